	.target	sm_80

	.elftype	@"ET_EXEC"


//--------------------- .note.nv.tkinfo           --------------------------
	.section	.note.nv.tkinfo,"",@"SHT_NOTE"
	.sectionflags	@"SHF_NOTE_NV_TKINFO"
	.tkinfo
        /*0018*/ 	.word	0x00000002
        /*0030*/ 	.string	""
        /*0030*/ 	.string	"ptxas"
        /*0030*/ 	.string	"Cuda compilation tools, release 13.0, V13.0.88"
        /*0030*/ 	.string	"Build cuda_13.0.r13.0/compiler.36424714_0"
        /*0030*/ 	.string	"-arch sm_80 -m 64 "



//--------------------- .note.nv.cuinfo           --------------------------
	.section	.note.nv.cuinfo,"",@"SHT_NOTE"
	.sectionflags	@"SHF_NOTE_NV_CUINFO"
        /*0018*/ 	.short	0x0002
        /*001a*/ 	.short	0x0050
        /*001c*/ 	.short	0x0082
	.zero		2


//--------------------- .nv.info                  --------------------------
	.section	.nv.info,"",@"SHT_CUDA_INFO"
	.align	4


	//----- nvinfo : EIATTR_REGCOUNT
	.align		4
        /*0000*/ 	.byte	0x04, 0x2f
        /*0002*/ 	.short	(.L_12 - .L_11)
	.align		4
.L_11:
        /*0004*/ 	.word	index@(_ZN5flash25flash_bwd_dot_do_o_kernelILb1E23Flash_bwd_kernel_traitsILi32ELi128ELi128ELi8ELi4ELi4ELi4ELb0ELb0EN7cutlass10bfloat16_tE19Flash_kernel_traitsILi32ELi128ELi128ELi8ES3_EEEEvNS_16Flash_bwd_paramsE)
        /*0008*/ 	.word	0x00000022


	//----- nvinfo : EIATTR_FRAME_SIZE
	.align		4
.L_12:
        /*000c*/ 	.byte	0x04, 0x11
        /*000e*/ 	.short	(.L_14 - .L_13)
	.align		4
.L_13:
        /*0010*/ 	.word	index@(_ZN5flash25flash_bwd_dot_do_o_kernelILb1E23Flash_bwd_kernel_traitsILi32ELi128ELi128ELi8ELi4ELi4ELi4ELb0ELb0EN7cutlass10bfloat16_tE19Flash_kernel_traitsILi32ELi128ELi128ELi8ES3_EEEEvNS_16Flash_bwd_paramsE)
        /*0014*/ 	.word	0x00000000


	//----- nvinfo : EIATTR_REGCOUNT
	.align		4
.L_14:
        /*0018*/ 	.byte	0x04, 0x2f
        /*001a*/ 	.short	(.L_16 - .L_15)
	.align		4
.L_15:
        /*001c*/ 	.word	index@(_ZN5flash25flash_bwd_dot_do_o_kernelILb0E23Flash_bwd_kernel_traitsILi32ELi128ELi128ELi8ELi4ELi4ELi4ELb0ELb0EN7cutlass10bfloat16_tE19Flash_kernel_traitsILi32ELi128ELi128ELi8ES3_EEEEvNS_16Flash_bwd_paramsE)
        /*0020*/ 	.word	0x0000001e


	//----- nvinfo : EIATTR_FRAME_SIZE
	.align		4
.L_16:
        /*0024*/ 	.byte	0x04, 0x11
        /*0026*/ 	.short	(.L_18 - .L_17)
	.align		4
.L_17:
        /*0028*/ 	.word	index@(_ZN5flash25flash_bwd_dot_do_o_kernelILb0E23Flash_bwd_kernel_traitsILi32ELi128ELi128ELi8ELi4ELi4ELi4ELb0ELb0EN7cutlass10bfloat16_tE19Flash_kernel_traitsILi32ELi128ELi128ELi8ES3_EEEEvNS_16Flash_bwd_paramsE)
        /*002c*/ 	.word	0x00000000


	//----- nvinfo : EIATTR_REGCOUNT
	.align		4
.L_18:
        /*0030*/ 	.byte	0x04, 0x2f
        /*0032*/ 	.short	(.L_20 - .L_19)
	.align		4
.L_19:
        /*0034*/ 	.word	index@(_ZN5flash44flash_bwd_dq_dk_dv_loop_seqk_parallel_kernelI23Flash_bwd_kernel_traitsILi32ELi128ELi128ELi8ELi4ELi4ELi4ELb0ELb0EN7cutlass10bfloat16_tE19Flash_kernel_traitsILi32ELi128ELi128ELi8ES3_EELb0ELb0ELb1ELb1ELb0ELb0ELb1EEEvNS_16Flash_bwd_paramsE)
        /*0038*/ 	.word	0x000000ff


	//----- nvinfo : EIATTR_FRAME_SIZE
	.align		4
.L_20:
        /*003c*/ 	.byte	0x04, 0x11
        /*003e*/ 	.short	(.L_22 - .L_21)
	.align		4
.L_21:
        /*0040*/ 	.word	index@(_ZN5flash44flash_bwd_dq_dk_dv_loop_seqk_parallel_kernelI23Flash_bwd_kernel_traitsILi32ELi128ELi128ELi8ELi4ELi4ELi4ELb0ELb0EN7cutlass10bfloat16_tE19Flash_kernel_traitsILi32ELi128ELi128ELi8ES3_EELb0ELb0ELb1ELb1ELb0ELb0ELb1EEEvNS_16Flash_bwd_paramsE)
        /*0044*/ 	.word	0x000000d0


	//----- nvinfo : EIATTR_REGCOUNT
	.align		4
.L_22:
        /*0048*/ 	.byte	0x04, 0x2f
        /*004a*/ 	.short	(.L_24 - .L_23)
	.align		4
.L_23:
        /*004c*/ 	.word	index@(_ZN5flash44flash_bwd_dq_dk_dv_loop_seqk_parallel_kernelI23Flash_bwd_kernel_traitsILi32ELi128ELi128ELi8ELi4ELi4ELi4ELb0ELb0EN7cutlass10bfloat16_tE19Flash_kernel_traitsILi32ELi128ELi128ELi8ES3_EELb1ELb0ELb1ELb1ELb0ELb0ELb0EEEvNS_16Flash_bwd_paramsE)
        /*0050*/ 	.word	0x000000fd


	//----- nvinfo : EIATTR_FRAME_SIZE
	.align		4
.L_24:
        /*0054*/ 	.byte	0x04, 0x11
        /*0056*/ 	.short	(.L_26 - .L_25)
	.align		4
.L_25:
        /*0058*/ 	.word	index@(_ZN5flash44flash_bwd_dq_dk_dv_loop_seqk_parallel_kernelI23Flash_bwd_kernel_traitsILi32ELi128ELi128ELi8ELi4ELi4ELi4ELb0ELb0EN7cutlass10bfloat16_tE19Flash_kernel_traitsILi32ELi128ELi128ELi8ES3_EELb1ELb0ELb1ELb1ELb0ELb0ELb0EEEvNS_16Flash_bwd_paramsE)
        /*005c*/ 	.word	0x00000000


	//----- nvinfo : EIATTR_REGCOUNT
	.align		4
.L_26:
        /*0060*/ 	.byte	0x04, 0x2f
        /*0062*/ 	.short	(.L_28 - .L_27)
	.align		4
.L_27:
        /*0064*/ 	.word	index@(_ZN5flash44flash_bwd_dq_dk_dv_loop_seqk_parallel_kernelI23Flash_bwd_kernel_traitsILi32ELi128ELi128ELi8ELi4ELi4ELi4ELb0ELb0EN7cutlass10bfloat16_tE19Flash_kernel_traitsILi32ELi128ELi128ELi8ES3_EELb0ELb0ELb1ELb0ELb0ELb1ELb1EEEvNS_16Flash_bwd_paramsE)
        /*0068*/ 	.word	0x000000ff


	//----- nvinfo : EIATTR_FRAME_SIZE
	.align		4
.L_28:
        /*006c*/ 	.byte	0x04, 0x11
        /*006e*/ 	.short	(.L_30 - .L_29)
	.align		4
.L_29:
        /*0070*/ 	.word	index@(_ZN5flash44flash_bwd_dq_dk_dv_loop_seqk_parallel_kernelI23Flash_bwd_kernel_traitsILi32ELi128ELi128ELi8ELi4ELi4ELi4ELb0ELb0EN7cutlass10bfloat16_tE19Flash_kernel_traitsILi32ELi128ELi128ELi8ES3_EELb0ELb0ELb1ELb0ELb0ELb1ELb1EEEvNS_16Flash_bwd_paramsE)
        /*0074*/ 	.word	0x000000c8


	//----- nvinfo : EIATTR_REGCOUNT
	.align		4
.L_30:
        /*0078*/ 	.byte	0x04, 0x2f
        /*007a*/ 	.short	(.L_32 - .L_31)
	.align		4
.L_31:
        /*007c*/ 	.word	index@(_ZN5flash44flash_bwd_dq_dk_dv_loop_seqk_parallel_kernelI23Flash_bwd_kernel_traitsILi32ELi128ELi128ELi8ELi4ELi4ELi4ELb0ELb0EN7cutlass10bfloat16_tE19Flash_kernel_traitsILi32ELi128ELi128ELi8ES3_EELb1ELb0ELb1ELb0ELb0ELb1ELb0EEEvNS_16Flash_bwd_paramsE)
        /*0080*/ 	.word	0x000000ff


	//----- nvinfo : EIATTR_FRAME_SIZE
	.align		4
.L_32:
        /*0084*/ 	.byte	0x04, 0x11
        /*0086*/ 	.short	(.L_34 - .L_33)
	.align		4
.L_33:
        /*0088*/ 	.word	index@(_ZN5flash44flash_bwd_dq_dk_dv_loop_seqk_parallel_kernelI23Flash_bwd_kernel_traitsILi32ELi128ELi128ELi8ELi4ELi4ELi4ELb0ELb0EN7cutlass10bfloat16_tE19Flash_kernel_traitsILi32ELi128ELi128ELi8ES3_EELb1ELb0ELb1ELb0ELb0ELb1ELb0EEEvNS_16Flash_bwd_paramsE)
        /*008c*/ 	.word	0x00000000


	//----- nvinfo : EIATTR_REGCOUNT
	.align		4
.L_34:
        /*0090*/ 	.byte	0x04, 0x2f
        /*0092*/ 	.short	(.L_36 - .L_35)
	.align		4
.L_35:
        /*0094*/ 	.word	index@(_ZN5flash44flash_bwd_dq_dk_dv_loop_seqk_parallel_kernelI23Flash_bwd_kernel_traitsILi32ELi128ELi128ELi8ELi4ELi4ELi4ELb0ELb0EN7cutlass10bfloat16_tE19Flash_kernel_traitsILi32ELi128ELi128ELi8ES3_EELb0ELb0ELb0ELb1ELb0ELb0ELb1EEEvNS_16Flash_bwd_paramsE)
        /*0098*/ 	.word	0x000000ff


	//----- nvinfo : EIATTR_FRAME_SIZE
	.align		4
.L_36:
        /*009c*/ 	.byte	0x04, 0x11
        /*009e*/ 	.short	(.L_38 - .L_37)
	.align		4
.L_37:
        /*00a0*/ 	.word	index@(_ZN5flash44flash_bwd_dq_dk_dv_loop_seqk_parallel_kernelI23Flash_bwd_kernel_traitsILi32ELi128ELi128ELi8ELi4ELi4ELi4ELb0ELb0EN7cutlass10bfloat16_tE19Flash_kernel_traitsILi32ELi128ELi128ELi8ES3_EELb0ELb0ELb0ELb1ELb0ELb0ELb1EEEvNS_16Flash_bwd_paramsE)
        /*00a4*/ 	.word	0x000000b8


	//----- nvinfo : EIATTR_REGCOUNT
	.align		4
.L_38:
        /*00a8*/ 	.byte	0x04, 0x2f
        /*00aa*/ 	.short	(.L_40 - .L_39)
	.align		4
.L_39:
        /*00ac*/ 	.word	index@(_ZN5flash44flash_bwd_dq_dk_dv_loop_seqk_parallel_kernelI23Flash_bwd_kernel_traitsILi32ELi128ELi128ELi8ELi4ELi4ELi4ELb0ELb0EN7cutlass10bfloat16_tE19Flash_kernel_traitsILi32ELi128ELi128ELi8ES3_EELb1ELb0ELb0ELb1ELb0ELb0ELb0EEEvNS_16Flash_bwd_paramsE)
        /*00b0*/ 	.word	0x000000ff


	//----- nvinfo : EIATTR_FRAME_SIZE
	.align		4
.L_40:
        /*00b4*/ 	.byte	0x04, 0x11
        /*00b6*/ 	.short	(.L_42 - .L_41)
	.align		4
.L_41:
        /*00b8*/ 	.word	index@(_ZN5flash44flash_bwd_dq_dk_dv_loop_seqk_parallel_kernelI23Flash_bwd_kernel_traitsILi32ELi128ELi128ELi8ELi4ELi4ELi4ELb0ELb0EN7cutlass10bfloat16_tE19Flash_kernel_traitsILi32ELi128ELi128ELi8ES3_EELb1ELb0ELb0ELb1ELb0ELb0ELb0EEEvNS_16Flash_bwd_paramsE)
        /*00bc*/ 	.word	0x00000010


	//----- nvinfo : EIATTR_REGCOUNT
	.align		4
.L_42:
        /*00c0*/ 	.byte	0x04, 0x2f
        /*00c2*/ 	.short	(.L_44 - .L_43)
	.align		4
.L_43:
        /*00c4*/ 	.word	index@(_ZN5flash44flash_bwd_dq_dk_dv_loop_seqk_parallel_kernelI23Flash_bwd_kernel_traitsILi32ELi128ELi128ELi8ELi4ELi4ELi4ELb0ELb0EN7cutlass10bfloat16_tE19Flash_kernel_traitsILi32ELi128ELi128ELi8ES3_EELb0ELb0ELb0ELb0ELb1ELb1ELb1EEEvNS_16Flash_bwd_paramsE)
        /*00c8*/ 	.word	0x000000ff


	//----- nvinfo : EIATTR_FRAME_SIZE
	.align		4
.L_44:
        /*00cc*/ 	.byte	0x04, 0x11
        /*00ce*/ 	.short	(.L_46 - .L_45)
	.align		4
.L_45:
        /*00d0*/ 	.word	index@(_ZN5flash44flash_bwd_dq_dk_dv_loop_seqk_parallel_kernelI23Flash_bwd_kernel_traitsILi32ELi128ELi128ELi8ELi4ELi4ELi4ELb0ELb0EN7cutlass10bfloat16_tE19Flash_kernel_traitsILi32ELi128ELi128ELi8ES3_EELb0ELb0ELb0ELb0ELb1ELb1ELb1EEEvNS_16Flash_bwd_paramsE)
        /*00d4*/ 	.word	0x00000088


	//----- nvinfo : EIATTR_REGCOUNT
	.align		4
.L_46:
        /*00d8*/ 	.byte	0x04, 0x2f
        /*00da*/ 	.short	(.L_48 - .L_47)
	.align		4
.L_47:
        /*00dc*/ 	.word	index@(_ZN5flash44flash_bwd_dq_dk_dv_loop_seqk_parallel_kernelI23Flash_bwd_kernel_traitsILi32ELi128ELi128ELi8ELi4ELi4ELi4ELb0ELb0EN7cutlass10bfloat16_tE19Flash_kernel_traitsILi32ELi128ELi128ELi8ES3_EELb1ELb0ELb0ELb0ELb1ELb1ELb0EEEvNS_16Flash_bwd_paramsE)
        /*00e0*/ 	.word	0x000000ff


	//----- nvinfo : EIATTR_FRAME_SIZE
	.align		4
.L_48:
        /*00e4*/ 	.byte	0x04, 0x11
        /*00e6*/ 	.short	(.L_50 - .L_49)
	.align		4
.L_49:
        /*00e8*/ 	.word	index@(_ZN5flash44flash_bwd_dq_dk_dv_loop_seqk_parallel_kernelI23Flash_bwd_kernel_traitsILi32ELi128ELi128ELi8ELi4ELi4ELi4ELb0ELb0EN7cutlass10bfloat16_tE19Flash_kernel_traitsILi32ELi128ELi128ELi8ES3_EELb1ELb0ELb0ELb0ELb1ELb1ELb0EEEvNS_16Flash_bwd_paramsE)
        /*00ec*/ 	.word	0x00000000


	//----- nvinfo : EIATTR_REGCOUNT
	.align		4
.L_50:
        /*00f0*/ 	.byte	0x04, 0x2f
        /*00f2*/ 	.short	(.L_52 - .L_51)
	.align		4
.L_51:
        /*00f4*/ 	.word	index@(_ZN5flash44flash_bwd_dq_dk_dv_loop_seqk_parallel_kernelI23Flash_bwd_kernel_traitsILi32ELi128ELi128ELi8ELi4ELi4ELi4ELb0ELb0EN7cutlass10bfloat16_tE19Flash_kernel_traitsILi32ELi128ELi128ELi8ES3_EELb0ELb0ELb1ELb0ELb0ELb0ELb1EEEvNS_16Flash_bwd_paramsE)
        /*00f8*/ 	.word	0x000000ff


	//----- nvinfo : EIATTR_FRAME_SIZE
	.align		4
.L_52:
        /*00fc*/ 	.byte	0x04, 0x11
        /*00fe*/ 	.short	(.L_54 - .L_53)
	.align		4
.L_53:
        /*0100*/ 	.word	index@(_ZN5flash44flash_bwd_dq_dk_dv_loop_seqk_parallel_kernelI23Flash_bwd_kernel_traitsILi32ELi128ELi128ELi8ELi4ELi4ELi4ELb0ELb0EN7cutlass10bfloat16_tE19Flash_kernel_traitsILi32ELi128ELi128ELi8ES3_EELb0ELb0ELb1ELb0ELb0ELb0ELb1EEEvNS_16Flash_bwd_paramsE)
        /*0104*/ 	.word	0x000000d0


	//----- nvinfo : EIATTR_REGCOUNT
	.align		4
.L_54:
        /*0108*/ 	.byte	0x04, 0x2f
        /*010a*/ 	.short	(.L_56 - .L_55)
	.align		4
.L_55:
        /*010c*/ 	.word	index@(_ZN5flash44flash_bwd_dq_dk_dv_loop_seqk_parallel_kernelI23Flash_bwd_kernel_traitsILi32ELi128ELi128ELi8ELi4ELi4ELi4ELb0ELb0EN7cutlass10bfloat16_tE19Flash_kernel_traitsILi32ELi128ELi128ELi8ES3_EELb1ELb0ELb1ELb0ELb0ELb0ELb0EEEvNS_16Flash_bwd_paramsE)
        /*0110*/ 	.word	0x000000fa


	//----- nvinfo : EIATTR_FRAME_SIZE
	.align		4
.L_56:
        /*0114*/ 	.byte	0x04, 0x11
        /*0116*/ 	.short	(.L_58 - .L_57)
	.align		4
.L_57:
        /*0118*/ 	.word	index@(_ZN5flash44flash_bwd_dq_dk_dv_loop_seqk_parallel_kernelI23Flash_bwd_kernel_traitsILi32ELi128ELi128ELi8ELi4ELi4ELi4ELb0ELb0EN7cutlass10bfloat16_tE19Flash_kernel_traitsILi32ELi128ELi128ELi8ES3_EELb1ELb0ELb1ELb0ELb0ELb0ELb0EEEvNS_16Flash_bwd_paramsE)
        /*011c*/ 	.word	0x00000000


	//----- nvinfo : EIATTR_REGCOUNT
	.align		4
.L_58:
        /*0120*/ 	.byte	0x04, 0x2f
        /*0122*/ 	.short	(.L_60 - .L_59)
	.align		4
.L_59:
        /*0124*/ 	.word	index@(_ZN5flash44flash_bwd_dq_dk_dv_loop_seqk_parallel_kernelI23Flash_bwd_kernel_traitsILi32ELi128ELi128ELi8ELi4ELi4ELi4ELb0ELb0EN7cutlass10bfloat16_tE19Flash_kernel_traitsILi32ELi128ELi128ELi8ES3_EELb0ELb0ELb0ELb0ELb0ELb0ELb1EEEvNS_16Flash_bwd_paramsE)
        /*0128*/ 	.word	0x000000ff


	//----- nvinfo : EIATTR_FRAME_SIZE
	.align		4
.L_60:
        /*012c*/ 	.byte	0x04, 0x11
        /*012e*/ 	.short	(.L_62 - .L_61)
	.align		4
.L_61:
        /*0130*/ 	.word	index@(_ZN5flash44flash_bwd_dq_dk_dv_loop_seqk_parallel_kernelI23Flash_bwd_kernel_traitsILi32ELi128ELi128ELi8ELi4ELi4ELi4ELb0ELb0EN7cutlass10bfloat16_tE19Flash_kernel_traitsILi32ELi128ELi128ELi8ES3_EELb0ELb0ELb0ELb0ELb0ELb0ELb1EEEvNS_16Flash_bwd_paramsE)
        /*0134*/ 	.word	0x000000b0


	//----- nvinfo : EIATTR_REGCOUNT
	.align		4
.L_62:
        /*0138*/ 	.byte	0x04, 0x2f
        /*013a*/ 	.short	(.L_64 - .L_63)
	.align		4
.L_63:
        /*013c*/ 	.word	index@(_ZN5flash44flash_bwd_dq_dk_dv_loop_seqk_parallel_kernelI23Flash_bwd_kernel_traitsILi32ELi128ELi128ELi8ELi4ELi4ELi4ELb0ELb0EN7cutlass10bfloat16_tE19Flash_kernel_traitsILi32ELi128ELi128ELi8ES3_EELb1ELb0ELb0ELb0ELb0ELb0ELb0EEEvNS_16Flash_bwd_paramsE)
        /*0140*/ 	.word	0x000000ff


	//----- nvinfo : EIATTR_FRAME_SIZE
	.align		4
.L_64:
        /*0144*/ 	.byte	0x04, 0x11
        /*0146*/ 	.short	(.L_66 - .L_65)
	.align		4
.L_65:
        /*0148*/ 	.word	index@(_ZN5flash44flash_bwd_dq_dk_dv_loop_seqk_parallel_kernelI23Flash_bwd_kernel_traitsILi32ELi128ELi128ELi8ELi4ELi4ELi4ELb0ELb0EN7cutlass10bfloat16_tE19Flash_kernel_traitsILi32ELi128ELi128ELi8ES3_EELb1ELb0ELb0ELb0ELb0ELb0ELb0EEEvNS_16Flash_bwd_paramsE)
        /*014c*/ 	.word	0x00000000


	//----- nvinfo : EIATTR_REGCOUNT
	.align		4
.L_66:
        /*0150*/ 	.byte	0x04, 0x2f
        /*0152*/ 	.short	(.L_68 - .L_67)
	.align		4
.L_67:
        /*0154*/ 	.word	index@(_ZN5flash44flash_bwd_dq_dk_dv_loop_seqk_parallel_kernelI23Flash_bwd_kernel_traitsILi32ELi128ELi128ELi8ELi4ELi4ELi4ELb0ELb0EN7cutlass10bfloat16_tE19Flash_kernel_traitsILi32ELi128ELi128ELi8ES3_EELb0ELb0ELb0ELb0ELb0ELb1ELb1EEEvNS_16Flash_bwd_paramsE)
        /*0158*/ 	.word	0x000000ff


	//----- nvinfo : EIATTR_FRAME_SIZE
	.align		4
.L_68:
        /*015c*/ 	.byte	0x04, 0x11
        /*015e*/ 	.short	(.L_70 - .L_69)
	.align		4
.L_69:
        /*0160*/ 	.word	index@(_ZN5flash44flash_bwd_dq_dk_dv_loop_seqk_parallel_kernelI23Flash_bwd_kernel_traitsILi32ELi128ELi128ELi8ELi4ELi4ELi4ELb0ELb0EN7cutlass10bfloat16_tE19Flash_kernel_traitsILi32ELi128ELi128ELi8ES3_EELb0ELb0ELb0ELb0ELb0ELb1ELb1EEEvNS_16Flash_bwd_paramsE)
        /*0164*/ 	.word	0x000000a8


	//----- nvinfo : EIATTR_REGCOUNT
	.align		4
.L_70:
        /*0168*/ 	.byte	0x04, 0x2f
        /*016a*/ 	.short	(.L_72 - .L_71)
	.align		4
.L_71:
        /*016c*/ 	.word	index@(_ZN5flash44flash_bwd_dq_dk_dv_loop_seqk_parallel_kernelI23Flash_bwd_kernel_traitsILi32ELi128ELi128ELi8ELi4ELi4ELi4ELb0ELb0EN7cutlass10bfloat16_tE19Flash_kernel_traitsILi32ELi128ELi128ELi8ES3_EELb1ELb0ELb0ELb0ELb0ELb1ELb0EEEvNS_16Flash_bwd_paramsE)
        /*0170*/ 	.word	0x000000ff


	//----- nvinfo : EIATTR_FRAME_SIZE
	.align		4
.L_72:
        /*0174*/ 	.byte	0x04, 0x11
        /*0176*/ 	.short	(.L_74 - .L_73)
	.align		4
.L_73:
        /*0178*/ 	.word	index@(_ZN5flash44flash_bwd_dq_dk_dv_loop_seqk_parallel_kernelI23Flash_bwd_kernel_traitsILi32ELi128ELi128ELi8ELi4ELi4ELi4ELb0ELb0EN7cutlass10bfloat16_tE19Flash_kernel_traitsILi32ELi128ELi128ELi8ES3_EELb1ELb0ELb0ELb0ELb0ELb1ELb0EEEvNS_16Flash_bwd_paramsE)
        /*017c*/ 	.word	0x00000000


	//----- nvinfo : EIATTR_REGCOUNT
	.align		4
.L_74:
        /*0180*/ 	.byte	0x04, 0x2f
        /*0182*/ 	.short	(.L_76 - .L_75)
	.align		4
.L_75:
        /*0184*/ 	.word	index@(_ZN5flash27flash_bwd_convert_dq_kernelI23Flash_bwd_kernel_traitsILi32ELi128ELi128ELi8ELi4ELi4ELi4ELb0ELb0EN7cutlass10bfloat16_tE19Flash_kernel_traitsILi32ELi128ELi128ELi8ES3_EEEEvNS_16Flash_bwd_paramsEi)
        /*0188*/ 	.word	0x00000030


	//----- nvinfo : EIATTR_FRAME_SIZE
	.align		4
.L_76:
        /*018c*/ 	.byte	0x04, 0x11
        /*018e*/ 	.short	(.L_78 - .L_77)
	.align		4
.L_77:
        /*0190*/ 	.word	index@(_ZN5flash27flash_bwd_convert_dq_kernelI23Flash_bwd_kernel_traitsILi32ELi128ELi128ELi8ELi4ELi4ELi4ELb0ELb0EN7cutlass10bfloat16_tE19Flash_kernel_traitsILi32ELi128ELi128ELi8ES3_EEEEvNS_16Flash_bwd_paramsEi)
        /*0194*/ 	.word	0x00000000


	//----- nvinfo : EIATTR_REGCOUNT
	.align		4
.L_78:
        /*0198*/ 	.byte	0x04, 0x2f
        /*019a*/ 	.short	(.L_80 - .L_79)
	.align		4
.L_79:
        /*019c*/ 	.word	index@(_ZN5flash25flash_bwd_dot_do_o_kernelILb1E23Flash_bwd_kernel_traitsILi32ELi128ELi128ELi8ELi4ELi4ELi4ELb1ELb0EN7cutlass10bfloat16_tE19Flash_kernel_traitsILi32ELi128ELi128ELi8ES3_EEEEvNS_16Flash_bwd_paramsE)
        /*01a0*/ 	.word	0x00000022


	//----- nvinfo : EIATTR_FRAME_SIZE
	.align		4
.L_80:
        /*01a4*/ 	.byte	0x04, 0x11
        /*01a6*/ 	.short	(.L_82 - .L_81)
	.align		4
.L_81:
        /*01a8*/ 	.word	index@(_ZN5flash25flash_bwd_dot_do_o_kernelILb1E23Flash_bwd_kernel_traitsILi32ELi128ELi128ELi8ELi4ELi4ELi4ELb1ELb0EN7cutlass10bfloat16_tE19Flash_kernel_traitsILi32ELi128ELi128ELi8ES3_EEEEvNS_16Flash_bwd_paramsE)
        /*01ac*/ 	.word	0x00000000


	//----- nvinfo : EIATTR_REGCOUNT
	.align		4
.L_82:
        /*01b0*/ 	.byte	0x04, 0x2f
        /*01b2*/ 	.short	(.L_84 - .L_83)
	.align		4
.L_83:
        /*01b4*/ 	.word	index@(_ZN5flash25flash_bwd_dot_do_o_kernelILb0E23Flash_bwd_kernel_traitsILi32ELi128ELi128ELi8ELi4ELi4ELi4ELb1ELb0EN7cutlass10bfloat16_tE19Flash_kernel_traitsILi32ELi128ELi128ELi8ES3_EEEEvNS_16Flash_bwd_paramsE)
        /*01b8*/ 	.word	0x0000001e


	//----- nvinfo : EIATTR_FRAME_SIZE
	.align		4
.L_84:
        /*01bc*/ 	.byte	0x04, 0x11
        /*01be*/ 	.short	(.L_86 - .L_85)
	.align		4
.L_85:
        /*01c0*/ 	.word	index@(_ZN5flash25flash_bwd_dot_do_o_kernelILb0E23Flash_bwd_kernel_traitsILi32ELi128ELi128ELi8ELi4ELi4ELi4ELb1ELb0EN7cutlass10bfloat16_tE19Flash_kernel_traitsILi32ELi128ELi128ELi8ES3_EEEEvNS_16Flash_bwd_paramsE)
        /*01c4*/ 	.word	0x00000000


	//----- nvinfo : EIATTR_REGCOUNT
	.align		4
.L_86:
        /*01c8*/ 	.byte	0x04, 0x2f
        /*01ca*/ 	.short	(.L_88 - .L_87)
	.align		4
.L_87:
        /*01cc*/ 	.word	index@(_ZN5flash44flash_bwd_dq_dk_dv_loop_seqk_parallel_kernelI23Flash_bwd_kernel_traitsILi32ELi128ELi128ELi8ELi4ELi4ELi4ELb1ELb0EN7cutlass10bfloat16_tE19Flash_kernel_traitsILi32ELi128ELi128ELi8ES3_EELb0ELb0ELb1ELb1ELb0ELb0ELb1EEEvNS_16Flash_bwd_paramsE)
        /*01d0*/ 	.word	0x000000ff


	//----- nvinfo : EIATTR_FRAME_SIZE
	.align		4
.L_88:
        /*01d4*/ 	.byte	0x04, 0x11
        /*01d6*/ 	.short	(.L_90 - .L_89)
	.align		4
.L_89:
        /*01d8*/ 	.word	index@(_ZN5flash44flash_bwd_dq_dk_dv_loop_seqk_parallel_kernelI23Flash_bwd_kernel_traitsILi32ELi128ELi128ELi8ELi4ELi4ELi4ELb1ELb0EN7cutlass10bfloat16_tE19Flash_kernel_traitsILi32ELi128ELi128ELi8ES3_EELb0ELb0ELb1ELb1ELb0ELb0ELb1EEEvNS_16Flash_bwd_paramsE)
        /*01dc*/ 	.word	0x00000148


	//----- nvinfo : EIATTR_REGCOUNT
	.align		4
.L_90:
        /*01e0*/ 	.byte	0x04, 0x2f
        /*01e2*/ 	.short	(.L_92 - .L_91)
	.align		4
.L_91:
        /*01e4*/ 	.word	index@(_ZN5flash44flash_bwd_dq_dk_dv_loop_seqk_parallel_kernelI23Flash_bwd_kernel_traitsILi32ELi128ELi128ELi8ELi4ELi4ELi4ELb1ELb0EN7cutlass10bfloat16_tE19Flash_kernel_traitsILi32ELi128ELi128ELi8ES3_EELb1ELb0ELb1ELb1ELb0ELb0ELb0EEEvNS_16Flash_bwd_paramsE)
        /*01e8*/ 	.word	0x000000ff


	//----- nvinfo : EIATTR_FRAME_SIZE
	.align		4
.L_92:
        /*01ec*/ 	.byte	0x04, 0x11
        /*01ee*/ 	.short	(.L_94 - .L_93)
	.align		4
.L_93:
        /*01f0*/ 	.word	index@(_ZN5flash44flash_bwd_dq_dk_dv_loop_seqk_parallel_kernelI23Flash_bwd_kernel_traitsILi32ELi128ELi128ELi8ELi4ELi4ELi4ELb1ELb0EN7cutlass10bfloat16_tE19Flash_kernel_traitsILi32ELi128ELi128ELi8ES3_EELb1ELb0ELb1ELb1ELb0ELb0ELb0EEEvNS_16Flash_bwd_paramsE)
        /*01f4*/ 	.word	0x00000040


	//----- nvinfo : EIATTR_REGCOUNT
	.align		4
.L_94:
        /*01f8*/ 	.byte	0x04, 0x2f
        /*01fa*/ 	.short	(.L_96 - .L_95)
	.align		4
.L_95:
        /*01fc*/ 	.word	index@(_ZN5flash44flash_bwd_dq_dk_dv_loop_seqk_parallel_kernelI23Flash_bwd_kernel_traitsILi32ELi128ELi128ELi8ELi4ELi4ELi4ELb1ELb0EN7cutlass10bfloat16_tE19Flash_kernel_traitsILi32ELi128ELi128ELi8ES3_EELb0ELb0ELb1ELb0ELb0ELb1ELb1EEEvNS_16Flash_bwd_paramsE)
        /*0200*/ 	.word	0x000000ff


	//----- nvinfo : EIATTR_FRAME_SIZE
	.align		4
.L_96:
        /*0204*/ 	.byte	0x04, 0x11
        /*0206*/ 	.short	(.L_98 - .L_97)
	.align		4
.L_97:
        /*0208*/ 	.word	index@(_ZN5flash44flash_bwd_dq_dk_dv_loop_seqk_parallel_kernelI23Flash_bwd_kernel_traitsILi32ELi128ELi128ELi8ELi4ELi4ELi4ELb1ELb0EN7cutlass10bfloat16_tE19Flash_kernel_traitsILi32ELi128ELi128ELi8ES3_EELb0ELb0ELb1ELb0ELb0ELb1ELb1EEEvNS_16Flash_bwd_paramsE)
        /*020c*/ 	.word	0x00000138


	//----- nvinfo : EIATTR_REGCOUNT
	.align		4
.L_98:
        /*0210*/ 	.byte	0x04, 0x2f
        /*0212*/ 	.short	(.L_100 - .L_99)
	.align		4
.L_99:
        /*0214*/ 	.word	index@(_ZN5flash44flash_bwd_dq_dk_dv_loop_seqk_parallel_kernelI23Flash_bwd_kernel_traitsILi32ELi128ELi128ELi8ELi4ELi4ELi4ELb1ELb0EN7cutlass10bfloat16_tE19Flash_kernel_traitsILi32ELi128ELi128ELi8ES3_EELb1ELb0ELb1ELb0ELb0ELb1ELb0EEEvNS_16Flash_bwd_paramsE)
        /*0218*/ 	.word	0x000000ff


	//----- nvinfo : EIATTR_FRAME_SIZE
	.align		4
.L_100:
        /*021c*/ 	.byte	0x04, 0x11
        /*021e*/ 	.short	(.L_102 - .L_101)
	.align		4
.L_101:
        /*0220*/ 	.word	index@(_ZN5flash44flash_bwd_dq_dk_dv_loop_seqk_parallel_kernelI23Flash_bwd_kernel_traitsILi32ELi128ELi128ELi8ELi4ELi4ELi4ELb1ELb0EN7cutlass10bfloat16_tE19Flash_kernel_traitsILi32ELi128ELi128ELi8ES3_EELb1ELb0ELb1ELb0ELb0ELb1ELb0EEEvNS_16Flash_bwd_paramsE)
        /*0224*/ 	.word	0x00000020


	//----- nvinfo : EIATTR_REGCOUNT
	.align		4
.L_102:
        /*0228*/ 	.byte	0x04, 0x2f
        /*022a*/ 	.short	(.L_104 - .L_103)
	.align		4
.L_103:
        /*022c*/ 	.word	index@(_ZN5flash44flash_bwd_dq_dk_dv_loop_seqk_parallel_kernelI23Flash_bwd_kernel_traitsILi32ELi128ELi128ELi8ELi4ELi4ELi4ELb1ELb0EN7cutlass10bfloat16_tE19Flash_kernel_traitsILi32ELi128ELi128ELi8ES3_EELb0ELb0ELb0ELb1ELb0ELb0ELb1EEEvNS_16Flash_bwd_paramsE)
        /*0230*/ 	.word	0x000000ff


	//----- nvinfo : EIATTR_FRAME_SIZE
	.align		4
.L_104:
        /*0234*/ 	.byte	0x04, 0x11
        /*0236*/ 	.short	(.L_106 - .L_105)
	.align		4
.L_105:
        /*0238*/ 	.word	index@(_ZN5flash44flash_bwd_dq_dk_dv_loop_seqk_parallel_kernelI23Flash_bwd_kernel_traitsILi32ELi128ELi128ELi8ELi4ELi4ELi4ELb1ELb0EN7cutlass10bfloat16_tE19Flash_kernel_traitsILi32ELi128ELi128ELi8ES3_EELb0ELb0ELb0ELb1ELb0ELb0ELb1EEEvNS_16Flash_bwd_paramsE)
        /*023c*/ 	.word	0x00000130


	//----- nvinfo : EIATTR_REGCOUNT
	.align		4
.L_106:
        /*0240*/ 	.byte	0x04, 0x2f
        /*0242*/ 	.short	(.L_108 - .L_107)
	.align		4
.L_107:
        /*0244*/ 	.word	index@(_ZN5flash44flash_bwd_dq_dk_dv_loop_seqk_parallel_kernelI23Flash_bwd_kernel_traitsILi32ELi128ELi128ELi8ELi4ELi4ELi4ELb1ELb0EN7cutlass10bfloat16_tE19Flash_kernel_traitsILi32ELi128ELi128ELi8ES3_EELb1ELb0ELb0ELb1ELb0ELb0ELb0EEEvNS_16Flash_bwd_paramsE)
        /*0248*/ 	.word	0x000000ff


	//----- nvinfo : EIATTR_FRAME_SIZE
	.align		4
.L_108:
        /*024c*/ 	.byte	0x04, 0x11
        /*024e*/ 	.short	(.L_110 - .L_109)
	.align		4
.L_109:
        /*0250*/ 	.word	index@(_ZN5flash44flash_bwd_dq_dk_dv_loop_seqk_parallel_kernelI23Flash_bwd_kernel_traitsILi32ELi128ELi128ELi8ELi4ELi4ELi4ELb1ELb0EN7cutlass10bfloat16_tE19Flash_kernel_traitsILi32ELi128ELi128ELi8ES3_EELb1ELb0ELb0ELb1ELb0ELb0ELb0EEEvNS_16Flash_bwd_paramsE)
        /*0254*/ 	.word	0x00000048


	//----- nvinfo : EIATTR_REGCOUNT
	.align		4
.L_110:
        /*0258*/ 	.byte	0x04, 0x2f
        /*025a*/ 	.short	(.L_112 - .L_111)
	.align		4
.L_111:
        /*025c*/ 	.word	index@(_ZN5flash44flash_bwd_dq_dk_dv_loop_seqk_parallel_kernelI23Flash_bwd_kernel_traitsILi32ELi128ELi128ELi8ELi4ELi4ELi4ELb1ELb0EN7cutlass10bfloat16_tE19Flash_kernel_traitsILi32ELi128ELi128ELi8ES3_EELb0ELb0ELb0ELb0ELb1ELb1ELb1EEEvNS_16Flash_bwd_paramsE)
        /*0260*/ 	.word	0x000000ff


	//----- nvinfo : EIATTR_FRAME_SIZE
	.align		4
.L_112:
        /*0264*/ 	.byte	0x04, 0x11
        /*0266*/ 	.short	(.L_114 - .L_113)
	.align		4
.L_113:
        /*0268*/ 	.word	index@(_ZN5flash44flash_bwd_dq_dk_dv_loop_seqk_parallel_kernelI23Flash_bwd_kernel_traitsILi32ELi128ELi128ELi8ELi4ELi4ELi4ELb1ELb0EN7cutlass10bfloat16_tE19Flash_kernel_traitsILi32ELi128ELi128ELi8ES3_EELb0ELb0ELb0ELb0ELb1ELb1ELb1EEEvNS_16Flash_bwd_paramsE)
        /*026c*/ 	.word	0x000000f0


	//----- nvinfo : EIATTR_REGCOUNT
	.align		4
.L_114:
        /*0270*/ 	.byte	0x04, 0x2f
        /*0272*/ 	.short	(.L_116 - .L_115)
	.align		4
.L_115:
        /*0274*/ 	.word	index@(_ZN5flash44flash_bwd_dq_dk_dv_loop_seqk_parallel_kernelI23Flash_bwd_kernel_traitsILi32ELi128ELi128ELi8ELi4ELi4ELi4ELb1ELb0EN7cutlass10bfloat16_tE19Flash_kernel_traitsILi32ELi128ELi128ELi8ES3_EELb1ELb0ELb0ELb0ELb1ELb1ELb0EEEvNS_16Flash_bwd_paramsE)
        /*0278*/ 	.word	0x000000ff


	//----- nvinfo : EIATTR_FRAME_SIZE
	.align		4
.L_116:
        /*027c*/ 	.byte	0x04, 0x11
        /*027e*/ 	.short	(.L_118 - .L_117)
	.align		4
.L_117:
        /*0280*/ 	.word	index@(_ZN5flash44flash_bwd_dq_dk_dv_loop_seqk_parallel_kernelI23Flash_bwd_kernel_traitsILi32ELi128ELi128ELi8ELi4ELi4ELi4ELb1ELb0EN7cutlass10bfloat16_tE19Flash_kernel_traitsILi32ELi128ELi128ELi8ES3_EELb1ELb0ELb0ELb0ELb1ELb1ELb0EEEvNS_16Flash_bwd_paramsE)
        /*0284*/ 	.word	0x00000000


	//----- nvinfo : EIATTR_REGCOUNT
	.align		4
.L_118:
        /*0288*/ 	.byte	0x04, 0x2f
        /*028a*/ 	.short	(.L_120 - .L_119)
	.align		4
.L_119:
        /*028c*/ 	.word	index@(_ZN5flash44flash_bwd_dq_dk_dv_loop_seqk_parallel_kernelI23Flash_bwd_kernel_traitsILi32ELi128ELi128ELi8ELi4ELi4ELi4ELb1ELb0EN7cutlass10bfloat16_tE19Flash_kernel_traitsILi32ELi128ELi128ELi8ES3_EELb0ELb0ELb1ELb0ELb0ELb0ELb1EEEvNS_16Flash_bwd_paramsE)
        /*0290*/ 	.word	0x000000ff


	//----- nvinfo : EIATTR_FRAME_SIZE
	.align		4
.L_120:
        /*0294*/ 	.byte	0x04, 0x11
        /*0296*/ 	.short	(.L_122 - .L_121)
	.align		4
.L_121:
        /*0298*/ 	.word	index@(_ZN5flash44flash_bwd_dq_dk_dv_loop_seqk_parallel_kernelI23Flash_bwd_kernel_traitsILi32ELi128ELi128ELi8ELi4ELi4ELi4ELb1ELb0EN7cutlass10bfloat16_tE19Flash_kernel_traitsILi32ELi128ELi128ELi8ES3_EELb0ELb0ELb1ELb0ELb0ELb0ELb1EEEvNS_16Flash_bwd_paramsE)
        /*029c*/ 	.word	0x00000150


	//----- nvinfo : EIATTR_REGCOUNT
	.align		4
.L_122:
        /*02a0*/ 	.byte	0x04, 0x2f
        /*02a2*/ 	.short	(.L_124 - .L_123)
	.align		4
.L_123:
        /*02a4*/ 	.word	index@(_ZN5flash44flash_bwd_dq_dk_dv_loop_seqk_parallel_kernelI23Flash_bwd_kernel_traitsILi32ELi128ELi128ELi8ELi4ELi4ELi4ELb1ELb0EN7cutlass10bfloat16_tE19Flash_kernel_traitsILi32ELi128ELi128ELi8ES3_EELb1ELb0ELb1ELb0ELb0ELb0ELb0EEEvNS_16Flash_bwd_paramsE)
        /*02a8*/ 	.word	0x000000ff


	//----- nvinfo : EIATTR_FRAME_SIZE
	.align		4
.L_124:
        /*02ac*/ 	.byte	0x04, 0x11
        /*02ae*/ 	.short	(.L_126 - .L_125)
	.align		4
.L_125:
        /*02b0*/ 	.word	index@(_ZN5flash44flash_bwd_dq_dk_dv_loop_seqk_parallel_kernelI23Flash_bwd_kernel_traitsILi32ELi128ELi128ELi8ELi4ELi4ELi4ELb1ELb0EN7cutlass10bfloat16_tE19Flash_kernel_traitsILi32ELi128ELi128ELi8ES3_EELb1ELb0ELb1ELb0ELb0ELb0ELb0EEEvNS_16Flash_bwd_paramsE)
        /*02b4*/ 	.word	0x00000038


	//----- nvinfo : EIATTR_REGCOUNT
	.align		4
.L_126:
        /*02b8*/ 	.byte	0x04, 0x2f
        /*02ba*/ 	.short	(.L_128 - .L_127)
	.align		4
.L_127:
        /*02bc*/ 	.word	index@(_ZN5flash44flash_bwd_dq_dk_dv_loop_seqk_parallel_kernelI23Flash_bwd_kernel_traitsILi32ELi128ELi128ELi8ELi4ELi4ELi4ELb1ELb0EN7cutlass10bfloat16_tE19Flash_kernel_traitsILi32ELi128ELi128ELi8ES3_EELb0ELb0ELb0ELb0ELb0ELb0ELb1EEEvNS_16Flash_bwd_paramsE)
        /*02c0*/ 	.word	0x000000ff


	//----- nvinfo : EIATTR_FRAME_SIZE
	.align		4
.L_128:
        /*02c4*/ 	.byte	0x04, 0x11
        /*02c6*/ 	.short	(.L_130 - .L_129)
	.align		4
.L_129:
        /*02c8*/ 	.word	index@(_ZN5flash44flash_bwd_dq_dk_dv_loop_seqk_parallel_kernelI23Flash_bwd_kernel_traitsILi32ELi128ELi128ELi8ELi4ELi4ELi4ELb1ELb0EN7cutlass10bfloat16_tE19Flash_kernel_traitsILi32ELi128ELi128ELi8ES3_EELb0ELb0ELb0ELb0ELb0ELb0ELb1EEEvNS_16Flash_bwd_paramsE)
        /*02cc*/ 	.word	0x00000120


	//----- nvinfo : EIATTR_REGCOUNT
	.align		4
.L_130:
        /*02d0*/ 	.byte	0x04, 0x2f
        /*02d2*/ 	.short	(.L_132 - .L_131)
	.align		4
.L_131:
        /*02d4*/ 	.word	index@(_ZN5flash44flash_bwd_dq_dk_dv_loop_seqk_parallel_kernelI23Flash_bwd_kernel_traitsILi32ELi128ELi128ELi8ELi4ELi4ELi4ELb1ELb0EN7cutlass10bfloat16_tE19Flash_kernel_traitsILi32ELi128ELi128ELi8ES3_EELb1ELb0ELb0ELb0ELb0ELb0ELb0EEEvNS_16Flash_bwd_paramsE)
        /*02d8*/ 	.word	0x000000ff


	//----- nvinfo : EIATTR_FRAME_SIZE
	.align		4
.L_132:
        /*02dc*/ 	.byte	0x04, 0x11
        /*02de*/ 	.short	(.L_134 - .L_133)
	.align		4
.L_133:
        /*02e0*/ 	.word	index@(_ZN5flash44flash_bwd_dq_dk_dv_loop_seqk_parallel_kernelI23Flash_bwd_kernel_traitsILi32ELi128ELi128ELi8ELi4ELi4ELi4ELb1ELb0EN7cutlass10bfloat16_tE19Flash_kernel_traitsILi32ELi128ELi128ELi8ES3_EELb1ELb0ELb0ELb0ELb0ELb0ELb0EEEvNS_16Flash_bwd_paramsE)
        /*02e4*/ 	.word	0x00000030


	//----- nvinfo : EIATTR_REGCOUNT
	.align		4
.L_134:
        /*02e8*/ 	.byte	0x04, 0x2f
        /*02ea*/ 	.short	(.L_136 - .L_135)
	.align		4
.L_135:
        /*02ec*/ 	.word	index@(_ZN5flash44flash_bwd_dq_dk_dv_loop_seqk_parallel_kernelI23Flash_bwd_kernel_traitsILi32ELi128ELi128ELi8ELi4ELi4ELi4ELb1ELb0EN7cutlass10bfloat16_tE19Flash_kernel_traitsILi32ELi128ELi128ELi8ES3_EELb0ELb0ELb0ELb0ELb0ELb1ELb1EEEvNS_16Flash_bwd_paramsE)
        /*02f0*/ 	.word	0x000000ff


	//----- nvinfo : EIATTR_FRAME_SIZE
	.align		4
.L_136:
        /*02f4*/ 	.byte	0x04, 0x11
        /*02f6*/ 	.short	(.L_138 - .L_137)
	.align		4
.L_137:
        /*02f8*/ 	.word	index@(_ZN5flash44flash_bwd_dq_dk_dv_loop_seqk_parallel_kernelI23Flash_bwd_kernel_traitsILi32ELi128ELi128ELi8ELi4ELi4ELi4ELb1ELb0EN7cutlass10bfloat16_tE19Flash_kernel_traitsILi32ELi128ELi128ELi8ES3_EELb0ELb0ELb0ELb0ELb0ELb1ELb1EEEvNS_16Flash_bwd_paramsE)
        /*02fc*/ 	.word	0x00000118


	//----- nvinfo : EIATTR_REGCOUNT
	.align		4
.L_138:
        /*0300*/ 	.byte	0x04, 0x2f
        /*0302*/ 	.short	(.L_140 - .L_139)
	.align		4
.L_139:
        /*0304*/ 	.word	index@(_ZN5flash44flash_bwd_dq_dk_dv_loop_seqk_parallel_kernelI23Flash_bwd_kernel_traitsILi32ELi128ELi128ELi8ELi4ELi4ELi4ELb1ELb0EN7cutlass10bfloat16_tE19Flash_kernel_traitsILi32ELi128ELi128ELi8ES3_EELb1ELb0ELb0ELb0ELb0ELb1ELb0EEEvNS_16Flash_bwd_paramsE)
        /*0308*/ 	.word	0x000000ff


	//----- nvinfo : EIATTR_FRAME_SIZE
	.align		4
.L_140:
        /*030c*/ 	.byte	0x04, 0x11
        /*030e*/ 	.short	(.L_142 - .L_141)
	.align		4
.L_141:
        /*0310*/ 	.word	index@(_ZN5flash44flash_bwd_dq_dk_dv_loop_seqk_parallel_kernelI23Flash_bwd_kernel_traitsILi32ELi128ELi128ELi8ELi4ELi4ELi4ELb1ELb0EN7cutlass10bfloat16_tE19Flash_kernel_traitsILi32ELi128ELi128ELi8ES3_EELb1ELb0ELb0ELb0ELb0ELb1ELb0EEEvNS_16Flash_bwd_paramsE)
        /*0314*/ 	.word	0x00000030


	//----- nvinfo : EIATTR_REGCOUNT
	.align		4
.L_142:
        /*0318*/ 	.byte	0x04, 0x2f
        /*031a*/ 	.short	(.L_144 - .L_143)
	.align		4
.L_143:
        /*031c*/ 	.word	index@(_ZN5flash27flash_bwd_convert_dq_kernelI23Flash_bwd_kernel_traitsILi32ELi128ELi128ELi8ELi4ELi4ELi4ELb1ELb0EN7cutlass10bfloat16_tE19Flash_kernel_traitsILi32ELi128ELi128ELi8ES3_EEEEvNS_16Flash_bwd_paramsEi)
        /*0320*/ 	.word	0x00000030


	//----- nvinfo : EIATTR_FRAME_SIZE
	.align		4
.L_144:
        /*0324*/ 	.byte	0x04, 0x11
        /*0326*/ 	.short	(.L_146 - .L_145)
	.align		4
.L_145:
        /*0328*/ 	.word	index@(_ZN5flash27flash_bwd_convert_dq_kernelI23Flash_bwd_kernel_traitsILi32ELi128ELi128ELi8ELi4ELi4ELi4ELb1ELb0EN7cutlass10bfloat16_tE19Flash_kernel_traitsILi32ELi128ELi128ELi8ES3_EEEEvNS_16Flash_bwd_paramsEi)
        /*032c*/ 	.word	0x00000000


	//----- nvinfo : EIATTR_REGCOUNT
	.align		4
.L_146:
        /*0330*/ 	.byte	0x04, 0x2f
        /*0332*/ 	.short	(.L_148 - .L_147)
	.align		4
.L_147:
        /*0334*/ 	.word	index@(_ZN5flash44flash_bwd_dq_dk_dv_loop_seqk_parallel_kernelI23Flash_bwd_kernel_traitsILi32ELi128ELi128ELi8ELi4ELi4ELi4ELb1ELb0EN7cutlass10bfloat16_tE19Flash_kernel_traitsILi32ELi128ELi128ELi8ES3_EELb0ELb0ELb1ELb1ELb0ELb0ELb0EEEvNS_16Flash_bwd_paramsE)
        /*0338*/ 	.word	0x000000ff


	//----- nvinfo : EIATTR_FRAME_SIZE
	.align		4
.L_148:
        /*033c*/ 	.byte	0x04, 0x11
        /*033e*/ 	.short	(.L_150 - .L_149)
	.align		4
.L_149:
        /*0340*/ 	.word	index@(_ZN5flash44flash_bwd_dq_dk_dv_loop_seqk_parallel_kernelI23Flash_bwd_kernel_traitsILi32ELi128ELi128ELi8ELi4ELi4ELi4ELb1ELb0EN7cutlass10bfloat16_tE19Flash_kernel_traitsILi32ELi128ELi128ELi8ES3_EELb0ELb0ELb1ELb1ELb0ELb0ELb0EEEvNS_16Flash_bwd_paramsE)
        /*0344*/ 	.word	0x00000038


	//----- nvinfo : EIATTR_REGCOUNT
	.align		4
.L_150:
        /*0348*/ 	.byte	0x04, 0x2f
        /*034a*/ 	.short	(.L_152 - .L_151)
	.align		4
.L_151:
        /*034c*/ 	.word	index@(_ZN5flash44flash_bwd_dq_dk_dv_loop_seqk_parallel_kernelI23Flash_bwd_kernel_traitsILi32ELi128ELi128ELi8ELi4ELi4ELi4ELb1ELb0EN7cutlass10bfloat16_tE19Flash_kernel_traitsILi32ELi128ELi128ELi8ES3_EELb0ELb0ELb1ELb0ELb0ELb1ELb0EEEvNS_16Flash_bwd_paramsE)
        /*0350*/ 	.word	0x000000ff


	//----- nvinfo : EIATTR_FRAME_SIZE
	.align		4
.L_152:
        /*0354*/ 	.byte	0x04, 0x11
        /*0356*/ 	.short	(.L_154 - .L_153)
	.align		4
.L_153:
        /*0358*/ 	.word	index@(_ZN5flash44flash_bwd_dq_dk_dv_loop_seqk_parallel_kernelI23Flash_bwd_kernel_traitsILi32ELi128ELi128ELi8ELi4ELi4ELi4ELb1ELb0EN7cutlass10bfloat16_tE19Flash_kernel_traitsILi32ELi128ELi128ELi8ES3_EELb0ELb0ELb1ELb0ELb0ELb1ELb0EEEvNS_16Flash_bwd_paramsE)
        /*035c*/ 	.word	0x00000028


	//----- nvinfo : EIATTR_REGCOUNT
	.align		4
.L_154:
        /*0360*/ 	.byte	0x04, 0x2f
        /*0362*/ 	.short	(.L_156 - .L_155)
	.align		4
.L_155:
        /*0364*/ 	.word	index@(_ZN5flash44flash_bwd_dq_dk_dv_loop_seqk_parallel_kernelI23Flash_bwd_kernel_traitsILi32ELi128ELi128ELi8ELi4ELi4ELi4ELb1ELb0EN7cutlass10bfloat16_tE19Flash_kernel_traitsILi32ELi128ELi128ELi8ES3_EELb0ELb0ELb0ELb1ELb0ELb0ELb0EEEvNS_16Flash_bwd_paramsE)
        /*0368*/ 	.word	0x000000ff


	//----- nvinfo : EIATTR_FRAME_SIZE
	.align		4
.L_156:
        /*036c*/ 	.byte	0x04, 0x11
        /*036e*/ 	.short	(.L_158 - .L_157)
	.align		4
.L_157:
        /*0370*/ 	.word	index@(_ZN5flash44flash_bwd_dq_dk_dv_loop_seqk_parallel_kernelI23Flash_bwd_kernel_traitsILi32ELi128ELi128ELi8ELi4ELi4ELi4ELb1ELb0EN7cutlass10bfloat16_tE19Flash_kernel_traitsILi32ELi128ELi128ELi8ES3_EELb0ELb0ELb0ELb1ELb0ELb0ELb0EEEvNS_16Flash_bwd_paramsE)
        /*0374*/ 	.word	0x00000050


	//----- nvinfo : EIATTR_REGCOUNT
	.align		4
.L_158:
        /*0378*/ 	.byte	0x04, 0x2f
        /*037a*/ 	.short	(.L_160 - .L_159)
	.align		4
.L_159:
        /*037c*/ 	.word	index@(_ZN5flash44flash_bwd_dq_dk_dv_loop_seqk_parallel_kernelI23Flash_bwd_kernel_traitsILi32ELi128ELi128ELi8ELi4ELi4ELi4ELb1ELb0EN7cutlass10bfloat16_tE19Flash_kernel_traitsILi32ELi128ELi128ELi8ES3_EELb0ELb0ELb0ELb0ELb1ELb1ELb0EEEvNS_16Flash_bwd_paramsE)
        /*0380*/ 	.word	0x000000ff


	//----- nvinfo : EIATTR_FRAME_SIZE
	.align		4
.L_160:
        /*0384*/ 	.byte	0x04, 0x11
        /*0386*/ 	.short	(.L_162 - .L_161)
	.align		4
.L_161:
        /*0388*/ 	.word	index@(_ZN5flash44flash_bwd_dq_dk_dv_loop_seqk_parallel_kernelI23Flash_bwd_kernel_traitsILi32ELi128ELi128ELi8ELi4ELi4ELi4ELb1ELb0EN7cutlass10bfloat16_tE19Flash_kernel_traitsILi32ELi128ELi128ELi8ES3_EELb0ELb0ELb0ELb0ELb1ELb1ELb0EEEvNS_16Flash_bwd_paramsE)
        /*038c*/ 	.word	0x00000000


	//----- nvinfo : EIATTR_REGCOUNT
	.align		4
.L_162:
        /*0390*/ 	.byte	0x04, 0x2f
        /*0392*/ 	.short	(.L_164 - .L_163)
	.align		4
.L_163:
        /*0394*/ 	.word	index@(_ZN5flash44flash_bwd_dq_dk_dv_loop_seqk_parallel_kernelI23Flash_bwd_kernel_traitsILi32ELi128ELi128ELi8ELi4ELi4ELi4ELb1ELb0EN7cutlass10bfloat16_tE19Flash_kernel_traitsILi32ELi128ELi128ELi8ES3_EELb0ELb0ELb1ELb0ELb0ELb0ELb0EEEvNS_16Flash_bwd_paramsE)
        /*0398*/ 	.word	0x000000ff


	//----- nvinfo : EIATTR_FRAME_SIZE
	.align		4
.L_164:
        /*039c*/ 	.byte	0x04, 0x11
        /*039e*/ 	.short	(.L_166 - .L_165)
	.align		4
.L_165:
        /*03a0*/ 	.word	index@(_ZN5flash44flash_bwd_dq_dk_dv_loop_seqk_parallel_kernelI23Flash_bwd_kernel_traitsILi32ELi128ELi128ELi8ELi4ELi4ELi4ELb1ELb0EN7cutlass10bfloat16_tE19Flash_kernel_traitsILi32ELi128ELi128ELi8ES3_EELb0ELb0ELb1ELb0ELb0ELb0ELb0EEEvNS_16Flash_bwd_paramsE)
        /*03a4*/ 	.word	0x00000038


	//----- nvinfo : EIATTR_REGCOUNT
	.align		4
.L_166:
        /*03a8*/ 	.byte	0x04, 0x2f
        /*03aa*/ 	.short	(.L_168 - .L_167)
	.align		4
.L_167:
        /*03ac*/ 	.word	index@(_ZN5flash44flash_bwd_dq_dk_dv_loop_seqk_parallel_kernelI23Flash_bwd_kernel_traitsILi32ELi128ELi128ELi8ELi4ELi4ELi4ELb1ELb0EN7cutlass10bfloat16_tE19Flash_kernel_traitsILi32ELi128ELi128ELi8ES3_EELb0ELb0ELb0ELb0ELb0ELb0ELb0EEEvNS_16Flash_bwd_paramsE)
        /*03b0*/ 	.word	0x000000ff


	//----- nvinfo : EIATTR_FRAME_SIZE
	.align		4
.L_168:
        /*03b4*/ 	.byte	0x04, 0x11
        /*03b6*/ 	.short	(.L_170 - .L_169)
	.align		4
.L_169:
        /*03b8*/ 	.word	index@(_ZN5flash44flash_bwd_dq_dk_dv_loop_seqk_parallel_kernelI23Flash_bwd_kernel_traitsILi32ELi128ELi128ELi8ELi4ELi4ELi4ELb1ELb0EN7cutlass10bfloat16_tE19Flash_kernel_traitsILi32ELi128ELi128ELi8ES3_EELb0ELb0ELb0ELb0ELb0ELb0ELb0EEEvNS_16Flash_bwd_paramsE)
        /*03bc*/ 	.word	0x00000030


	//----- nvinfo : EIATTR_REGCOUNT
	.align		4
.L_170:
        /*03c0*/ 	.byte	0x04, 0x2f
        /*03c2*/ 	.short	(.L_172 - .L_171)
	.align		4
.L_171:
        /*03c4*/ 	.word	index@(_ZN5flash44flash_bwd_dq_dk_dv_loop_seqk_parallel_kernelI23Flash_bwd_kernel_traitsILi32ELi128ELi128ELi8ELi4ELi4ELi4ELb1ELb0EN7cutlass10bfloat16_tE19Flash_kernel_traitsILi32ELi128ELi128ELi8ES3_EELb0ELb0ELb0ELb0ELb0ELb1ELb0EEEvNS_16Flash_bwd_paramsE)
        /*03c8*/ 	.word	0x000000ff


	//----- nvinfo : EIATTR_FRAME_SIZE
	.align		4
.L_172:
        /*03cc*/ 	.byte	0x04, 0x11
        /*03ce*/ 	.short	(.L_174 - .L_173)
	.align		4
.L_173:
        /*03d0*/ 	.word	index@(_ZN5flash44flash_bwd_dq_dk_dv_loop_seqk_parallel_kernelI23Flash_bwd_kernel_traitsILi32ELi128ELi128ELi8ELi4ELi4ELi4ELb1ELb0EN7cutlass10bfloat16_tE19Flash_kernel_traitsILi32ELi128ELi128ELi8ES3_EELb0ELb0ELb0ELb0ELb0ELb1ELb0EEEvNS_16Flash_bwd_paramsE)
        /*03d4*/ 	.word	0x00000028


	//----- nvinfo : EIATTR_MIN_STACK_SIZE
	.align		4
.L_174:
        /*03d8*/ 	.byte	0x04, 0x12
        /*03da*/ 	.short	(.L_176 - .L_175)
	.align		4
.L_175:
        /*03dc*/ 	.word	index@(_ZN5flash44flash_bwd_dq_dk_dv_loop_seqk_parallel_kernelI23Flash_bwd_kernel_traitsILi32ELi128ELi128ELi8ELi4ELi4ELi4ELb1ELb0EN7cutlass10bfloat16_tE19Flash_kernel_traitsILi32ELi128ELi128ELi8ES3_EELb0ELb0ELb0ELb0ELb0ELb1ELb0EEEvNS_16Flash_bwd_paramsE)
        /*03e0*/ 	.word	0x00000028


	//----- nvinfo : EIATTR_MIN_STACK_SIZE
	.align		4
.L_176:
        /*03e4*/ 	.byte	0x04, 0x12
        /*03e6*/ 	.short	(.L_178 - .L_177)
	.align		4
.L_177:
        /*03e8*/ 	.word	index@(_ZN5flash44flash_bwd_dq_dk_dv_loop_seqk_parallel_kernelI23Flash_bwd_kernel_traitsILi32ELi128ELi128ELi8ELi4ELi4ELi4ELb1ELb0EN7cutlass10bfloat16_tE19Flash_kernel_traitsILi32ELi128ELi128ELi8ES3_EELb0ELb0ELb0ELb0ELb0ELb0ELb0EEEvNS_16Flash_bwd_paramsE)
        /*03ec*/ 	.word	0x00000030


	//----- nvinfo : EIATTR_MIN_STACK_SIZE
	.align		4
.L_178:
        /*03f0*/ 	.byte	0x04, 0x12
        /*03f2*/ 	.short	(.L_180 - .L_179)
	.align		4
.L_179:
        /*03f4*/ 	.word	index@(_ZN5flash44flash_bwd_dq_dk_dv_loop_seqk_parallel_kernelI23Flash_bwd_kernel_traitsILi32ELi128ELi128ELi8ELi4ELi4ELi4ELb1ELb0EN7cutlass10bfloat16_tE19Flash_kernel_traitsILi32ELi128ELi128ELi8ES3_EELb0ELb0ELb1ELb0ELb0ELb0ELb0EEEvNS_16Flash_bwd_paramsE)
        /*03f8*/ 	.word	0x00000038


	//----- nvinfo : EIATTR_MIN_STACK_SIZE
	.align		4
.L_180:
        /*03fc*/ 	.byte	0x04, 0x12
        /*03fe*/ 	.short	(.L_182 - .L_181)
	.align		4
.L_181:
        /*0400*/ 	.word	index@(_ZN5flash44flash_bwd_dq_dk_dv_loop_seqk_parallel_kernelI23Flash_bwd_kernel_traitsILi32ELi128ELi128ELi8ELi4ELi4ELi4ELb1ELb0EN7cutlass10bfloat16_tE19Flash_kernel_traitsILi32ELi128ELi128ELi8ES3_EELb0ELb0ELb0ELb0ELb1ELb1ELb0EEEvNS_16Flash_bwd_paramsE)
        /*0404*/ 	.word	0x00000000


	//----- nvinfo : EIATTR_MIN_STACK_SIZE
	.align		4
.L_182:
        /*0408*/ 	.byte	0x04, 0x12
        /*040a*/ 	.short	(.L_184 - .L_183)
	.align		4
.L_183:
        /*040c*/ 	.word	index@(_ZN5flash44flash_bwd_dq_dk_dv_loop_seqk_parallel_kernelI23Flash_bwd_kernel_traitsILi32ELi128ELi128ELi8ELi4ELi4ELi4ELb1ELb0EN7cutlass10bfloat16_tE19Flash_kernel_traitsILi32ELi128ELi128ELi8ES3_EELb0ELb0ELb0ELb1ELb0ELb0ELb0EEEvNS_16Flash_bwd_paramsE)
        /*0410*/ 	.word	0x00000050


	//----- nvinfo : EIATTR_MIN_STACK_SIZE
	.align		4
.L_184:
        /*0414*/ 	.byte	0x04, 0x12
        /*0416*/ 	.short	(.L_186 - .L_185)
	.align		4
.L_185:
        /*0418*/ 	.word	index@(_ZN5flash44flash_bwd_dq_dk_dv_loop_seqk_parallel_kernelI23Flash_bwd_kernel_traitsILi32ELi128ELi128ELi8ELi4ELi4ELi4ELb1ELb0EN7cutlass10bfloat16_tE19Flash_kernel_traitsILi32ELi128ELi128ELi8ES3_EELb0ELb0ELb1ELb0ELb0ELb1ELb0EEEvNS_16Flash_bwd_paramsE)
        /*041c*/ 	.word	0x00000028


	//----- nvinfo : EIATTR_MIN_STACK_SIZE
	.align		4
.L_186:
        /*0420*/ 	.byte	0x04, 0x12
        /*0422*/ 	.short	(.L_188 - .L_187)
	.align		4
.L_187:
        /*0424*/ 	.word	index@(_ZN5flash44flash_bwd_dq_dk_dv_loop_seqk_parallel_kernelI23Flash_bwd_kernel_traitsILi32ELi128ELi128ELi8ELi4ELi4ELi4ELb1ELb0EN7cutlass10bfloat16_tE19Flash_kernel_traitsILi32ELi128ELi128ELi8ES3_EELb0ELb0ELb1ELb1ELb0ELb0ELb0EEEvNS_16Flash_bwd_paramsE)
        /*0428*/ 	.word	0x00000038


	//----- nvinfo : EIATTR_MIN_STACK_SIZE
	.align		4
.L_188:
        /*042c*/ 	.byte	0x04, 0x12
        /*042e*/ 	.short	(.L_190 - .L_189)
	.align		4
.L_189:
        /*0430*/ 	.word	index@(_ZN5flash27flash_bwd_convert_dq_kernelI23Flash_bwd_kernel_traitsILi32ELi128ELi128ELi8ELi4ELi4ELi4ELb1ELb0EN7cutlass10bfloat16_tE19Flash_kernel_traitsILi32ELi128ELi128ELi8ES3_EEEEvNS_16Flash_bwd_paramsEi)
        /*0434*/ 	.word	0x00000000


	//----- nvinfo : EIATTR_MIN_STACK_SIZE
	.align		4
.L_190:
        /*0438*/ 	.byte	0x04, 0x12
        /*043a*/ 	.short	(.L_192 - .L_191)
	.align		4
.L_191:
        /*043c*/ 	.word	index@(_ZN5flash44flash_bwd_dq_dk_dv_loop_seqk_parallel_kernelI23Flash_bwd_kernel_traitsILi32ELi128ELi128ELi8ELi4ELi4ELi4ELb1ELb0EN7cutlass10bfloat16_tE19Flash_kernel_traitsILi32ELi128ELi128ELi8ES3_EELb1ELb0ELb0ELb0ELb0ELb1ELb0EEEvNS_16Flash_bwd_paramsE)
        /*0440*/ 	.word	0x00000030


	//----- nvinfo : EIATTR_MIN_STACK_SIZE
	.align		4
.L_192:
        /*0444*/ 	.byte	0x04, 0x12
        /*0446*/ 	.short	(.L_194 - .L_193)
	.align		4
.L_193:
        /*0448*/ 	.word	index@(_ZN5flash44flash_bwd_dq_dk_dv_loop_seqk_parallel_kernelI23Flash_bwd_kernel_traitsILi32ELi128ELi128ELi8ELi4ELi4ELi4ELb1ELb0EN7cutlass10bfloat16_tE19Flash_kernel_traitsILi32ELi128ELi128ELi8ES3_EELb0ELb0ELb0ELb0ELb0ELb1ELb1EEEvNS_16Flash_bwd_paramsE)
        /*044c*/ 	.word	0x00000118


	//----- nvinfo : EIATTR_MIN_STACK_SIZE
	.align		4
.L_194:
        /*0450*/ 	.byte	0x04, 0x12
        /*0452*/ 	.short	(.L_196 - .L_195)
	.align		4
.L_195:
        /*0454*/ 	.word	index@(_ZN5flash44flash_bwd_dq_dk_dv_loop_seqk_parallel_kernelI23Flash_bwd_kernel_traitsILi32ELi128ELi128ELi8ELi4ELi4ELi4ELb1ELb0EN7cutlass10bfloat16_tE19Flash_kernel_traitsILi32ELi128ELi128ELi8ES3_EELb1ELb0ELb0ELb0ELb0ELb0ELb0EEEvNS_16Flash_bwd_paramsE)
        /*0458*/ 	.word	0x00000030


	//----- nvinfo : EIATTR_MIN_STACK_SIZE
	.align		4
.L_196:
        /*045c*/ 	.byte	0x04, 0x12
        /*045e*/ 	.short	(.L_198 - .L_197)
	.align		4
.L_197:
        /*0460*/ 	.word	index@(_ZN5flash44flash_bwd_dq_dk_dv_loop_seqk_parallel_kernelI23Flash_bwd_kernel_traitsILi32ELi128ELi128ELi8ELi4ELi4ELi4ELb1ELb0EN7cutlass10bfloat16_tE19Flash_kernel_traitsILi32ELi128ELi128ELi8ES3_EELb0ELb0ELb0ELb0ELb0ELb0ELb1EEEvNS_16Flash_bwd_paramsE)
        /*0464*/ 	.word	0x00000120


	//----- nvinfo : EIATTR_MIN_STACK_SIZE
	.align		4
.L_198:
        /*0468*/ 	.byte	0x04, 0x12
        /*046a*/ 	.short	(.L_200 - .L_199)
	.align		4
.L_199:
        /*046c*/ 	.word	index@(_ZN5flash44flash_bwd_dq_dk_dv_loop_seqk_parallel_kernelI23Flash_bwd_kernel_traitsILi32ELi128ELi128ELi8ELi4ELi4ELi4ELb1ELb0EN7cutlass10bfloat16_tE19Flash_kernel_traitsILi32ELi128ELi128ELi8ES3_EELb1ELb0ELb1ELb0ELb0ELb0ELb0EEEvNS_16Flash_bwd_paramsE)
        /*0470*/ 	.word	0x00000038


	//----- nvinfo : EIATTR_MIN_STACK_SIZE
	.align		4
.L_200:
        /*0474*/ 	.byte	0x04, 0x12
        /*0476*/ 	.short	(.L_202 - .L_201)
	.align		4
.L_201:
        /*0478*/ 	.word	index@(_ZN5flash44flash_bwd_dq_dk_dv_loop_seqk_parallel_kernelI23Flash_bwd_kernel_traitsILi32ELi128ELi128ELi8ELi4ELi4ELi4ELb1ELb0EN7cutlass10bfloat16_tE19Flash_kernel_traitsILi32ELi128ELi128ELi8ES3_EELb0ELb0ELb1ELb0ELb0ELb0ELb1EEEvNS_16Flash_bwd_paramsE)
        /*047c*/ 	.word	0x00000150


	//----- nvinfo : EIATTR_MIN_STACK_SIZE
	.align		4
.L_202:
        /*0480*/ 	.byte	0x04, 0x12
        /*0482*/ 	.short	(.L_204 - .L_203)
	.align		4
.L_203:
        /*0484*/ 	.word	index@(_ZN5flash44flash_bwd_dq_dk_dv_loop_seqk_parallel_kernelI23Flash_bwd_kernel_traitsILi32ELi128ELi128ELi8ELi4ELi4ELi4ELb1ELb0EN7cutlass10bfloat16_tE19Flash_kernel_traitsILi32ELi128ELi128ELi8ES3_EELb1ELb0ELb0ELb0ELb1ELb1ELb0EEEvNS_16Flash_bwd_paramsE)
        /*0488*/ 	.word	0x00000000


	//----- nvinfo : EIATTR_MIN_STACK_SIZE
	.align		4
.L_204:
        /*048c*/ 	.byte	0x04, 0x12
        /*048e*/ 	.short	(.L_206 - .L_205)
	.align		4
.L_205:
        /*0490*/ 	.word	index@(_ZN5flash44flash_bwd_dq_dk_dv_loop_seqk_parallel_kernelI23Flash_bwd_kernel_traitsILi32ELi128ELi128ELi8ELi4ELi4ELi4ELb1ELb0EN7cutlass10bfloat16_tE19Flash_kernel_traitsILi32ELi128ELi128ELi8ES3_EELb0ELb0ELb0ELb0ELb1ELb1ELb1EEEvNS_16Flash_bwd_paramsE)
        /*0494*/ 	.word	0x000000f0


	//----- nvinfo : EIATTR_MIN_STACK_SIZE
	.align		4
.L_206:
        /*0498*/ 	.byte	0x04, 0x12
        /*049a*/ 	.short	(.L_208 - .L_207)
	.align		4
.L_207:
        /*049c*/ 	.word	index@(_ZN5flash44flash_bwd_dq_dk_dv_loop_seqk_parallel_kernelI23Flash_bwd_kernel_traitsILi32ELi128ELi128ELi8ELi4ELi4ELi4ELb1ELb0EN7cutlass10bfloat16_tE19Flash_kernel_traitsILi32ELi128ELi128ELi8ES3_EELb1ELb0ELb0ELb1ELb0ELb0ELb0EEEvNS_16Flash_bwd_paramsE)
        /*04a0*/ 	.word	0x00000048


	//----- nvinfo : EIATTR_MIN_STACK_SIZE
	.align		4
.L_208:
        /*04a4*/ 	.byte	0x04, 0x12
        /*04a6*/ 	.short	(.L_210 - .L_209)
	.align		4
.L_209:
        /*04a8*/ 	.word	index@(_ZN5flash44flash_bwd_dq_dk_dv_loop_seqk_parallel_kernelI23Flash_bwd_kernel_traitsILi32ELi128ELi128ELi8ELi4ELi4ELi4ELb1ELb0EN7cutlass10bfloat16_tE19Flash_kernel_traitsILi32ELi128ELi128ELi8ES3_EELb0ELb0ELb0ELb1ELb0ELb0ELb1EEEvNS_16Flash_bwd_paramsE)
        /*04ac*/ 	.word	0x00000130


	//----- nvinfo : EIATTR_MIN_STACK_SIZE
	.align		4
.L_210:
        /*04b0*/ 	.byte	0x04, 0x12
        /*04b2*/ 	.short	(.L_212 - .L_211)
	.align		4
.L_211:
        /*04b4*/ 	.word	index@(_ZN5flash44flash_bwd_dq_dk_dv_loop_seqk_parallel_kernelI23Flash_bwd_kernel_traitsILi32ELi128ELi128ELi8ELi4ELi4ELi4ELb1ELb0EN7cutlass10bfloat16_tE19Flash_kernel_traitsILi32ELi128ELi128ELi8ES3_EELb1ELb0ELb1ELb0ELb0ELb1ELb0EEEvNS_16Flash_bwd_paramsE)
        /*04b8*/ 	.word	0x00000020


	//----- nvinfo : EIATTR_MIN_STACK_SIZE
	.align		4
.L_212:
        /*04bc*/ 	.byte	0x04, 0x12
        /*04be*/ 	.short	(.L_214 - .L_213)
	.align		4
.L_213:
        /*04c0*/ 	.word	index@(_ZN5flash44flash_bwd_dq_dk_dv_loop_seqk_parallel_kernelI23Flash_bwd_kernel_traitsILi32ELi128ELi128ELi8ELi4ELi4ELi4ELb1ELb0EN7cutlass10bfloat16_tE19Flash_kernel_traitsILi32ELi128ELi128ELi8ES3_EELb0ELb0ELb1ELb0ELb0ELb1ELb1EEEvNS_16Flash_bwd_paramsE)
        /*04c4*/ 	.word	0x00000138


	//----- nvinfo : EIATTR_MIN_STACK_SIZE
	.align		4
.L_214:
        /*04c8*/ 	.byte	0x04, 0x12
        /*04ca*/ 	.short	(.L_216 - .L_215)
	.align		4
.L_215:
        /*04cc*/ 	.word	index@(_ZN5flash44flash_bwd_dq_dk_dv_loop_seqk_parallel_kernelI23Flash_bwd_kernel_traitsILi32ELi128ELi128ELi8ELi4ELi4ELi4ELb1ELb0EN7cutlass10bfloat16_tE19Flash_kernel_traitsILi32ELi128ELi128ELi8ES3_EELb1ELb0ELb1ELb1ELb0ELb0ELb0EEEvNS_16Flash_bwd_paramsE)
        /*04d0*/ 	.word	0x00000040


	//----- nvinfo : EIATTR_MIN_STACK_SIZE
	.align		4
.L_216:
        /*04d4*/ 	.byte	0x04, 0x12
        /*04d6*/ 	.short	(.L_218 - .L_217)
	.align		4
.L_217:
        /*04d8*/ 	.word	index@(_ZN5flash44flash_bwd_dq_dk_dv_loop_seqk_parallel_kernelI23Flash_bwd_kernel_traitsILi32ELi128ELi128ELi8ELi4ELi4ELi4ELb1ELb0EN7cutlass10bfloat16_tE19Flash_kernel_traitsILi32ELi128ELi128ELi8ES3_EELb0ELb0ELb1ELb1ELb0ELb0ELb1EEEvNS_16Flash_bwd_paramsE)
        /*04dc*/ 	.word	0x00000148


	//----- nvinfo : EIATTR_MIN_STACK_SIZE
	.align		4
.L_218:
        /*04e0*/ 	.byte	0x04, 0x12
        /*04e2*/ 	.short	(.L_220 - .L_219)
	.align		4
.L_219:
        /*04e4*/ 	.word	index@(_ZN5flash25flash_bwd_dot_do_o_kernelILb0E23Flash_bwd_kernel_traitsILi32ELi128ELi128ELi8ELi4ELi4ELi4ELb1ELb0EN7cutlass10bfloat16_tE19Flash_kernel_traitsILi32ELi128ELi128ELi8ES3_EEEEvNS_16Flash_bwd_paramsE)
        /*04e8*/ 	.word	0x00000000


	//----- nvinfo : EIATTR_MIN_STACK_SIZE
	.align		4
.L_220:
        /*04ec*/ 	.byte	0x04, 0x12
        /*04ee*/ 	.short	(.L_222 - .L_221)
	.align		4
.L_221:
        /*04f0*/ 	.word	index@(_ZN5flash25flash_bwd_dot_do_o_kernelILb1E23Flash_bwd_kernel_traitsILi32ELi128ELi128ELi8ELi4ELi4ELi4ELb1ELb0EN7cutlass10bfloat16_tE19Flash_kernel_traitsILi32ELi128ELi128ELi8ES3_EEEEvNS_16Flash_bwd_paramsE)
        /*04f4*/ 	.word	0x00000000


	//----- nvinfo : EIATTR_MIN_STACK_SIZE
	.align		4
.L_222:
        /*04f8*/ 	.byte	0x04, 0x12
        /*04fa*/ 	.short	(.L_224 - .L_223)
	.align		4
.L_223:
        /*04fc*/ 	.word	index@(_ZN5flash27flash_bwd_convert_dq_kernelI23Flash_bwd_kernel_traitsILi32ELi128ELi128ELi8ELi4ELi4ELi4ELb0ELb0EN7cutlass10bfloat16_tE19Flash_kernel_traitsILi32ELi128ELi128ELi8ES3_EEEEvNS_16Flash_bwd_paramsEi)
        /*0500*/ 	.word	0x00000000


	//----- nvinfo : EIATTR_MIN_STACK_SIZE
	.align		4
.L_224:
        /*0504*/ 	.byte	0x04, 0x12
        /*0506*/ 	.short	(.L_226 - .L_225)
	.align		4
.L_225:
        /*0508*/ 	.word	index@(_ZN5flash44flash_bwd_dq_dk_dv_loop_seqk_parallel_kernelI23Flash_bwd_kernel_traitsILi32ELi128ELi128ELi8ELi4ELi4ELi4ELb0ELb0EN7cutlass10bfloat16_tE19Flash_kernel_traitsILi32ELi128ELi128ELi8ES3_EELb1ELb0ELb0ELb0ELb0ELb1ELb0EEEvNS_16Flash_bwd_paramsE)
        /*050c*/ 	.word	0x00000000


	//----- nvinfo : EIATTR_MIN_STACK_SIZE
	.align		4
.L_226:
        /*0510*/ 	.byte	0x04, 0x12
        /*0512*/ 	.short	(.L_228 - .L_227)
	.align		4
.L_227:
        /*0514*/ 	.word	index@(_ZN5flash44flash_bwd_dq_dk_dv_loop_seqk_parallel_kernelI23Flash_bwd_kernel_traitsILi32ELi128ELi128ELi8ELi4ELi4ELi4ELb0ELb0EN7cutlass10bfloat16_tE19Flash_kernel_traitsILi32ELi128ELi128ELi8ES3_EELb0ELb0ELb0ELb0ELb0ELb1ELb1EEEvNS_16Flash_bwd_paramsE)
        /*0518*/ 	.word	0x000000a8


	//----- nvinfo : EIATTR_MIN_STACK_SIZE
	.align		4
.L_228:
        /*051c*/ 	.byte	0x04, 0x12
        /*051e*/ 	.short	(.L_230 - .L_229)
	.align		4
.L_229:
        /*0520*/ 	.word	index@(_ZN5flash44flash_bwd_dq_dk_dv_loop_seqk_parallel_kernelI23Flash_bwd_kernel_traitsILi32ELi128ELi128ELi8ELi4ELi4ELi4ELb0ELb0EN7cutlass10bfloat16_tE19Flash_kernel_traitsILi32ELi128ELi128ELi8ES3_EELb1ELb0ELb0ELb0ELb0ELb0ELb0EEEvNS_16Flash_bwd_paramsE)
        /*0524*/ 	.word	0x00000000


	//----- nvinfo : EIATTR_MIN_STACK_SIZE
	.align		4
.L_230:
        /*0528*/ 	.byte	0x04, 0x12
        /*052a*/ 	.short	(.L_232 - .L_231)
	.align		4
.L_231:
        /*052c*/ 	.word	index@(_ZN5flash44flash_bwd_dq_dk_dv_loop_seqk_parallel_kernelI23Flash_bwd_kernel_traitsILi32ELi128ELi128ELi8ELi4ELi4ELi4ELb0ELb0EN7cutlass10bfloat16_tE19Flash_kernel_traitsILi32ELi128ELi128ELi8ES3_EELb0ELb0ELb0ELb0ELb0ELb0ELb1EEEvNS_16Flash_bwd_paramsE)
        /*0530*/ 	.word	0x000000b0


	//----- nvinfo : EIATTR_MIN_STACK_SIZE
	.align		4
.L_232:
        /*0534*/ 	.byte	0x04, 0x12
        /*0536*/ 	.short	(.L_234 - .L_233)
	.align		4
.L_233:
        /*0538*/ 	.word	index@(_ZN5flash44flash_bwd_dq_dk_dv_loop_seqk_parallel_kernelI23Flash_bwd_kernel_traitsILi32ELi128ELi128ELi8ELi4ELi4ELi4ELb0ELb0EN7cutlass10bfloat16_tE19Flash_kernel_traitsILi32ELi128ELi128ELi8ES3_EELb1ELb0ELb1ELb0ELb0ELb0ELb0EEEvNS_16Flash_bwd_paramsE)
        /*053c*/ 	.word	0x00000000


	//----- nvinfo : EIATTR_MIN_STACK_SIZE
	.align		4
.L_234:
        /*0540*/ 	.byte	0x04, 0x12
        /*0542*/ 	.short	(.L_236 - .L_235)
	.align		4
.L_235:
        /*0544*/ 	.word	index@(_ZN5flash44flash_bwd_dq_dk_dv_loop_seqk_parallel_kernelI23Flash_bwd_kernel_traitsILi32ELi128ELi128ELi8ELi4ELi4ELi4ELb0ELb0EN7cutlass10bfloat16_tE19Flash_kernel_traitsILi32ELi128ELi128ELi8ES3_EELb0ELb0ELb1ELb0ELb0ELb0ELb1EEEvNS_16Flash_bwd_paramsE)
        /*0548*/ 	.word	0x000000d0


	//----- nvinfo : EIATTR_MIN_STACK_SIZE
	.align		4
.L_236:
        /*054c*/ 	.byte	0x04, 0x12
        /*054e*/ 	.short	(.L_238 - .L_237)
	.align		4
.L_237:
        /*0550*/ 	.word	index@(_ZN5flash44flash_bwd_dq_dk_dv_loop_seqk_parallel_kernelI23Flash_bwd_kernel_traitsILi32ELi128ELi128ELi8ELi4ELi4ELi4ELb0ELb0EN7cutlass10bfloat16_tE19Flash_kernel_traitsILi32ELi128ELi128ELi8ES3_EELb1ELb0ELb0ELb0ELb1ELb1ELb0EEEvNS_16Flash_bwd_paramsE)
        /*0554*/ 	.word	0x00000000


	//----- nvinfo : EIATTR_MIN_STACK_SIZE
	.align		4
.L_238:
        /*0558*/ 	.byte	0x04, 0x12
        /*055a*/ 	.short	(.L_240 - .L_239)
	.align		4
.L_239:
        /*055c*/ 	.word	index@(_ZN5flash44flash_bwd_dq_dk_dv_loop_seqk_parallel_kernelI23Flash_bwd_kernel_traitsILi32ELi128ELi128ELi8ELi4ELi4ELi4ELb0ELb0EN7cutlass10bfloat16_tE19Flash_kernel_traitsILi32ELi128ELi128ELi8ES3_EELb0ELb0ELb0ELb0ELb1ELb1ELb1EEEvNS_16Flash_bwd_paramsE)
        /*0560*/ 	.word	0x00000088


	//----- nvinfo : EIATTR_MIN_STACK_SIZE
	.align		4
.L_240:
        /*0564*/ 	.byte	0x04, 0x12
        /*0566*/ 	.short	(.L_242 - .L_241)
	.align		4
.L_241:
        /*0568*/ 	.word	index@(_ZN5flash44flash_bwd_dq_dk_dv_loop_seqk_parallel_kernelI23Flash_bwd_kernel_traitsILi32ELi128ELi128ELi8ELi4ELi4ELi4ELb0ELb0EN7cutlass10bfloat16_tE19Flash_kernel_traitsILi32ELi128ELi128ELi8ES3_EELb1ELb0ELb0ELb1ELb0ELb0ELb0EEEvNS_16Flash_bwd_paramsE)
        /*056c*/ 	.word	0x00000010


	//----- nvinfo : EIATTR_MIN_STACK_SIZE
	.align		4
.L_242:
        /*0570*/ 	.byte	0x04, 0x12
        /*0572*/ 	.short	(.L_244 - .L_243)
	.align		4
.L_243:
        /*0574*/ 	.word	index@(_ZN5flash44flash_bwd_dq_dk_dv_loop_seqk_parallel_kernelI23Flash_bwd_kernel_traitsILi32ELi128ELi128ELi8ELi4ELi4ELi4ELb0ELb0EN7cutlass10bfloat16_tE19Flash_kernel_traitsILi32ELi128ELi128ELi8ES3_EELb0ELb0ELb0ELb1ELb0ELb0ELb1EEEvNS_16Flash_bwd_paramsE)
        /*0578*/ 	.word	0x000000b8


	//----- nvinfo : EIATTR_MIN_STACK_SIZE
	.align		4
.L_244:
        /*057c*/ 	.byte	0x04, 0x12
        /*057e*/ 	.short	(.L_246 - .L_245)
	.align		4
.L_245:
        /*0580*/ 	.word	index@(_ZN5flash44flash_bwd_dq_dk_dv_loop_seqk_parallel_kernelI23Flash_bwd_kernel_traitsILi32ELi128ELi128ELi8ELi4ELi4ELi4ELb0ELb0EN7cutlass10bfloat16_tE19Flash_kernel_traitsILi32ELi128ELi128ELi8ES3_EELb1ELb0ELb1ELb0ELb0ELb1ELb0EEEvNS_16Flash_bwd_paramsE)
        /*0584*/ 	.word	0x00000000


	//----- nvinfo : EIATTR_MIN_STACK_SIZE
	.align		4
.L_246:
        /*0588*/ 	.byte	0x04, 0x12
        /*058a*/ 	.short	(.L_248 - .L_247)
	.align		4
.L_247:
        /*058c*/ 	.word	index@(_ZN5flash44flash_bwd_dq_dk_dv_loop_seqk_parallel_kernelI23Flash_bwd_kernel_traitsILi32ELi128ELi128ELi8ELi4ELi4ELi4ELb0ELb0EN7cutlass10bfloat16_tE19Flash_kernel_traitsILi32ELi128ELi128ELi8ES3_EELb0ELb0ELb1ELb0ELb0ELb1ELb1EEEvNS_16Flash_bwd_paramsE)
        /*0590*/ 	.word	0x000000c8


	//----- nvinfo : EIATTR_MIN_STACK_SIZE
	.align		4
.L_248:
        /*0594*/ 	.byte	0x04, 0x12
        /*0596*/ 	.short	(.L_250 - .L_249)
	.align		4
.L_249:
        /*0598*/ 	.word	index@(_ZN5flash44flash_bwd_dq_dk_dv_loop_seqk_parallel_kernelI23Flash_bwd_kernel_traitsILi32ELi128ELi128ELi8ELi4ELi4ELi4ELb0ELb0EN7cutlass10bfloat16_tE19Flash_kernel_traitsILi32ELi128ELi128ELi8ES3_EELb1ELb0ELb1ELb1ELb0ELb0ELb0EEEvNS_16Flash_bwd_paramsE)
        /*059c*/ 	.word	0x00000000


	//----- nvinfo : EIATTR_MIN_STACK_SIZE
	.align		4
.L_250:
        /*05a0*/ 	.byte	0x04, 0x12
        /*05a2*/ 	.short	(.L_252 - .L_251)
	.align		4
.L_251:
        /*05a4*/ 	.word	index@(_ZN5flash44flash_bwd_dq_dk_dv_loop_seqk_parallel_kernelI23Flash_bwd_kernel_traitsILi32ELi128ELi128ELi8ELi4ELi4ELi4ELb0ELb0EN7cutlass10bfloat16_tE19Flash_kernel_traitsILi32ELi128ELi128ELi8ES3_EELb0ELb0ELb1ELb1ELb0ELb0ELb1EEEvNS_16Flash_bwd_paramsE)
        /*05a8*/ 	.word	0x000000d0


	//----- nvinfo : EIATTR_MIN_STACK_SIZE
	.align		4
.L_252:
        /*05ac*/ 	.byte	0x04, 0x12
        /*05ae*/ 	.short	(.L_254 - .L_253)
	.align		4
.L_253:
        /*05b0*/ 	.word	index@(_ZN5flash25flash_bwd_dot_do_o_kernelILb0E23Flash_bwd_kernel_traitsILi32ELi128ELi128ELi8ELi4ELi4ELi4ELb0ELb0EN7cutlass10bfloat16_tE19Flash_kernel_traitsILi32ELi128ELi128ELi8ES3_EEEEvNS_16Flash_bwd_paramsE)
        /*05b4*/ 	.word	0x00000000


	//----- nvinfo : EIATTR_MIN_STACK_SIZE
	.align		4
.L_254:
        /*05b8*/ 	.byte	0x04, 0x12
        /*05ba*/ 	.short	(.L_256 - .L_255)
	.align		4
.L_255:
        /*05bc*/ 	.word	index@(_ZN5flash25flash_bwd_dot_do_o_kernelILb1E23Flash_bwd_kernel_traitsILi32ELi128ELi128ELi8ELi4ELi4ELi4ELb0ELb0EN7cutlass10bfloat16_tE19Flash_kernel_traitsILi32ELi128ELi128ELi8ES3_EEEEvNS_16Flash_bwd_paramsE)
        /*05c0*/ 	.word	0x00000000
.L_256:


//--------------------- .nv.info._ZN5flash44flash_bwd_dq_dk_dv_loop_seqk_parallel_kernelI23Flash_bwd_kernel_traitsILi32ELi128ELi128ELi8ELi4ELi4ELi4ELb1ELb0EN7cutlass10bfloat16_tE19Flash_kernel_traitsILi32ELi128ELi128ELi8ES3_EELb0ELb0ELb0ELb0ELb0ELb1ELb0EEEvNS_16Flash_bwd_paramsE --------------------------
	.section	.nv.info._ZN5flash44flash_bwd_dq_dk_dv_loop_seqk_parallel_kernelI23Flash_bwd_kernel_traitsILi32ELi128ELi128ELi8ELi4ELi4ELi4ELb1ELb0EN7cutlass10bfloat16_tE19Flash_kernel_traitsILi32ELi128ELi128ELi8ES3_EELb0ELb0ELb0ELb0ELb0ELb1ELb0EEEvNS_16Flash_bwd_paramsE,"",@"SHT_CUDA_INFO"
	.sectionflags	@""
	.align	4


	//----- nvinfo : EIATTR_CUDA_API_VERSION
	.align		4
        /*0000*/ 	.byte	0x04, 0x37
        /*0002*/ 	.short	(.L_258 - .L_257)
.L_257:
        /*0004*/ 	.word	0x00000082


	//----- nvinfo : EIATTR_SW2861232_WAR
	.align		4
.L_258:
        /*0008*/ 	.byte	0x01, 0x35
	.zero		2


	//----- nvinfo : EIATTR_PARAM_CBANK
	.align		4
        /*000c*/ 	.byte	0x04, 0x0a
        /*000e*/ 	.short	(.L_260 - .L_259)
	.align		4
.L_259:
        /*0010*/ 	.word	index@(.nv.constant0._ZN5flash44flash_bwd_dq_dk_dv_loop_seqk_parallel_kernelI23Flash_bwd_kernel_traitsILi32ELi128ELi128ELi8ELi4ELi4ELi4ELb1ELb0EN7cutlass10bfloat16_tE19Flash_kernel_traitsILi32ELi128ELi128ELi8ES3_EELb0ELb0ELb0ELb0ELb0ELb1ELb0EEEvNS_16Flash_bwd_paramsE)
        /*0014*/ 	.short	0x0160
        /*0016*/ 	.short	0x0280


	//----- nvinfo : EIATTR_CBANK_PARAM_SIZE
	.align		4
.L_260:
        /*0018*/ 	.byte	0x03, 0x19
        /*001a*/ 	.short	0x0280


	//----- nvinfo : EIATTR_KPARAM_INFO
	.align		4
        /*001c*/ 	.byte	0x04, 0x17
        /*001e*/ 	.short	(.L_262 - .L_261)
.L_261:
        /*0020*/ 	.word	0x00000000
        /*0024*/ 	.short	0x0000
        /*0026*/ 	.short	0x0000
        /*0028*/ 	.byte	0x00, 0xf0, 0x01, 0x0a


	//----- nvinfo : EIATTR_MAXREG_COUNT
	.align		4
.L_262:
        /*002c*/ 	.byte	0x03, 0x1b
        /*002e*/ 	.short	0x00ff


	//----- nvinfo : EIATTR_NUM_BARRIERS
	.align		4
        /*0030*/ 	.byte	0x02, 0x4c
        /*0032*/ 	.byte	0x01
	.zero		1


	//----- nvinfo : EIATTR_ANNOTATIONS
	.align		4
        /*0034*/ 	.byte	0x04, 0x55
        /*0036*/ 	.short	(.L_264 - .L_263)


	//   ....[0]....
.L_263:
        /*0038*/ 	.word	0x00000001
        /*003c*/ 	.byte	0x20, 0x06, 0x00, 0x00, 0x01, 0x00, 0x00, 0x00, 0x60, 0x08, 0x00, 0x00, 0x01, 0x00, 0x00, 0x00
        /*004c*/ 	.byte	0xd0, 0x08, 0x00, 0x00, 0x01, 0x00, 0x00, 0x00, 0xc0, 0x0b, 0x00, 0x00, 0x01, 0x00, 0x00, 0x00
        /*005c*/ 	.byte	0xa0, 0x0c, 0x00, 0x00, 0x01, 0x00, 0x00, 0x00, 0xd0, 0x0c, 0x00, 0x00, 0x01, 0x00, 0x00, 0x00
        /*006c*/ 	.byte	0xf0, 0x0c, 0x00, 0x00, 0x01, 0x00, 0x00, 0x00, 0x80, 0x0f, 0x00, 0x00, 0x01, 0x00, 0x00, 0x00
        /*007c*/ 	.byte	0x10, 0x10, 0x00, 0x00, 0x01, 0x00, 0x00, 0x00, 0x40, 0x18, 0x00, 0x00, 0x01, 0x00, 0x00, 0x00
        /*008c*/ 	.byte	0x60, 0x18, 0x00, 0x00, 0x01, 0x00, 0x00, 0x00, 0x70, 0x18, 0x00, 0x00, 0x01, 0x00, 0x00, 0x00
        /*009c*/ 	.byte	0x80, 0x19, 0x00, 0x00, 0x01, 0x00, 0x00, 0x00, 0xf0, 0x1c, 0x00, 0x00, 0x01, 0x00, 0x00, 0x00
        /*00ac*/ 	.byte	0x70, 0x1d, 0x00, 0x00, 0x01, 0x00, 0x00, 0x00, 0xa0, 0x1d, 0x00, 0x00, 0x01, 0x00, 0x00, 0x00
        /*00bc*/ 	.byte	0xb0, 0x1d, 0x00, 0x00, 0x01, 0x00, 0x00, 0x00, 0xc0, 0x1d, 0x00, 0x00


	//----- nvinfo : EIATTR_MERCURY_ISA_VERSION
	.align		4
.L_264:
        /*00c8*/ 	.byte	0x03, 0x5f
        /*00ca*/ 	.short	0x0000


	//----- nvinfo : EIATTR_EXIT_INSTR_OFFSETS
	.align		4
        /*00cc*/ 	.byte	0x04, 0x1c
        /*00ce*/ 	.short	(.L_266 - .L_265)


	//   ....[0]....
.L_265:
        /*00d0*/ 	.word	0x000000a0


	//   ....[1]....
        /*00d4*/ 	.word	0x00008230


	//----- nvinfo : EIATTR_CTAIDZ_USED
	.align		4
.L_266:
        /*00d8*/ 	.byte	0x01, 0x04
	.zero		2


	//----- nvinfo : EIATTR_CRS_STACK_SIZE
	.align		4
        /*00dc*/ 	.byte	0x04, 0x1e
        /*00de*/ 	.short	(.L_268 - .L_267)
.L_267:
        /*00e0*/ 	.word	0x00000000
.L_268:


//--------------------- .nv.info._ZN5flash44flash_bwd_dq_dk_dv_loop_seqk_parallel_kernelI23Flash_bwd_kernel_traitsILi32ELi128ELi128ELi8ELi4ELi4ELi4ELb1ELb0EN7cutlass10bfloat16_tE19Flash_kernel_traitsILi32ELi128ELi128ELi8ES3_EELb0ELb0ELb0ELb0ELb0ELb0ELb0EEEvNS_16Flash_bwd_paramsE --------------------------
	.section	.nv.info._ZN5flash44flash_bwd_dq_dk_dv_loop_seqk_parallel_kernelI23Flash_bwd_kernel_traitsILi32ELi128ELi128ELi8ELi4ELi4ELi4ELb1ELb0EN7cutlass10bfloat16_tE19Flash_kernel_traitsILi32ELi128ELi128ELi8ES3_EELb0ELb0ELb0ELb0ELb0ELb0ELb0EEEvNS_16Flash_bwd_paramsE,"",@"SHT_CUDA_INFO"
	.sectionflags	@""
	.align	4


	//----- nvinfo : EIATTR_CUDA_API_VERSION
	.align		4
        /*0000*/ 	.byte	0x04, 0x37
        /*0002*/ 	.short	(.L_270 - .L_269)
.L_269:
        /*0004*/ 	.word	0x00000082


	//----- nvinfo : EIATTR_SW2861232_WAR
	.align		4
.L_270:
        /*0008*/ 	.byte	0x01, 0x35
	.zero		2


	//----- nvinfo : EIATTR_PARAM_CBANK
	.align		4
        /*000c*/ 	.byte	0x04, 0x0a
        /*000e*/ 	.short	(.L_272 - .L_271)
	.align		4
.L_271:
        /*0010*/ 	.word	index@(.nv.constant0._ZN5flash44flash_bwd_dq_dk_dv_loop_seqk_parallel_kernelI23Flash_bwd_kernel_traitsILi32ELi128ELi128ELi8ELi4ELi4ELi4ELb1ELb0EN7cutlass10bfloat16_tE19Flash_kernel_traitsILi32ELi128ELi128ELi8ES3_EELb0ELb0ELb0ELb0ELb0ELb0ELb0EEEvNS_16Flash_bwd_paramsE)
        /*0014*/ 	.short	0x0160
        /*0016*/ 	.short	0x0280


	//----- nvinfo : EIATTR_CBANK_PARAM_SIZE
	.align		4
.L_272:
        /*0018*/ 	.byte	0x03, 0x19
        /*001a*/ 	.short	0x0280


	//----- nvinfo : EIATTR_KPARAM_INFO
	.align		4
        /*001c*/ 	.byte	0x04, 0x17
        /*001e*/ 	.short	(.L_274 - .L_273)
.L_273:
        /*0020*/ 	.word	0x00000000
        /*0024*/ 	.short	0x0000
        /*0026*/ 	.short	0x0000
        /*0028*/ 	.byte	0x00, 0xf0, 0x01, 0x0a


	//----- nvinfo : EIATTR_MAXREG_COUNT
	.align		4
.L_274:
        /*002c*/ 	.byte	0x03, 0x1b
        /*002e*/ 	.short	0x00ff


	//----- nvinfo : EIATTR_NUM_BARRIERS
	.align		4
        /*0030*/ 	.byte	0x02, 0x4c
        /*0032*/ 	.byte	0x01
	.zero		1


	//----- nvinfo : EIATTR_ANNOTATIONS
	.align		4
        /*0034*/ 	.byte	0x04, 0x55
        /*0036*/ 	.short	(.L_276 - .L_275)


	//   ....[0]....
.L_275:
        /* <DEDUP_REMOVED lines=12> */


	//----- nvinfo : EIATTR_MERCURY_ISA_VERSION
	.align		4
.L_276:
        /*00e8*/ 	.byte	0x03, 0x5f
        /*00ea*/ 	.short	0x0000


	//----- nvinfo : EIATTR_EXIT_INSTR_OFFSETS
	.align		4
        /*00ec*/ 	.byte	0x04, 0x1c
        /*00ee*/ 	.short	(.L_278 - .L_277)


	//   ....[0]....
.L_277:
        /*00f0*/ 	.word	0x000000a0


	//   ....[1]....
        /*00f4*/ 	.word	0x00008650


	//----- nvinfo : EIATTR_CTAIDZ_USED
	.align		4
.L_278:
        /*00f8*/ 	.byte	0x01, 0x04
	.zero		2


	//----- nvinfo : EIATTR_CRS_STACK_SIZE
	.align		4
        /*00fc*/ 	.byte	0x04, 0x1e
        /*00fe*/ 	.short	(.L_280 - .L_279)
.L_279:
        /*0100*/ 	.word	0x00000000
.L_280:


//--------------------- .nv.info._ZN5flash44flash_bwd_dq_dk_dv_loop_seqk_parallel_kernelI23Flash_bwd_kernel_traitsILi32ELi128ELi128ELi8ELi4ELi4ELi4ELb1ELb0EN7cutlass10bfloat16_tE19Flash_kernel_traitsILi32ELi128ELi128ELi8ES3_EELb0ELb0ELb1ELb0ELb0ELb0ELb0EEEvNS_16Flash_bwd_paramsE --------------------------
	.section	.nv.info._ZN5flash44flash_bwd_dq_dk_dv_loop_seqk_parallel_kernelI23Flash_bwd_kernel_traitsILi32ELi128ELi128ELi8ELi4ELi4ELi4ELb1ELb0EN7cutlass10bfloat16_tE19Flash_kernel_traitsILi32ELi128ELi128ELi8ES3_EELb0ELb0ELb1ELb0ELb0ELb0ELb0EEEvNS_16Flash_bwd_paramsE,"",@"SHT_CUDA_INFO"
	.sectionflags	@""
	.align	4


	//----- nvinfo : EIATTR_CUDA_API_VERSION
	.align		4
        /*0000*/ 	.byte	0x04, 0x37
        /*0002*/ 	.short	(.L_282 - .L_281)
.L_281:
        /*0004*/ 	.word	0x00000082


	//----- nvinfo : EIATTR_SW2861232_WAR
	.align		4
.L_282:
        /*0008*/ 	.byte	0x01, 0x35
	.zero		2


	//----- nvinfo : EIATTR_PARAM_CBANK
	.align		4
        /*000c*/ 	.byte	0x04, 0x0a
        /*000e*/ 	.short	(.L_284 - .L_283)
	.align		4
.L_283:
        /*0010*/ 	.word	index@(.nv.constant0._ZN5flash44flash_bwd_dq_dk_dv_loop_seqk_parallel_kernelI23Flash_bwd_kernel_traitsILi32ELi128ELi128ELi8ELi4ELi4ELi4ELb1ELb0EN7cutlass10bfloat16_tE19Flash_kernel_traitsILi32ELi128ELi128ELi8ES3_EELb0ELb0ELb1ELb0ELb0ELb0ELb0EEEvNS_16Flash_bwd_paramsE)
        /*0014*/ 	.short	0x0160
        /*0016*/ 	.short	0x0280


	//----- nvinfo : EIATTR_CBANK_PARAM_SIZE
	.align		4
.L_284:
        /*0018*/ 	.byte	0x03, 0x19
        /*001a*/ 	.short	0x0280


	//----- nvinfo : EIATTR_KPARAM_INFO
	.align		4
        /*001c*/ 	.byte	0x04, 0x17
        /*001e*/ 	.short	(.L_286 - .L_285)
.L_285:
        /*0020*/ 	.word	0x00000000
        /*0024*/ 	.short	0x0000
        /*0026*/ 	.short	0x0000
        /*0028*/ 	.byte	0x00, 0xf0, 0x01, 0x0a


	//----- nvinfo : EIATTR_MAXREG_COUNT
	.align		4
.L_286:
        /*002c*/ 	.byte	0x03, 0x1b
        /*002e*/ 	.short	0x00ff


	//----- nvinfo : EIATTR_NUM_BARRIERS
	.align		4
        /*0030*/ 	.byte	0x02, 0x4c
        /*0032*/ 	.byte	0x01
	.zero		1


	//----- nvinfo : EIATTR_ANNOTATIONS
	.align		4
        /*0034*/ 	.byte	0x04, 0x55
        /*0036*/ 	.short	(.L_288 - .L_287)


	//   ....[0]....
.L_287:
        /* <DEDUP_REMOVED lines=13> */


	//----- nvinfo : EIATTR_MERCURY_ISA_VERSION
	.align		4
.L_288:
        /*00f8*/ 	.byte	0x03, 0x5f
        /*00fa*/ 	.short	0x0000


	//----- nvinfo : EIATTR_EXIT_INSTR_OFFSETS
	.align		4
        /*00fc*/ 	.byte	0x04, 0x1c
        /*00fe*/ 	.short	(.L_290 - .L_289)


	//   ....[0]....
.L_289:
        /*0100*/ 	.word	0x000000a0


	//   ....[1]....
        /*0104*/ 	.word	0x00008ba0


	//----- nvinfo : EIATTR_CTAIDZ_USED
	.align		4
.L_290:
        /*0108*/ 	.byte	0x01, 0x04
	.zero		2


	//----- nvinfo : EIATTR_CRS_STACK_SIZE
	.align		4
        /*010c*/ 	.byte	0x04, 0x1e
        /*010e*/ 	.short	(.L_292 - .L_291)
.L_291:
        /*0110*/ 	.word	0x00000000
.L_292:


//--------------------- .nv.info._ZN5flash44flash_bwd_dq_dk_dv_loop_seqk_parallel_kernelI23Flash_bwd_kernel_traitsILi32ELi128ELi128ELi8ELi4ELi4ELi4ELb1ELb0EN7cutlass10bfloat16_tE19Flash_kernel_traitsILi32ELi128ELi128ELi8ES3_EELb0ELb0ELb0ELb0ELb1ELb1ELb0EEEvNS_16Flash_bwd_paramsE --------------------------
	.section	.nv.info._ZN5flash44flash_bwd_dq_dk_dv_loop_seqk_parallel_kernelI23Flash_bwd_kernel_traitsILi32ELi128ELi128ELi8ELi4ELi4ELi4ELb1ELb0EN7cutlass10bfloat16_tE19Flash_kernel_traitsILi32ELi128ELi128ELi8ES3_EELb0ELb0ELb0ELb0ELb1ELb1ELb0EEEvNS_16Flash_bwd_paramsE,"",@"SHT_CUDA_INFO"
	.sectionflags	@""
	.align	4


	//----- nvinfo : EIATTR_CUDA_API_VERSION
	.align		4
        /*0000*/ 	.byte	0x04, 0x37
        /*0002*/ 	.short	(.L_294 - .L_293)
.L_293:
        /*0004*/ 	.word	0x00000082


	//----- nvinfo : EIATTR_SW2861232_WAR
	.align		4
.L_294:
        /*0008*/ 	.byte	0x01, 0x35
	.zero		2


	//----- nvinfo : EIATTR_PARAM_CBANK
	.align		4
        /*000c*/ 	.byte	0x04, 0x0a
        /*000e*/ 	.short	(.L_296 - .L_295)
	.align		4
.L_295:
        /*0010*/ 	.word	index@(.nv.constant0._ZN5flash44flash_bwd_dq_dk_dv_loop_seqk_parallel_kernelI23Flash_bwd_kernel_traitsILi32ELi128ELi128ELi8ELi4ELi4ELi4ELb1ELb0EN7cutlass10bfloat16_tE19Flash_kernel_traitsILi32ELi128ELi128ELi8ES3_EELb0ELb0ELb0ELb0ELb1ELb1ELb0EEEvNS_16Flash_bwd_paramsE)
        /*0014*/ 	.short	0x0160
        /*0016*/ 	.short	0x0280


	//----- nvinfo : EIATTR_CBANK_PARAM_SIZE
	.align		4
.L_296:
        /*0018*/ 	.byte	0x03, 0x19
        /*001a*/ 	.short	0x0280


	//----- nvinfo : EIATTR_KPARAM_INFO
	.align		4
        /*001c*/ 	.byte	0x04, 0x17
        /*001e*/ 	.short	(.L_298 - .L_297)
.L_297:
        /*0020*/ 	.word	0x00000000
        /*0024*/ 	.short	0x0000
        /*0026*/ 	.short	0x0000
        /*0028*/ 	.byte	0x00, 0xf0, 0x01, 0x0a


	//----- nvinfo : EIATTR_MAXREG_COUNT
	.align		4
.L_298:
        /*002c*/ 	.byte	0x03, 0x1b
        /*002e*/ 	.short	0x00ff


	//----- nvinfo : EIATTR_NUM_BARRIERS
	.align		4
        /*0030*/ 	.byte	0x02, 0x4c
        /*0032*/ 	.byte	0x01
	.zero		1


	//----- nvinfo : EIATTR_MERCURY_ISA_VERSION
	.align		4
        /*0034*/ 	.byte	0x03, 0x5f
        /*0036*/ 	.short	0x0000


	//----- nvinfo : EIATTR_EXIT_INSTR_OFFSETS
	.align		4
        /*0038*/ 	.byte	0x04, 0x1c
        /*003a*/ 	.short	(.L_300 - .L_299)


	//   ....[0]....
.L_299:
        /*003c*/ 	.word	0x00000090


	//   ....[1]....
        /*0040*/ 	.word	0x00005b60


	//----- nvinfo : EIATTR_CTAIDZ_USED
	.align		4
.L_300:
        /*0044*/ 	.byte	0x01, 0x04
	.zero		2


//--------------------- .nv.info._ZN5flash44flash_bwd_dq_dk_dv_loop_seqk_parallel_kernelI23Flash_bwd_kernel_traitsILi32ELi128ELi128ELi8ELi4ELi4ELi4ELb1ELb0EN7cutlass10bfloat16_tE19Flash_kernel_traitsILi32ELi128ELi128ELi8ES3_EELb0ELb0ELb0ELb1ELb0ELb0ELb0EEEvNS_16Flash_bwd_paramsE --------------------------
	.section	.nv.info._ZN5flash44flash_bwd_dq_dk_dv_loop_seqk_parallel_kernelI23Flash_bwd_kernel_traitsILi32ELi128ELi128ELi8ELi4ELi4ELi4ELb1ELb0EN7cutlass10bfloat16_tE19Flash_kernel_traitsILi32ELi128ELi128ELi8ES3_EELb0ELb0ELb0ELb1ELb0ELb0ELb0EEEvNS_16Flash_bwd_paramsE,"",@"SHT_CUDA_INFO"
	.sectionflags	@""
	.align	4


	//----- nvinfo : EIATTR_CUDA_API_VERSION
	.align		4
        /*0000*/ 	.byte	0x04, 0x37
        /*0002*/ 	.short	(.L_302 - .L_301)
.L_301:
        /*0004*/ 	.word	0x00000082


	//----- nvinfo : EIATTR_SW2861232_WAR
	.align		4
.L_302:
        /*0008*/ 	.byte	0x01, 0x35
	.zero		2


	//----- nvinfo : EIATTR_PARAM_CBANK
	.align		4
        /*000c*/ 	.byte	0x04, 0x0a
        /*000e*/ 	.short	(.L_304 - .L_303)
	.align		4
.L_303:
        /*0010*/ 	.word	index@(.nv.constant0._ZN5flash44flash_bwd_dq_dk_dv_loop_seqk_parallel_kernelI23Flash_bwd_kernel_traitsILi32ELi128ELi128ELi8ELi4ELi4ELi4ELb1ELb0EN7cutlass10bfloat16_tE19Flash_kernel_traitsILi32ELi128ELi128ELi8ES3_EELb0ELb0ELb0ELb1ELb0ELb0ELb0EEEvNS_16Flash_bwd_paramsE)
        /*0014*/ 	.short	0x0160
        /*0016*/ 	.short	0x0280


	//----- nvinfo : EIATTR_CBANK_PARAM_SIZE
	.align		4
.L_304:
        /*0018*/ 	.byte	0x03, 0x19
        /*001a*/ 	.short	0x0280


	//----- nvinfo : EIATTR_KPARAM_INFO
	.align		4
        /*001c*/ 	.byte	0x04, 0x17
        /*001e*/ 	.short	(.L_306 - .L_305)
.L_305:
        /*0020*/ 	.word	0x00000000
        /*0024*/ 	.short	0x0000
        /*0026*/ 	.short	0x0000
        /*0028*/ 	.byte	0x00, 0xf0, 0x01, 0x0a


	//----- nvinfo : EIATTR_MAXREG_COUNT
	.align		4
.L_306:
        /*002c*/ 	.byte	0x03, 0x1b
        /*002e*/ 	.short	0x00ff


	//----- nvinfo : EIATTR_NUM_BARRIERS
	.align		4
        /*0030*/ 	.byte	0x02, 0x4c
        /*0032*/ 	.byte	0x01
	.zero		1


	//----- nvinfo : EIATTR_ANNOTATIONS
	.align		4
        /*0034*/ 	.byte	0x04, 0x55
        /*0036*/ 	.short	(.L_308 - .L_307)


	//   ....[0]....
.L_307:
        /* <DEDUP_REMOVED lines=21> */


	//----- nvinfo : EIATTR_MERCURY_ISA_VERSION
	.align		4
.L_308:
        /*0178*/ 	.byte	0x03, 0x5f
        /*017a*/ 	.short	0x0000


	//----- nvinfo : EIATTR_EXIT_INSTR_OFFSETS
	.align		4
        /*017c*/ 	.byte	0x04, 0x1c
        /*017e*/ 	.short	(.L_310 - .L_309)


	//   ....[0]....
.L_309:
        /*0180*/ 	.word	0x000000a0


	//   ....[1]....
        /*0184*/ 	.word	0x000097d0


	//----- nvinfo : EIATTR_CTAIDZ_USED
	.align		4
.L_310:
        /*0188*/ 	.byte	0x01, 0x04
	.zero		2


	//----- nvinfo : EIATTR_CRS_STACK_SIZE
	.align		4
        /*018c*/ 	.byte	0x04, 0x1e
        /*018e*/ 	.short	(.L_312 - .L_311)
.L_311:
        /*0190*/ 	.word	0x00000000
.L_312:


//--------------------- .nv.info._ZN5flash44flash_bwd_dq_dk_dv_loop_seqk_parallel_kernelI23Flash_bwd_kernel_traitsILi32ELi128ELi128ELi8ELi4ELi4ELi4ELb1ELb0EN7cutlass10bfloat16_tE19Flash_kernel_traitsILi32ELi128ELi128ELi8ES3_EELb0ELb0ELb1ELb0ELb0ELb1ELb0EEEvNS_16Flash_bwd_paramsE --------------------------
	.section	.nv.info._ZN5flash44flash_bwd_dq_dk_dv_loop_seqk_parallel_kernelI23Flash_bwd_kernel_traitsILi32ELi128ELi128ELi8ELi4ELi4ELi4ELb1ELb0EN7cutlass10bfloat16_tE19Flash_kernel_traitsILi32ELi128ELi128ELi8ES3_EELb0ELb0ELb1ELb0ELb0ELb1ELb0EEEvNS_16Flash_bwd_paramsE,"",@"SHT_CUDA_INFO"
	.sectionflags	@""
	.align	4


	//----- nvinfo : EIATTR_CUDA_API_VERSION
	.align		4
        /*0000*/ 	.byte	0x04, 0x37
        /*0002*/ 	.short	(.L_314 - .L_313)
.L_313:
        /*0004*/ 	.word	0x00000082


	//----- nvinfo : EIATTR_SW2861232_WAR
	.align		4
.L_314:
        /*0008*/ 	.byte	0x01, 0x35
	.zero		2


	//----- nvinfo : EIATTR_PARAM_CBANK
	.align		4
        /*000c*/ 	.byte	0x04, 0x0a
        /*000e*/ 	.short	(.L_316 - .L_315)
	.align		4
.L_315:
        /*0010*/ 	.word	index@(.nv.constant0._ZN5flash44flash_bwd_dq_dk_dv_loop_seqk_parallel_kernelI23Flash_bwd_kernel_traitsILi32ELi128ELi128ELi8ELi4ELi4ELi4ELb1ELb0EN7cutlass10bfloat16_tE19Flash_kernel_traitsILi32ELi128ELi128ELi8ES3_EELb0ELb0ELb1ELb0ELb0ELb1ELb0EEEvNS_16Flash_bwd_paramsE)
        /*0014*/ 	.short	0x0160
        /*0016*/ 	.short	0x0280


	//----- nvinfo : EIATTR_CBANK_PARAM_SIZE
	.align		4
.L_316:
        /*0018*/ 	.byte	0x03, 0x19
        /*001a*/ 	.short	0x0280


	//----- nvinfo : EIATTR_KPARAM_INFO
	.align		4
        /*001c*/ 	.byte	0x04, 0x17
        /*001e*/ 	.short	(.L_318 - .L_317)
.L_317:
        /*0020*/ 	.word	0x00000000
        /*0024*/ 	.short	0x0000
        /*0026*/ 	.short	0x0000
        /*0028*/ 	.byte	0x00, 0xf0, 0x01, 0x0a


	//----- nvinfo : EIATTR_MAXREG_COUNT
	.align		4
.L_318:
        /*002c*/ 	.byte	0x03, 0x1b
        /*002e*/ 	.short	0x00ff


	//----- nvinfo : EIATTR_NUM_BARRIERS
	.align		4
        /*0030*/ 	.byte	0x02, 0x4c
        /*0032*/ 	.byte	0x01
	.zero		1


	//----- nvinfo : EIATTR_ANNOTATIONS
	.align		4
        /*0034*/ 	.byte	0x04, 0x55
        /*0036*/ 	.short	(.L_320 - .L_319)


	//   ....[0]....
.L_319:
        /* <DEDUP_REMOVED lines=11> */


	//----- nvinfo : EIATTR_MERCURY_ISA_VERSION
	.align		4
.L_320:
        /*00d8*/ 	.byte	0x03, 0x5f
        /*00da*/ 	.short	0x0000


	//----- nvinfo : EIATTR_EXIT_INSTR_OFFSETS
	.align		4
        /*00dc*/ 	.byte	0x04, 0x1c
        /*00de*/ 	.short	(.L_322 - .L_321)


	//   ....[0]....
.L_321:
        /*00e0*/ 	.word	0x000000a0


	//   ....[1]....
        /*00e4*/ 	.word	0x00008630


	//----- nvinfo : EIATTR_CTAIDZ_USED
	.align		4
.L_322:
        /*00e8*/ 	.byte	0x01, 0x04
	.zero		2


	//----- nvinfo : EIATTR_CRS_STACK_SIZE
	.align		4
        /*00ec*/ 	.byte	0x04, 0x1e
        /*00ee*/ 	.short	(.L_324 - .L_323)
.L_323:
        /*00f0*/ 	.word	0x00000000
.L_324:


//--------------------- .nv.info._ZN5flash44flash_bwd_dq_dk_dv_loop_seqk_parallel_kernelI23Flash_bwd_kernel_traitsILi32ELi128ELi128ELi8ELi4ELi4ELi4ELb1ELb0EN7cutlass10bfloat16_tE19Flash_kernel_traitsILi32ELi128ELi128ELi8ES3_EELb0ELb0ELb1ELb1ELb0ELb0ELb0EEEvNS_16Flash_bwd_paramsE --------------------------
	.section	.nv.info._ZN5flash44flash_bwd_dq_dk_dv_loop_seqk_parallel_kernelI23Flash_bwd_kernel_traitsILi32ELi128ELi128ELi8ELi4ELi4ELi4ELb1ELb0EN7cutlass10bfloat16_tE19Flash_kernel_traitsILi32ELi128ELi128ELi8ES3_EELb0ELb0ELb1ELb1ELb0ELb0ELb0EEEvNS_16Flash_bwd_paramsE,"",@"SHT_CUDA_INFO"
	.sectionflags	@""
	.align	4


	//----- nvinfo : EIATTR_CUDA_API_VERSION
	.align		4
        /*0000*/ 	.byte	0x04, 0x37
        /*0002*/ 	.short	(.L_326 - .L_325)
.L_325:
        /*0004*/ 	.word	0x00000082


	//----- nvinfo : EIATTR_SW2861232_WAR
	.align		4
.L_326:
        /*0008*/ 	.byte	0x01, 0x35
	.zero		2


	//----- nvinfo : EIATTR_PARAM_CBANK
	.align		4
        /*000c*/ 	.byte	0x04, 0x0a
        /*000e*/ 	.short	(.L_328 - .L_327)
	.align		4
.L_327:
        /*0010*/ 	.word	index@(.nv.constant0._ZN5flash44flash_bwd_dq_dk_dv_loop_seqk_parallel_kernelI23Flash_bwd_kernel_traitsILi32ELi128ELi128ELi8ELi4ELi4ELi4ELb1ELb0EN7cutlass10bfloat16_tE19Flash_kernel_traitsILi32ELi128ELi128ELi8ES3_EELb0ELb0ELb1ELb1ELb0ELb0ELb0EEEvNS_16Flash_bwd_paramsE)
        /*0014*/ 	.short	0x0160
        /*0016*/ 	.short	0x0280


	//----- nvinfo : EIATTR_CBANK_PARAM_SIZE
	.align		4
.L_328:
        /*0018*/ 	.byte	0x03, 0x19
        /*001a*/ 	.short	0x0280


	//----- nvinfo : EIATTR_KPARAM_INFO
	.align		4
        /*001c*/ 	.byte	0x04, 0x17
        /*001e*/ 	.short	(.L_330 - .L_329)
.L_329:
        /*0020*/ 	.word	0x00000000
        /*0024*/ 	.short	0x0000
        /*0026*/ 	.short	0x0000
        /*0028*/ 	.byte	0x00, 0xf0, 0x01, 0x0a


	//----- nvinfo : EIATTR_MAXREG_COUNT
	.align		4
.L_330:
        /*002c*/ 	.byte	0x03, 0x1b
        /*002e*/ 	.short	0x00ff


	//----- nvinfo : EIATTR_NUM_BARRIERS
	.align		4
        /*0030*/ 	.byte	0x02, 0x4c
        /*0032*/ 	.byte	0x01
	.zero		1


	//----- nvinfo : EIATTR_ANNOTATIONS
	.align		4
        /*0034*/ 	.byte	0x04, 0x55
        /*0036*/ 	.short	(.L_332 - .L_331)


	//   ....[0]....
.L_331:
        /* <DEDUP_REMOVED lines=13> */


	//----- nvinfo : EIATTR_MERCURY_ISA_VERSION
	.align		4
.L_332:
        /*00f8*/ 	.byte	0x03, 0x5f
        /*00fa*/ 	.short	0x0000


	//----- nvinfo : EIATTR_EXIT_INSTR_OFFSETS
	.align		4
        /*00fc*/ 	.byte	0x04, 0x1c
        /*00fe*/ 	.short	(.L_334 - .L_333)


	//   ....[0]....
.L_333:
        /*0100*/ 	.word	0x000000a0


	//   ....[1]....
        /*0104*/ 	.word	0x000099a0


	//----- nvinfo : EIATTR_CTAIDZ_USED
	.align		4
.L_334:
        /*0108*/ 	.byte	0x01, 0x04
	.zero		2


	//----- nvinfo : EIATTR_CRS_STACK_SIZE
	.align		4
        /*010c*/ 	.byte	0x04, 0x1e
        /*010e*/ 	.short	(.L_336 - .L_335)
.L_335:
        /*0110*/ 	.word	0x00000000
.L_336:


//--------------------- .nv.info._ZN5flash27flash_bwd_convert_dq_kernelI23Flash_bwd_kernel_traitsILi32ELi128ELi128ELi8ELi4ELi4ELi4ELb1ELb0EN7cutlass10bfloat16_tE19Flash_kernel_traitsILi32ELi128ELi128ELi8ES3_EEEEvNS_16Flash_bwd_paramsEi --------------------------
	.section	.nv.info._ZN5flash27flash_bwd_convert_dq_kernelI23Flash_bwd_kernel_traitsILi32ELi128ELi128ELi8ELi4ELi4ELi4ELb1ELb0EN7cutlass10bfloat16_tE19Flash_kernel_traitsILi32ELi128ELi128ELi8ES3_EEEEvNS_16Flash_bwd_paramsEi,"",@"SHT_CUDA_INFO"
	.sectionflags	@""
	.align	4


	//----- nvinfo : EIATTR_CUDA_API_VERSION
	.align		4
        /*0000*/ 	.byte	0x04, 0x37
        /*0002*/ 	.short	(.L_338 - .L_337)
.L_337:
        /*0004*/ 	.word	0x00000082


	//----- nvinfo : EIATTR_SW2861232_WAR
	.align		4
.L_338:
        /*0008*/ 	.byte	0x01, 0x35
	.zero		2


	//----- nvinfo : EIATTR_PARAM_CBANK
	.align		4
        /*000c*/ 	.byte	0x04, 0x0a
        /*000e*/ 	.short	(.L_340 - .L_339)
	.align		4
.L_339:
        /*0010*/ 	.word	index@(.nv.constant0._ZN5flash27flash_bwd_convert_dq_kernelI23Flash_bwd_kernel_traitsILi32ELi128ELi128ELi8ELi4ELi4ELi4ELb1ELb0EN7cutlass10bfloat16_tE19Flash_kernel_traitsILi32ELi128ELi128ELi8ES3_EEEEvNS_16Flash_bwd_paramsEi)
        /*0014*/ 	.short	0x0160
        /*0016*/ 	.short	0x0284


	//----- nvinfo : EIATTR_CBANK_PARAM_SIZE
	.align		4
.L_340:
        /*0018*/ 	.byte	0x03, 0x19
        /*001a*/ 	.short	0x0284


	//----- nvinfo : EIATTR_KPARAM_INFO
	.align		4
        /*001c*/ 	.byte	0x04, 0x17
        /*001e*/ 	.short	(.L_342 - .L_341)
.L_341:
        /*0020*/ 	.word	0x00000000
        /*0024*/ 	.short	0x0001
        /*0026*/ 	.short	0x0280
        /*0028*/ 	.byte	0x00, 0xf0, 0x11, 0x00


	//----- nvinfo : EIATTR_KPARAM_INFO
	.align		4
.L_342:
        /*002c*/ 	.byte	0x04, 0x17
        /*002e*/ 	.short	(.L_344 - .L_343)
.L_343:
        /*0030*/ 	.word	0x00000000
        /*0034*/ 	.short	0x0000
        /*0036*/ 	.short	0x0000
        /*0038*/ 	.byte	0x00, 0xf0, 0x01, 0x0a


	//----- nvinfo : EIATTR_MAXREG_COUNT
	.align		4
.L_344:
        /*003c*/ 	.byte	0x03, 0x1b
        /*003e*/ 	.short	0x00ff


	//----- nvinfo : EIATTR_NUM_BARRIERS
	.align		4
        /*0040*/ 	.byte	0x02, 0x4c
        /*0042*/ 	.byte	0x01
	.zero		1


	//----- nvinfo : EIATTR_MERCURY_ISA_VERSION
	.align		4
        /*0044*/ 	.byte	0x03, 0x5f
        /*0046*/ 	.short	0x0000


	//----- nvinfo : EIATTR_EXIT_INSTR_OFFSETS
	.align		4
        /*0048*/ 	.byte	0x04, 0x1c
        /*004a*/ 	.short	(.L_346 - .L_345)


	//   ....[0]....
.L_345:
        /*004c*/ 	.word	0x000000f0


	//   ....[1]....
        /*0050*/ 	.word	0x00001770


	//   ....[2]....
        /*0054*/ 	.word	0x00001830


	//----- nvinfo : EIATTR_CTAIDZ_USED
	.align		4
.L_346:
        /*0058*/ 	.byte	0x01, 0x04
	.zero		2


	//----- nvinfo : EIATTR_CRS_STACK_SIZE
	.align		4
        /*005c*/ 	.byte	0x04, 0x1e
        /*005e*/ 	.short	(.L_348 - .L_347)
.L_347:
        /*0060*/ 	.word	0x00000000
.L_348:


//--------------------- .nv.info._ZN5flash44flash_bwd_dq_dk_dv_loop_seqk_parallel_kernelI23Flash_bwd_kernel_traitsILi32ELi128ELi128ELi8ELi4ELi4ELi4ELb1ELb0EN7cutlass10bfloat16_tE19Flash_kernel_traitsILi32ELi128ELi128ELi8ES3_EELb1ELb0ELb0ELb0ELb0ELb1ELb0EEEvNS_16Flash_bwd_paramsE --------------------------
	.section	.nv.info._ZN5flash44flash_bwd_dq_dk_dv_loop_seqk_parallel_kernelI23Flash_bwd_kernel_traitsILi32ELi128ELi128ELi8ELi4ELi4ELi4ELb1ELb0EN7cutlass10bfloat16_tE19Flash_kernel_traitsILi32ELi128ELi128ELi8ES3_EELb1ELb0ELb0ELb0ELb0ELb1ELb0EEEvNS_16Flash_bwd_paramsE,"",@"SHT_CUDA_INFO"
	.sectionflags	@""
	.align	4


	//----- nvinfo : EIATTR_CUDA_API_VERSION
	.align		4
        /*0000*/ 	.byte	0x04, 0x37
        /*0002*/ 	.short	(.L_350 - .L_349)
.L_349:
        /*0004*/ 	.word	0x00000082


	//----- nvinfo : EIATTR_SW2861232_WAR
	.align		4
.L_350:
        /*0008*/ 	.byte	0x01, 0x35
	.zero		2


	//----- nvinfo : EIATTR_PARAM_CBANK
	.align		4
        /*000c*/ 	.byte	0x04, 0x0a
        /*000e*/ 	.short	(.L_352 - .L_351)
	.align		4
.L_351:
        /*0010*/ 	.word	index@(.nv.constant0._ZN5flash44flash_bwd_dq_dk_dv_loop_seqk_parallel_kernelI23Flash_bwd_kernel_traitsILi32ELi128ELi128ELi8ELi4ELi4ELi4ELb1ELb0EN7cutlass10bfloat16_tE19Flash_kernel_traitsILi32ELi128ELi128ELi8ES3_EELb1ELb0ELb0ELb0ELb0ELb1ELb0EEEvNS_16Flash_bwd_paramsE)
        /*0014*/ 	.short	0x0160
        /*0016*/ 	.short	0x0280


	//----- nvinfo : EIATTR_CBANK_PARAM_SIZE
	.align		4
.L_352:
        /*0018*/ 	.byte	0x03, 0x19
        /*001a*/ 	.short	0x0280


	//----- nvinfo : EIATTR_KPARAM_INFO
	.align		4
        /*001c*/ 	.byte	0x04, 0x17
        /*001e*/ 	.short	(.L_354 - .L_353)
.L_353:
        /*0020*/ 	.word	0x00000000
        /*0024*/ 	.short	0x0000
        /*0026*/ 	.short	0x0000
        /*0028*/ 	.byte	0x00, 0xf0, 0x01, 0x0a


	//----- nvinfo : EIATTR_MAXREG_COUNT
	.align		4
.L_354:
        /*002c*/ 	.byte	0x03, 0x1b
        /*002e*/ 	.short	0x00ff


	//----- nvinfo : EIATTR_NUM_BARRIERS
	.align		4
        /*0030*/ 	.byte	0x02, 0x4c
        /*0032*/ 	.byte	0x01
	.zero		1


	//----- nvinfo : EIATTR_ANNOTATIONS
	.align		4
        /*0034*/ 	.byte	0x04, 0x55
        /*0036*/ 	.short	(.L_356 - .L_355)


	//   ....[0]....
.L_355:
        /* <DEDUP_REMOVED lines=12> */


	//----- nvinfo : EIATTR_MERCURY_ISA_VERSION
	.align		4
.L_356:
        /*00e8*/ 	.byte	0x03, 0x5f
        /*00ea*/ 	.short	0x0000


	//----- nvinfo : EIATTR_EXIT_INSTR_OFFSETS
	.align		4
        /*00ec*/ 	.byte	0x04, 0x1c
        /*00ee*/ 	.short	(.L_358 - .L_357)


	//   ....[0]....
.L_357:
        /*00f0*/ 	.word	0x000000a0


	//   ....[1]....
        /*00f4*/ 	.word	0x0000a1f0


	//----- nvinfo : EIATTR_CTAIDZ_USED
	.align		4
.L_358:
        /*00f8*/ 	.byte	0x01, 0x04
	.zero		2


	//----- nvinfo : EIATTR_CRS_STACK_SIZE
	.align		4
        /*00fc*/ 	.byte	0x04, 0x1e
        /*00fe*/ 	.short	(.L_360 - .L_359)
.L_359:
        /*0100*/ 	.word	0x00000000
.L_360:


//--------------------- .nv.info._ZN5flash44flash_bwd_dq_dk_dv_loop_seqk_parallel_kernelI23Flash_bwd_kernel_traitsILi32ELi128ELi128ELi8ELi4ELi4ELi4ELb1ELb0EN7cutlass10bfloat16_tE19Flash_kernel_traitsILi32ELi128ELi128ELi8ES3_EELb0ELb0ELb0ELb0ELb0ELb1ELb1EEEvNS_16Flash_bwd_paramsE --------------------------
	.section	.nv.info._ZN5flash44flash_bwd_dq_dk_dv_loop_seqk_parallel_kernelI23Flash_bwd_kernel_traitsILi32ELi128ELi128ELi8ELi4ELi4ELi4ELb1ELb0EN7cutlass10bfloat16_tE19Flash_kernel_traitsILi32ELi128ELi128ELi8ES3_EELb0ELb0ELb0ELb0ELb0ELb1ELb1EEEvNS_16Flash_bwd_paramsE,"",@"SHT_CUDA_INFO"
	.sectionflags	@""
	.align	4


	//----- nvinfo : EIATTR_CUDA_API_VERSION
	.align		4
        /*0000*/ 	.byte	0x04, 0x37
        /*0002*/ 	.short	(.L_362 - .L_361)
.L_361:
        /*0004*/ 	.word	0x00000082


	//----- nvinfo : EIATTR_SW2861232_WAR
	.align		4
.L_362:
        /*0008*/ 	.byte	0x01, 0x35
	.zero		2


	//----- nvinfo : EIATTR_PARAM_CBANK
	.align		4
        /*000c*/ 	.byte	0x04, 0x0a
        /*000e*/ 	.short	(.L_364 - .L_363)
	.align		4
.L_363:
        /*0010*/ 	.word	index@(.nv.constant0._ZN5flash44flash_bwd_dq_dk_dv_loop_seqk_parallel_kernelI23Flash_bwd_kernel_traitsILi32ELi128ELi128ELi8ELi4ELi4ELi4ELb1ELb0EN7cutlass10bfloat16_tE19Flash_kernel_traitsILi32ELi128ELi128ELi8ES3_EELb0ELb0ELb0ELb0ELb0ELb1ELb1EEEvNS_16Flash_bwd_paramsE)
        /*0014*/ 	.short	0x0160
        /*0016*/ 	.short	0x0280


	//----- nvinfo : EIATTR_CBANK_PARAM_SIZE
	.align		4
.L_364:
        /*0018*/ 	.byte	0x03, 0x19
        /*001a*/ 	.short	0x0280


	//----- nvinfo : EIATTR_KPARAM_INFO
	.align		4
        /*001c*/ 	.byte	0x04, 0x17
        /*001e*/ 	.short	(.L_366 - .L_365)
.L_365:
        /*0020*/ 	.word	0x00000000
        /*0024*/ 	.short	0x0000
        /*0026*/ 	.short	0x0000
        /*0028*/ 	.byte	0x00, 0xf0, 0x01, 0x0a


	//----- nvinfo : EIATTR_MAXREG_COUNT
	.align		4
.L_366:
        /*002c*/ 	.byte	0x03, 0x1b
        /*002e*/ 	.short	0x00ff


	//----- nvinfo : EIATTR_NUM_BARRIERS
	.align		4
        /*0030*/ 	.byte	0x02, 0x4c
        /*0032*/ 	.byte	0x01
	.zero		1


	//----- nvinfo : EIATTR_ANNOTATIONS
	.align		4
        /*0034*/ 	.byte	0x04, 0x55
        /*0036*/ 	.short	(.L_368 - .L_367)


	//   ....[0]....
.L_367:
        /* <DEDUP_REMOVED lines=74> */
        /*04cc*/ 	.byte	0x90, 0x8d, 0x00, 0x00


	//----- nvinfo : EIATTR_MERCURY_ISA_VERSION
	.align		4
.L_368:
        /*04d0*/ 	.byte	0x03, 0x5f
        /*04d2*/ 	.short	0x0000


	//----- nvinfo : EIATTR_EXIT_INSTR_OFFSETS
	.align		4
        /*04d4*/ 	.byte	0x04, 0x1c
        /*04d6*/ 	.short	(.L_370 - .L_369)


	//   ....[0]....
.L_369:
        /*04d8*/ 	.word	0x000000a0


	//   ....[1]....
        /*04dc*/ 	.word	0x0000a250


	//----- nvinfo : EIATTR_CTAIDZ_USED
	.align		4
.L_370:
        /*04e0*/ 	.byte	0x01, 0x04
	.zero		2


	//----- nvinfo : EIATTR_CRS_STACK_SIZE
	.align		4
        /*04e4*/ 	.byte	0x04, 0x1e
        /*04e6*/ 	.short	(.L_372 - .L_371)
.L_371:
        /*04e8*/ 	.word	0x00000000
.L_372:


//--------------------- .nv.info._ZN5flash44flash_bwd_dq_dk_dv_loop_seqk_parallel_kernelI23Flash_bwd_kernel_traitsILi32ELi128ELi128ELi8ELi4ELi4ELi4ELb1ELb0EN7cutlass10bfloat16_tE19Flash_kernel_traitsILi32ELi128ELi128ELi8ES3_EELb1ELb0ELb0ELb0ELb0ELb0ELb0EEEvNS_16Flash_bwd_paramsE --------------------------
	.section	.nv.info._ZN5flash44flash_bwd_dq_dk_dv_loop_seqk_parallel_kernelI23Flash_bwd_kernel_traitsILi32ELi128ELi128ELi8ELi4ELi4ELi4ELb1ELb0EN7cutlass10bfloat16_tE19Flash_kernel_traitsILi32ELi128ELi128ELi8ES3_EELb1ELb0ELb0ELb0ELb0ELb0ELb0EEEvNS_16Flash_bwd_paramsE,"",@"SHT_CUDA_INFO"
	.sectionflags	@""
	.align	4


	//----- nvinfo : EIATTR_CUDA_API_VERSION
	.align		4
        /*0000*/ 	.byte	0x04, 0x37
        /*0002*/ 	.short	(.L_374 - .L_373)
.L_373:
        /*0004*/ 	.word	0x00000082


	//----- nvinfo : EIATTR_SW2861232_WAR
	.align		4
.L_374:
        /*0008*/ 	.byte	0x01, 0x35
	.zero		2


	//----- nvinfo : EIATTR_PARAM_CBANK
	.align		4
        /*000c*/ 	.byte	0x04, 0x0a
        /*000e*/ 	.short	(.L_376 - .L_375)
	.align		4
.L_375:
        /*0010*/ 	.word	index@(.nv.constant0._ZN5flash44flash_bwd_dq_dk_dv_loop_seqk_parallel_kernelI23Flash_bwd_kernel_traitsILi32ELi128ELi128ELi8ELi4ELi4ELi4ELb1ELb0EN7cutlass10bfloat16_tE19Flash_kernel_traitsILi32ELi128ELi128ELi8ES3_EELb1ELb0ELb0ELb0ELb0ELb0ELb0EEEvNS_16Flash_bwd_paramsE)
        /*0014*/ 	.short	0x0160
        /*0016*/ 	.short	0x0280


	//----- nvinfo : EIATTR_CBANK_PARAM_SIZE
	.align		4
.L_376:
        /*0018*/ 	.byte	0x03, 0x19
        /*001a*/ 	.short	0x0280


	//----- nvinfo : EIATTR_KPARAM_INFO
	.align		4
        /*001c*/ 	.byte	0x04, 0x17
        /*001e*/ 	.short	(.L_378 - .L_377)
.L_377:
        /*0020*/ 	.word	0x00000000
        /*0024*/ 	.short	0x0000
        /*0026*/ 	.short	0x0000
        /*0028*/ 	.byte	0x00, 0xf0, 0x01, 0x0a


	//----- nvinfo : EIATTR_MAXREG_COUNT
	.align		4
.L_378:
        /*002c*/ 	.byte	0x03, 0x1b
        /*002e*/ 	.short	0x00ff


	//----- nvinfo : EIATTR_NUM_BARRIERS
	.align		4
        /*0030*/ 	.byte	0x02, 0x4c
        /*0032*/ 	.byte	0x01
	.zero		1


	//----- nvinfo : EIATTR_ANNOTATIONS
	.align		4
        /*0034*/ 	.byte	0x04, 0x55
        /*0036*/ 	.short	(.L_380 - .L_379)


	//   ....[0]....
.L_379:
        /* <DEDUP_REMOVED lines=12> */


	//----- nvinfo : EIATTR_MERCURY_ISA_VERSION
	.align		4
.L_380:
        /*00e8*/ 	.byte	0x03, 0x5f
        /*00ea*/ 	.short	0x0000


	//----- nvinfo : EIATTR_EXIT_INSTR_OFFSETS
	.align		4
        /*00ec*/ 	.byte	0x04, 0x1c
        /*00ee*/ 	.short	(.L_382 - .L_381)


	//   ....[0]....
.L_381:
        /*00f0*/ 	.word	0x000000a0


	//   ....[1]....
        /*00f4*/ 	.word	0x0000a750


	//----- nvinfo : EIATTR_CTAIDZ_USED
	.align		4
.L_382:
        /*00f8*/ 	.byte	0x01, 0x04
	.zero		2


	//----- nvinfo : EIATTR_CRS_STACK_SIZE
	.align		4
        /*00fc*/ 	.byte	0x04, 0x1e
        /*00fe*/ 	.short	(.L_384 - .L_383)
.L_383:
        /*0100*/ 	.word	0x00000000
.L_384:


//--------------------- .nv.info._ZN5flash44flash_bwd_dq_dk_dv_loop_seqk_parallel_kernelI23Flash_bwd_kernel_traitsILi32ELi128ELi128ELi8ELi4ELi4ELi4ELb1ELb0EN7cutlass10bfloat16_tE19Flash_kernel_traitsILi32ELi128ELi128ELi8ES3_EELb0ELb0ELb0ELb0ELb0ELb0ELb1EEEvNS_16Flash_bwd_paramsE --------------------------
	.section	.nv.info._ZN5flash44flash_bwd_dq_dk_dv_loop_seqk_parallel_kernelI23Flash_bwd_kernel_traitsILi32ELi128ELi128ELi8ELi4ELi4ELi4ELb1ELb0EN7cutlass10bfloat16_tE19Flash_kernel_traitsILi32ELi128ELi128ELi8ES3_EELb0ELb0ELb0ELb0ELb0ELb0ELb1EEEvNS_16Flash_bwd_paramsE,"",@"SHT_CUDA_INFO"
	.sectionflags	@""
	.align	4


	//----- nvinfo : EIATTR_CUDA_API_VERSION
	.align		4
        /*0000*/ 	.byte	0x04, 0x37
        /*0002*/ 	.short	(.L_386 - .L_385)
.L_385:
        /*0004*/ 	.word	0x00000082


	//----- nvinfo : EIATTR_SW2861232_WAR
	.align		4
.L_386:
        /*0008*/ 	.byte	0x01, 0x35
	.zero		2


	//----- nvinfo : EIATTR_PARAM_CBANK
	.align		4
        /*000c*/ 	.byte	0x04, 0x0a
        /*000e*/ 	.short	(.L_388 - .L_387)
	.align		4
.L_387:
        /*0010*/ 	.word	index@(.nv.constant0._ZN5flash44flash_bwd_dq_dk_dv_loop_seqk_parallel_kernelI23Flash_bwd_kernel_traitsILi32ELi128ELi128ELi8ELi4ELi4ELi4ELb1ELb0EN7cutlass10bfloat16_tE19Flash_kernel_traitsILi32ELi128ELi128ELi8ES3_EELb0ELb0ELb0ELb0ELb0ELb0ELb1EEEvNS_16Flash_bwd_paramsE)
        /*0014*/ 	.short	0x0160
        /*0016*/ 	.short	0x0280


	//----- nvinfo : EIATTR_CBANK_PARAM_SIZE
	.align		4
.L_388:
        /*0018*/ 	.byte	0x03, 0x19
        /*001a*/ 	.short	0x0280


	//----- nvinfo : EIATTR_KPARAM_INFO
	.align		4
        /*001c*/ 	.byte	0x04, 0x17
        /*001e*/ 	.short	(.L_390 - .L_389)
.L_389:
        /*0020*/ 	.word	0x00000000
        /*0024*/ 	.short	0x0000
        /*0026*/ 	.short	0x0000
        /*0028*/ 	.byte	0x00, 0xf0, 0x01, 0x0a


	//----- nvinfo : EIATTR_MAXREG_COUNT
	.align		4
.L_390:
        /*002c*/ 	.byte	0x03, 0x1b
        /*002e*/ 	.short	0x00ff


	//----- nvinfo : EIATTR_NUM_BARRIERS
	.align		4
        /*0030*/ 	.byte	0x02, 0x4c
        /*0032*/ 	.byte	0x01
	.zero		1


	//----- nvinfo : EIATTR_ANNOTATIONS
	.align		4
        /*0034*/ 	.byte	0x04, 0x55
        /*0036*/ 	.short	(.L_392 - .L_391)


	//   ....[0]....
.L_391:
        /* <DEDUP_REMOVED lines=77> */


	//----- nvinfo : EIATTR_MERCURY_ISA_VERSION
	.align		4
.L_392:
        /*04f0*/ 	.byte	0x03, 0x5f
        /*04f2*/ 	.short	0x0000


	//----- nvinfo : EIATTR_EXIT_INSTR_OFFSETS
	.align		4
        /*04f4*/ 	.byte	0x04, 0x1c
        /*04f6*/ 	.short	(.L_394 - .L_393)


	//   ....[0]....
.L_393:
        /*04f8*/ 	.word	0x000000a0


	//   ....[1]....
        /*04fc*/ 	.word	0x0000a790


	//----- nvinfo : EIATTR_CTAIDZ_USED
	.align		4
.L_394:
        /*0500*/ 	.byte	0x01, 0x04
	.zero		2


	//----- nvinfo : EIATTR_CRS_STACK_SIZE
	.align		4
        /*0504*/ 	.byte	0x04, 0x1e
        /*0506*/ 	.short	(.L_396 - .L_395)
.L_395:
        /*0508*/ 	.word	0x00000000
.L_396:


//--------------------- .nv.info._ZN5flash44flash_bwd_dq_dk_dv_loop_seqk_parallel_kernelI23Flash_bwd_kernel_traitsILi32ELi128ELi128ELi8ELi4ELi4ELi4ELb1ELb0EN7cutlass10bfloat16_tE19Flash_kernel_traitsILi32ELi128ELi128ELi8ES3_EELb1ELb0ELb1ELb0ELb0ELb0ELb0EEEvNS_16Flash_bwd_paramsE --------------------------
	.section	.nv.info._ZN5flash44flash_bwd_dq_dk_dv_loop_seqk_parallel_kernelI23Flash_bwd_kernel_traitsILi32ELi128ELi128ELi8ELi4ELi4ELi4ELb1ELb0EN7cutlass10bfloat16_tE19Flash_kernel_traitsILi32ELi128ELi128ELi8ES3_EELb1ELb0ELb1ELb0ELb0ELb0ELb0EEEvNS_16Flash_bwd_paramsE,"",@"SHT_CUDA_INFO"
	.sectionflags	@""
	.align	4


	//----- nvinfo : EIATTR_CUDA_API_VERSION
	.align		4
        /*0000*/ 	.byte	0x04, 0x37
        /*0002*/ 	.short	(.L_398 - .L_397)
.L_397:
        /*0004*/ 	.word	0x00000082


	//----- nvinfo : EIATTR_SW2861232_WAR
	.align		4
.L_398:
        /*0008*/ 	.byte	0x01, 0x35
	.zero		2


	//----- nvinfo : EIATTR_PARAM_CBANK
	.align		4
        /*000c*/ 	.byte	0x04, 0x0a
        /*000e*/ 	.short	(.L_400 - .L_399)
	.align		4
.L_399:
        /*0010*/ 	.word	index@(.nv.constant0._ZN5flash44flash_bwd_dq_dk_dv_loop_seqk_parallel_kernelI23Flash_bwd_kernel_traitsILi32ELi128ELi128ELi8ELi4ELi4ELi4ELb1ELb0EN7cutlass10bfloat16_tE19Flash_kernel_traitsILi32ELi128ELi128ELi8ES3_EELb1ELb0ELb1ELb0ELb0ELb0ELb0EEEvNS_16Flash_bwd_paramsE)
        /*0014*/ 	.short	0x0160
        /*0016*/ 	.short	0x0280


	//----- nvinfo : EIATTR_CBANK_PARAM_SIZE
	.align		4
.L_400:
        /*0018*/ 	.byte	0x03, 0x19
        /*001a*/ 	.short	0x0280


	//----- nvinfo : EIATTR_KPARAM_INFO
	.align		4
        /*001c*/ 	.byte	0x04, 0x17
        /*001e*/ 	.short	(.L_402 - .L_401)
.L_401:
        /*0020*/ 	.word	0x00000000
        /*0024*/ 	.short	0x0000
        /*0026*/ 	.short	0x0000
        /*0028*/ 	.byte	0x00, 0xf0, 0x01, 0x0a


	//----- nvinfo : EIATTR_MAXREG_COUNT
	.align		4
.L_402:
        /*002c*/ 	.byte	0x03, 0x1b
        /*002e*/ 	.short	0x00ff


	//----- nvinfo : EIATTR_NUM_BARRIERS
	.align		4
        /*0030*/ 	.byte	0x02, 0x4c
        /*0032*/ 	.byte	0x01
	.zero		1


	//----- nvinfo : EIATTR_ANNOTATIONS
	.align		4
        /*0034*/ 	.byte	0x04, 0x55
        /*0036*/ 	.short	(.L_404 - .L_403)


	//   ....[0]....
.L_403:
        /* <DEDUP_REMOVED lines=13> */


	//----- nvinfo : EIATTR_MERCURY_ISA_VERSION
	.align		4
.L_404:
        /*00f8*/ 	.byte	0x03, 0x5f
        /*00fa*/ 	.short	0x0000


	//----- nvinfo : EIATTR_EXIT_INSTR_OFFSETS
	.align		4
        /*00fc*/ 	.byte	0x04, 0x1c
        /*00fe*/ 	.short	(.L_406 - .L_405)


	//   ....[0]....
.L_405:
        /*0100*/ 	.word	0x000000a0


	//   ....[1]....
        /*0104*/ 	.word	0x0000ab90


	//----- nvinfo : EIATTR_CTAIDZ_USED
	.align		4
.L_406:
        /*0108*/ 	.byte	0x01, 0x04
	.zero		2


	//----- nvinfo : EIATTR_CRS_STACK_SIZE
	.align		4
        /*010c*/ 	.byte	0x04, 0x1e
        /*010e*/ 	.short	(.L_408 - .L_407)
.L_407:
        /*0110*/ 	.word	0x00000000
.L_408:


//--------------------- .nv.info._ZN5flash44flash_bwd_dq_dk_dv_loop_seqk_parallel_kernelI23Flash_bwd_kernel_traitsILi32ELi128ELi128ELi8ELi4ELi4ELi4ELb1ELb0EN7cutlass10bfloat16_tE19Flash_kernel_traitsILi32ELi128ELi128ELi8ES3_EELb0ELb0ELb1ELb0ELb0ELb0ELb1EEEvNS_16Flash_bwd_paramsE --------------------------
	.section	.nv.info._ZN5flash44flash_bwd_dq_dk_dv_loop_seqk_parallel_kernelI23Flash_bwd_kernel_traitsILi32ELi128ELi128ELi8ELi4ELi4ELi4ELb1ELb0EN7cutlass10bfloat16_tE19Flash_kernel_traitsILi32ELi128ELi128ELi8ES3_EELb0ELb0ELb1ELb0ELb0ELb0ELb1EEEvNS_16Flash_bwd_paramsE,"",@"SHT_CUDA_INFO"
	.sectionflags	@""
	.align	4


	//----- nvinfo : EIATTR_CUDA_API_VERSION
	.align		4
        /*0000*/ 	.byte	0x04, 0x37
        /*0002*/ 	.short	(.L_410 - .L_409)
.L_409:
        /*0004*/ 	.word	0x00000082


	//----- nvinfo : EIATTR_SW2861232_WAR
	.align		4
.L_410:
        /*0008*/ 	.byte	0x01, 0x35
	.zero		2


	//----- nvinfo : EIATTR_PARAM_CBANK
	.align		4
        /*000c*/ 	.byte	0x04, 0x0a
        /*000e*/ 	.short	(.L_412 - .L_411)
	.align		4
.L_411:
        /*0010*/ 	.word	index@(.nv.constant0._ZN5flash44flash_bwd_dq_dk_dv_loop_seqk_parallel_kernelI23Flash_bwd_kernel_traitsILi32ELi128ELi128ELi8ELi4ELi4ELi4ELb1ELb0EN7cutlass10bfloat16_tE19Flash_kernel_traitsILi32ELi128ELi128ELi8ES3_EELb0ELb0ELb1ELb0ELb0ELb0ELb1EEEvNS_16Flash_bwd_paramsE)
        /*0014*/ 	.short	0x0160
        /*0016*/ 	.short	0x0280


	//----- nvinfo : EIATTR_CBANK_PARAM_SIZE
	.align		4
.L_412:
        /*0018*/ 	.byte	0x03, 0x19
        /*001a*/ 	.short	0x0280


	//----- nvinfo : EIATTR_KPARAM_INFO
	.align		4
        /*001c*/ 	.byte	0x04, 0x17
        /*001e*/ 	.short	(.L_414 - .L_413)
.L_413:
        /*0020*/ 	.word	0x00000000
        /*0024*/ 	.short	0x0000
        /*0026*/ 	.short	0x0000
        /*0028*/ 	.byte	0x00, 0xf0, 0x01, 0x0a


	//----- nvinfo : EIATTR_MAXREG_COUNT
	.align		4
.L_414:
        /*002c*/ 	.byte	0x03, 0x1b
        /*002e*/ 	.short	0x00ff


	//----- nvinfo : EIATTR_NUM_BARRIERS
	.align		4
        /*0030*/ 	.byte	0x02, 0x4c
        /*0032*/ 	.byte	0x01
	.zero		1


	//----- nvinfo : EIATTR_ANNOTATIONS
	.align		4
        /*0034*/ 	.byte	0x04, 0x55
        /*0036*/ 	.short	(.L_416 - .L_415)


	//   ....[0]....
.L_415:
        /* <DEDUP_REMOVED lines=86> */


	//----- nvinfo : EIATTR_MERCURY_ISA_VERSION
	.align		4
.L_416:
        /*0588*/ 	.byte	0x03, 0x5f
        /*058a*/ 	.short	0x0000


	//----- nvinfo : EIATTR_EXIT_INSTR_OFFSETS
	.align		4
        /*058c*/ 	.byte	0x04, 0x1c
        /*058e*/ 	.short	(.L_418 - .L_417)


	//   ....[0]....
.L_417:
        /*0590*/ 	.word	0x000000a0


	//   ....[1]....
        /*0594*/ 	.word	0x0000ace0


	//----- nvinfo : EIATTR_CTAIDZ_USED
	.align		4
.L_418:
        /*0598*/ 	.byte	0x01, 0x04
	.zero		2


	//----- nvinfo : EIATTR_CRS_STACK_SIZE
	.align		4
        /*059c*/ 	.byte	0x04, 0x1e
        /*059e*/ 	.short	(.L_420 - .L_419)
.L_419:
        /*05a0*/ 	.word	0x00000000
.L_420:


//--------------------- .nv.info._ZN5flash44flash_bwd_dq_dk_dv_loop_seqk_parallel_kernelI23Flash_bwd_kernel_traitsILi32ELi128ELi128ELi8ELi4ELi4ELi4ELb1ELb0EN7cutlass10bfloat16_tE19Flash_kernel_traitsILi32ELi128ELi128ELi8ES3_EELb1ELb0ELb0ELb0ELb1ELb1ELb0EEEvNS_16Flash_bwd_paramsE --------------------------
	.section	.nv.info._ZN5flash44flash_bwd_dq_dk_dv_loop_seqk_parallel_kernelI23Flash_bwd_kernel_traitsILi32ELi128ELi128ELi8ELi4ELi4ELi4ELb1ELb0EN7cutlass10bfloat16_tE19Flash_kernel_traitsILi32ELi128ELi128ELi8ES3_EELb1ELb0ELb0ELb0ELb1ELb1ELb0EEEvNS_16Flash_bwd_paramsE,"",@"SHT_CUDA_INFO"
	.sectionflags	@""
	.align	4


	//----- nvinfo : EIATTR_CUDA_API_VERSION
	.align		4
        /*0000*/ 	.byte	0x04, 0x37
        /*0002*/ 	.short	(.L_422 - .L_421)
.L_421:
        /*0004*/ 	.word	0x00000082


	//----- nvinfo : EIATTR_SW2861232_WAR
	.align		4
.L_422:
        /*0008*/ 	.byte	0x01, 0x35
	.zero		2


	//----- nvinfo : EIATTR_PARAM_CBANK
	.align		4
        /*000c*/ 	.byte	0x04, 0x0a
        /*000e*/ 	.short	(.L_424 - .L_423)
	.align		4
.L_423:
        /*0010*/ 	.word	index@(.nv.constant0._ZN5flash44flash_bwd_dq_dk_dv_loop_seqk_parallel_kernelI23Flash_bwd_kernel_traitsILi32ELi128ELi128ELi8ELi4ELi4ELi4ELb1ELb0EN7cutlass10bfloat16_tE19Flash_kernel_traitsILi32ELi128ELi128ELi8ES3_EELb1ELb0ELb0ELb0ELb1ELb1ELb0EEEvNS_16Flash_bwd_paramsE)
        /*0014*/ 	.short	0x0160
        /*0016*/ 	.short	0x0280


	//----- nvinfo : EIATTR_CBANK_PARAM_SIZE
	.align		4
.L_424:
        /*0018*/ 	.byte	0x03, 0x19
        /*001a*/ 	.short	0x0280


	//----- nvinfo : EIATTR_KPARAM_INFO
	.align		4
        /*001c*/ 	.byte	0x04, 0x17
        /*001e*/ 	.short	(.L_426 - .L_425)
.L_425:
        /*0020*/ 	.word	0x00000000
        /*0024*/ 	.short	0x0000
        /*0026*/ 	.short	0x0000
        /*0028*/ 	.byte	0x00, 0xf0, 0x01, 0x0a


	//----- nvinfo : EIATTR_MAXREG_COUNT
	.align		4
.L_426:
        /*002c*/ 	.byte	0x03, 0x1b
        /*002e*/ 	.short	0x00ff


	//----- nvinfo : EIATTR_NUM_BARRIERS
	.align		4
        /*0030*/ 	.byte	0x02, 0x4c
        /*0032*/ 	.byte	0x01
	.zero		1


	//----- nvinfo : EIATTR_MERCURY_ISA_VERSION
	.align		4
        /*0034*/ 	.byte	0x03, 0x5f
        /*0036*/ 	.short	0x0000


	//----- nvinfo : EIATTR_EXIT_INSTR_OFFSETS
	.align		4
        /*0038*/ 	.byte	0x04, 0x1c
        /*003a*/ 	.short	(.L_428 - .L_427)


	//   ....[0]....
.L_427:
        /*003c*/ 	.word	0x00000090


	//   ....[1]....
        /*0040*/ 	.word	0x00007b20


	//----- nvinfo : EIATTR_CTAIDZ_USED
	.align		4
.L_428:
        /*0044*/ 	.byte	0x01, 0x04
	.zero		2


//--------------------- .nv.info._ZN5flash44flash_bwd_dq_dk_dv_loop_seqk_parallel_kernelI23Flash_bwd_kernel_traitsILi32ELi128ELi128ELi8ELi4ELi4ELi4ELb1ELb0EN7cutlass10bfloat16_tE19Flash_kernel_traitsILi32ELi128ELi128ELi8ES3_EELb0ELb0ELb0ELb0ELb1ELb1ELb1EEEvNS_16Flash_bwd_paramsE --------------------------
	.section	.nv.info._ZN5flash44flash_bwd_dq_dk_dv_loop_seqk_parallel_kernelI23Flash_bwd_kernel_traitsILi32ELi128ELi128ELi8ELi4ELi4ELi4ELb1ELb0EN7cutlass10bfloat16_tE19Flash_kernel_traitsILi32ELi128ELi128ELi8ES3_EELb0ELb0ELb0ELb0ELb1ELb1ELb1EEEvNS_16Flash_bwd_paramsE,"",@"SHT_CUDA_INFO"
	.sectionflags	@""
	.align	4


	//----- nvinfo : EIATTR_CUDA_API_VERSION
	.align		4
        /*0000*/ 	.byte	0x04, 0x37
        /*0002*/ 	.short	(.L_430 - .L_429)
.L_429:
        /*0004*/ 	.word	0x00000082


	//----- nvinfo : EIATTR_SW2861232_WAR
	.align		4
.L_430:
        /*0008*/ 	.byte	0x01, 0x35
	.zero		2


	//----- nvinfo : EIATTR_PARAM_CBANK
	.align		4
        /*000c*/ 	.byte	0x04, 0x0a
        /*000e*/ 	.short	(.L_432 - .L_431)
	.align		4
.L_431:
        /*0010*/ 	.word	index@(.nv.constant0._ZN5flash44flash_bwd_dq_dk_dv_loop_seqk_parallel_kernelI23Flash_bwd_kernel_traitsILi32ELi128ELi128ELi8ELi4ELi4ELi4ELb1ELb0EN7cutlass10bfloat16_tE19Flash_kernel_traitsILi32ELi128ELi128ELi8ES3_EELb0ELb0ELb0ELb0ELb1ELb1ELb1EEEvNS_16Flash_bwd_paramsE)
        /*0014*/ 	.short	0x0160
        /*0016*/ 	.short	0x0280


	//----- nvinfo : EIATTR_CBANK_PARAM_SIZE
	.align		4
.L_432:
        /*0018*/ 	.byte	0x03, 0x19
        /*001a*/ 	.short	0x0280


	//----- nvinfo : EIATTR_KPARAM_INFO
	.align		4
        /*001c*/ 	.byte	0x04, 0x17
        /*001e*/ 	.short	(.L_434 - .L_433)
.L_433:
        /*0020*/ 	.word	0x00000000
        /*0024*/ 	.short	0x0000
        /*0026*/ 	.short	0x0000
        /*0028*/ 	.byte	0x00, 0xf0, 0x01, 0x0a


	//----- nvinfo : EIATTR_MAXREG_COUNT
	.align		4
.L_434:
        /*002c*/ 	.byte	0x03, 0x1b
        /*002e*/ 	.short	0x00ff


	//----- nvinfo : EIATTR_NUM_BARRIERS
	.align		4
        /*0030*/ 	.byte	0x02, 0x4c
        /*0032*/ 	.byte	0x01
	.zero		1


	//----- nvinfo : EIATTR_ANNOTATIONS
	.align		4
        /*0034*/ 	.byte	0x04, 0x55
        /*0036*/ 	.short	(.L_436 - .L_435)


	//   ....[0]....
.L_435:
        /* <DEDUP_REMOVED lines=67> */


	//----- nvinfo : EIATTR_MERCURY_ISA_VERSION
	.align		4
.L_436:
        /*0450*/ 	.byte	0x03, 0x5f
        /*0452*/ 	.short	0x0000


	//----- nvinfo : EIATTR_EXIT_INSTR_OFFSETS
	.align		4
        /*0454*/ 	.byte	0x04, 0x1c
        /*0456*/ 	.short	(.L_438 - .L_437)


	//   ....[0]....
.L_437:
        /*0458*/ 	.word	0x000000a0


	//   ....[1]....
        /*045c*/ 	.word	0x000077a0


	//----- nvinfo : EIATTR_CTAIDZ_USED
	.align		4
.L_438:
        /*0460*/ 	.byte	0x01, 0x04
	.zero		2


//--------------------- .nv.info._ZN5flash44flash_bwd_dq_dk_dv_loop_seqk_parallel_kernelI23Flash_bwd_kernel_traitsILi32ELi128ELi128ELi8ELi4ELi4ELi4ELb1ELb0EN7cutlass10bfloat16_tE19Flash_kernel_traitsILi32ELi128ELi128ELi8ES3_EELb1ELb0ELb0ELb1ELb0ELb0ELb0EEEvNS_16Flash_bwd_paramsE --------------------------
	.section	.nv.info._ZN5flash44flash_bwd_dq_dk_dv_loop_seqk_parallel_kernelI23Flash_bwd_kernel_traitsILi32ELi128ELi128ELi8ELi4ELi4ELi4ELb1ELb0EN7cutlass10bfloat16_tE19Flash_kernel_traitsILi32ELi128ELi128ELi8ES3_EELb1ELb0ELb0ELb1ELb0ELb0ELb0EEEvNS_16Flash_bwd_paramsE,"",@"SHT_CUDA_INFO"
	.sectionflags	@""
	.align	4


	//----- nvinfo : EIATTR_CUDA_API_VERSION
	.align		4
        /*0000*/ 	.byte	0x04, 0x37
        /*0002*/ 	.short	(.L_440 - .L_439)
.L_439:
        /*0004*/ 	.word	0x00000082


	//----- nvinfo : EIATTR_SW2861232_WAR
	.align		4
.L_440:
        /*0008*/ 	.byte	0x01, 0x35
	.zero		2


	//----- nvinfo : EIATTR_PARAM_CBANK
	.align		4
        /*000c*/ 	.byte	0x04, 0x0a
        /*000e*/ 	.short	(.L_442 - .L_441)
	.align		4
.L_441:
        /*0010*/ 	.word	index@(.nv.constant0._ZN5flash44flash_bwd_dq_dk_dv_loop_seqk_parallel_kernelI23Flash_bwd_kernel_traitsILi32ELi128ELi128ELi8ELi4ELi4ELi4ELb1ELb0EN7cutlass10bfloat16_tE19Flash_kernel_traitsILi32ELi128ELi128ELi8ES3_EELb1ELb0ELb0ELb1ELb0ELb0ELb0EEEvNS_16Flash_bwd_paramsE)
        /*0014*/ 	.short	0x0160
        /*0016*/ 	.short	0x0280


	//----- nvinfo : EIATTR_CBANK_PARAM_SIZE
	.align		4
.L_442:
        /*0018*/ 	.byte	0x03, 0x19
        /*001a*/ 	.short	0x0280


	//----- nvinfo : EIATTR_KPARAM_INFO
	.align		4
        /*001c*/ 	.byte	0x04, 0x17
        /*001e*/ 	.short	(.L_444 - .L_443)
.L_443:
        /*0020*/ 	.word	0x00000000
        /*0024*/ 	.short	0x0000
        /*0026*/ 	.short	0x0000
        /*0028*/ 	.byte	0x00, 0xf0, 0x01, 0x0a


	//----- nvinfo : EIATTR_MAXREG_COUNT
	.align		4
.L_444:
        /*002c*/ 	.byte	0x03, 0x1b
        /*002e*/ 	.short	0x00ff


	//----- nvinfo : EIATTR_NUM_BARRIERS
	.align		4
        /*0030*/ 	.byte	0x02, 0x4c
        /*0032*/ 	.byte	0x01
	.zero		1


	//----- nvinfo : EIATTR_ANNOTATIONS
	.align		4
        /*0034*/ 	.byte	0x04, 0x55
        /*0036*/ 	.short	(.L_446 - .L_445)


	//   ....[0]....
.L_445:
        /* <DEDUP_REMOVED lines=20> */


	//----- nvinfo : EIATTR_MERCURY_ISA_VERSION
	.align		4
.L_446:
        /*0168*/ 	.byte	0x03, 0x5f
        /*016a*/ 	.short	0x0000


	//----- nvinfo : EIATTR_EXIT_INSTR_OFFSETS
	.align		4
        /*016c*/ 	.byte	0x04, 0x1c
        /*016e*/ 	.short	(.L_448 - .L_447)


	//   ....[0]....
.L_447:
        /*0170*/ 	.word	0x000000a0


	//   ....[1]....
        /*0174*/ 	.word	0x0000b780


	//----- nvinfo : EIATTR_CTAIDZ_USED
	.align		4
.L_448:
        /*0178*/ 	.byte	0x01, 0x04
	.zero		2


	//----- nvinfo : EIATTR_CRS_STACK_SIZE
	.align		4
        /*017c*/ 	.byte	0x04, 0x1e
        /*017e*/ 	.short	(.L_450 - .L_449)
.L_449:
        /*0180*/ 	.word	0x00000000
.L_450:


//--------------------- .nv.info._ZN5flash44flash_bwd_dq_dk_dv_loop_seqk_parallel_kernelI23Flash_bwd_kernel_traitsILi32ELi128ELi128ELi8ELi4ELi4ELi4ELb1ELb0EN7cutlass10bfloat16_tE19Flash_kernel_traitsILi32ELi128ELi128ELi8ES3_EELb0ELb0ELb0ELb1ELb0ELb0ELb1EEEvNS_16Flash_bwd_paramsE --------------------------
	.section	.nv.info._ZN5flash44flash_bwd_dq_dk_dv_loop_seqk_parallel_kernelI23Flash_bwd_kernel_traitsILi32ELi128ELi128ELi8ELi4ELi4ELi4ELb1ELb0EN7cutlass10bfloat16_tE19Flash_kernel_traitsILi32ELi128ELi128ELi8ES3_EELb0ELb0ELb0ELb1ELb0ELb0ELb1EEEvNS_16Flash_bwd_paramsE,"",@"SHT_CUDA_INFO"
	.sectionflags	@""
	.align	4


	//----- nvinfo : EIATTR_CUDA_API_VERSION
	.align		4
        /*0000*/ 	.byte	0x04, 0x37
        /*0002*/ 	.short	(.L_452 - .L_451)
.L_451:
        /*0004*/ 	.word	0x00000082


	//----- nvinfo : EIATTR_SW2861232_WAR
	.align		4
.L_452:
        /*0008*/ 	.byte	0x01, 0x35
	.zero		2


	//----- nvinfo : EIATTR_PARAM_CBANK
	.align		4
        /*000c*/ 	.byte	0x04, 0x0a
        /*000e*/ 	.short	(.L_454 - .L_453)
	.align		4
.L_453:
        /*0010*/ 	.word	index@(.nv.constant0._ZN5flash44flash_bwd_dq_dk_dv_loop_seqk_parallel_kernelI23Flash_bwd_kernel_traitsILi32ELi128ELi128ELi8ELi4ELi4ELi4ELb1ELb0EN7cutlass10bfloat16_tE19Flash_kernel_traitsILi32ELi128ELi128ELi8ES3_EELb0ELb0ELb0ELb1ELb0ELb0ELb1EEEvNS_16Flash_bwd_paramsE)
        /*0014*/ 	.short	0x0160
        /*0016*/ 	.short	0x0280


	//----- nvinfo : EIATTR_CBANK_PARAM_SIZE
	.align		4
.L_454:
        /*0018*/ 	.byte	0x03, 0x19
        /*001a*/ 	.short	0x0280


	//----- nvinfo : EIATTR_KPARAM_INFO
	.align		4
        /*001c*/ 	.byte	0x04, 0x17
        /*001e*/ 	.short	(.L_456 - .L_455)
.L_455:
        /*0020*/ 	.word	0x00000000
        /*0024*/ 	.short	0x0000
        /*0026*/ 	.short	0x0000
        /*0028*/ 	.byte	0x00, 0xf0, 0x01, 0x0a


	//----- nvinfo : EIATTR_MAXREG_COUNT
	.align		4
.L_456:
        /*002c*/ 	.byte	0x03, 0x1b
        /*002e*/ 	.short	0x00ff


	//----- nvinfo : EIATTR_NUM_BARRIERS
	.align		4
        /*0030*/ 	.byte	0x02, 0x4c
        /*0032*/ 	.byte	0x01
	.zero		1


	//----- nvinfo : EIATTR_ANNOTATIONS
	.align		4
        /*0034*/ 	.byte	0x04, 0x55
        /*0036*/ 	.short	(.L_458 - .L_457)


	//   ....[0]....
.L_457:
        /* <DEDUP_REMOVED lines=82> */


	//----- nvinfo : EIATTR_MERCURY_ISA_VERSION
	.align		4
.L_458:
        /*0548*/ 	.byte	0x03, 0x5f
        /*054a*/ 	.short	0x0000


	//----- nvinfo : EIATTR_EXIT_INSTR_OFFSETS
	.align		4
        /*054c*/ 	.byte	0x04, 0x1c
        /*054e*/ 	.short	(.L_460 - .L_459)


	//   ....[0]....
.L_459:
        /*0550*/ 	.word	0x000000a0


	//   ....[1]....
        /*0554*/ 	.word	0x0000b320


	//----- nvinfo : EIATTR_CTAIDZ_USED
	.align		4
.L_460:
        /*0558*/ 	.byte	0x01, 0x04
	.zero		2


	//----- nvinfo : EIATTR_CRS_STACK_SIZE
	.align		4
        /*055c*/ 	.byte	0x04, 0x1e
        /*055e*/ 	.short	(.L_462 - .L_461)
.L_461:
        /*0560*/ 	.word	0x00000000
.L_462:


//--------------------- .nv.info._ZN5flash44flash_bwd_dq_dk_dv_loop_seqk_parallel_kernelI23Flash_bwd_kernel_traitsILi32ELi128ELi128ELi8ELi4ELi4ELi4ELb1ELb0EN7cutlass10bfloat16_tE19Flash_kernel_traitsILi32ELi128ELi128ELi8ES3_EELb1ELb0ELb1ELb0ELb0ELb1ELb0EEEvNS_16Flash_bwd_paramsE --------------------------
	.section	.nv.info._ZN5flash44flash_bwd_dq_dk_dv_loop_seqk_parallel_kernelI23Flash_bwd_kernel_traitsILi32ELi128ELi128ELi8ELi4ELi4ELi4ELb1ELb0EN7cutlass10bfloat16_tE19Flash_kernel_traitsILi32ELi128ELi128ELi8ES3_EELb1ELb0ELb1ELb0ELb0ELb1ELb0EEEvNS_16Flash_bwd_paramsE,"",@"SHT_CUDA_INFO"
	.sectionflags	@""
	.align	4


	//----- nvinfo : EIATTR_CUDA_API_VERSION
	.align		4
        /*0000*/ 	.byte	0x04, 0x37
        /*0002*/ 	.short	(.L_464 - .L_463)
.L_463:
        /*0004*/ 	.word	0x00000082


	//----- nvinfo : EIATTR_SW2861232_WAR
	.align		4
.L_464:
        /*0008*/ 	.byte	0x01, 0x35
	.zero		2


	//----- nvinfo : EIATTR_PARAM_CBANK
	.align		4
        /*000c*/ 	.byte	0x04, 0x0a
        /*000e*/ 	.short	(.L_466 - .L_465)
	.align		4
.L_465:
        /*0010*/ 	.word	index@(.nv.constant0._ZN5flash44flash_bwd_dq_dk_dv_loop_seqk_parallel_kernelI23Flash_bwd_kernel_traitsILi32ELi128ELi128ELi8ELi4ELi4ELi4ELb1ELb0EN7cutlass10bfloat16_tE19Flash_kernel_traitsILi32ELi128ELi128ELi8ES3_EELb1ELb0ELb1ELb0ELb0ELb1ELb0EEEvNS_16Flash_bwd_paramsE)
        /*0014*/ 	.short	0x0160
        /*0016*/ 	.short	0x0280


	//----- nvinfo : EIATTR_CBANK_PARAM_SIZE
	.align		4
.L_466:
        /*0018*/ 	.byte	0x03, 0x19
        /*001a*/ 	.short	0x0280


	//----- nvinfo : EIATTR_KPARAM_INFO
	.align		4
        /*001c*/ 	.byte	0x04, 0x17
        /*001e*/ 	.short	(.L_468 - .L_467)
.L_467:
        /*0020*/ 	.word	0x00000000
        /*0024*/ 	.short	0x0000
        /*0026*/ 	.short	0x0000
        /*0028*/ 	.byte	0x00, 0xf0, 0x01, 0x0a


	//----- nvinfo : EIATTR_MAXREG_COUNT
	.align		4
.L_468:
        /*002c*/ 	.byte	0x03, 0x1b
        /*002e*/ 	.short	0x00ff


	//----- nvinfo : EIATTR_NUM_BARRIERS
	.align		4
        /*0030*/ 	.byte	0x02, 0x4c
        /*0032*/ 	.byte	0x01
	.zero		1


	//----- nvinfo : EIATTR_ANNOTATIONS
	.align		4
        /*0034*/ 	.byte	0x04, 0x55
        /*0036*/ 	.short	(.L_470 - .L_469)


	//   ....[0]....
.L_469:
        /* <DEDUP_REMOVED lines=9> */


	//----- nvinfo : EIATTR_MERCURY_ISA_VERSION
	.align		4
.L_470:
        /*00b8*/ 	.byte	0x03, 0x5f
        /*00ba*/ 	.short	0x0000


	//----- nvinfo : EIATTR_EXIT_INSTR_OFFSETS
	.align		4
        /*00bc*/ 	.byte	0x04, 0x1c
        /*00be*/ 	.short	(.L_472 - .L_471)


	//   ....[0]....
.L_471:
        /*00c0*/ 	.word	0x000000a0


	//   ....[1]....
        /*00c4*/ 	.word	0x0000a550


	//----- nvinfo : EIATTR_CTAIDZ_USED
	.align		4
.L_472:
        /*00c8*/ 	.byte	0x01, 0x04
	.zero		2


	//----- nvinfo : EIATTR_CRS_STACK_SIZE
	.align		4
        /*00cc*/ 	.byte	0x04, 0x1e
        /*00ce*/ 	.short	(.L_474 - .L_473)
.L_473:
        /*00d0*/ 	.word	0x00000000
.L_474:


//--------------------- .nv.info._ZN5flash44flash_bwd_dq_dk_dv_loop_seqk_parallel_kernelI23Flash_bwd_kernel_traitsILi32ELi128ELi128ELi8ELi4ELi4ELi4ELb1ELb0EN7cutlass10bfloat16_tE19Flash_kernel_traitsILi32ELi128ELi128ELi8ES3_EELb0ELb0ELb1ELb0ELb0ELb1ELb1EEEvNS_16Flash_bwd_paramsE --------------------------
	.section	.nv.info._ZN5flash44flash_bwd_dq_dk_dv_loop_seqk_parallel_kernelI23Flash_bwd_kernel_traitsILi32ELi128ELi128ELi8ELi4ELi4ELi4ELb1ELb0EN7cutlass10bfloat16_tE19Flash_kernel_traitsILi32ELi128ELi128ELi8ES3_EELb0ELb0ELb1ELb0ELb0ELb1ELb1EEEvNS_16Flash_bwd_paramsE,"",@"SHT_CUDA_INFO"
	.sectionflags	@""
	.align	4


	//----- nvinfo : EIATTR_CUDA_API_VERSION
	.align		4
        /*0000*/ 	.byte	0x04, 0x37
        /*0002*/ 	.short	(.L_476 - .L_475)
.L_475:
        /*0004*/ 	.word	0x00000082


	//----- nvinfo : EIATTR_SW2861232_WAR
	.align		4
.L_476:
        /*0008*/ 	.byte	0x01, 0x35
	.zero		2


	//----- nvinfo : EIATTR_PARAM_CBANK
	.align		4
        /*000c*/ 	.byte	0x04, 0x0a
        /*000e*/ 	.short	(.L_478 - .L_477)
	.align		4
.L_477:
        /*0010*/ 	.word	index@(.nv.constant0._ZN5flash44flash_bwd_dq_dk_dv_loop_seqk_parallel_kernelI23Flash_bwd_kernel_traitsILi32ELi128ELi128ELi8ELi4ELi4ELi4ELb1ELb0EN7cutlass10bfloat16_tE19Flash_kernel_traitsILi32ELi128ELi128ELi8ES3_EELb0ELb0ELb1ELb0ELb0ELb1ELb1EEEvNS_16Flash_bwd_paramsE)
        /*0014*/ 	.short	0x0160
        /*0016*/ 	.short	0x0280


	//----- nvinfo : EIATTR_CBANK_PARAM_SIZE
	.align		4
.L_478:
        /*0018*/ 	.byte	0x03, 0x19
        /*001a*/ 	.short	0x0280


	//----- nvinfo : EIATTR_KPARAM_INFO
	.align		4
        /*001c*/ 	.byte	0x04, 0x17
        /*001e*/ 	.short	(.L_480 - .L_479)
.L_479:
        /*0020*/ 	.word	0x00000000
        /*0024*/ 	.short	0x0000
        /*0026*/ 	.short	0x0000
        /*0028*/ 	.byte	0x00, 0xf0, 0x01, 0x0a


	//----- nvinfo : EIATTR_MAXREG_COUNT
	.align		4
.L_480:
        /*002c*/ 	.byte	0x03, 0x1b
        /*002e*/ 	.short	0x00ff


	//----- nvinfo : EIATTR_NUM_BARRIERS
	.align		4
        /*0030*/ 	.byte	0x02, 0x4c
        /*0032*/ 	.byte	0x01
	.zero		1


	//----- nvinfo : EIATTR_ANNOTATIONS
	.align		4
        /*0034*/ 	.byte	0x04, 0x55
        /*0036*/ 	.short	(.L_482 - .L_481)


	//   ....[0]....
.L_481:
        /* <DEDUP_REMOVED lines=82> */


	//----- nvinfo : EIATTR_MERCURY_ISA_VERSION
	.align		4
.L_482:
        /*0548*/ 	.byte	0x03, 0x5f
        /*054a*/ 	.short	0x0000


	//----- nvinfo : EIATTR_EXIT_INSTR_OFFSETS
	.align		4
        /*054c*/ 	.byte	0x04, 0x1c
        /*054e*/ 	.short	(.L_484 - .L_483)


	//   ....[0]....
.L_483:
        /*0550*/ 	.word	0x000000a0


	//   ....[1]....
        /*0554*/ 	.word	0x0000a730


	//----- nvinfo : EIATTR_CTAIDZ_USED
	.align		4
.L_484:
        /*0558*/ 	.byte	0x01, 0x04
	.zero		2


	//----- nvinfo : EIATTR_CRS_STACK_SIZE
	.align		4
        /*055c*/ 	.byte	0x04, 0x1e
        /*055e*/ 	.short	(.L_486 - .L_485)
.L_485:
        /*0560*/ 	.word	0x00000000
.L_486:


//--------------------- .nv.info._ZN5flash44flash_bwd_dq_dk_dv_loop_seqk_parallel_kernelI23Flash_bwd_kernel_traitsILi32ELi128ELi128ELi8ELi4ELi4ELi4ELb1ELb0EN7cutlass10bfloat16_tE19Flash_kernel_traitsILi32ELi128ELi128ELi8ES3_EELb1ELb0ELb1ELb1ELb0ELb0ELb0EEEvNS_16Flash_bwd_paramsE --------------------------
	.section	.nv.info._ZN5flash44flash_bwd_dq_dk_dv_loop_seqk_parallel_kernelI23Flash_bwd_kernel_traitsILi32ELi128ELi128ELi8ELi4ELi4ELi4ELb1ELb0EN7cutlass10bfloat16_tE19Flash_kernel_traitsILi32ELi128ELi128ELi8ES3_EELb1ELb0ELb1ELb1ELb0ELb0ELb0EEEvNS_16Flash_bwd_paramsE,"",@"SHT_CUDA_INFO"
	.sectionflags	@""
	.align	4


	//----- nvinfo : EIATTR_CUDA_API_VERSION
	.align		4
        /*0000*/ 	.byte	0x04, 0x37
        /*0002*/ 	.short	(.L_488 - .L_487)
.L_487:
        /*0004*/ 	.word	0x00000082


	//----- nvinfo : EIATTR_SW2861232_WAR
	.align		4
.L_488:
        /*0008*/ 	.byte	0x01, 0x35
	.zero		2


	//----- nvinfo : EIATTR_PARAM_CBANK
	.align		4
        /*000c*/ 	.byte	0x04, 0x0a
        /*000e*/ 	.short	(.L_490 - .L_489)
	.align		4
.L_489:
        /*0010*/ 	.word	index@(.nv.constant0._ZN5flash44flash_bwd_dq_dk_dv_loop_seqk_parallel_kernelI23Flash_bwd_kernel_traitsILi32ELi128ELi128ELi8ELi4ELi4ELi4ELb1ELb0EN7cutlass10bfloat16_tE19Flash_kernel_traitsILi32ELi128ELi128ELi8ES3_EELb1ELb0ELb1ELb1ELb0ELb0ELb0EEEvNS_16Flash_bwd_paramsE)
        /*0014*/ 	.short	0x0160
        /*0016*/ 	.short	0x0280


	//----- nvinfo : EIATTR_CBANK_PARAM_SIZE
	.align		4
.L_490:
        /*0018*/ 	.byte	0x03, 0x19
        /*001a*/ 	.short	0x0280


	//----- nvinfo : EIATTR_KPARAM_INFO
	.align		4
        /*001c*/ 	.byte	0x04, 0x17
        /*001e*/ 	.short	(.L_492 - .L_491)
.L_491:
        /*0020*/ 	.word	0x00000000
        /*0024*/ 	.short	0x0000
        /*0026*/ 	.short	0x0000
        /*0028*/ 	.byte	0x00, 0xf0, 0x01, 0x0a


	//----- nvinfo : EIATTR_MAXREG_COUNT
	.align		4
.L_492:
        /*002c*/ 	.byte	0x03, 0x1b
        /*002e*/ 	.short	0x00ff


	//----- nvinfo : EIATTR_NUM_BARRIERS
	.align		4
        /*0030*/ 	.byte	0x02, 0x4c
        /*0032*/ 	.byte	0x01
	.zero		1


	//----- nvinfo : EIATTR_ANNOTATIONS
	.align		4
        /*0034*/ 	.byte	0x04, 0x55
        /*0036*/ 	.short	(.L_494 - .L_493)


	//   ....[0]....
.L_493:
        /* <DEDUP_REMOVED lines=15> */


	//----- nvinfo : EIATTR_MERCURY_ISA_VERSION
	.align		4
.L_494:
        /*0118*/ 	.byte	0x03, 0x5f
        /*011a*/ 	.short	0x0000


	//----- nvinfo : EIATTR_EXIT_INSTR_OFFSETS
	.align		4
        /*011c*/ 	.byte	0x04, 0x1c
        /*011e*/ 	.short	(.L_496 - .L_495)


	//   ....[0]....
.L_495:
        /*0120*/ 	.word	0x000000a0


	//   ....[1]....
        /*0124*/ 	.word	0x0000b9d0


	//----- nvinfo : EIATTR_CTAIDZ_USED
	.align		4
.L_496:
        /*0128*/ 	.byte	0x01, 0x04
	.zero		2


	//----- nvinfo : EIATTR_CRS_STACK_SIZE
	.align		4
        /*012c*/ 	.byte	0x04, 0x1e
        /*012e*/ 	.short	(.L_498 - .L_497)
.L_497:
        /*0130*/ 	.word	0x00000000
.L_498:


//--------------------- .nv.info._ZN5flash44flash_bwd_dq_dk_dv_loop_seqk_parallel_kernelI23Flash_bwd_kernel_traitsILi32ELi128ELi128ELi8ELi4ELi4ELi4ELb1ELb0EN7cutlass10bfloat16_tE19Flash_kernel_traitsILi32ELi128ELi128ELi8ES3_EELb0ELb0ELb1ELb1ELb0ELb0ELb1EEEvNS_16Flash_bwd_paramsE --------------------------
	.section	.nv.info._ZN5flash44flash_bwd_dq_dk_dv_loop_seqk_parallel_kernelI23Flash_bwd_kernel_traitsILi32ELi128ELi128ELi8ELi4ELi4ELi4ELb1ELb0EN7cutlass10bfloat16_tE19Flash_kernel_traitsILi32ELi128ELi128ELi8ES3_EELb0ELb0ELb1ELb1ELb0ELb0ELb1EEEvNS_16Flash_bwd_paramsE,"",@"SHT_CUDA_INFO"
	.sectionflags	@""
	.align	4


	//----- nvinfo : EIATTR_CUDA_API_VERSION
	.align		4
        /*0000*/ 	.byte	0x04, 0x37
        /*0002*/ 	.short	(.L_500 - .L_499)
.L_499:
        /*0004*/ 	.word	0x00000082


	//----- nvinfo : EIATTR_SW2861232_WAR
	.align		4
.L_500:
        /*0008*/ 	.byte	0x01, 0x35
	.zero		2


	//----- nvinfo : EIATTR_PARAM_CBANK
	.align		4
        /*000c*/ 	.byte	0x04, 0x0a
        /*000e*/ 	.short	(.L_502 - .L_501)
	.align		4
.L_501:
        /*0010*/ 	.word	index@(.nv.constant0._ZN5flash44flash_bwd_dq_dk_dv_loop_seqk_parallel_kernelI23Flash_bwd_kernel_traitsILi32ELi128ELi128ELi8ELi4ELi4ELi4ELb1ELb0EN7cutlass10bfloat16_tE19Flash_kernel_traitsILi32ELi128ELi128ELi8ES3_EELb0ELb0ELb1ELb1ELb0ELb0ELb1EEEvNS_16Flash_bwd_paramsE)
        /*0014*/ 	.short	0x0160
        /*0016*/ 	.short	0x0280


	//----- nvinfo : EIATTR_CBANK_PARAM_SIZE
	.align		4
.L_502:
        /*0018*/ 	.byte	0x03, 0x19
        /*001a*/ 	.short	0x0280


	//----- nvinfo : EIATTR_KPARAM_INFO
	.align		4
        /*001c*/ 	.byte	0x04, 0x17
        /*001e*/ 	.short	(.L_504 - .L_503)
.L_503:
        /*0020*/ 	.word	0x00000000
        /*0024*/ 	.short	0x0000
        /*0026*/ 	.short	0x0000
        /*0028*/ 	.byte	0x00, 0xf0, 0x01, 0x0a


	//----- nvinfo : EIATTR_MAXREG_COUNT
	.align		4
.L_504:
        /*002c*/ 	.byte	0x03, 0x1b
        /*002e*/ 	.short	0x00ff


	//----- nvinfo : EIATTR_NUM_BARRIERS
	.align		4
        /*0030*/ 	.byte	0x02, 0x4c
        /*0032*/ 	.byte	0x01
	.zero		1


	//----- nvinfo : EIATTR_ANNOTATIONS
	.align		4
        /*0034*/ 	.byte	0x04, 0x55
        /*0036*/ 	.short	(.L_506 - .L_505)


	//   ....[0]....
.L_505:
        /* <DEDUP_REMOVED lines=87> */


	//----- nvinfo : EIATTR_MERCURY_ISA_VERSION
	.align		4
.L_506:
        /*0590*/ 	.byte	0x03, 0x5f
        /*0592*/ 	.short	0x0000


	//----- nvinfo : EIATTR_EXIT_INSTR_OFFSETS
	.align		4
        /*0594*/ 	.byte	0x04, 0x1c
        /*0596*/ 	.short	(.L_508 - .L_507)


	//   ....[0]....
.L_507:
        /*0598*/ 	.word	0x000000a0


	//   ....[1]....
        /*059c*/ 	.word	0x0000b720


	//----- nvinfo : EIATTR_CTAIDZ_USED
	.align		4
.L_508:
        /*05a0*/ 	.byte	0x01, 0x04
	.zero		2


	//----- nvinfo : EIATTR_CRS_STACK_SIZE
	.align		4
        /*05a4*/ 	.byte	0x04, 0x1e
        /*05a6*/ 	.short	(.L_510 - .L_509)
.L_509:
        /*05a8*/ 	.word	0x00000000
.L_510:


//--------------------- .nv.info._ZN5flash25flash_bwd_dot_do_o_kernelILb0E23Flash_bwd_kernel_traitsILi32ELi128ELi128ELi8ELi4ELi4ELi4ELb1ELb0EN7cutlass10bfloat16_tE19Flash_kernel_traitsILi32ELi128ELi128ELi8ES3_EEEEvNS_16Flash_bwd_paramsE --------------------------
	.section	.nv.info._ZN5flash25flash_bwd_dot_do_o_kernelILb0E23Flash_bwd_kernel_traitsILi32ELi128ELi128ELi8ELi4ELi4ELi4ELb1ELb0EN7cutlass10bfloat16_tE19Flash_kernel_traitsILi32ELi128ELi128ELi8ES3_EEEEvNS_16Flash_bwd_paramsE,"",@"SHT_CUDA_INFO"
	.sectionflags	@""
	.align	4


	//----- nvinfo : EIATTR_CUDA_API_VERSION
	.align		4
        /*0000*/ 	.byte	0x04, 0x37
        /*0002*/ 	.short	(.L_512 - .L_511)
.L_511:
        /*0004*/ 	.word	0x00000082


	//----- nvinfo : EIATTR_SW2861232_WAR
	.align		4
.L_512:
        /*0008*/ 	.byte	0x01, 0x35
	.zero		2


	//----- nvinfo : EIATTR_PARAM_CBANK
	.align		4
        /*000c*/ 	.byte	0x04, 0x0a
        /*000e*/ 	.short	(.L_514 - .L_513)
	.align		4
.L_513:
        /*0010*/ 	.word	index@(.nv.constant0._ZN5flash25flash_bwd_dot_do_o_kernelILb0E23Flash_bwd_kernel_traitsILi32ELi128ELi128ELi8ELi4ELi4ELi4ELb1ELb0EN7cutlass10bfloat16_tE19Flash_kernel_traitsILi32ELi128ELi128ELi8ES3_EEEEvNS_16Flash_bwd_paramsE)
        /*0014*/ 	.short	0x0160
        /*0016*/ 	.short	0x0280


	//----- nvinfo : EIATTR_CBANK_PARAM_SIZE
	.align		4
.L_514:
        /*0018*/ 	.byte	0x03, 0x19
        /*001a*/ 	.short	0x0280


	//----- nvinfo : EIATTR_KPARAM_INFO
	.align		4
        /*001c*/ 	.byte	0x04, 0x17
        /*001e*/ 	.short	(.L_516 - .L_515)
.L_515:
        /*0020*/ 	.word	0x00000000
        /*0024*/ 	.short	0x0000
        /*0026*/ 	.short	0x0000
        /*0028*/ 	.byte	0x00, 0xf0, 0x01, 0x0a


	//----- nvinfo : EIATTR_MAXREG_COUNT
	.align		4
.L_516:
        /*002c*/ 	.byte	0x03, 0x1b
        /*002e*/ 	.short	0x00ff


	//----- nvinfo : EIATTR_MERCURY_ISA_VERSION
	.align		4
        /*0030*/ 	.byte	0x03, 0x5f
        /*0032*/ 	.short	0x0000


	//----- nvinfo : EIATTR_COOP_GROUP_MASK_REGIDS
	.align		4
        /*0034*/ 	.byte	0x04, 0x29
        /*0036*/ 	.short	(.L_518 - .L_517)


	//   ....[0]....
.L_517:
        /*0038*/ 	.word	0xffffffff


	//   ....[1]....
        /*003c*/ 	.word	0xffffffff


	//   ....[2]....
        /*0040*/ 	.word	0xffffffff


	//   ....[3]....
        /*0044*/ 	.word	0xffffffff


	//----- nvinfo : EIATTR_COOP_GROUP_INSTR_OFFSETS
	.align		4
.L_518:
        /*0048*/ 	.byte	0x04, 0x28
        /*004a*/ 	.short	(.L_520 - .L_519)


	//   ....[0]....
.L_519:
        /*004c*/ 	.word	0x00000ad0


	//   ....[1]....
        /*0050*/ 	.word	0x00000b00


	//   ....[2]....
        /*0054*/ 	.word	0x00000b20


	//   ....[3]....
        /*0058*/ 	.word	0x00000b50


	//----- nvinfo : EIATTR_EXIT_INSTR_OFFSETS
	.align		4
.L_520:
        /*005c*/ 	.byte	0x04, 0x1c
        /*005e*/ 	.short	(.L_522 - .L_521)


	//   ....[0]....
.L_521:
        /*0060*/ 	.word	0x00000120


	//   ....[1]....
        /*0064*/ 	.word	0x00000bf0


	//   ....[2]....
        /*0068*/ 	.word	0x00000c20


	//----- nvinfo : EIATTR_CTAIDZ_USED
	.align		4
.L_522:
        /*006c*/ 	.byte	0x01, 0x04
	.zero		2


//--------------------- .nv.info._ZN5flash25flash_bwd_dot_do_o_kernelILb1E23Flash_bwd_kernel_traitsILi32ELi128ELi128ELi8ELi4ELi4ELi4ELb1ELb0EN7cutlass10bfloat16_tE19Flash_kernel_traitsILi32ELi128ELi128ELi8ES3_EEEEvNS_16Flash_bwd_paramsE --------------------------
	.section	.nv.info._ZN5flash25flash_bwd_dot_do_o_kernelILb1E23Flash_bwd_kernel_traitsILi32ELi128ELi128ELi8ELi4ELi4ELi4ELb1ELb0EN7cutlass10bfloat16_tE19Flash_kernel_traitsILi32ELi128ELi128ELi8ES3_EEEEvNS_16Flash_bwd_paramsE,"",@"SHT_CUDA_INFO"
	.sectionflags	@""
	.align	4


	//----- nvinfo : EIATTR_CUDA_API_VERSION
	.align		4
        /*0000*/ 	.byte	0x04, 0x37
        /*0002*/ 	.short	(.L_524 - .L_523)
.L_523:
        /*0004*/ 	.word	0x00000082


	//----- nvinfo : EIATTR_SW2861232_WAR
	.align		4
.L_524:
        /*0008*/ 	.byte	0x01, 0x35
	.zero		2


	//----- nvinfo : EIATTR_PARAM_CBANK
	.align		4
        /*000c*/ 	.byte	0x04, 0x0a
        /*000e*/ 	.short	(.L_526 - .L_525)
	.align		4
.L_525:
        /*0010*/ 	.word	index@(.nv.constant0._ZN5flash25flash_bwd_dot_do_o_kernelILb1E23Flash_bwd_kernel_traitsILi32ELi128ELi128ELi8ELi4ELi4ELi4ELb1ELb0EN7cutlass10bfloat16_tE19Flash_kernel_traitsILi32ELi128ELi128ELi8ES3_EEEEvNS_16Flash_bwd_paramsE)
        /*0014*/ 	.short	0x0160
        /*0016*/ 	.short	0x0280


	//----- nvinfo : EIATTR_CBANK_PARAM_SIZE
	.align		4
.L_526:
        /*0018*/ 	.byte	0x03, 0x19
        /*001a*/ 	.short	0x0280


	//----- nvinfo : EIATTR_KPARAM_INFO
	.align		4
        /*001c*/ 	.byte	0x04, 0x17
        /*001e*/ 	.short	(.L_528 - .L_527)
.L_527:
        /*0020*/ 	.word	0x00000000
        /*0024*/ 	.short	0x0000
        /*0026*/ 	.short	0x0000
        /*0028*/ 	.byte	0x00, 0xf0, 0x01, 0x0a


	//----- nvinfo : EIATTR_MAXREG_COUNT
	.align		4
.L_528:
        /*002c*/ 	.byte	0x03, 0x1b
        /*002e*/ 	.short	0x00ff


	//----- nvinfo : EIATTR_MERCURY_ISA_VERSION
	.align		4
        /*0030*/ 	.byte	0x03, 0x5f
        /*0032*/ 	.short	0x0000


	//----- nvinfo : EIATTR_COOP_GROUP_MASK_REGIDS
	.align		4
        /*0034*/ 	.byte	0x04, 0x29
        /*0036*/ 	.short	(.L_530 - .L_529)


	//   ....[0]....
.L_529:
        /*0038*/ 	.word	0xffffffff


	//   ....[1]....
        /*003c*/ 	.word	0xffffffff


	//   ....[2]....
        /*0040*/ 	.word	0xffffffff


	//   ....[3]....
        /*0044*/ 	.word	0xffffffff


	//----- nvinfo : EIATTR_COOP_GROUP_INSTR_OFFSETS
	.align		4
.L_530:
        /*0048*/ 	.byte	0x04, 0x28
        /*004a*/ 	.short	(.L_532 - .L_531)


	//   ....[0]....
.L_531:
        /*004c*/ 	.word	0x00000d90


	//   ....[1]....
        /*0050*/ 	.word	0x00000da0


	//   ....[2]....
        /*0054*/ 	.word	0x00000de0


	//   ....[3]....
        /*0058*/ 	.word	0x00000e00


	//----- nvinfo : EIATTR_EXIT_INSTR_OFFSETS
	.align		4
.L_532:
        /*005c*/ 	.byte	0x04, 0x1c
        /*005e*/ 	.short	(.L_534 - .L_533)


	//   ....[0]....
.L_533:
        /*0060*/ 	.word	0x00000120


	//   ....[1]....
        /*0064*/ 	.word	0x00000f80


	//----- nvinfo : EIATTR_CTAIDZ_USED
	.align		4
.L_534:
        /*0068*/ 	.byte	0x01, 0x04
	.zero		2


//--------------------- .nv.info._ZN5flash27flash_bwd_convert_dq_kernelI23Flash_bwd_kernel_traitsILi32ELi128ELi128ELi8ELi4ELi4ELi4ELb0ELb0EN7cutlass10bfloat16_tE19Flash_kernel_traitsILi32ELi128ELi128ELi8ES3_EEEEvNS_16Flash_bwd_paramsEi --------------------------
	.section	.nv.info._ZN5flash27flash_bwd_convert_dq_kernelI23Flash_bwd_kernel_traitsILi32ELi128ELi128ELi8ELi4ELi4ELi4ELb0ELb0EN7cutlass10bfloat16_tE19Flash_kernel_traitsILi32ELi128ELi128ELi8ES3_EEEEvNS_16Flash_bwd_paramsEi,"",@"SHT_CUDA_INFO"
	.sectionflags	@""
	.align	4


	//----- nvinfo : EIATTR_CUDA_API_VERSION
	.align		4
        /*0000*/ 	.byte	0x04, 0x37
        /*0002*/ 	.short	(.L_536 - .L_535)
.L_535:
        /*0004*/ 	.word	0x00000082


	//----- nvinfo : EIATTR_SW2861232_WAR
	.align		4
.L_536:
        /*0008*/ 	.byte	0x01, 0x35
	.zero		2


	//----- nvinfo : EIATTR_PARAM_CBANK
	.align		4
        /*000c*/ 	.byte	0x04, 0x0a
        /*000e*/ 	.short	(.L_538 - .L_537)
	.align		4
.L_537:
        /*0010*/ 	.word	index@(.nv.constant0._ZN5flash27flash_bwd_convert_dq_kernelI23Flash_bwd_kernel_traitsILi32ELi128ELi128ELi8ELi4ELi4ELi4ELb0ELb0EN7cutlass10bfloat16_tE19Flash_kernel_traitsILi32ELi128ELi128ELi8ES3_EEEEvNS_16Flash_bwd_paramsEi)
        /*0014*/ 	.short	0x0160
        /*0016*/ 	.short	0x0284


	//----- nvinfo : EIATTR_CBANK_PARAM_SIZE
	.align		4
.L_538:
        /*0018*/ 	.byte	0x03, 0x19
        /*001a*/ 	.short	0x0284


	//----- nvinfo : EIATTR_KPARAM_INFO
	.align		4
        /*001c*/ 	.byte	0x04, 0x17
        /*001e*/ 	.short	(.L_540 - .L_539)
.L_539:
        /*0020*/ 	.word	0x00000000
        /*0024*/ 	.short	0x0001
        /*0026*/ 	.short	0x0280
        /*0028*/ 	.byte	0x00, 0xf0, 0x11, 0x00


	//----- nvinfo : EIATTR_KPARAM_INFO
	.align		4
.L_540:
        /*002c*/ 	.byte	0x04, 0x17
        /*002e*/ 	.short	(.L_542 - .L_541)
.L_541:
        /*0030*/ 	.word	0x00000000
        /*0034*/ 	.short	0x0000
        /*0036*/ 	.short	0x0000
        /*0038*/ 	.byte	0x00, 0xf0, 0x01, 0x0a


	//----- nvinfo : EIATTR_MAXREG_COUNT
	.align		4
.L_542:
        /*003c*/ 	.byte	0x03, 0x1b
        /*003e*/ 	.short	0x00ff


	//----- nvinfo : EIATTR_NUM_BARRIERS
	.align		4
        /*0040*/ 	.byte	0x02, 0x4c
        /*0042*/ 	.byte	0x01
	.zero		1


	//----- nvinfo : EIATTR_MERCURY_ISA_VERSION
	.align		4
        /*0044*/ 	.byte	0x03, 0x5f
        /*0046*/ 	.short	0x0000


	//----- nvinfo : EIATTR_EXIT_INSTR_OFFSETS
	.align		4
        /*0048*/ 	.byte	0x04, 0x1c
        /*004a*/ 	.short	(.L_544 - .L_543)


	//   ....[0]....
.L_543:
        /*004c*/ 	.word	0x000000f0


	//   ....[1]....
        /*0050*/ 	.word	0x00001770


	//   ....[2]....
        /*0054*/ 	.word	0x00001830


	//----- nvinfo : EIATTR_CTAIDZ_USED
	.align		4
.L_544:
        /*0058*/ 	.byte	0x01, 0x04
	.zero		2


	//----- nvinfo : EIATTR_CRS_STACK_SIZE
	.align		4
        /*005c*/ 	.byte	0x04, 0x1e
        /*005e*/ 	.short	(.L_546 - .L_545)
.L_545:
        /*0060*/ 	.word	0x00000000
.L_546:


//--------------------- .nv.info._ZN5flash44flash_bwd_dq_dk_dv_loop_seqk_parallel_kernelI23Flash_bwd_kernel_traitsILi32ELi128ELi128ELi8ELi4ELi4ELi4ELb0ELb0EN7cutlass10bfloat16_tE19Flash_kernel_traitsILi32ELi128ELi128ELi8ES3_EELb1ELb0ELb0ELb0ELb0ELb1ELb0EEEvNS_16Flash_bwd_paramsE --------------------------
	.section	.nv.info._ZN5flash44flash_bwd_dq_dk_dv_loop_seqk_parallel_kernelI23Flash_bwd_kernel_traitsILi32ELi128ELi128ELi8ELi4ELi4ELi4ELb0ELb0EN7cutlass10bfloat16_tE19Flash_kernel_traitsILi32ELi128ELi128ELi8ES3_EELb1ELb0ELb0ELb0ELb0ELb1ELb0EEEvNS_16Flash_bwd_paramsE,"",@"SHT_CUDA_INFO"
	.sectionflags	@""
	.align	4


	//----- nvinfo : EIATTR_CUDA_API_VERSION
	.align		4
        /*0000*/ 	.byte	0x04, 0x37
        /*0002*/ 	.short	(.L_548 - .L_547)
.L_547:
        /*0004*/ 	.word	0x00000082


	//----- nvinfo : EIATTR_SW2861232_WAR
	.align		4
.L_548:
        /*0008*/ 	.byte	0x01, 0x35
	.zero		2


	//----- nvinfo : EIATTR_PARAM_CBANK
	.align		4
        /*000c*/ 	.byte	0x04, 0x0a
        /*000e*/ 	.short	(.L_550 - .L_549)
	.align		4
.L_549:
        /*0010*/ 	.word	index@(.nv.constant0._ZN5flash44flash_bwd_dq_dk_dv_loop_seqk_parallel_kernelI23Flash_bwd_kernel_traitsILi32ELi128ELi128ELi8ELi4ELi4ELi4ELb0ELb0EN7cutlass10bfloat16_tE19Flash_kernel_traitsILi32ELi128ELi128ELi8ES3_EELb1ELb0ELb0ELb0ELb0ELb1ELb0EEEvNS_16Flash_bwd_paramsE)
        /*0014*/ 	.short	0x0160
        /*0016*/ 	.short	0x0280


	//----- nvinfo : EIATTR_CBANK_PARAM_SIZE
	.align		4
.L_550:
        /*0018*/ 	.byte	0x03, 0x19
        /*001a*/ 	.short	0x0280


	//----- nvinfo : EIATTR_KPARAM_INFO
	.align		4
        /*001c*/ 	.byte	0x04, 0x17
        /*001e*/ 	.short	(.L_552 - .L_551)
.L_551:
        /*0020*/ 	.word	0x00000000
        /*0024*/ 	.short	0x0000
        /*0026*/ 	.short	0x0000
        /*0028*/ 	.byte	0x00, 0xf0, 0x01, 0x0a


	//----- nvinfo : EIATTR_MAXREG_COUNT
	.align		4
.L_552:
        /*002c*/ 	.byte	0x03, 0x1b
        /*002e*/ 	.short	0x00ff


	//----- nvinfo : EIATTR_NUM_BARRIERS
	.align		4
        /*0030*/ 	.byte	0x02, 0x4c
        /*0032*/ 	.byte	0x01
	.zero		1


	//----- nvinfo : EIATTR_MERCURY_ISA_VERSION
	.align		4
        /*0034*/ 	.byte	0x03, 0x5f
        /*0036*/ 	.short	0x0000


	//----- nvinfo : EIATTR_EXIT_INSTR_OFFSETS
	.align		4
        /*0038*/ 	.byte	0x04, 0x1c
        /*003a*/ 	.short	(.L_554 - .L_553)


	//   ....[0]....
.L_553:
        /*003c*/ 	.word	0x00000090


	//   ....[1]....
        /*0040*/ 	.word	0x0000a070


	//----- nvinfo : EIATTR_CTAIDZ_USED
	.align		4
.L_554:
        /*0044*/ 	.byte	0x01, 0x04
	.zero		2


	//----- nvinfo : EIATTR_CRS_STACK_SIZE
	.align		4
        /*0048*/ 	.byte	0x04, 0x1e
        /*004a*/ 	.short	(.L_556 - .L_555)
.L_555:
        /*004c*/ 	.word	0x00000000
.L_556:


//--------------------- .nv.info._ZN5flash44flash_bwd_dq_dk_dv_loop_seqk_parallel_kernelI23Flash_bwd_kernel_traitsILi32ELi128ELi128ELi8ELi4ELi4ELi4ELb0ELb0EN7cutlass10bfloat16_tE19Flash_kernel_traitsILi32ELi128ELi128ELi8ES3_EELb0ELb0ELb0ELb0ELb0ELb1ELb1EEEvNS_16Flash_bwd_paramsE --------------------------
	.section	.nv.info._ZN5flash44flash_bwd_dq_dk_dv_loop_seqk_parallel_kernelI23Flash_bwd_kernel_traitsILi32ELi128ELi128ELi8ELi4ELi4ELi4ELb0ELb0EN7cutlass10bfloat16_tE19Flash_kernel_traitsILi32ELi128ELi128ELi8ES3_EELb0ELb0ELb0ELb0ELb0ELb1ELb1EEEvNS_16Flash_bwd_paramsE,"",@"SHT_CUDA_INFO"
	.sectionflags	@""
	.align	4


	//----- nvinfo : EIATTR_CUDA_API_VERSION
	.align		4
        /*0000*/ 	.byte	0x04, 0x37
        /*0002*/ 	.short	(.L_558 - .L_557)
.L_557:
        /*0004*/ 	.word	0x00000082


	//----- nvinfo : EIATTR_SW2861232_WAR
	.align		4
.L_558:
        /*0008*/ 	.byte	0x01, 0x35
	.zero		2


	//----- nvinfo : EIATTR_PARAM_CBANK
	.align		4
        /*000c*/ 	.byte	0x04, 0x0a
        /*000e*/ 	.short	(.L_560 - .L_559)
	.align		4
.L_559:
        /*0010*/ 	.word	index@(.nv.constant0._ZN5flash44flash_bwd_dq_dk_dv_loop_seqk_parallel_kernelI23Flash_bwd_kernel_traitsILi32ELi128ELi128ELi8ELi4ELi4ELi4ELb0ELb0EN7cutlass10bfloat16_tE19Flash_kernel_traitsILi32ELi128ELi128ELi8ES3_EELb0ELb0ELb0ELb0ELb0ELb1ELb1EEEvNS_16Flash_bwd_paramsE)
        /*0014*/ 	.short	0x0160
        /*0016*/ 	.short	0x0280


	//----- nvinfo : EIATTR_CBANK_PARAM_SIZE
	.align		4
.L_560:
        /*0018*/ 	.byte	0x03, 0x19
        /*001a*/ 	.short	0x0280


	//----- nvinfo : EIATTR_KPARAM_INFO
	.align		4
        /*001c*/ 	.byte	0x04, 0x17
        /*001e*/ 	.short	(.L_562 - .L_561)
.L_561:
        /*0020*/ 	.word	0x00000000
        /*0024*/ 	.short	0x0000
        /*0026*/ 	.short	0x0000
        /*0028*/ 	.byte	0x00, 0xf0, 0x01, 0x0a


	//----- nvinfo : EIATTR_MAXREG_COUNT
	.align		4
.L_562:
        /*002c*/ 	.byte	0x03, 0x1b
        /*002e*/ 	.short	0x00ff


	//----- nvinfo : EIATTR_NUM_BARRIERS
	.align		4
        /*0030*/ 	.byte	0x02, 0x4c
        /*0032*/ 	.byte	0x01
	.zero		1


	//----- nvinfo : EIATTR_ANNOTATIONS
	.align		4
        /*0034*/ 	.byte	0x04, 0x55
        /*0036*/ 	.short	(.L_564 - .L_563)


	//   ....[0]....
.L_563:
        /* <DEDUP_REMOVED lines=44> */


	//----- nvinfo : EIATTR_MERCURY_ISA_VERSION
	.align		4
.L_564:
        /*02e0*/ 	.byte	0x03, 0x5f
        /*02e2*/ 	.short	0x0000


	//----- nvinfo : EIATTR_EXIT_INSTR_OFFSETS
	.align		4
        /*02e4*/ 	.byte	0x04, 0x1c
        /*02e6*/ 	.short	(.L_566 - .L_565)


	//   ....[0]....
.L_565:
        /*02e8*/ 	.word	0x000000a0


	//   ....[1]....
        /*02ec*/ 	.word	0x00009ed0


	//----- nvinfo : EIATTR_CTAIDZ_USED
	.align		4
.L_566:
        /*02f0*/ 	.byte	0x01, 0x04
	.zero		2


	//----- nvinfo : EIATTR_CRS_STACK_SIZE
	.align		4
        /*02f4*/ 	.byte	0x04, 0x1e
        /*02f6*/ 	.short	(.L_568 - .L_567)
.L_567:
        /*02f8*/ 	.word	0x00000000
.L_568:


//--------------------- .nv.info._ZN5flash44flash_bwd_dq_dk_dv_loop_seqk_parallel_kernelI23Flash_bwd_kernel_traitsILi32ELi128ELi128ELi8ELi4ELi4ELi4ELb0ELb0EN7cutlass10bfloat16_tE19Flash_kernel_traitsILi32ELi128ELi128ELi8ES3_EELb1ELb0ELb0ELb0ELb0ELb0ELb0EEEvNS_16Flash_bwd_paramsE --------------------------
	.section	.nv.info._ZN5flash44flash_bwd_dq_dk_dv_loop_seqk_parallel_kernelI23Flash_bwd_kernel_traitsILi32ELi128ELi128ELi8ELi4ELi4ELi4ELb0ELb0EN7cutlass10bfloat16_tE19Flash_kernel_traitsILi32ELi128ELi128ELi8ES3_EELb1ELb0ELb0ELb0ELb0ELb0ELb0EEEvNS_16Flash_bwd_paramsE,"",@"SHT_CUDA_INFO"
	.sectionflags	@""
	.align	4


	//----- nvinfo : EIATTR_CUDA_API_VERSION
	.align		4
        /*0000*/ 	.byte	0x04, 0x37
        /*0002*/ 	.short	(.L_570 - .L_569)
.L_569:
        /*0004*/ 	.word	0x00000082


	//----- nvinfo : EIATTR_SW2861232_WAR
	.align		4
.L_570:
        /*0008*/ 	.byte	0x01, 0x35
	.zero		2


	//----- nvinfo : EIATTR_PARAM_CBANK
	.align		4
        /*000c*/ 	.byte	0x04, 0x0a
        /*000e*/ 	.short	(.L_572 - .L_571)
	.align		4
.L_571:
        /*0010*/ 	.word	index@(.nv.constant0._ZN5flash44flash_bwd_dq_dk_dv_loop_seqk_parallel_kernelI23Flash_bwd_kernel_traitsILi32ELi128ELi128ELi8ELi4ELi4ELi4ELb0ELb0EN7cutlass10bfloat16_tE19Flash_kernel_traitsILi32ELi128ELi128ELi8ES3_EELb1ELb0ELb0ELb0ELb0ELb0ELb0EEEvNS_16Flash_bwd_paramsE)
        /*0014*/ 	.short	0x0160
        /*0016*/ 	.short	0x0280


	//----- nvinfo : EIATTR_CBANK_PARAM_SIZE
	.align		4
.L_572:
        /*0018*/ 	.byte	0x03, 0x19
        /*001a*/ 	.short	0x0280


	//----- nvinfo : EIATTR_KPARAM_INFO
	.align		4
        /*001c*/ 	.byte	0x04, 0x17
        /*001e*/ 	.short	(.L_574 - .L_573)
.L_573:
        /*0020*/ 	.word	0x00000000
        /*0024*/ 	.short	0x0000
        /*0026*/ 	.short	0x0000
        /*0028*/ 	.byte	0x00, 0xf0, 0x01, 0x0a


	//----- nvinfo : EIATTR_MAXREG_COUNT
	.align		4
.L_574:
        /*002c*/ 	.byte	0x03, 0x1b
        /*002e*/ 	.short	0x00ff


	//----- nvinfo : EIATTR_NUM_BARRIERS
	.align		4
        /*0030*/ 	.byte	0x02, 0x4c
        /*0032*/ 	.byte	0x01
	.zero		1


	//----- nvinfo : EIATTR_MERCURY_ISA_VERSION
	.align		4
        /*0034*/ 	.byte	0x03, 0x5f
        /*0036*/ 	.short	0x0000


	//----- nvinfo : EIATTR_EXIT_INSTR_OFFSETS
	.align		4
        /*0038*/ 	.byte	0x04, 0x1c
        /*003a*/ 	.short	(.L_576 - .L_575)


	//   ....[0]....
.L_575:
        /*003c*/ 	.word	0x00000090


	//   ....[1]....
        /*0040*/ 	.word	0x0000a5c0


	//----- nvinfo : EIATTR_CTAIDZ_USED
	.align		4
.L_576:
        /*0044*/ 	.byte	0x01, 0x04
	.zero		2


	//----- nvinfo : EIATTR_CRS_STACK_SIZE
	.align		4
        /*0048*/ 	.byte	0x04, 0x1e
        /*004a*/ 	.short	(.L_578 - .L_577)
.L_577:
        /*004c*/ 	.word	0x00000000
.L_578:


//--------------------- .nv.info._ZN5flash44flash_bwd_dq_dk_dv_loop_seqk_parallel_kernelI23Flash_bwd_kernel_traitsILi32ELi128ELi128ELi8ELi4ELi4ELi4ELb0ELb0EN7cutlass10bfloat16_tE19Flash_kernel_traitsILi32ELi128ELi128ELi8ES3_EELb0ELb0ELb0ELb0ELb0ELb0ELb1EEEvNS_16Flash_bwd_paramsE --------------------------
	.section	.nv.info._ZN5flash44flash_bwd_dq_dk_dv_loop_seqk_parallel_kernelI23Flash_bwd_kernel_traitsILi32ELi128ELi128ELi8ELi4ELi4ELi4ELb0ELb0EN7cutlass10bfloat16_tE19Flash_kernel_traitsILi32ELi128ELi128ELi8ES3_EELb0ELb0ELb0ELb0ELb0ELb0ELb1EEEvNS_16Flash_bwd_paramsE,"",@"SHT_CUDA_INFO"
	.sectionflags	@""
	.align	4


	//----- nvinfo : EIATTR_CUDA_API_VERSION
	.align		4
        /*0000*/ 	.byte	0x04, 0x37
        /*0002*/ 	.short	(.L_580 - .L_579)
.L_579:
        /*0004*/ 	.word	0x00000082


	//----- nvinfo : EIATTR_SW2861232_WAR
	.align		4
.L_580:
        /*0008*/ 	.byte	0x01, 0x35
	.zero		2


	//----- nvinfo : EIATTR_PARAM_CBANK
	.align		4
        /*000c*/ 	.byte	0x04, 0x0a
        /*000e*/ 	.short	(.L_582 - .L_581)
	.align		4
.L_581:
        /*0010*/ 	.word	index@(.nv.constant0._ZN5flash44flash_bwd_dq_dk_dv_loop_seqk_parallel_kernelI23Flash_bwd_kernel_traitsILi32ELi128ELi128ELi8ELi4ELi4ELi4ELb0ELb0EN7cutlass10bfloat16_tE19Flash_kernel_traitsILi32ELi128ELi128ELi8ES3_EELb0ELb0ELb0ELb0ELb0ELb0ELb1EEEvNS_16Flash_bwd_paramsE)
        /*0014*/ 	.short	0x0160
        /*0016*/ 	.short	0x0280


	//----- nvinfo : EIATTR_CBANK_PARAM_SIZE
	.align		4
.L_582:
        /*0018*/ 	.byte	0x03, 0x19
        /*001a*/ 	.short	0x0280


	//----- nvinfo : EIATTR_KPARAM_INFO
	.align		4
        /*001c*/ 	.byte	0x04, 0x17
        /*001e*/ 	.short	(.L_584 - .L_583)
.L_583:
        /*0020*/ 	.word	0x00000000
        /*0024*/ 	.short	0x0000
        /*0026*/ 	.short	0x0000
        /*0028*/ 	.byte	0x00, 0xf0, 0x01, 0x0a


	//----- nvinfo : EIATTR_MAXREG_COUNT
	.align		4
.L_584:
        /*002c*/ 	.byte	0x03, 0x1b
        /*002e*/ 	.short	0x00ff


	//----- nvinfo : EIATTR_NUM_BARRIERS
	.align		4
        /*0030*/ 	.byte	0x02, 0x4c
        /*0032*/ 	.byte	0x01
	.zero		1


	//----- nvinfo : EIATTR_ANNOTATIONS
	.align		4
        /*0034*/ 	.byte	0x04, 0x55
        /*0036*/ 	.short	(.L_586 - .L_585)


	//   ....[0]....
.L_585:
        /* <DEDUP_REMOVED lines=50> */


	//----- nvinfo : EIATTR_MERCURY_ISA_VERSION
	.align		4
.L_586:
        /*0340*/ 	.byte	0x03, 0x5f
        /*0342*/ 	.short	0x0000


	//----- nvinfo : EIATTR_EXIT_INSTR_OFFSETS
	.align		4
        /*0344*/ 	.byte	0x04, 0x1c
        /*0346*/ 	.short	(.L_588 - .L_587)


	//   ....[0]....
.L_587:
        /*0348*/ 	.word	0x000000a0


	//   ....[1]....
        /*034c*/ 	.word	0x0000a4d0


	//----- nvinfo : EIATTR_CTAIDZ_USED
	.align		4
.L_588:
        /*0350*/ 	.byte	0x01, 0x04
	.zero		2


	//----- nvinfo : EIATTR_CRS_STACK_SIZE
	.align		4
        /*0354*/ 	.byte	0x04, 0x1e
        /*0356*/ 	.short	(.L_590 - .L_589)
.L_589:
        /*0358*/ 	.word	0x00000000
.L_590:


//--------------------- .nv.info._ZN5flash44flash_bwd_dq_dk_dv_loop_seqk_parallel_kernelI23Flash_bwd_kernel_traitsILi32ELi128ELi128ELi8ELi4ELi4ELi4ELb0ELb0EN7cutlass10bfloat16_tE19Flash_kernel_traitsILi32ELi128ELi128ELi8ES3_EELb1ELb0ELb1ELb0ELb0ELb0ELb0EEEvNS_16Flash_bwd_paramsE --------------------------
	.section	.nv.info._ZN5flash44flash_bwd_dq_dk_dv_loop_seqk_parallel_kernelI23Flash_bwd_kernel_traitsILi32ELi128ELi128ELi8ELi4ELi4ELi4ELb0ELb0EN7cutlass10bfloat16_tE19Flash_kernel_traitsILi32ELi128ELi128ELi8ES3_EELb1ELb0ELb1ELb0ELb0ELb0ELb0EEEvNS_16Flash_bwd_paramsE,"",@"SHT_CUDA_INFO"
	.sectionflags	@""
	.align	4


	//----- nvinfo : EIATTR_CUDA_API_VERSION
	.align		4
        /*0000*/ 	.byte	0x04, 0x37
        /*0002*/ 	.short	(.L_592 - .L_591)
.L_591:
        /*0004*/ 	.word	0x00000082


	//----- nvinfo : EIATTR_SW2861232_WAR
	.align		4
.L_592:
        /*0008*/ 	.byte	0x01, 0x35
	.zero		2


	//----- nvinfo : EIATTR_PARAM_CBANK
	.align		4
        /*000c*/ 	.byte	0x04, 0x0a
        /*000e*/ 	.short	(.L_594 - .L_593)
	.align		4
.L_593:
        /*0010*/ 	.word	index@(.nv.constant0._ZN5flash44flash_bwd_dq_dk_dv_loop_seqk_parallel_kernelI23Flash_bwd_kernel_traitsILi32ELi128ELi128ELi8ELi4ELi4ELi4ELb0ELb0EN7cutlass10bfloat16_tE19Flash_kernel_traitsILi32ELi128ELi128ELi8ES3_EELb1ELb0ELb1ELb0ELb0ELb0ELb0EEEvNS_16Flash_bwd_paramsE)
        /*0014*/ 	.short	0x0160
        /*0016*/ 	.short	0x0280


	//----- nvinfo : EIATTR_CBANK_PARAM_SIZE
	.align		4
.L_594:
        /*0018*/ 	.byte	0x03, 0x19
        /*001a*/ 	.short	0x0280


	//----- nvinfo : EIATTR_KPARAM_INFO
	.align		4
        /*001c*/ 	.byte	0x04, 0x17
        /*001e*/ 	.short	(.L_596 - .L_595)
.L_595:
        /*0020*/ 	.word	0x00000000
        /*0024*/ 	.short	0x0000
        /*0026*/ 	.short	0x0000
        /*0028*/ 	.byte	0x00, 0xf0, 0x01, 0x0a


	//----- nvinfo : EIATTR_MAXREG_COUNT
	.align		4
.L_596:
        /*002c*/ 	.byte	0x03, 0x1b
        /*002e*/ 	.short	0x00ff


	//----- nvinfo : EIATTR_NUM_BARRIERS
	.align		4
        /*0030*/ 	.byte	0x02, 0x4c
        /*0032*/ 	.byte	0x01
	.zero		1


	//----- nvinfo : EIATTR_MERCURY_ISA_VERSION
	.align		4
        /*0034*/ 	.byte	0x03, 0x5f
        /*0036*/ 	.short	0x0000


	//----- nvinfo : EIATTR_EXIT_INSTR_OFFSETS
	.align		4
        /*0038*/ 	.byte	0x04, 0x1c
        /*003a*/ 	.short	(.L_598 - .L_597)


	//   ....[0]....
.L_597:
        /*003c*/ 	.word	0x00000090


	//   ....[1]....
        /*0040*/ 	.word	0x0000a9c0


	//----- nvinfo : EIATTR_CTAIDZ_USED
	.align		4
.L_598:
        /*0044*/ 	.byte	0x01, 0x04
	.zero		2


	//----- nvinfo : EIATTR_CRS_STACK_SIZE
	.align		4
        /*0048*/ 	.byte	0x04, 0x1e
        /*004a*/ 	.short	(.L_600 - .L_599)
.L_599:
        /*004c*/ 	.word	0x00000000
.L_600:


//--------------------- .nv.info._ZN5flash44flash_bwd_dq_dk_dv_loop_seqk_parallel_kernelI23Flash_bwd_kernel_traitsILi32ELi128ELi128ELi8ELi4ELi4ELi4ELb0ELb0EN7cutlass10bfloat16_tE19Flash_kernel_traitsILi32ELi128ELi128ELi8ES3_EELb0ELb0ELb1ELb0ELb0ELb0ELb1EEEvNS_16Flash_bwd_paramsE --------------------------
	.section	.nv.info._ZN5flash44flash_bwd_dq_dk_dv_loop_seqk_parallel_kernelI23Flash_bwd_kernel_traitsILi32ELi128ELi128ELi8ELi4ELi4ELi4ELb0ELb0EN7cutlass10bfloat16_tE19Flash_kernel_traitsILi32ELi128ELi128ELi8ES3_EELb0ELb0ELb1ELb0ELb0ELb0ELb1EEEvNS_16Flash_bwd_paramsE,"",@"SHT_CUDA_INFO"
	.sectionflags	@""
	.align	4


	//----- nvinfo : EIATTR_CUDA_API_VERSION
	.align		4
        /*0000*/ 	.byte	0x04, 0x37
        /*0002*/ 	.short	(.L_602 - .L_601)
.L_601:
        /*0004*/ 	.word	0x00000082


	//----- nvinfo : EIATTR_SW2861232_WAR
	.align		4
.L_602:
        /*0008*/ 	.byte	0x01, 0x35
	.zero		2


	//----- nvinfo : EIATTR_PARAM_CBANK
	.align		4
        /*000c*/ 	.byte	0x04, 0x0a
        /*000e*/ 	.short	(.L_604 - .L_603)
	.align		4
.L_603:
        /*0010*/ 	.word	index@(.nv.constant0._ZN5flash44flash_bwd_dq_dk_dv_loop_seqk_parallel_kernelI23Flash_bwd_kernel_traitsILi32ELi128ELi128ELi8ELi4ELi4ELi4ELb0ELb0EN7cutlass10bfloat16_tE19Flash_kernel_traitsILi32ELi128ELi128ELi8ES3_EELb0ELb0ELb1ELb0ELb0ELb0ELb1EEEvNS_16Flash_bwd_paramsE)
        /*0014*/ 	.short	0x0160
        /*0016*/ 	.short	0x0280


	//----- nvinfo : EIATTR_CBANK_PARAM_SIZE
	.align		4
.L_604:
        /*0018*/ 	.byte	0x03, 0x19
        /*001a*/ 	.short	0x0280


	//----- nvinfo : EIATTR_KPARAM_INFO
	.align		4
        /*001c*/ 	.byte	0x04, 0x17
        /*001e*/ 	.short	(.L_606 - .L_605)
.L_605:
        /*0020*/ 	.word	0x00000000
        /*0024*/ 	.short	0x0000
        /*0026*/ 	.short	0x0000
        /*0028*/ 	.byte	0x00, 0xf0, 0x01, 0x0a


	//----- nvinfo : EIATTR_MAXREG_COUNT
	.align		4
.L_606:
        /*002c*/ 	.byte	0x03, 0x1b
        /*002e*/ 	.short	0x00ff


	//----- nvinfo : EIATTR_NUM_BARRIERS
	.align		4
        /*0030*/ 	.byte	0x02, 0x4c
        /*0032*/ 	.byte	0x01
	.zero		1


	//----- nvinfo : EIATTR_ANNOTATIONS
	.align		4
        /*0034*/ 	.byte	0x04, 0x55
        /*0036*/ 	.short	(.L_608 - .L_607)


	//   ....[0]....
.L_607:
        /* <DEDUP_REMOVED lines=57> */


	//----- nvinfo : EIATTR_MERCURY_ISA_VERSION
	.align		4
.L_608:
        /*03b0*/ 	.byte	0x03, 0x5f
        /*03b2*/ 	.short	0x0000


	//----- nvinfo : EIATTR_EXIT_INSTR_OFFSETS
	.align		4
        /*03b4*/ 	.byte	0x04, 0x1c
        /*03b6*/ 	.short	(.L_610 - .L_609)


	//   ....[0]....
.L_609:
        /*03b8*/ 	.word	0x000000a0


	//   ....[1]....
        /*03bc*/ 	.word	0x0000a940


	//----- nvinfo : EIATTR_CTAIDZ_USED
	.align		4
.L_610:
        /*03c0*/ 	.byte	0x01, 0x04
	.zero		2


	//----- nvinfo : EIATTR_CRS_STACK_SIZE
	.align		4
        /*03c4*/ 	.byte	0x04, 0x1e
        /*03c6*/ 	.short	(.L_612 - .L_611)
.L_611:
        /*03c8*/ 	.word	0x00000000
.L_612:


//--------------------- .nv.info._ZN5flash44flash_bwd_dq_dk_dv_loop_seqk_parallel_kernelI23Flash_bwd_kernel_traitsILi32ELi128ELi128ELi8ELi4ELi4ELi4ELb0ELb0EN7cutlass10bfloat16_tE19Flash_kernel_traitsILi32ELi128ELi128ELi8ES3_EELb1ELb0ELb0ELb0ELb1ELb1ELb0EEEvNS_16Flash_bwd_paramsE --------------------------
	.section	.nv.info._ZN5flash44flash_bwd_dq_dk_dv_loop_seqk_parallel_kernelI23Flash_bwd_kernel_traitsILi32ELi128ELi128ELi8ELi4ELi4ELi4ELb0ELb0EN7cutlass10bfloat16_tE19Flash_kernel_traitsILi32ELi128ELi128ELi8ES3_EELb1ELb0ELb0ELb0ELb1ELb1ELb0EEEvNS_16Flash_bwd_paramsE,"",@"SHT_CUDA_INFO"
	.sectionflags	@""
	.align	4


	//----- nvinfo : EIATTR_CUDA_API_VERSION
	.align		4
        /*0000*/ 	.byte	0x04, 0x37
        /*0002*/ 	.short	(.L_614 - .L_613)
.L_613:
        /*0004*/ 	.word	0x00000082


	//----- nvinfo : EIATTR_SW2861232_WAR
	.align		4
.L_614:
        /*0008*/ 	.byte	0x01, 0x35
	.zero		2


	//----- nvinfo : EIATTR_PARAM_CBANK
	.align		4
        /*000c*/ 	.byte	0x04, 0x0a
        /*000e*/ 	.short	(.L_616 - .L_615)
	.align		4
.L_615:
        /*0010*/ 	.word	index@(.nv.constant0._ZN5flash44flash_bwd_dq_dk_dv_loop_seqk_parallel_kernelI23Flash_bwd_kernel_traitsILi32ELi128ELi128ELi8ELi4ELi4ELi4ELb0ELb0EN7cutlass10bfloat16_tE19Flash_kernel_traitsILi32ELi128ELi128ELi8ES3_EELb1ELb0ELb0ELb0ELb1ELb1ELb0EEEvNS_16Flash_bwd_paramsE)
        /*0014*/ 	.short	0x0160
        /*0016*/ 	.short	0x0280


	//----- nvinfo : EIATTR_CBANK_PARAM_SIZE
	.align		4
.L_616:
        /*0018*/ 	.byte	0x03, 0x19
        /*001a*/ 	.short	0x0280


	//----- nvinfo : EIATTR_KPARAM_INFO
	.align		4
        /*001c*/ 	.byte	0x04, 0x17
        /*001e*/ 	.short	(.L_618 - .L_617)
.L_617:
        /*0020*/ 	.word	0x00000000
        /*0024*/ 	.short	0x0000
        /*0026*/ 	.short	0x0000
        /*0028*/ 	.byte	0x00, 0xf0, 0x01, 0x0a


	//----- nvinfo : EIATTR_MAXREG_COUNT
	.align		4
.L_618:
        /*002c*/ 	.byte	0x03, 0x1b
        /*002e*/ 	.short	0x00ff


	//----- nvinfo : EIATTR_NUM_BARRIERS
	.align		4
        /*0030*/ 	.byte	0x02, 0x4c
        /*0032*/ 	.byte	0x01
	.zero		1


	//----- nvinfo : EIATTR_MERCURY_ISA_VERSION
	.align		4
        /*0034*/ 	.byte	0x03, 0x5f
        /*0036*/ 	.short	0x0000


	//----- nvinfo : EIATTR_EXIT_INSTR_OFFSETS
	.align		4
        /*0038*/ 	.byte	0x04, 0x1c
        /*003a*/ 	.short	(.L_620 - .L_619)


	//   ....[0]....
.L_619:
        /*003c*/ 	.word	0x00000090


	//   ....[1]....
        /*0040*/ 	.word	0x000077c0


	//----- nvinfo : EIATTR_CTAIDZ_USED
	.align		4
.L_620:
        /*0044*/ 	.byte	0x01, 0x04
	.zero		2


//--------------------- .nv.info._ZN5flash44flash_bwd_dq_dk_dv_loop_seqk_parallel_kernelI23Flash_bwd_kernel_traitsILi32ELi128ELi128ELi8ELi4ELi4ELi4ELb0ELb0EN7cutlass10bfloat16_tE19Flash_kernel_traitsILi32ELi128ELi128ELi8ES3_EELb0ELb0ELb0ELb0ELb1ELb1ELb1EEEvNS_16Flash_bwd_paramsE --------------------------
	.section	.nv.info._ZN5flash44flash_bwd_dq_dk_dv_loop_seqk_parallel_kernelI23Flash_bwd_kernel_traitsILi32ELi128ELi128ELi8ELi4ELi4ELi4ELb0ELb0EN7cutlass10bfloat16_tE19Flash_kernel_traitsILi32ELi128ELi128ELi8ES3_EELb0ELb0ELb0ELb0ELb1ELb1ELb1EEEvNS_16Flash_bwd_paramsE,"",@"SHT_CUDA_INFO"
	.sectionflags	@""
	.align	4


	//----- nvinfo : EIATTR_CUDA_API_VERSION
	.align		4
        /*0000*/ 	.byte	0x04, 0x37
        /*0002*/ 	.short	(.L_622 - .L_621)
.L_621:
        /*0004*/ 	.word	0x00000082


	//----- nvinfo : EIATTR_SW2861232_WAR
	.align		4
.L_622:
        /*0008*/ 	.byte	0x01, 0x35
	.zero		2


	//----- nvinfo : EIATTR_PARAM_CBANK
	.align		4
        /*000c*/ 	.byte	0x04, 0x0a
        /*000e*/ 	.short	(.L_624 - .L_623)
	.align		4
.L_623:
        /*0010*/ 	.word	index@(.nv.constant0._ZN5flash44flash_bwd_dq_dk_dv_loop_seqk_parallel_kernelI23Flash_bwd_kernel_traitsILi32ELi128ELi128ELi8ELi4ELi4ELi4ELb0ELb0EN7cutlass10bfloat16_tE19Flash_kernel_traitsILi32ELi128ELi128ELi8ES3_EELb0ELb0ELb0ELb0ELb1ELb1ELb1EEEvNS_16Flash_bwd_paramsE)
        /*0014*/ 	.short	0x0160
        /*0016*/ 	.short	0x0280


	//----- nvinfo : EIATTR_CBANK_PARAM_SIZE
	.align		4
.L_624:
        /*0018*/ 	.byte	0x03, 0x19
        /*001a*/ 	.short	0x0280


	//----- nvinfo : EIATTR_KPARAM_INFO
	.align		4
        /*001c*/ 	.byte	0x04, 0x17
        /*001e*/ 	.short	(.L_626 - .L_625)
.L_625:
        /*0020*/ 	.word	0x00000000
        /*0024*/ 	.short	0x0000
        /*0026*/ 	.short	0x0000
        /*0028*/ 	.byte	0x00, 0xf0, 0x01, 0x0a


	//----- nvinfo : EIATTR_MAXREG_COUNT
	.align		4
.L_626:
        /*002c*/ 	.byte	0x03, 0x1b
        /*002e*/ 	.short	0x00ff


	//----- nvinfo : EIATTR_NUM_BARRIERS
	.align		4
        /*0030*/ 	.byte	0x02, 0x4c
        /*0032*/ 	.byte	0x01
	.zero		1


	//----- nvinfo : EIATTR_ANNOTATIONS
	.align		4
        /*0034*/ 	.byte	0x04, 0x55
        /*0036*/ 	.short	(.L_628 - .L_627)


	//   ....[0]....
.L_627:
        /* <DEDUP_REMOVED lines=40> */


	//----- nvinfo : EIATTR_MERCURY_ISA_VERSION
	.align		4
.L_628:
        /*02a8*/ 	.byte	0x03, 0x5f
        /*02aa*/ 	.short	0x0000


	//----- nvinfo : EIATTR_EXIT_INSTR_OFFSETS
	.align		4
        /*02ac*/ 	.byte	0x04, 0x1c
        /*02ae*/ 	.short	(.L_630 - .L_629)


	//   ....[0]....
.L_629:
        /*02b0*/ 	.word	0x000000a0


	//   ....[1]....
        /*02b4*/ 	.word	0x00007480


	//----- nvinfo : EIATTR_CTAIDZ_USED
	.align		4
.L_630:
        /*02b8*/ 	.byte	0x01, 0x04
	.zero		2


//--------------------- .nv.info._ZN5flash44flash_bwd_dq_dk_dv_loop_seqk_parallel_kernelI23Flash_bwd_kernel_traitsILi32ELi128ELi128ELi8ELi4ELi4ELi4ELb0ELb0EN7cutlass10bfloat16_tE19Flash_kernel_traitsILi32ELi128ELi128ELi8ES3_EELb1ELb0ELb0ELb1ELb0ELb0ELb0EEEvNS_16Flash_bwd_paramsE --------------------------
	.section	.nv.info._ZN5flash44flash_bwd_dq_dk_dv_loop_seqk_parallel_kernelI23Flash_bwd_kernel_traitsILi32ELi128ELi128ELi8ELi4ELi4ELi4ELb0ELb0EN7cutlass10bfloat16_tE19Flash_kernel_traitsILi32ELi128ELi128ELi8ES3_EELb1ELb0ELb0ELb1ELb0ELb0ELb0EEEvNS_16Flash_bwd_paramsE,"",@"SHT_CUDA_INFO"
	.sectionflags	@""
	.align	4


	//----- nvinfo : EIATTR_CUDA_API_VERSION
	.align		4
        /*0000*/ 	.byte	0x04, 0x37
        /*0002*/ 	.short	(.L_632 - .L_631)
.L_631:
        /*0004*/ 	.word	0x00000082


	//----- nvinfo : EIATTR_SW2861232_WAR
	.align		4
.L_632:
        /*0008*/ 	.byte	0x01, 0x35
	.zero		2


	//----- nvinfo : EIATTR_PARAM_CBANK
	.align		4
        /*000c*/ 	.byte	0x04, 0x0a
        /*000e*/ 	.short	(.L_634 - .L_633)
	.align		4
.L_633:
        /*0010*/ 	.word	index@(.nv.constant0._ZN5flash44flash_bwd_dq_dk_dv_loop_seqk_parallel_kernelI23Flash_bwd_kernel_traitsILi32ELi128ELi128ELi8ELi4ELi4ELi4ELb0ELb0EN7cutlass10bfloat16_tE19Flash_kernel_traitsILi32ELi128ELi128ELi8ES3_EELb1ELb0ELb0ELb1ELb0ELb0ELb0EEEvNS_16Flash_bwd_paramsE)
        /*0014*/ 	.short	0x0160
        /*0016*/ 	.short	0x0280


	//----- nvinfo : EIATTR_CBANK_PARAM_SIZE
	.align		4
.L_634:
        /*0018*/ 	.byte	0x03, 0x19
        /*001a*/ 	.short	0x0280


	//----- nvinfo : EIATTR_KPARAM_INFO
	.align		4
        /*001c*/ 	.byte	0x04, 0x17
        /*001e*/ 	.short	(.L_636 - .L_635)
.L_635:
        /*0020*/ 	.word	0x00000000
        /*0024*/ 	.short	0x0000
        /*0026*/ 	.short	0x0000
        /*0028*/ 	.byte	0x00, 0xf0, 0x01, 0x0a


	//----- nvinfo : EIATTR_MAXREG_COUNT
	.align		4
.L_636:
        /*002c*/ 	.byte	0x03, 0x1b
        /*002e*/ 	.short	0x00ff


	//----- nvinfo : EIATTR_NUM_BARRIERS
	.align		4
        /*0030*/ 	.byte	0x02, 0x4c
        /*0032*/ 	.byte	0x01
	.zero		1


	//----- nvinfo : EIATTR_ANNOTATIONS
	.align		4
        /*0034*/ 	.byte	0x04, 0x55
        /*0036*/ 	.short	(.L_638 - .L_637)


	//   ....[0]....
.L_637:
        /*0038*/ 	.word	0x00000001
        /*003c*/ 	.byte	0xa0, 0x01, 0x00, 0x00, 0x01, 0x00, 0x00, 0x00, 0xf0, 0x05, 0x00, 0x00, 0x01, 0x00, 0x00, 0x00
        /*004c*/ 	.byte	0x30, 0x06, 0x00, 0x00, 0x01, 0x00, 0x00, 0x00, 0x60, 0x0b, 0x00, 0x00, 0x01, 0x00, 0x00, 0x00
        /*005c*/ 	.byte	0x10, 0x18, 0x00, 0x00, 0x01, 0x00, 0x00, 0x00, 0x30, 0x18, 0x00, 0x00, 0x01, 0x00, 0x00, 0x00
        /*006c*/ 	.byte	0xb0, 0x1c, 0x00, 0x00, 0x01, 0x00, 0x00, 0x00, 0x60, 0x1d, 0x00, 0x00


	//----- nvinfo : EIATTR_MERCURY_ISA_VERSION
	.align		4
.L_638:
        /*0078*/ 	.byte	0x03, 0x5f
        /*007a*/ 	.short	0x0000


	//----- nvinfo : EIATTR_EXIT_INSTR_OFFSETS
	.align		4
        /*007c*/ 	.byte	0x04, 0x1c
        /*007e*/ 	.short	(.L_640 - .L_639)


	//   ....[0]....
.L_639:
        /*0080*/ 	.word	0x000000a0


	//   ....[1]....
        /*0084*/ 	.word	0x0000b500


	//----- nvinfo : EIATTR_CTAIDZ_USED
	.align		4
.L_640:
        /*0088*/ 	.byte	0x01, 0x04
	.zero		2


	//----- nvinfo : EIATTR_CRS_STACK_SIZE
	.align		4
        /*008c*/ 	.byte	0x04, 0x1e
        /*008e*/ 	.short	(.L_642 - .L_641)
.L_641:
        /*0090*/ 	.word	0x00000000
.L_642:


//--------------------- .nv.info._ZN5flash44flash_bwd_dq_dk_dv_loop_seqk_parallel_kernelI23Flash_bwd_kernel_traitsILi32ELi128ELi128ELi8ELi4ELi4ELi4ELb0ELb0EN7cutlass10bfloat16_tE19Flash_kernel_traitsILi32ELi128ELi128ELi8ES3_EELb0ELb0ELb0ELb1ELb0ELb0ELb1EEEvNS_16Flash_bwd_paramsE --------------------------
	.section	.nv.info._ZN5flash44flash_bwd_dq_dk_dv_loop_seqk_parallel_kernelI23Flash_bwd_kernel_traitsILi32ELi128ELi128ELi8ELi4ELi4ELi4ELb0ELb0EN7cutlass10bfloat16_tE19Flash_kernel_traitsILi32ELi128ELi128ELi8ES3_EELb0ELb0ELb0ELb1ELb0ELb0ELb1EEEvNS_16Flash_bwd_paramsE,"",@"SHT_CUDA_INFO"
	.sectionflags	@""
	.align	4


	//----- nvinfo : EIATTR_CUDA_API_VERSION
	.align		4
        /*0000*/ 	.byte	0x04, 0x37
        /*0002*/ 	.short	(.L_644 - .L_643)
.L_643:
        /*0004*/ 	.word	0x00000082


	//----- nvinfo : EIATTR_SW2861232_WAR
	.align		4
.L_644:
        /*0008*/ 	.byte	0x01, 0x35
	.zero		2


	//----- nvinfo : EIATTR_PARAM_CBANK
	.align		4
        /*000c*/ 	.byte	0x04, 0x0a
        /*000e*/ 	.short	(.L_646 - .L_645)
	.align		4
.L_645:
        /*0010*/ 	.word	index@(.nv.constant0._ZN5flash44flash_bwd_dq_dk_dv_loop_seqk_parallel_kernelI23Flash_bwd_kernel_traitsILi32ELi128ELi128ELi8ELi4ELi4ELi4ELb0ELb0EN7cutlass10bfloat16_tE19Flash_kernel_traitsILi32ELi128ELi128ELi8ES3_EELb0ELb0ELb0ELb1ELb0ELb0ELb1EEEvNS_16Flash_bwd_paramsE)
        /*0014*/ 	.short	0x0160
        /*0016*/ 	.short	0x0280


	//----- nvinfo : EIATTR_CBANK_PARAM_SIZE
	.align		4
.L_646:
        /*0018*/ 	.byte	0x03, 0x19
        /*001a*/ 	.short	0x0280


	//----- nvinfo : EIATTR_KPARAM_INFO
	.align		4
        /*001c*/ 	.byte	0x04, 0x17
        /*001e*/ 	.short	(.L_648 - .L_647)
.L_647:
        /*0020*/ 	.word	0x00000000
        /*0024*/ 	.short	0x0000
        /*0026*/ 	.short	0x0000
        /*0028*/ 	.byte	0x00, 0xf0, 0x01, 0x0a


	//----- nvinfo : EIATTR_MAXREG_COUNT
	.align		4
.L_648:
        /*002c*/ 	.byte	0x03, 0x1b
        /*002e*/ 	.short	0x00ff


	//----- nvinfo : EIATTR_NUM_BARRIERS
	.align		4
        /*0030*/ 	.byte	0x02, 0x4c
        /*0032*/ 	.byte	0x01
	.zero		1


	//----- nvinfo : EIATTR_ANNOTATIONS
	.align		4
        /*0034*/ 	.byte	0x04, 0x55
        /*0036*/ 	.short	(.L_650 - .L_649)


	//   ....[0]....
.L_649:
        /* <DEDUP_REMOVED lines=50> */


	//----- nvinfo : EIATTR_MERCURY_ISA_VERSION
	.align		4
.L_650:
        /*0348*/ 	.byte	0x03, 0x5f
        /*034a*/ 	.short	0x0000


	//----- nvinfo : EIATTR_EXIT_INSTR_OFFSETS
	.align		4
        /*034c*/ 	.byte	0x04, 0x1c
        /*034e*/ 	.short	(.L_652 - .L_651)


	//   ....[0]....
.L_651:
        /*0350*/ 	.word	0x000000a0


	//   ....[1]....
        /*0354*/ 	.word	0x0000b020


	//----- nvinfo : EIATTR_CTAIDZ_USED
	.align		4
.L_652:
        /*0358*/ 	.byte	0x01, 0x04
	.zero		2


	//----- nvinfo : EIATTR_CRS_STACK_SIZE
	.align		4
        /*035c*/ 	.byte	0x04, 0x1e
        /*035e*/ 	.short	(.L_654 - .L_653)
.L_653:
        /*0360*/ 	.word	0x00000000
.L_654:


//--------------------- .nv.info._ZN5flash44flash_bwd_dq_dk_dv_loop_seqk_parallel_kernelI23Flash_bwd_kernel_traitsILi32ELi128ELi128ELi8ELi4ELi4ELi4ELb0ELb0EN7cutlass10bfloat16_tE19Flash_kernel_traitsILi32ELi128ELi128ELi8ES3_EELb1ELb0ELb1ELb0ELb0ELb1ELb0EEEvNS_16Flash_bwd_paramsE --------------------------
	.section	.nv.info._ZN5flash44flash_bwd_dq_dk_dv_loop_seqk_parallel_kernelI23Flash_bwd_kernel_traitsILi32ELi128ELi128ELi8ELi4ELi4ELi4ELb0ELb0EN7cutlass10bfloat16_tE19Flash_kernel_traitsILi32ELi128ELi128ELi8ES3_EELb1ELb0ELb1ELb0ELb0ELb1ELb0EEEvNS_16Flash_bwd_paramsE,"",@"SHT_CUDA_INFO"
	.sectionflags	@""
	.align	4


	//----- nvinfo : EIATTR_CUDA_API_VERSION
	.align		4
        /*0000*/ 	.byte	0x04, 0x37
        /*0002*/ 	.short	(.L_656 - .L_655)
.L_655:
        /*0004*/ 	.word	0x00000082


	//----- nvinfo : EIATTR_SW2861232_WAR
	.align		4
.L_656:
        /*0008*/ 	.byte	0x01, 0x35
	.zero		2


	//----- nvinfo : EIATTR_PARAM_CBANK
	.align		4
        /*000c*/ 	.byte	0x04, 0x0a
        /*000e*/ 	.short	(.L_658 - .L_657)
	.align		4
.L_657:
        /*0010*/ 	.word	index@(.nv.constant0._ZN5flash44flash_bwd_dq_dk_dv_loop_seqk_parallel_kernelI23Flash_bwd_kernel_traitsILi32ELi128ELi128ELi8ELi4ELi4ELi4ELb0ELb0EN7cutlass10bfloat16_tE19Flash_kernel_traitsILi32ELi128ELi128ELi8ES3_EELb1ELb0ELb1ELb0ELb0ELb1ELb0EEEvNS_16Flash_bwd_paramsE)
        /*0014*/ 	.short	0x0160
        /*0016*/ 	.short	0x0280


	//----- nvinfo : EIATTR_CBANK_PARAM_SIZE
	.align		4
.L_658:
        /*0018*/ 	.byte	0x03, 0x19
        /*001a*/ 	.short	0x0280


	//----- nvinfo : EIATTR_KPARAM_INFO
	.align		4
        /*001c*/ 	.byte	0x04, 0x17
        /*001e*/ 	.short	(.L_660 - .L_659)
.L_659:
        /*0020*/ 	.word	0x00000000
        /*0024*/ 	.short	0x0000
        /*0026*/ 	.short	0x0000
        /*0028*/ 	.byte	0x00, 0xf0, 0x01, 0x0a


	//----- nvinfo : EIATTR_MAXREG_COUNT
	.align		4
.L_660:
        /*002c*/ 	.byte	0x03, 0x1b
        /*002e*/ 	.short	0x00ff


	//----- nvinfo : EIATTR_NUM_BARRIERS
	.align		4
        /*0030*/ 	.byte	0x02, 0x4c
        /*0032*/ 	.byte	0x01
	.zero		1


	//----- nvinfo : EIATTR_MERCURY_ISA_VERSION
	.align		4
        /*0034*/ 	.byte	0x03, 0x5f
        /*0036*/ 	.short	0x0000


	//----- nvinfo : EIATTR_EXIT_INSTR_OFFSETS
	.align		4
        /*0038*/ 	.byte	0x04, 0x1c
        /*003a*/ 	.short	(.L_662 - .L_661)


	//   ....[0]....
.L_661:
        /*003c*/ 	.word	0x00000090


	//   ....[1]....
        /*0040*/ 	.word	0x0000a380


	//----- nvinfo : EIATTR_CTAIDZ_USED
	.align		4
.L_662:
        /*0044*/ 	.byte	0x01, 0x04
	.zero		2


	//----- nvinfo : EIATTR_CRS_STACK_SIZE
	.align		4
        /*0048*/ 	.byte	0x04, 0x1e
        /*004a*/ 	.short	(.L_664 - .L_663)
.L_663:
        /*004c*/ 	.word	0x00000000
.L_664:


//--------------------- .nv.info._ZN5flash44flash_bwd_dq_dk_dv_loop_seqk_parallel_kernelI23Flash_bwd_kernel_traitsILi32ELi128ELi128ELi8ELi4ELi4ELi4ELb0ELb0EN7cutlass10bfloat16_tE19Flash_kernel_traitsILi32ELi128ELi128ELi8ES3_EELb0ELb0ELb1ELb0ELb0ELb1ELb1EEEvNS_16Flash_bwd_paramsE --------------------------
	.section	.nv.info._ZN5flash44flash_bwd_dq_dk_dv_loop_seqk_parallel_kernelI23Flash_bwd_kernel_traitsILi32ELi128ELi128ELi8ELi4ELi4ELi4ELb0ELb0EN7cutlass10bfloat16_tE19Flash_kernel_traitsILi32ELi128ELi128ELi8ES3_EELb0ELb0ELb1ELb0ELb0ELb1ELb1EEEvNS_16Flash_bwd_paramsE,"",@"SHT_CUDA_INFO"
	.sectionflags	@""
	.align	4


	//----- nvinfo : EIATTR_CUDA_API_VERSION
	.align		4
        /*0000*/ 	.byte	0x04, 0x37
        /*0002*/ 	.short	(.L_666 - .L_665)
.L_665:
        /*0004*/ 	.word	0x00000082


	//----- nvinfo : EIATTR_SW2861232_WAR
	.align		4
.L_666:
        /*0008*/ 	.byte	0x01, 0x35
	.zero		2


	//----- nvinfo : EIATTR_PARAM_CBANK
	.align		4
        /*000c*/ 	.byte	0x04, 0x0a
        /*000e*/ 	.short	(.L_668 - .L_667)
	.align		4
.L_667:
        /*0010*/ 	.word	index@(.nv.constant0._ZN5flash44flash_bwd_dq_dk_dv_loop_seqk_parallel_kernelI23Flash_bwd_kernel_traitsILi32ELi128ELi128ELi8ELi4ELi4ELi4ELb0ELb0EN7cutlass10bfloat16_tE19Flash_kernel_traitsILi32ELi128ELi128ELi8ES3_EELb0ELb0ELb1ELb0ELb0ELb1ELb1EEEvNS_16Flash_bwd_paramsE)
        /*0014*/ 	.short	0x0160
        /*0016*/ 	.short	0x0280


	//----- nvinfo : EIATTR_CBANK_PARAM_SIZE
	.align		4
.L_668:
        /*0018*/ 	.byte	0x03, 0x19
        /*001a*/ 	.short	0x0280


	//----- nvinfo : EIATTR_KPARAM_INFO
	.align		4
        /*001c*/ 	.byte	0x04, 0x17
        /*001e*/ 	.short	(.L_670 - .L_669)
.L_669:
        /*0020*/ 	.word	0x00000000
        /*0024*/ 	.short	0x0000
        /*0026*/ 	.short	0x0000
        /*0028*/ 	.byte	0x00, 0xf0, 0x01, 0x0a


	//----- nvinfo : EIATTR_MAXREG_COUNT
	.align		4
.L_670:
        /*002c*/ 	.byte	0x03, 0x1b
        /*002e*/ 	.short	0x00ff


	//----- nvinfo : EIATTR_NUM_BARRIERS
	.align		4
        /*0030*/ 	.byte	0x02, 0x4c
        /*0032*/ 	.byte	0x01
	.zero		1


	//----- nvinfo : EIATTR_ANNOTATIONS
	.align		4
        /*0034*/ 	.byte	0x04, 0x55
        /*0036*/ 	.short	(.L_672 - .L_671)


	//   ....[0]....
.L_671:
        /* <DEDUP_REMOVED lines=53> */


	//----- nvinfo : EIATTR_MERCURY_ISA_VERSION
	.align		4
.L_672:
        /*0378*/ 	.byte	0x03, 0x5f
        /*037a*/ 	.short	0x0000


	//----- nvinfo : EIATTR_EXIT_INSTR_OFFSETS
	.align		4
        /*037c*/ 	.byte	0x04, 0x1c
        /*037e*/ 	.short	(.L_674 - .L_673)


	//   ....[0]....
.L_673:
        /*0380*/ 	.word	0x000000a0


	//   ....[1]....
        /*0384*/ 	.word	0x0000a3a0


	//----- nvinfo : EIATTR_CTAIDZ_USED
	.align		4
.L_674:
        /*0388*/ 	.byte	0x01, 0x04
	.zero		2


	//----- nvinfo : EIATTR_CRS_STACK_SIZE
	.align		4
        /*038c*/ 	.byte	0x04, 0x1e
        /*038e*/ 	.short	(.L_676 - .L_675)
.L_675:
        /*0390*/ 	.word	0x00000000
.L_676:


//--------------------- .nv.info._ZN5flash44flash_bwd_dq_dk_dv_loop_seqk_parallel_kernelI23Flash_bwd_kernel_traitsILi32ELi128ELi128ELi8ELi4ELi4ELi4ELb0ELb0EN7cutlass10bfloat16_tE19Flash_kernel_traitsILi32ELi128ELi128ELi8ES3_EELb1ELb0ELb1ELb1ELb0ELb0ELb0EEEvNS_16Flash_bwd_paramsE --------------------------
	.section	.nv.info._ZN5flash44flash_bwd_dq_dk_dv_loop_seqk_parallel_kernelI23Flash_bwd_kernel_traitsILi32ELi128ELi128ELi8ELi4ELi4ELi4ELb0ELb0EN7cutlass10bfloat16_tE19Flash_kernel_traitsILi32ELi128ELi128ELi8ES3_EELb1ELb0ELb1ELb1ELb0ELb0ELb0EEEvNS_16Flash_bwd_paramsE,"",@"SHT_CUDA_INFO"
	.sectionflags	@""
	.align	4


	//----- nvinfo : EIATTR_CUDA_API_VERSION
	.align		4
        /*0000*/ 	.byte	0x04, 0x37
        /*0002*/ 	.short	(.L_678 - .L_677)
.L_677:
        /*0004*/ 	.word	0x00000082


	//----- nvinfo : EIATTR_SW2861232_WAR
	.align		4
.L_678:
        /*0008*/ 	.byte	0x01, 0x35
	.zero		2


	//----- nvinfo : EIATTR_PARAM_CBANK
	.align		4
        /*000c*/ 	.byte	0x04, 0x0a
        /*000e*/ 	.short	(.L_680 - .L_679)
	.align		4
.L_679:
        /*0010*/ 	.word	index@(.nv.constant0._ZN5flash44flash_bwd_dq_dk_dv_loop_seqk_parallel_kernelI23Flash_bwd_kernel_traitsILi32ELi128ELi128ELi8ELi4ELi4ELi4ELb0ELb0EN7cutlass10bfloat16_tE19Flash_kernel_traitsILi32ELi128ELi128ELi8ES3_EELb1ELb0ELb1ELb1ELb0ELb0ELb0EEEvNS_16Flash_bwd_paramsE)
        /*0014*/ 	.short	0x0160
        /*0016*/ 	.short	0x0280


	//----- nvinfo : EIATTR_CBANK_PARAM_SIZE
	.align		4
.L_680:
        /*0018*/ 	.byte	0x03, 0x19
        /*001a*/ 	.short	0x0280


	//----- nvinfo : EIATTR_KPARAM_INFO
	.align		4
        /*001c*/ 	.byte	0x04, 0x17
        /*001e*/ 	.short	(.L_682 - .L_681)
.L_681:
        /*0020*/ 	.word	0x00000000
        /*0024*/ 	.short	0x0000
        /*0026*/ 	.short	0x0000
        /*0028*/ 	.byte	0x00, 0xf0, 0x01, 0x0a


	//----- nvinfo : EIATTR_MAXREG_COUNT
	.align		4
.L_682:
        /*002c*/ 	.byte	0x03, 0x1b
        /*002e*/ 	.short	0x00ff


	//----- nvinfo : EIATTR_NUM_BARRIERS
	.align		4
        /*0030*/ 	.byte	0x02, 0x4c
        /*0032*/ 	.byte	0x01
	.zero		1


	//----- nvinfo : EIATTR_MERCURY_ISA_VERSION
	.align		4
        /*0034*/ 	.byte	0x03, 0x5f
        /*0036*/ 	.short	0x0000


	//----- nvinfo : EIATTR_EXIT_INSTR_OFFSETS
	.align		4
        /*0038*/ 	.byte	0x04, 0x1c
        /*003a*/ 	.short	(.L_684 - .L_683)


	//   ....[0]....
.L_683:
        /*003c*/ 	.word	0x00000090


	//   ....[1]....
        /*0040*/ 	.word	0x0000b790


	//----- nvinfo : EIATTR_CTAIDZ_USED
	.align		4
.L_684:
        /*0044*/ 	.byte	0x01, 0x04
	.zero		2


	//----- nvinfo : EIATTR_CRS_STACK_SIZE
	.align		4
        /*0048*/ 	.byte	0x04, 0x1e
        /*004a*/ 	.short	(.L_686 - .L_685)
.L_685:
        /*004c*/ 	.word	0x00000000
.L_686:


//--------------------- .nv.info._ZN5flash44flash_bwd_dq_dk_dv_loop_seqk_parallel_kernelI23Flash_bwd_kernel_traitsILi32ELi128ELi128ELi8ELi4ELi4ELi4ELb0ELb0EN7cutlass10bfloat16_tE19Flash_kernel_traitsILi32ELi128ELi128ELi8ES3_EELb0ELb0ELb1ELb1ELb0ELb0ELb1EEEvNS_16Flash_bwd_paramsE --------------------------
	.section	.nv.info._ZN5flash44flash_bwd_dq_dk_dv_loop_seqk_parallel_kernelI23Flash_bwd_kernel_traitsILi32ELi128ELi128ELi8ELi4ELi4ELi4ELb0ELb0EN7cutlass10bfloat16_tE19Flash_kernel_traitsILi32ELi128ELi128ELi8ES3_EELb0ELb0ELb1ELb1ELb0ELb0ELb1EEEvNS_16Flash_bwd_paramsE,"",@"SHT_CUDA_INFO"
	.sectionflags	@""
	.align	4


	//----- nvinfo : EIATTR_CUDA_API_VERSION
	.align		4
        /*0000*/ 	.byte	0x04, 0x37
        /*0002*/ 	.short	(.L_688 - .L_687)
.L_687:
        /*0004*/ 	.word	0x00000082


	//----- nvinfo : EIATTR_SW2861232_WAR
	.align		4
.L_688:
        /*0008*/ 	.byte	0x01, 0x35
	.zero		2


	//----- nvinfo : EIATTR_PARAM_CBANK
	.align		4
        /*000c*/ 	.byte	0x04, 0x0a
        /*000e*/ 	.short	(.L_690 - .L_689)
	.align		4
.L_689:
        /*0010*/ 	.word	index@(.nv.constant0._ZN5flash44flash_bwd_dq_dk_dv_loop_seqk_parallel_kernelI23Flash_bwd_kernel_traitsILi32ELi128ELi128ELi8ELi4ELi4ELi4ELb0ELb0EN7cutlass10bfloat16_tE19Flash_kernel_traitsILi32ELi128ELi128ELi8ES3_EELb0ELb0ELb1ELb1ELb0ELb0ELb1EEEvNS_16Flash_bwd_paramsE)
        /*0014*/ 	.short	0x0160
        /*0016*/ 	.short	0x0280


	//----- nvinfo : EIATTR_CBANK_PARAM_SIZE
	.align		4
.L_690:
        /*0018*/ 	.byte	0x03, 0x19
        /*001a*/ 	.short	0x0280


	//----- nvinfo : EIATTR_KPARAM_INFO
	.align		4
        /*001c*/ 	.byte	0x04, 0x17
        /*001e*/ 	.short	(.L_692 - .L_691)
.L_691:
        /*0020*/ 	.word	0x00000000
        /*0024*/ 	.short	0x0000
        /*0026*/ 	.short	0x0000
        /*0028*/ 	.byte	0x00, 0xf0, 0x01, 0x0a


	//----- nvinfo : EIATTR_MAXREG_COUNT
	.align		4
.L_692:
        /*002c*/ 	.byte	0x03, 0x1b
        /*002e*/ 	.short	0x00ff


	//----- nvinfo : EIATTR_NUM_BARRIERS
	.align		4
        /*0030*/ 	.byte	0x02, 0x4c
        /*0032*/ 	.byte	0x01
	.zero		1


	//----- nvinfo : EIATTR_ANNOTATIONS
	.align		4
        /*0034*/ 	.byte	0x04, 0x55
        /*0036*/ 	.short	(.L_694 - .L_693)


	//   ....[0]....
.L_693:
        /* <DEDUP_REMOVED lines=57> */


	//----- nvinfo : EIATTR_MERCURY_ISA_VERSION
	.align		4
.L_694:
        /*03b8*/ 	.byte	0x03, 0x5f
        /*03ba*/ 	.short	0x0000


	//----- nvinfo : EIATTR_EXIT_INSTR_OFFSETS
	.align		4
        /*03bc*/ 	.byte	0x04, 0x1c
        /*03be*/ 	.short	(.L_696 - .L_695)


	//   ....[0]....
.L_695:
        /*03c0*/ 	.word	0x000000a0


	//   ....[1]....
        /*03c4*/ 	.word	0x0000b350


	//----- nvinfo : EIATTR_CTAIDZ_USED
	.align		4
.L_696:
        /*03c8*/ 	.byte	0x01, 0x04
	.zero		2


	//----- nvinfo : EIATTR_CRS_STACK_SIZE
	.align		4
        /*03cc*/ 	.byte	0x04, 0x1e
        /*03ce*/ 	.short	(.L_698 - .L_697)
.L_697:
        /*03d0*/ 	.word	0x00000000
.L_698:


//--------------------- .nv.info._ZN5flash25flash_bwd_dot_do_o_kernelILb0E23Flash_bwd_kernel_traitsILi32ELi128ELi128ELi8ELi4ELi4ELi4ELb0ELb0EN7cutlass10bfloat16_tE19Flash_kernel_traitsILi32ELi128ELi128ELi8ES3_EEEEvNS_16Flash_bwd_paramsE --------------------------
	.section	.nv.info._ZN5flash25flash_bwd_dot_do_o_kernelILb0E23Flash_bwd_kernel_traitsILi32ELi128ELi128ELi8ELi4ELi4ELi4ELb0ELb0EN7cutlass10bfloat16_tE19Flash_kernel_traitsILi32ELi128ELi128ELi8ES3_EEEEvNS_16Flash_bwd_paramsE,"",@"SHT_CUDA_INFO"
	.sectionflags	@""
	.align	4


	//----- nvinfo : EIATTR_CUDA_API_VERSION
	.align		4
        /*0000*/ 	.byte	0x04, 0x37
        /*0002*/ 	.short	(.L_700 - .L_699)
.L_699:
        /*0004*/ 	.word	0x00000082


	//----- nvinfo : EIATTR_SW2861232_WAR
	.align		4
.L_700:
        /*0008*/ 	.byte	0x01, 0x35
	.zero		2


	//----- nvinfo : EIATTR_PARAM_CBANK
	.align		4
        /*000c*/ 	.byte	0x04, 0x0a
        /*000e*/ 	.short	(.L_702 - .L_701)
	.align		4
.L_701:
        /*0010*/ 	.word	index@(.nv.constant0._ZN5flash25flash_bwd_dot_do_o_kernelILb0E23Flash_bwd_kernel_traitsILi32ELi128ELi128ELi8ELi4ELi4ELi4ELb0ELb0EN7cutlass10bfloat16_tE19Flash_kernel_traitsILi32ELi128ELi128ELi8ES3_EEEEvNS_16Flash_bwd_paramsE)
        /*0014*/ 	.short	0x0160
        /*0016*/ 	.short	0x0280


	//----- nvinfo : EIATTR_CBANK_PARAM_SIZE
	.align		4
.L_702:
        /*0018*/ 	.byte	0x03, 0x19
        /*001a*/ 	.short	0x0280


	//----- nvinfo : EIATTR_KPARAM_INFO
	.align		4
        /*001c*/ 	.byte	0x04, 0x17
        /*001e*/ 	.short	(.L_704 - .L_703)
.L_703:
        /*0020*/ 	.word	0x00000000
        /*0024*/ 	.short	0x0000
        /*0026*/ 	.short	0x0000
        /*0028*/ 	.byte	0x00, 0xf0, 0x01, 0x0a


	//----- nvinfo : EIATTR_MAXREG_COUNT
	.align		4
.L_704:
        /*002c*/ 	.byte	0x03, 0x1b
        /*002e*/ 	.short	0x00ff


	//----- nvinfo : EIATTR_MERCURY_ISA_VERSION
	.align		4
        /*0030*/ 	.byte	0x03, 0x5f
        /*0032*/ 	.short	0x0000


	//----- nvinfo : EIATTR_COOP_GROUP_MASK_REGIDS
	.align		4
        /*0034*/ 	.byte	0x04, 0x29
        /*0036*/ 	.short	(.L_706 - .L_705)


	//   ....[0]....
.L_705:
        /*0038*/ 	.word	0xffffffff


	//   ....[1]....
        /*003c*/ 	.word	0xffffffff


	//   ....[2]....
        /*0040*/ 	.word	0xffffffff


	//   ....[3]....
        /*0044*/ 	.word	0xffffffff


	//----- nvinfo : EIATTR_COOP_GROUP_INSTR_OFFSETS
	.align		4
.L_706:
        /*0048*/ 	.byte	0x04, 0x28
        /*004a*/ 	.short	(.L_708 - .L_707)


	//   ....[0]....
.L_707:
        /*004c*/ 	.word	0x00000ad0


	//   ....[1]....
        /*0050*/ 	.word	0x00000b00


	//   ....[2]....
        /*0054*/ 	.word	0x00000b20


	//   ....[3]....
        /*0058*/ 	.word	0x00000b50


	//----- nvinfo : EIATTR_EXIT_INSTR_OFFSETS
	.align		4
.L_708:
        /*005c*/ 	.byte	0x04, 0x1c
        /*005e*/ 	.short	(.L_710 - .L_709)


	//   ....[0]....
.L_709:
        /*0060*/ 	.word	0x00000120


	//   ....[1]....
        /*0064*/ 	.word	0x00000bf0


	//   ....[2]....
        /*0068*/ 	.word	0x00000c20


	//----- nvinfo : EIATTR_CTAIDZ_USED
	.align		4
.L_710:
        /*006c*/ 	.byte	0x01, 0x04
	.zero		2


//--------------------- .nv.info._ZN5flash25flash_bwd_dot_do_o_kernelILb1E23Flash_bwd_kernel_traitsILi32ELi128ELi128ELi8ELi4ELi4ELi4ELb0ELb0EN7cutlass10bfloat16_tE19Flash_kernel_traitsILi32ELi128ELi128ELi8ES3_EEEEvNS_16Flash_bwd_paramsE --------------------------
	.section	.nv.info._ZN5flash25flash_bwd_dot_do_o_kernelILb1E23Flash_bwd_kernel_traitsILi32ELi128ELi128ELi8ELi4ELi4ELi4ELb0ELb0EN7cutlass10bfloat16_tE19Flash_kernel_traitsILi32ELi128ELi128ELi8ES3_EEEEvNS_16Flash_bwd_paramsE,"",@"SHT_CUDA_INFO"
	.sectionflags	@""
	.align	4


	//----- nvinfo : EIATTR_CUDA_API_VERSION
	.align		4
        /*0000*/ 	.byte	0x04, 0x37
        /*0002*/ 	.short	(.L_712 - .L_711)
.L_711:
        /*0004*/ 	.word	0x00000082


	//----- nvinfo : EIATTR_SW2861232_WAR
	.align		4
.L_712:
        /*0008*/ 	.byte	0x01, 0x35
	.zero		2


	//----- nvinfo : EIATTR_PARAM_CBANK
	.align		4
        /*000c*/ 	.byte	0x04, 0x0a
        /*000e*/ 	.short	(.L_714 - .L_713)
	.align		4
.L_713:
        /*0010*/ 	.word	index@(.nv.constant0._ZN5flash25flash_bwd_dot_do_o_kernelILb1E23Flash_bwd_kernel_traitsILi32ELi128ELi128ELi8ELi4ELi4ELi4ELb0ELb0EN7cutlass10bfloat16_tE19Flash_kernel_traitsILi32ELi128ELi128ELi8ES3_EEEEvNS_16Flash_bwd_paramsE)
        /*0014*/ 	.short	0x0160
        /*0016*/ 	.short	0x0280


	//----- nvinfo : EIATTR_CBANK_PARAM_SIZE
	.align		4
.L_714:
        /*0018*/ 	.byte	0x03, 0x19
        /*001a*/ 	.short	0x0280


	//----- nvinfo : EIATTR_KPARAM_INFO
	.align		4
        /*001c*/ 	.byte	0x04, 0x17
        /*001e*/ 	.short	(.L_716 - .L_715)
.L_715:
        /*0020*/ 	.word	0x00000000
        /*0024*/ 	.short	0x0000
        /*0026*/ 	.short	0x0000
        /*0028*/ 	.byte	0x00, 0xf0, 0x01, 0x0a


	//----- nvinfo : EIATTR_MAXREG_COUNT
	.align		4
.L_716:
        /*002c*/ 	.byte	0x03, 0x1b
        /*002e*/ 	.short	0x00ff


	//----- nvinfo : EIATTR_MERCURY_ISA_VERSION
	.align		4
        /*0030*/ 	.byte	0x03, 0x5f
        /*0032*/ 	.short	0x0000


	//----- nvinfo : EIATTR_COOP_GROUP_MASK_REGIDS
	.align		4
        /*0034*/ 	.byte	0x04, 0x29
        /*0036*/ 	.short	(.L_718 - .L_717)


	//   ....[0]....
.L_717:
        /*0038*/ 	.word	0xffffffff


	//   ....[1]....
        /*003c*/ 	.word	0xffffffff


	//   ....[2]....
        /*0040*/ 	.word	0xffffffff


	//   ....[3]....
        /*0044*/ 	.word	0xffffffff


	//----- nvinfo : EIATTR_COOP_GROUP_INSTR_OFFSETS
	.align		4
.L_718:
        /*0048*/ 	.byte	0x04, 0x28
        /*004a*/ 	.short	(.L_720 - .L_719)


	//   ....[0]....
.L_719:
        /*004c*/ 	.word	0x00000d90


	//   ....[1]....
        /*0050*/ 	.word	0x00000da0


	//   ....[2]....
        /*0054*/ 	.word	0x00000de0


	//   ....[3]....
        /*0058*/ 	.word	0x00000e00


	//----- nvinfo : EIATTR_EXIT_INSTR_OFFSETS
	.align		4
.L_720:
        /*005c*/ 	.byte	0x04, 0x1c
        /*005e*/ 	.short	(.L_722 - .L_721)


	//   ....[0]....
.L_721:
        /*0060*/ 	.word	0x00000120


	//   ....[1]....
        /*0064*/ 	.word	0x00000f80


	//----- nvinfo : EIATTR_CTAIDZ_USED
	.align		4
.L_722:
        /*0068*/ 	.byte	0x01, 0x04
	.zero		2


//--------------------- .nv.callgraph             --------------------------
	.section	.nv.callgraph,"",@"SHT_CUDA_CALLGRAPH"
	.align	4
	.sectionentsize	8
	.align		4
        /*0000*/ 	.word	0x00000000
	.align		4
        /*0004*/ 	.word	0xffffffff
	.align		4
        /*0008*/ 	.word	0x00000000
	.align		4
        /*000c*/ 	.word	0xfffffffe
	.align		4
        /*0010*/ 	.word	0x00000000
	.align		4
        /*0014*/ 	.word	0xfffffffd
	.align		4
        /*0018*/ 	.word	0x00000000
	.align		4
        /*001c*/ 	.word	0xfffffffc


//--------------------- .nv.rel.action            --------------------------
	.section	.nv.rel.action,"",@"SHT_CUDA_RELOCINFO"
	.align	8
	.sectionentsize	8
        /*0000*/ 	.byte	0x73, 0x00, 0x00, 0x00, 0x00, 0x00, 0x00, 0x00, 0x00, 0x00, 0x00, 0x11, 0x25, 0x00, 0x05, 0x36


//--------------------- .nv.constant4             --------------------------
	.section	.nv.constant4,"a",@progbits
	.align	8
	.align		8
.nv.constant4:
        /*0000*/ 	.dword	_ZN65_INTERNAL_e8a190e6_29_flash_bwd_hdim32_bf16_sm80_cu_d53ad458_29764cuda3std3__45__cpo5beginE
	.align		8
        /*0008*/ 	.dword	_ZN65_INTERNAL_e8a190e6_29_flash_bwd_hdim32_bf16_sm80_cu_d53ad458_29764cuda3std3__45__cpo3endE
	.align		8
        /*0010*/ 	.dword	_ZN65_INTERNAL_e8a190e6_29_flash_bwd_hdim32_bf16_sm80_cu_d53ad458_29764cuda3std3__45__cpo6cbeginE
	.align		8
        /*0018*/ 	.dword	_ZN65_INTERNAL_e8a190e6_29_flash_bwd_hdim32_bf16_sm80_cu_d53ad458_29764cuda3std3__45__cpo4cendE
	.align		8
        /*0020*/ 	.dword	_ZN65_INTERNAL_e8a190e6_29_flash_bwd_hdim32_bf16_sm80_cu_d53ad458_29764cuda3std3__467_GLOBAL__N__e8a190e6_29_flash_bwd_hdim32_bf16_sm80_cu_d53ad458_29766ignoreE
	.align		8
        /*0028*/ 	.dword	_ZN65_INTERNAL_e8a190e6_29_flash_bwd_hdim32_bf16_sm80_cu_d53ad458_29764cuda3std3__419piecewise_constructE
	.align		8
        /*0030*/ 	.dword	_ZN65_INTERNAL_e8a190e6_29_flash_bwd_hdim32_bf16_sm80_cu_d53ad458_29764cuda3std3__48in_placeE
	.align		8
        /*0038*/ 	.dword	_ZN65_INTERNAL_e8a190e6_29_flash_bwd_hdim32_bf16_sm80_cu_d53ad458_29764cuda3std6ranges3__45__cpo4swapE
	.align		8
        /*0040*/ 	.dword	_ZN65_INTERNAL_e8a190e6_29_flash_bwd_hdim32_bf16_sm80_cu_d53ad458_29764cuda3std6ranges3__45__cpo9iter_moveE
	.align		8
        /*0048*/ 	.dword	_ZN65_INTERNAL_e8a190e6_29_flash_bwd_hdim32_bf16_sm80_cu_d53ad458_29764cute7productE
	.align		8
        /*0050*/ 	.dword	_ZN65_INTERNAL_e8a190e6_29_flash_bwd_hdim32_bf16_sm80_cu_d53ad458_29764cute1_E


//--------------------- .nv.constant0._ZN5flash44flash_bwd_dq_dk_dv_loop_seqk_parallel_kernelI23Flash_bwd_kernel_traitsILi32ELi128ELi128ELi8ELi4ELi4ELi4ELb1ELb0EN7cutlass10bfloat16_tE19Flash_kernel_traitsILi32ELi128ELi128ELi8ES3_EELb0ELb0ELb0ELb0ELb0ELb1ELb0EEEvNS_16Flash_bwd_paramsE --------------------------
	.section	.nv.constant0._ZN5flash44flash_bwd_dq_dk_dv_loop_seqk_parallel_kernelI23Flash_bwd_kernel_traitsILi32ELi128ELi128ELi8ELi4ELi4ELi4ELb1ELb0EN7cutlass10bfloat16_tE19Flash_kernel_traitsILi32ELi128ELi128ELi8ES3_EELb0ELb0ELb0ELb0ELb0ELb1ELb0EEEvNS_16Flash_bwd_paramsE,"a",@progbits
	.sectionflags	@""
	.align	4
.nv.constant0._ZN5flash44flash_bwd_dq_dk_dv_loop_seqk_parallel_kernelI23Flash_bwd_kernel_traitsILi32ELi128ELi128ELi8ELi4ELi4ELi4ELb1ELb0EN7cutlass10bfloat16_tE19Flash_kernel_traitsILi32ELi128ELi128ELi8ES3_EELb0ELb0ELb0ELb0ELb0ELb1ELb0EEEvNS_16Flash_bwd_paramsE:
	.zero		992


//--------------------- .nv.constant0._ZN5flash44flash_bwd_dq_dk_dv_loop_seqk_parallel_kernelI23Flash_bwd_kernel_traitsILi32ELi128ELi128ELi8ELi4ELi4ELi4ELb1ELb0EN7cutlass10bfloat16_tE19Flash_kernel_traitsILi32ELi128ELi128ELi8ES3_EELb0ELb0ELb0ELb0ELb0ELb0ELb0EEEvNS_16Flash_bwd_paramsE --------------------------
	.section	.nv.constant0._ZN5flash44flash_bwd_dq_dk_dv_loop_seqk_parallel_kernelI23Flash_bwd_kernel_traitsILi32ELi128ELi128ELi8ELi4ELi4ELi4ELb1ELb0EN7cutlass10bfloat16_tE19Flash_kernel_traitsILi32ELi128ELi128ELi8ES3_EELb0ELb0ELb0ELb0ELb0ELb0ELb0EEEvNS_16Flash_bwd_paramsE,"a",@progbits
	.sectionflags	@""
	.align	4
.nv.constant0._ZN5flash44flash_bwd_dq_dk_dv_loop_seqk_parallel_kernelI23Flash_bwd_kernel_traitsILi32ELi128ELi128ELi8ELi4ELi4ELi4ELb1ELb0EN7cutlass10bfloat16_tE19Flash_kernel_traitsILi32ELi128ELi128ELi8ES3_EELb0ELb0ELb0ELb0ELb0ELb0ELb0EEEvNS_16Flash_bwd_paramsE:
	.zero		992


//--------------------- .nv.constant0._ZN5flash44flash_bwd_dq_dk_dv_loop_seqk_parallel_kernelI23Flash_bwd_kernel_traitsILi32ELi128ELi128ELi8ELi4ELi4ELi4ELb1ELb0EN7cutlass10bfloat16_tE19Flash_kernel_traitsILi32ELi128ELi128ELi8ES3_EELb0ELb0ELb1ELb0ELb0ELb0ELb0EEEvNS_16Flash_bwd_paramsE --------------------------
	.section	.nv.constant0._ZN5flash44flash_bwd_dq_dk_dv_loop_seqk_parallel_kernelI23Flash_bwd_kernel_traitsILi32ELi128ELi128ELi8ELi4ELi4ELi4ELb1ELb0EN7cutlass10bfloat16_tE19Flash_kernel_traitsILi32ELi128ELi128ELi8ES3_EELb0ELb0ELb1ELb0ELb0ELb0ELb0EEEvNS_16Flash_bwd_paramsE,"a",@progbits
	.sectionflags	@""
	.align	4
.nv.constant0._ZN5flash44flash_bwd_dq_dk_dv_loop_seqk_parallel_kernelI23Flash_bwd_kernel_traitsILi32ELi128ELi128ELi8ELi4ELi4ELi4ELb1ELb0EN7cutlass10bfloat16_tE19Flash_kernel_traitsILi32ELi128ELi128ELi8ES3_EELb0ELb0ELb1ELb0ELb0ELb0ELb0EEEvNS_16Flash_bwd_paramsE:
	.zero		992


//--------------------- .nv.constant0._ZN5flash44flash_bwd_dq_dk_dv_loop_seqk_parallel_kernelI23Flash_bwd_kernel_traitsILi32ELi128ELi128ELi8ELi4ELi4ELi4ELb1ELb0EN7cutlass10bfloat16_tE19Flash_kernel_traitsILi32ELi128ELi128ELi8ES3_EELb0ELb0ELb0ELb0ELb1ELb1ELb0EEEvNS_16Flash_bwd_paramsE --------------------------
	.section	.nv.constant0._ZN5flash44flash_bwd_dq_dk_dv_loop_seqk_parallel_kernelI23Flash_bwd_kernel_traitsILi32ELi128ELi128ELi8ELi4ELi4ELi4ELb1ELb0EN7cutlass10bfloat16_tE19Flash_kernel_traitsILi32ELi128ELi128ELi8ES3_EELb0ELb0ELb0ELb0ELb1ELb1ELb0EEEvNS_16Flash_bwd_paramsE,"a",@progbits
	.sectionflags	@""
	.align	4
.nv.constant0._ZN5flash44flash_bwd_dq_dk_dv_loop_seqk_parallel_kernelI23Flash_bwd_kernel_traitsILi32ELi128ELi128ELi8ELi4ELi4ELi4ELb1ELb0EN7cutlass10bfloat16_tE19Flash_kernel_traitsILi32ELi128ELi128ELi8ES3_EELb0ELb0ELb0ELb0ELb1ELb1ELb0EEEvNS_16Flash_bwd_paramsE:
	.zero		992


//--------------------- .nv.constant0._ZN5flash44flash_bwd_dq_dk_dv_loop_seqk_parallel_kernelI23Flash_bwd_kernel_traitsILi32ELi128ELi128ELi8ELi4ELi4ELi4ELb1ELb0EN7cutlass10bfloat16_tE19Flash_kernel_traitsILi32ELi128ELi128ELi8ES3_EELb0ELb0ELb0ELb1ELb0ELb0ELb0EEEvNS_16Flash_bwd_paramsE --------------------------
	.section	.nv.constant0._ZN5flash44flash_bwd_dq_dk_dv_loop_seqk_parallel_kernelI23Flash_bwd_kernel_traitsILi32ELi128ELi128ELi8ELi4ELi4ELi4ELb1ELb0EN7cutlass10bfloat16_tE19Flash_kernel_traitsILi32ELi128ELi128ELi8ES3_EELb0ELb0ELb0ELb1ELb0ELb0ELb0EEEvNS_16Flash_bwd_paramsE,"a",@progbits
	.sectionflags	@""
	.align	4
.nv.constant0._ZN5flash44flash_bwd_dq_dk_dv_loop_seqk_parallel_kernelI23Flash_bwd_kernel_traitsILi32ELi128ELi128ELi8ELi4ELi4ELi4ELb1ELb0EN7cutlass10bfloat16_tE19Flash_kernel_traitsILi32ELi128ELi128ELi8ES3_EELb0ELb0ELb0ELb1ELb0ELb0ELb0EEEvNS_16Flash_bwd_paramsE:
	.zero		992


//--------------------- .nv.constant0._ZN5flash44flash_bwd_dq_dk_dv_loop_seqk_parallel_kernelI23Flash_bwd_kernel_traitsILi32ELi128ELi128ELi8ELi4ELi4ELi4ELb1ELb0EN7cutlass10bfloat16_tE19Flash_kernel_traitsILi32ELi128ELi128ELi8ES3_EELb0ELb0ELb1ELb0ELb0ELb1ELb0EEEvNS_16Flash_bwd_paramsE --------------------------
	.section	.nv.constant0._ZN5flash44flash_bwd_dq_dk_dv_loop_seqk_parallel_kernelI23Flash_bwd_kernel_traitsILi32ELi128ELi128ELi8ELi4ELi4ELi4ELb1ELb0EN7cutlass10bfloat16_tE19Flash_kernel_traitsILi32ELi128ELi128ELi8ES3_EELb0ELb0ELb1ELb0ELb0ELb1ELb0EEEvNS_16Flash_bwd_paramsE,"a",@progbits
	.sectionflags	@""
	.align	4
.nv.constant0._ZN5flash44flash_bwd_dq_dk_dv_loop_seqk_parallel_kernelI23Flash_bwd_kernel_traitsILi32ELi128ELi128ELi8ELi4ELi4ELi4ELb1ELb0EN7cutlass10bfloat16_tE19Flash_kernel_traitsILi32ELi128ELi128ELi8ES3_EELb0ELb0ELb1ELb0ELb0ELb1ELb0EEEvNS_16Flash_bwd_paramsE:
	.zero		992


//--------------------- .nv.constant0._ZN5flash44flash_bwd_dq_dk_dv_loop_seqk_parallel_kernelI23Flash_bwd_kernel_traitsILi32ELi128ELi128ELi8ELi4ELi4ELi4ELb1ELb0EN7cutlass10bfloat16_tE19Flash_kernel_traitsILi32ELi128ELi128ELi8ES3_EELb0ELb0ELb1ELb1ELb0ELb0ELb0EEEvNS_16Flash_bwd_paramsE --------------------------
	.section	.nv.constant0._ZN5flash44flash_bwd_dq_dk_dv_loop_seqk_parallel_kernelI23Flash_bwd_kernel_traitsILi32ELi128ELi128ELi8ELi4ELi4ELi4ELb1ELb0EN7cutlass10bfloat16_tE19Flash_kernel_traitsILi32ELi128ELi128ELi8ES3_EELb0ELb0ELb1ELb1ELb0ELb0ELb0EEEvNS_16Flash_bwd_paramsE,"a",@progbits
	.sectionflags	@""
	.align	4
.nv.constant0._ZN5flash44flash_bwd_dq_dk_dv_loop_seqk_parallel_kernelI23Flash_bwd_kernel_traitsILi32ELi128ELi128ELi8ELi4ELi4ELi4ELb1ELb0EN7cutlass10bfloat16_tE19Flash_kernel_traitsILi32ELi128ELi128ELi8ES3_EELb0ELb0ELb1ELb1ELb0ELb0ELb0EEEvNS_16Flash_bwd_paramsE:
	.zero		992


//--------------------- .nv.constant0._ZN5flash27flash_bwd_convert_dq_kernelI23Flash_bwd_kernel_traitsILi32ELi128ELi128ELi8ELi4ELi4ELi4ELb1ELb0EN7cutlass10bfloat16_tE19Flash_kernel_traitsILi32ELi128ELi128ELi8ES3_EEEEvNS_16Flash_bwd_paramsEi --------------------------
	.section	.nv.constant0._ZN5flash27flash_bwd_convert_dq_kernelI23Flash_bwd_kernel_traitsILi32ELi128ELi128ELi8ELi4ELi4ELi4ELb1ELb0EN7cutlass10bfloat16_tE19Flash_kernel_traitsILi32ELi128ELi128ELi8ES3_EEEEvNS_16Flash_bwd_paramsEi,"a",@progbits
	.sectionflags	@""
	.align	4
.nv.constant0._ZN5flash27flash_bwd_convert_dq_kernelI23Flash_bwd_kernel_traitsILi32ELi128ELi128ELi8ELi4ELi4ELi4ELb1ELb0EN7cutlass10bfloat16_tE19Flash_kernel_traitsILi32ELi128ELi128ELi8ES3_EEEEvNS_16Flash_bwd_paramsEi:
	.zero		996


//--------------------- .nv.constant0._ZN5flash44flash_bwd_dq_dk_dv_loop_seqk_parallel_kernelI23Flash_bwd_kernel_traitsILi32ELi128ELi128ELi8ELi4ELi4ELi4ELb1ELb0EN7cutlass10bfloat16_tE19Flash_kernel_traitsILi32ELi128ELi128ELi8ES3_EELb1ELb0ELb0ELb0ELb0ELb1ELb0EEEvNS_16Flash_bwd_paramsE --------------------------
	.section	.nv.constant0._ZN5flash44flash_bwd_dq_dk_dv_loop_seqk_parallel_kernelI23Flash_bwd_kernel_traitsILi32ELi128ELi128ELi8ELi4ELi4ELi4ELb1ELb0EN7cutlass10bfloat16_tE19Flash_kernel_traitsILi32ELi128ELi128ELi8ES3_EELb1ELb0ELb0ELb0ELb0ELb1ELb0EEEvNS_16Flash_bwd_paramsE,"a",@progbits
	.sectionflags	@""
	.align	4
.nv.constant0._ZN5flash44flash_bwd_dq_dk_dv_loop_seqk_parallel_kernelI23Flash_bwd_kernel_traitsILi32ELi128ELi128ELi8ELi4ELi4ELi4ELb1ELb0EN7cutlass10bfloat16_tE19Flash_kernel_traitsILi32ELi128ELi128ELi8ES3_EELb1ELb0ELb0ELb0ELb0ELb1ELb0EEEvNS_16Flash_bwd_paramsE:
	.zero		992


//--------------------- .nv.constant0._ZN5flash44flash_bwd_dq_dk_dv_loop_seqk_parallel_kernelI23Flash_bwd_kernel_traitsILi32ELi128ELi128ELi8ELi4ELi4ELi4ELb1ELb0EN7cutlass10bfloat16_tE19Flash_kernel_traitsILi32ELi128ELi128ELi8ES3_EELb0ELb0ELb0ELb0ELb0ELb1ELb1EEEvNS_16Flash_bwd_paramsE --------------------------
	.section	.nv.constant0._ZN5flash44flash_bwd_dq_dk_dv_loop_seqk_parallel_kernelI23Flash_bwd_kernel_traitsILi32ELi128ELi128ELi8ELi4ELi4ELi4ELb1ELb0EN7cutlass10bfloat16_tE19Flash_kernel_traitsILi32ELi128ELi128ELi8ES3_EELb0ELb0ELb0ELb0ELb0ELb1ELb1EEEvNS_16Flash_bwd_paramsE,"a",@progbits
	.sectionflags	@""
	.align	4
.nv.constant0._ZN5flash44flash_bwd_dq_dk_dv_loop_seqk_parallel_kernelI23Flash_bwd_kernel_traitsILi32ELi128ELi128ELi8ELi4ELi4ELi4ELb1ELb0EN7cutlass10bfloat16_tE19Flash_kernel_traitsILi32ELi128ELi128ELi8ES3_EELb0ELb0ELb0ELb0ELb0ELb1ELb1EEEvNS_16Flash_bwd_paramsE:
	.zero		992


//--------------------- .nv.constant0._ZN5flash44flash_bwd_dq_dk_dv_loop_seqk_parallel_kernelI23Flash_bwd_kernel_traitsILi32ELi128ELi128ELi8ELi4ELi4ELi4ELb1ELb0EN7cutlass10bfloat16_tE19Flash_kernel_traitsILi32ELi128ELi128ELi8ES3_EELb1ELb0ELb0ELb0ELb0ELb0ELb0EEEvNS_16Flash_bwd_paramsE --------------------------
	.section	.nv.constant0._ZN5flash44flash_bwd_dq_dk_dv_loop_seqk_parallel_kernelI23Flash_bwd_kernel_traitsILi32ELi128ELi128ELi8ELi4ELi4ELi4ELb1ELb0EN7cutlass10bfloat16_tE19Flash_kernel_traitsILi32ELi128ELi128ELi8ES3_EELb1ELb0ELb0ELb0ELb0ELb0ELb0EEEvNS_16Flash_bwd_paramsE,"a",@progbits
	.sectionflags	@""
	.align	4
.nv.constant0._ZN5flash44flash_bwd_dq_dk_dv_loop_seqk_parallel_kernelI23Flash_bwd_kernel_traitsILi32ELi128ELi128ELi8ELi4ELi4ELi4ELb1ELb0EN7cutlass10bfloat16_tE19Flash_kernel_traitsILi32ELi128ELi128ELi8ES3_EELb1ELb0ELb0ELb0ELb0ELb0ELb0EEEvNS_16Flash_bwd_paramsE:
	.zero		992


//--------------------- .nv.constant0._ZN5flash44flash_bwd_dq_dk_dv_loop_seqk_parallel_kernelI23Flash_bwd_kernel_traitsILi32ELi128ELi128ELi8ELi4ELi4ELi4ELb1ELb0EN7cutlass10bfloat16_tE19Flash_kernel_traitsILi32ELi128ELi128ELi8ES3_EELb0ELb0ELb0ELb0ELb0ELb0ELb1EEEvNS_16Flash_bwd_paramsE --------------------------
	.section	.nv.constant0._ZN5flash44flash_bwd_dq_dk_dv_loop_seqk_parallel_kernelI23Flash_bwd_kernel_traitsILi32ELi128ELi128ELi8ELi4ELi4ELi4ELb1ELb0EN7cutlass10bfloat16_tE19Flash_kernel_traitsILi32ELi128ELi128ELi8ES3_EELb0ELb0ELb0ELb0ELb0ELb0ELb1EEEvNS_16Flash_bwd_paramsE,"a",@progbits
	.sectionflags	@""
	.align	4
.nv.constant0._ZN5flash44flash_bwd_dq_dk_dv_loop_seqk_parallel_kernelI23Flash_bwd_kernel_traitsILi32ELi128ELi128ELi8ELi4ELi4ELi4ELb1ELb0EN7cutlass10bfloat16_tE19Flash_kernel_traitsILi32ELi128ELi128ELi8ES3_EELb0ELb0ELb0ELb0ELb0ELb0ELb1EEEvNS_16Flash_bwd_paramsE:
	.zero		992


//--------------------- .nv.constant0._ZN5flash44flash_bwd_dq_dk_dv_loop_seqk_parallel_kernelI23Flash_bwd_kernel_traitsILi32ELi128ELi128ELi8ELi4ELi4ELi4ELb1ELb0EN7cutlass10bfloat16_tE19Flash_kernel_traitsILi32ELi128ELi128ELi8ES3_EELb1ELb0ELb1ELb0ELb0ELb0ELb0EEEvNS_16Flash_bwd_paramsE --------------------------
	.section	.nv.constant0._ZN5flash44flash_bwd_dq_dk_dv_loop_seqk_parallel_kernelI23Flash_bwd_kernel_traitsILi32ELi128ELi128ELi8ELi4ELi4ELi4ELb1ELb0EN7cutlass10bfloat16_tE19Flash_kernel_traitsILi32ELi128ELi128ELi8ES3_EELb1ELb0ELb1ELb0ELb0ELb0ELb0EEEvNS_16Flash_bwd_paramsE,"a",@progbits
	.sectionflags	@""
	.align	4
.nv.constant0._ZN5flash44flash_bwd_dq_dk_dv_loop_seqk_parallel_kernelI23Flash_bwd_kernel_traitsILi32ELi128ELi128ELi8ELi4ELi4ELi4ELb1ELb0EN7cutlass10bfloat16_tE19Flash_kernel_traitsILi32ELi128ELi128ELi8ES3_EELb1ELb0ELb1ELb0ELb0ELb0ELb0EEEvNS_16Flash_bwd_paramsE:
	.zero		992


//--------------------- .nv.constant0._ZN5flash44flash_bwd_dq_dk_dv_loop_seqk_parallel_kernelI23Flash_bwd_kernel_traitsILi32ELi128ELi128ELi8ELi4ELi4ELi4ELb1ELb0EN7cutlass10bfloat16_tE19Flash_kernel_traitsILi32ELi128ELi128ELi8ES3_EELb0ELb0ELb1ELb0ELb0ELb0ELb1EEEvNS_16Flash_bwd_paramsE --------------------------
	.section	.nv.constant0._ZN5flash44flash_bwd_dq_dk_dv_loop_seqk_parallel_kernelI23Flash_bwd_kernel_traitsILi32ELi128ELi128ELi8ELi4ELi4ELi4ELb1ELb0EN7cutlass10bfloat16_tE19Flash_kernel_traitsILi32ELi128ELi128ELi8ES3_EELb0ELb0ELb1ELb0ELb0ELb0ELb1EEEvNS_16Flash_bwd_paramsE,"a",@progbits
	.sectionflags	@""
	.align	4
.nv.constant0._ZN5flash44flash_bwd_dq_dk_dv_loop_seqk_parallel_kernelI23Flash_bwd_kernel_traitsILi32ELi128ELi128ELi8ELi4ELi4ELi4ELb1ELb0EN7cutlass10bfloat16_tE19Flash_kernel_traitsILi32ELi128ELi128ELi8ES3_EELb0ELb0ELb1ELb0ELb0ELb0ELb1EEEvNS_16Flash_bwd_paramsE:
	.zero		992


//--------------------- .nv.constant0._ZN5flash44flash_bwd_dq_dk_dv_loop_seqk_parallel_kernelI23Flash_bwd_kernel_traitsILi32ELi128ELi128ELi8ELi4ELi4ELi4ELb1ELb0EN7cutlass10bfloat16_tE19Flash_kernel_traitsILi32ELi128ELi128ELi8ES3_EELb1ELb0ELb0ELb0ELb1ELb1ELb0EEEvNS_16Flash_bwd_paramsE --------------------------
	.section	.nv.constant0._ZN5flash44flash_bwd_dq_dk_dv_loop_seqk_parallel_kernelI23Flash_bwd_kernel_traitsILi32ELi128ELi128ELi8ELi4ELi4ELi4ELb1ELb0EN7cutlass10bfloat16_tE19Flash_kernel_traitsILi32ELi128ELi128ELi8ES3_EELb1ELb0ELb0ELb0ELb1ELb1ELb0EEEvNS_16Flash_bwd_paramsE,"a",@progbits
	.sectionflags	@""
	.align	4
.nv.constant0._ZN5flash44flash_bwd_dq_dk_dv_loop_seqk_parallel_kernelI23Flash_bwd_kernel_traitsILi32ELi128ELi128ELi8ELi4ELi4ELi4ELb1ELb0EN7cutlass10bfloat16_tE19Flash_kernel_traitsILi32ELi128ELi128ELi8ES3_EELb1ELb0ELb0ELb0ELb1ELb1ELb0EEEvNS_16Flash_bwd_paramsE:
	.zero		992


//--------------------- .nv.constant0._ZN5flash44flash_bwd_dq_dk_dv_loop_seqk_parallel_kernelI23Flash_bwd_kernel_traitsILi32ELi128ELi128ELi8ELi4ELi4ELi4ELb1ELb0EN7cutlass10bfloat16_tE19Flash_kernel_traitsILi32ELi128ELi128ELi8ES3_EELb0ELb0ELb0ELb0ELb1ELb1ELb1EEEvNS_16Flash_bwd_paramsE --------------------------
	.section	.nv.constant0._ZN5flash44flash_bwd_dq_dk_dv_loop_seqk_parallel_kernelI23Flash_bwd_kernel_traitsILi32ELi128ELi128ELi8ELi4ELi4ELi4ELb1ELb0EN7cutlass10bfloat16_tE19Flash_kernel_traitsILi32ELi128ELi128ELi8ES3_EELb0ELb0ELb0ELb0ELb1ELb1ELb1EEEvNS_16Flash_bwd_paramsE,"a",@progbits
	.sectionflags	@""
	.align	4
.nv.constant0._ZN5flash44flash_bwd_dq_dk_dv_loop_seqk_parallel_kernelI23Flash_bwd_kernel_traitsILi32ELi128ELi128ELi8ELi4ELi4ELi4ELb1ELb0EN7cutlass10bfloat16_tE19Flash_kernel_traitsILi32ELi128ELi128ELi8ES3_EELb0ELb0ELb0ELb0ELb1ELb1ELb1EEEvNS_16Flash_bwd_paramsE:
	.zero		992


//--------------------- .nv.constant0._ZN5flash44flash_bwd_dq_dk_dv_loop_seqk_parallel_kernelI23Flash_bwd_kernel_traitsILi32ELi128ELi128ELi8ELi4ELi4ELi4ELb1ELb0EN7cutlass10bfloat16_tE19Flash_kernel_traitsILi32ELi128ELi128ELi8ES3_EELb1ELb0ELb0ELb1ELb0ELb0ELb0EEEvNS_16Flash_bwd_paramsE --------------------------
	.section	.nv.constant0._ZN5flash44flash_bwd_dq_dk_dv_loop_seqk_parallel_kernelI23Flash_bwd_kernel_traitsILi32ELi128ELi128ELi8ELi4ELi4ELi4ELb1ELb0EN7cutlass10bfloat16_tE19Flash_kernel_traitsILi32ELi128ELi128ELi8ES3_EELb1ELb0ELb0ELb1ELb0ELb0ELb0EEEvNS_16Flash_bwd_paramsE,"a",@progbits
	.sectionflags	@""
	.align	4
.nv.constant0._ZN5flash44flash_bwd_dq_dk_dv_loop_seqk_parallel_kernelI23Flash_bwd_kernel_traitsILi32ELi128ELi128ELi8ELi4ELi4ELi4ELb1ELb0EN7cutlass10bfloat16_tE19Flash_kernel_traitsILi32ELi128ELi128ELi8ES3_EELb1ELb0ELb0ELb1ELb0ELb0ELb0EEEvNS_16Flash_bwd_paramsE:
	.zero		992


//--------------------- .nv.constant0._ZN5flash44flash_bwd_dq_dk_dv_loop_seqk_parallel_kernelI23Flash_bwd_kernel_traitsILi32ELi128ELi128ELi8ELi4ELi4ELi4ELb1ELb0EN7cutlass10bfloat16_tE19Flash_kernel_traitsILi32ELi128ELi128ELi8ES3_EELb0ELb0ELb0ELb1ELb0ELb0ELb1EEEvNS_16Flash_bwd_paramsE --------------------------
	.section	.nv.constant0._ZN5flash44flash_bwd_dq_dk_dv_loop_seqk_parallel_kernelI23Flash_bwd_kernel_traitsILi32ELi128ELi128ELi8ELi4ELi4ELi4ELb1ELb0EN7cutlass10bfloat16_tE19Flash_kernel_traitsILi32ELi128ELi128ELi8ES3_EELb0ELb0ELb0ELb1ELb0ELb0ELb1EEEvNS_16Flash_bwd_paramsE,"a",@progbits
	.sectionflags	@""
	.align	4
.nv.constant0._ZN5flash44flash_bwd_dq_dk_dv_loop_seqk_parallel_kernelI23Flash_bwd_kernel_traitsILi32ELi128ELi128ELi8ELi4ELi4ELi4ELb1ELb0EN7cutlass10bfloat16_tE19Flash_kernel_traitsILi32ELi128ELi128ELi8ES3_EELb0ELb0ELb0ELb1ELb0ELb0ELb1EEEvNS_16Flash_bwd_paramsE:
	.zero		992


//--------------------- .nv.constant0._ZN5flash44flash_bwd_dq_dk_dv_loop_seqk_parallel_kernelI23Flash_bwd_kernel_traitsILi32ELi128ELi128ELi8ELi4ELi4ELi4ELb1ELb0EN7cutlass10bfloat16_tE19Flash_kernel_traitsILi32ELi128ELi128ELi8ES3_EELb1ELb0ELb1ELb0ELb0ELb1ELb0EEEvNS_16Flash_bwd_paramsE --------------------------
	.section	.nv.constant0._ZN5flash44flash_bwd_dq_dk_dv_loop_seqk_parallel_kernelI23Flash_bwd_kernel_traitsILi32ELi128ELi128ELi8ELi4ELi4ELi4ELb1ELb0EN7cutlass10bfloat16_tE19Flash_kernel_traitsILi32ELi128ELi128ELi8ES3_EELb1ELb0ELb1ELb0ELb0ELb1ELb0EEEvNS_16Flash_bwd_paramsE,"a",@progbits
	.sectionflags	@""
	.align	4
.nv.constant0._ZN5flash44flash_bwd_dq_dk_dv_loop_seqk_parallel_kernelI23Flash_bwd_kernel_traitsILi32ELi128ELi128ELi8ELi4ELi4ELi4ELb1ELb0EN7cutlass10bfloat16_tE19Flash_kernel_traitsILi32ELi128ELi128ELi8ES3_EELb1ELb0ELb1ELb0ELb0ELb1ELb0EEEvNS_16Flash_bwd_paramsE:
	.zero		992


//--------------------- .nv.constant0._ZN5flash44flash_bwd_dq_dk_dv_loop_seqk_parallel_kernelI23Flash_bwd_kernel_traitsILi32ELi128ELi128ELi8ELi4ELi4ELi4ELb1ELb0EN7cutlass10bfloat16_tE19Flash_kernel_traitsILi32ELi128ELi128ELi8ES3_EELb0ELb0ELb1ELb0ELb0ELb1ELb1EEEvNS_16Flash_bwd_paramsE --------------------------
	.section	.nv.constant0._ZN5flash44flash_bwd_dq_dk_dv_loop_seqk_parallel_kernelI23Flash_bwd_kernel_traitsILi32ELi128ELi128ELi8ELi4ELi4ELi4ELb1ELb0EN7cutlass10bfloat16_tE19Flash_kernel_traitsILi32ELi128ELi128ELi8ES3_EELb0ELb0ELb1ELb0ELb0ELb1ELb1EEEvNS_16Flash_bwd_paramsE,"a",@progbits
	.sectionflags	@""
	.align	4
.nv.constant0._ZN5flash44flash_bwd_dq_dk_dv_loop_seqk_parallel_kernelI23Flash_bwd_kernel_traitsILi32ELi128ELi128ELi8ELi4ELi4ELi4ELb1ELb0EN7cutlass10bfloat16_tE19Flash_kernel_traitsILi32ELi128ELi128ELi8ES3_EELb0ELb0ELb1ELb0ELb0ELb1ELb1EEEvNS_16Flash_bwd_paramsE:
	.zero		992


//--------------------- .nv.constant0._ZN5flash44flash_bwd_dq_dk_dv_loop_seqk_parallel_kernelI23Flash_bwd_kernel_traitsILi32ELi128ELi128ELi8ELi4ELi4ELi4ELb1ELb0EN7cutlass10bfloat16_tE19Flash_kernel_traitsILi32ELi128ELi128ELi8ES3_EELb1ELb0ELb1ELb1ELb0ELb0ELb0EEEvNS_16Flash_bwd_paramsE --------------------------
	.section	.nv.constant0._ZN5flash44flash_bwd_dq_dk_dv_loop_seqk_parallel_kernelI23Flash_bwd_kernel_traitsILi32ELi128ELi128ELi8ELi4ELi4ELi4ELb1ELb0EN7cutlass10bfloat16_tE19Flash_kernel_traitsILi32ELi128ELi128ELi8ES3_EELb1ELb0ELb1ELb1ELb0ELb0ELb0EEEvNS_16Flash_bwd_paramsE,"a",@progbits
	.sectionflags	@""
	.align	4
.nv.constant0._ZN5flash44flash_bwd_dq_dk_dv_loop_seqk_parallel_kernelI23Flash_bwd_kernel_traitsILi32ELi128ELi128ELi8ELi4ELi4ELi4ELb1ELb0EN7cutlass10bfloat16_tE19Flash_kernel_traitsILi32ELi128ELi128ELi8ES3_EELb1ELb0ELb1ELb1ELb0ELb0ELb0EEEvNS_16Flash_bwd_paramsE:
	.zero		992


//--------------------- .nv.constant0._ZN5flash44flash_bwd_dq_dk_dv_loop_seqk_parallel_kernelI23Flash_bwd_kernel_traitsILi32ELi128ELi128ELi8ELi4ELi4ELi4ELb1ELb0EN7cutlass10bfloat16_tE19Flash_kernel_traitsILi32ELi128ELi128ELi8ES3_EELb0ELb0ELb1ELb1ELb0ELb0ELb1EEEvNS_16Flash_bwd_paramsE --------------------------
	.section	.nv.constant0._ZN5flash44flash_bwd_dq_dk_dv_loop_seqk_parallel_kernelI23Flash_bwd_kernel_traitsILi32ELi128ELi128ELi8ELi4ELi4ELi4ELb1ELb0EN7cutlass10bfloat16_tE19Flash_kernel_traitsILi32ELi128ELi128ELi8ES3_EELb0ELb0ELb1ELb1ELb0ELb0ELb1EEEvNS_16Flash_bwd_paramsE,"a",@progbits
	.sectionflags	@""
	.align	4
.nv.constant0._ZN5flash44flash_bwd_dq_dk_dv_loop_seqk_parallel_kernelI23Flash_bwd_kernel_traitsILi32ELi128ELi128ELi8ELi4ELi4ELi4ELb1ELb0EN7cutlass10bfloat16_tE19Flash_kernel_traitsILi32ELi128ELi128ELi8ES3_EELb0ELb0ELb1ELb1ELb0ELb0ELb1EEEvNS_16Flash_bwd_paramsE:
	.zero		992


//--------------------- .nv.constant0._ZN5flash25flash_bwd_dot_do_o_kernelILb0E23Flash_bwd_kernel_traitsILi32ELi128ELi128ELi8ELi4ELi4ELi4ELb1ELb0EN7cutlass10bfloat16_tE19Flash_kernel_traitsILi32ELi128ELi128ELi8ES3_EEEEvNS_16Flash_bwd_paramsE --------------------------
	.section	.nv.constant0._ZN5flash25flash_bwd_dot_do_o_kernelILb0E23Flash_bwd_kernel_traitsILi32ELi128ELi128ELi8ELi4ELi4ELi4ELb1ELb0EN7cutlass10bfloat16_tE19Flash_kernel_traitsILi32ELi128ELi128ELi8ES3_EEEEvNS_16Flash_bwd_paramsE,"a",@progbits
	.sectionflags	@""
	.align	4
.nv.constant0._ZN5flash25flash_bwd_dot_do_o_kernelILb0E23Flash_bwd_kernel_traitsILi32ELi128ELi128ELi8ELi4ELi4ELi4ELb1ELb0EN7cutlass10bfloat16_tE19Flash_kernel_traitsILi32ELi128ELi128ELi8ES3_EEEEvNS_16Flash_bwd_paramsE:
	.zero		992


//--------------------- .nv.constant0._ZN5flash25flash_bwd_dot_do_o_kernelILb1E23Flash_bwd_kernel_traitsILi32ELi128ELi128ELi8ELi4ELi4ELi4ELb1ELb0EN7cutlass10bfloat16_tE19Flash_kernel_traitsILi32ELi128ELi128ELi8ES3_EEEEvNS_16Flash_bwd_paramsE --------------------------
	.section	.nv.constant0._ZN5flash25flash_bwd_dot_do_o_kernelILb1E23Flash_bwd_kernel_traitsILi32ELi128ELi128ELi8ELi4ELi4ELi4ELb1ELb0EN7cutlass10bfloat16_tE19Flash_kernel_traitsILi32ELi128ELi128ELi8ES3_EEEEvNS_16Flash_bwd_paramsE,"a",@progbits
	.sectionflags	@""
	.align	4
.nv.constant0._ZN5flash25flash_bwd_dot_do_o_kernelILb1E23Flash_bwd_kernel_traitsILi32ELi128ELi128ELi8ELi4ELi4ELi4ELb1ELb0EN7cutlass10bfloat16_tE19Flash_kernel_traitsILi32ELi128ELi128ELi8ES3_EEEEvNS_16Flash_bwd_paramsE:
	.zero		992


//--------------------- .nv.constant0._ZN5flash27flash_bwd_convert_dq_kernelI23Flash_bwd_kernel_traitsILi32ELi128ELi128ELi8ELi4ELi4ELi4ELb0ELb0EN7cutlass10bfloat16_tE19Flash_kernel_traitsILi32ELi128ELi128ELi8ES3_EEEEvNS_16Flash_bwd_paramsEi --------------------------
	.section	.nv.constant0._ZN5flash27flash_bwd_convert_dq_kernelI23Flash_bwd_kernel_traitsILi32ELi128ELi128ELi8ELi4ELi4ELi4ELb0ELb0EN7cutlass10bfloat16_tE19Flash_kernel_traitsILi32ELi128ELi128ELi8ES3_EEEEvNS_16Flash_bwd_paramsEi,"a",@progbits
	.sectionflags	@""
	.align	4
.nv.constant0._ZN5flash27flash_bwd_convert_dq_kernelI23Flash_bwd_kernel_traitsILi32ELi128ELi128ELi8ELi4ELi4ELi4ELb0ELb0EN7cutlass10bfloat16_tE19Flash_kernel_traitsILi32ELi128ELi128ELi8ES3_EEEEvNS_16Flash_bwd_paramsEi:
	.zero		996


//--------------------- .nv.constant0._ZN5flash44flash_bwd_dq_dk_dv_loop_seqk_parallel_kernelI23Flash_bwd_kernel_traitsILi32ELi128ELi128ELi8ELi4ELi4ELi4ELb0ELb0EN7cutlass10bfloat16_tE19Flash_kernel_traitsILi32ELi128ELi128ELi8ES3_EELb1ELb0ELb0ELb0ELb0ELb1ELb0EEEvNS_16Flash_bwd_paramsE --------------------------
	.section	.nv.constant0._ZN5flash44flash_bwd_dq_dk_dv_loop_seqk_parallel_kernelI23Flash_bwd_kernel_traitsILi32ELi128ELi128ELi8ELi4ELi4ELi4ELb0ELb0EN7cutlass10bfloat16_tE19Flash_kernel_traitsILi32ELi128ELi128ELi8ES3_EELb1ELb0ELb0ELb0ELb0ELb1ELb0EEEvNS_16Flash_bwd_paramsE,"a",@progbits
	.sectionflags	@""
	.align	4
.nv.constant0._ZN5flash44flash_bwd_dq_dk_dv_loop_seqk_parallel_kernelI23Flash_bwd_kernel_traitsILi32ELi128ELi128ELi8ELi4ELi4ELi4ELb0ELb0EN7cutlass10bfloat16_tE19Flash_kernel_traitsILi32ELi128ELi128ELi8ES3_EELb1ELb0ELb0ELb0ELb0ELb1ELb0EEEvNS_16Flash_bwd_paramsE:
	.zero		992


//--------------------- .nv.constant0._ZN5flash44flash_bwd_dq_dk_dv_loop_seqk_parallel_kernelI23Flash_bwd_kernel_traitsILi32ELi128ELi128ELi8ELi4ELi4ELi4ELb0ELb0EN7cutlass10bfloat16_tE19Flash_kernel_traitsILi32ELi128ELi128ELi8ES3_EELb0ELb0ELb0ELb0ELb0ELb1ELb1EEEvNS_16Flash_bwd_paramsE --------------------------
	.section	.nv.constant0._ZN5flash44flash_bwd_dq_dk_dv_loop_seqk_parallel_kernelI23Flash_bwd_kernel_traitsILi32ELi128ELi128ELi8ELi4ELi4ELi4ELb0ELb0EN7cutlass10bfloat16_tE19Flash_kernel_traitsILi32ELi128ELi128ELi8ES3_EELb0ELb0ELb0ELb0ELb0ELb1ELb1EEEvNS_16Flash_bwd_paramsE,"a",@progbits
	.sectionflags	@""
	.align	4
.nv.constant0._ZN5flash44flash_bwd_dq_dk_dv_loop_seqk_parallel_kernelI23Flash_bwd_kernel_traitsILi32ELi128ELi128ELi8ELi4ELi4ELi4ELb0ELb0EN7cutlass10bfloat16_tE19Flash_kernel_traitsILi32ELi128ELi128ELi8ES3_EELb0ELb0ELb0ELb0ELb0ELb1ELb1EEEvNS_16Flash_bwd_paramsE:
	.zero		992


//--------------------- .nv.constant0._ZN5flash44flash_bwd_dq_dk_dv_loop_seqk_parallel_kernelI23Flash_bwd_kernel_traitsILi32ELi128ELi128ELi8ELi4ELi4ELi4ELb0ELb0EN7cutlass10bfloat16_tE19Flash_kernel_traitsILi32ELi128ELi128ELi8ES3_EELb1ELb0ELb0ELb0ELb0ELb0ELb0EEEvNS_16Flash_bwd_paramsE --------------------------
	.section	.nv.constant0._ZN5flash44flash_bwd_dq_dk_dv_loop_seqk_parallel_kernelI23Flash_bwd_kernel_traitsILi32ELi128ELi128ELi8ELi4ELi4ELi4ELb0ELb0EN7cutlass10bfloat16_tE19Flash_kernel_traitsILi32ELi128ELi128ELi8ES3_EELb1ELb0ELb0ELb0ELb0ELb0ELb0EEEvNS_16Flash_bwd_paramsE,"a",@progbits
	.sectionflags	@""
	.align	4
.nv.constant0._ZN5flash44flash_bwd_dq_dk_dv_loop_seqk_parallel_kernelI23Flash_bwd_kernel_traitsILi32ELi128ELi128ELi8ELi4ELi4ELi4ELb0ELb0EN7cutlass10bfloat16_tE19Flash_kernel_traitsILi32ELi128ELi128ELi8ES3_EELb1ELb0ELb0ELb0ELb0ELb0ELb0EEEvNS_16Flash_bwd_paramsE:
	.zero		992


//--------------------- .nv.constant0._ZN5flash44flash_bwd_dq_dk_dv_loop_seqk_parallel_kernelI23Flash_bwd_kernel_traitsILi32ELi128ELi128ELi8ELi4ELi4ELi4ELb0ELb0EN7cutlass10bfloat16_tE19Flash_kernel_traitsILi32ELi128ELi128ELi8ES3_EELb0ELb0ELb0ELb0ELb0ELb0ELb1EEEvNS_16Flash_bwd_paramsE --------------------------
	.section	.nv.constant0._ZN5flash44flash_bwd_dq_dk_dv_loop_seqk_parallel_kernelI23Flash_bwd_kernel_traitsILi32ELi128ELi128ELi8ELi4ELi4ELi4ELb0ELb0EN7cutlass10bfloat16_tE19Flash_kernel_traitsILi32ELi128ELi128ELi8ES3_EELb0ELb0ELb0ELb0ELb0ELb0ELb1EEEvNS_16Flash_bwd_paramsE,"a",@progbits
	.sectionflags	@""
	.align	4
.nv.constant0._ZN5flash44flash_bwd_dq_dk_dv_loop_seqk_parallel_kernelI23Flash_bwd_kernel_traitsILi32ELi128ELi128ELi8ELi4ELi4ELi4ELb0ELb0EN7cutlass10bfloat16_tE19Flash_kernel_traitsILi32ELi128ELi128ELi8ES3_EELb0ELb0ELb0ELb0ELb0ELb0ELb1EEEvNS_16Flash_bwd_paramsE:
	.zero		992


//--------------------- .nv.constant0._ZN5flash44flash_bwd_dq_dk_dv_loop_seqk_parallel_kernelI23Flash_bwd_kernel_traitsILi32ELi128ELi128ELi8ELi4ELi4ELi4ELb0ELb0EN7cutlass10bfloat16_tE19Flash_kernel_traitsILi32ELi128ELi128ELi8ES3_EELb1ELb0ELb1ELb0ELb0ELb0ELb0EEEvNS_16Flash_bwd_paramsE --------------------------
	.section	.nv.constant0._ZN5flash44flash_bwd_dq_dk_dv_loop_seqk_parallel_kernelI23Flash_bwd_kernel_traitsILi32ELi128ELi128ELi8ELi4ELi4ELi4ELb0ELb0EN7cutlass10bfloat16_tE19Flash_kernel_traitsILi32ELi128ELi128ELi8ES3_EELb1ELb0ELb1ELb0ELb0ELb0ELb0EEEvNS_16Flash_bwd_paramsE,"a",@progbits
	.sectionflags	@""
	.align	4
.nv.constant0._ZN5flash44flash_bwd_dq_dk_dv_loop_seqk_parallel_kernelI23Flash_bwd_kernel_traitsILi32ELi128ELi128ELi8ELi4ELi4ELi4ELb0ELb0EN7cutlass10bfloat16_tE19Flash_kernel_traitsILi32ELi128ELi128ELi8ES3_EELb1ELb0ELb1ELb0ELb0ELb0ELb0EEEvNS_16Flash_bwd_paramsE:
	.zero		992


//--------------------- .nv.constant0._ZN5flash44flash_bwd_dq_dk_dv_loop_seqk_parallel_kernelI23Flash_bwd_kernel_traitsILi32ELi128ELi128ELi8ELi4ELi4ELi4ELb0ELb0EN7cutlass10bfloat16_tE19Flash_kernel_traitsILi32ELi128ELi128ELi8ES3_EELb0ELb0ELb1ELb0ELb0ELb0ELb1EEEvNS_16Flash_bwd_paramsE --------------------------
	.section	.nv.constant0._ZN5flash44flash_bwd_dq_dk_dv_loop_seqk_parallel_kernelI23Flash_bwd_kernel_traitsILi32ELi128ELi128ELi8ELi4ELi4ELi4ELb0ELb0EN7cutlass10bfloat16_tE19Flash_kernel_traitsILi32ELi128ELi128ELi8ES3_EELb0ELb0ELb1ELb0ELb0ELb0ELb1EEEvNS_16Flash_bwd_paramsE,"a",@progbits
	.sectionflags	@""
	.align	4
.nv.constant0._ZN5flash44flash_bwd_dq_dk_dv_loop_seqk_parallel_kernelI23Flash_bwd_kernel_traitsILi32ELi128ELi128ELi8ELi4ELi4ELi4ELb0ELb0EN7cutlass10bfloat16_tE19Flash_kernel_traitsILi32ELi128ELi128ELi8ES3_EELb0ELb0ELb1ELb0ELb0ELb0ELb1EEEvNS_16Flash_bwd_paramsE:
	.zero		992


//--------------------- .nv.constant0._ZN5flash44flash_bwd_dq_dk_dv_loop_seqk_parallel_kernelI23Flash_bwd_kernel_traitsILi32ELi128ELi128ELi8ELi4ELi4ELi4ELb0ELb0EN7cutlass10bfloat16_tE19Flash_kernel_traitsILi32ELi128ELi128ELi8ES3_EELb1ELb0ELb0ELb0ELb1ELb1ELb0EEEvNS_16Flash_bwd_paramsE --------------------------
	.section	.nv.constant0._ZN5flash44flash_bwd_dq_dk_dv_loop_seqk_parallel_kernelI23Flash_bwd_kernel_traitsILi32ELi128ELi128ELi8ELi4ELi4ELi4ELb0ELb0EN7cutlass10bfloat16_tE19Flash_kernel_traitsILi32ELi128ELi128ELi8ES3_EELb1ELb0ELb0ELb0ELb1ELb1ELb0EEEvNS_16Flash_bwd_paramsE,"a",@progbits
	.sectionflags	@""
	.align	4
.nv.constant0._ZN5flash44flash_bwd_dq_dk_dv_loop_seqk_parallel_kernelI23Flash_bwd_kernel_traitsILi32ELi128ELi128ELi8ELi4ELi4ELi4ELb0ELb0EN7cutlass10bfloat16_tE19Flash_kernel_traitsILi32ELi128ELi128ELi8ES3_EELb1ELb0ELb0ELb0ELb1ELb1ELb0EEEvNS_16Flash_bwd_paramsE:
	.zero		992


//--------------------- .nv.constant0._ZN5flash44flash_bwd_dq_dk_dv_loop_seqk_parallel_kernelI23Flash_bwd_kernel_traitsILi32ELi128ELi128ELi8ELi4ELi4ELi4ELb0ELb0EN7cutlass10bfloat16_tE19Flash_kernel_traitsILi32ELi128ELi128ELi8ES3_EELb0ELb0ELb0ELb0ELb1ELb1ELb1EEEvNS_16Flash_bwd_paramsE --------------------------
	.section	.nv.constant0._ZN5flash44flash_bwd_dq_dk_dv_loop_seqk_parallel_kernelI23Flash_bwd_kernel_traitsILi32ELi128ELi128ELi8ELi4ELi4ELi4ELb0ELb0EN7cutlass10bfloat16_tE19Flash_kernel_traitsILi32ELi128ELi128ELi8ES3_EELb0ELb0ELb0ELb0ELb1ELb1ELb1EEEvNS_16Flash_bwd_paramsE,"a",@progbits
	.sectionflags	@""
	.align	4
.nv.constant0._ZN5flash44flash_bwd_dq_dk_dv_loop_seqk_parallel_kernelI23Flash_bwd_kernel_traitsILi32ELi128ELi128ELi8ELi4ELi4ELi4ELb0ELb0EN7cutlass10bfloat16_tE19Flash_kernel_traitsILi32ELi128ELi128ELi8ES3_EELb0ELb0ELb0ELb0ELb1ELb1ELb1EEEvNS_16Flash_bwd_paramsE:
	.zero		992


//--------------------- .nv.constant0._ZN5flash44flash_bwd_dq_dk_dv_loop_seqk_parallel_kernelI23Flash_bwd_kernel_traitsILi32ELi128ELi128ELi8ELi4ELi4ELi4ELb0ELb0EN7cutlass10bfloat16_tE19Flash_kernel_traitsILi32ELi128ELi128ELi8ES3_EELb1ELb0ELb0ELb1ELb0ELb0ELb0EEEvNS_16Flash_bwd_paramsE --------------------------
	.section	.nv.constant0._ZN5flash44flash_bwd_dq_dk_dv_loop_seqk_parallel_kernelI23Flash_bwd_kernel_traitsILi32ELi128ELi128ELi8ELi4ELi4ELi4ELb0ELb0EN7cutlass10bfloat16_tE19Flash_kernel_traitsILi32ELi128ELi128ELi8ES3_EELb1ELb0ELb0ELb1ELb0ELb0ELb0EEEvNS_16Flash_bwd_paramsE,"a",@progbits
	.sectionflags	@""
	.align	4
.nv.constant0._ZN5flash44flash_bwd_dq_dk_dv_loop_seqk_parallel_kernelI23Flash_bwd_kernel_traitsILi32ELi128ELi128ELi8ELi4ELi4ELi4ELb0ELb0EN7cutlass10bfloat16_tE19Flash_kernel_traitsILi32ELi128ELi128ELi8ES3_EELb1ELb0ELb0ELb1ELb0ELb0ELb0EEEvNS_16Flash_bwd_paramsE:
	.zero		992


//--------------------- .nv.constant0._ZN5flash44flash_bwd_dq_dk_dv_loop_seqk_parallel_kernelI23Flash_bwd_kernel_traitsILi32ELi128ELi128ELi8ELi4ELi4ELi4ELb0ELb0EN7cutlass10bfloat16_tE19Flash_kernel_traitsILi32ELi128ELi128ELi8ES3_EELb0ELb0ELb0ELb1ELb0ELb0ELb1EEEvNS_16Flash_bwd_paramsE --------------------------
	.section	.nv.constant0._ZN5flash44flash_bwd_dq_dk_dv_loop_seqk_parallel_kernelI23Flash_bwd_kernel_traitsILi32ELi128ELi128ELi8ELi4ELi4ELi4ELb0ELb0EN7cutlass10bfloat16_tE19Flash_kernel_traitsILi32ELi128ELi128ELi8ES3_EELb0ELb0ELb0ELb1ELb0ELb0ELb1EEEvNS_16Flash_bwd_paramsE,"a",@progbits
	.sectionflags	@""
	.align	4
.nv.constant0._ZN5flash44flash_bwd_dq_dk_dv_loop_seqk_parallel_kernelI23Flash_bwd_kernel_traitsILi32ELi128ELi128ELi8ELi4ELi4ELi4ELb0ELb0EN7cutlass10bfloat16_tE19Flash_kernel_traitsILi32ELi128ELi128ELi8ES3_EELb0ELb0ELb0ELb1ELb0ELb0ELb1EEEvNS_16Flash_bwd_paramsE:
	.zero		992


//--------------------- .nv.constant0._ZN5flash44flash_bwd_dq_dk_dv_loop_seqk_parallel_kernelI23Flash_bwd_kernel_traitsILi32ELi128ELi128ELi8ELi4ELi4ELi4ELb0ELb0EN7cutlass10bfloat16_tE19Flash_kernel_traitsILi32ELi128ELi128ELi8ES3_EELb1ELb0ELb1ELb0ELb0ELb1ELb0EEEvNS_16Flash_bwd_paramsE --------------------------
	.section	.nv.constant0._ZN5flash44flash_bwd_dq_dk_dv_loop_seqk_parallel_kernelI23Flash_bwd_kernel_traitsILi32ELi128ELi128ELi8ELi4ELi4ELi4ELb0ELb0EN7cutlass10bfloat16_tE19Flash_kernel_traitsILi32ELi128ELi128ELi8ES3_EELb1ELb0ELb1ELb0ELb0ELb1ELb0EEEvNS_16Flash_bwd_paramsE,"a",@progbits
	.sectionflags	@""
	.align	4
.nv.constant0._ZN5flash44flash_bwd_dq_dk_dv_loop_seqk_parallel_kernelI23Flash_bwd_kernel_traitsILi32ELi128ELi128ELi8ELi4ELi4ELi4ELb0ELb0EN7cutlass10bfloat16_tE19Flash_kernel_traitsILi32ELi128ELi128ELi8ES3_EELb1ELb0ELb1ELb0ELb0ELb1ELb0EEEvNS_16Flash_bwd_paramsE:
	.zero		992


//--------------------- .nv.constant0._ZN5flash44flash_bwd_dq_dk_dv_loop_seqk_parallel_kernelI23Flash_bwd_kernel_traitsILi32ELi128ELi128ELi8ELi4ELi4ELi4ELb0ELb0EN7cutlass10bfloat16_tE19Flash_kernel_traitsILi32ELi128ELi128ELi8ES3_EELb0ELb0ELb1ELb0ELb0ELb1ELb1EEEvNS_16Flash_bwd_paramsE --------------------------
	.section	.nv.constant0._ZN5flash44flash_bwd_dq_dk_dv_loop_seqk_parallel_kernelI23Flash_bwd_kernel_traitsILi32ELi128ELi128ELi8ELi4ELi4ELi4ELb0ELb0EN7cutlass10bfloat16_tE19Flash_kernel_traitsILi32ELi128ELi128ELi8ES3_EELb0ELb0ELb1ELb0ELb0ELb1ELb1EEEvNS_16Flash_bwd_paramsE,"a",@progbits
	.sectionflags	@""
	.align	4
.nv.constant0._ZN5flash44flash_bwd_dq_dk_dv_loop_seqk_parallel_kernelI23Flash_bwd_kernel_traitsILi32ELi128ELi128ELi8ELi4ELi4ELi4ELb0ELb0EN7cutlass10bfloat16_tE19Flash_kernel_traitsILi32ELi128ELi128ELi8ES3_EELb0ELb0ELb1ELb0ELb0ELb1ELb1EEEvNS_16Flash_bwd_paramsE:
	.zero		992


//--------------------- .nv.constant0._ZN5flash44flash_bwd_dq_dk_dv_loop_seqk_parallel_kernelI23Flash_bwd_kernel_traitsILi32ELi128ELi128ELi8ELi4ELi4ELi4ELb0ELb0EN7cutlass10bfloat16_tE19Flash_kernel_traitsILi32ELi128ELi128ELi8ES3_EELb1ELb0ELb1ELb1ELb0ELb0ELb0EEEvNS_16Flash_bwd_paramsE --------------------------
	.section	.nv.constant0._ZN5flash44flash_bwd_dq_dk_dv_loop_seqk_parallel_kernelI23Flash_bwd_kernel_traitsILi32ELi128ELi128ELi8ELi4ELi4ELi4ELb0ELb0EN7cutlass10bfloat16_tE19Flash_kernel_traitsILi32ELi128ELi128ELi8ES3_EELb1ELb0ELb1ELb1ELb0ELb0ELb0EEEvNS_16Flash_bwd_paramsE,"a",@progbits
	.sectionflags	@""
	.align	4
.nv.constant0._ZN5flash44flash_bwd_dq_dk_dv_loop_seqk_parallel_kernelI23Flash_bwd_kernel_traitsILi32ELi128ELi128ELi8ELi4ELi4ELi4ELb0ELb0EN7cutlass10bfloat16_tE19Flash_kernel_traitsILi32ELi128ELi128ELi8ES3_EELb1ELb0ELb1ELb1ELb0ELb0ELb0EEEvNS_16Flash_bwd_paramsE:
	.zero		992


//--------------------- .nv.constant0._ZN5flash44flash_bwd_dq_dk_dv_loop_seqk_parallel_kernelI23Flash_bwd_kernel_traitsILi32ELi128ELi128ELi8ELi4ELi4ELi4ELb0ELb0EN7cutlass10bfloat16_tE19Flash_kernel_traitsILi32ELi128ELi128ELi8ES3_EELb0ELb0ELb1ELb1ELb0ELb0ELb1EEEvNS_16Flash_bwd_paramsE --------------------------
	.section	.nv.constant0._ZN5flash44flash_bwd_dq_dk_dv_loop_seqk_parallel_kernelI23Flash_bwd_kernel_traitsILi32ELi128ELi128ELi8ELi4ELi4ELi4ELb0ELb0EN7cutlass10bfloat16_tE19Flash_kernel_traitsILi32ELi128ELi128ELi8ES3_EELb0ELb0ELb1ELb1ELb0ELb0ELb1EEEvNS_16Flash_bwd_paramsE,"a",@progbits
	.sectionflags	@""
	.align	4
.nv.constant0._ZN5flash44flash_bwd_dq_dk_dv_loop_seqk_parallel_kernelI23Flash_bwd_kernel_traitsILi32ELi128ELi128ELi8ELi4ELi4ELi4ELb0ELb0EN7cutlass10bfloat16_tE19Flash_kernel_traitsILi32ELi128ELi128ELi8ES3_EELb0ELb0ELb1ELb1ELb0ELb0ELb1EEEvNS_16Flash_bwd_paramsE:
	.zero		992


//--------------------- .nv.constant0._ZN5flash25flash_bwd_dot_do_o_kernelILb0E23Flash_bwd_kernel_traitsILi32ELi128ELi128ELi8ELi4ELi4ELi4ELb0ELb0EN7cutlass10bfloat16_tE19Flash_kernel_traitsILi32ELi128ELi128ELi8ES3_EEEEvNS_16Flash_bwd_paramsE --------------------------
	.section	.nv.constant0._ZN5flash25flash_bwd_dot_do_o_kernelILb0E23Flash_bwd_kernel_traitsILi32ELi128ELi128ELi8ELi4ELi4ELi4ELb0ELb0EN7cutlass10bfloat16_tE19Flash_kernel_traitsILi32ELi128ELi128ELi8ES3_EEEEvNS_16Flash_bwd_paramsE,"a",@progbits
	.sectionflags	@""
	.align	4
.nv.constant0._ZN5flash25flash_bwd_dot_do_o_kernelILb0E23Flash_bwd_kernel_traitsILi32ELi128ELi128ELi8ELi4ELi4ELi4ELb0ELb0EN7cutlass10bfloat16_tE19Flash_kernel_traitsILi32ELi128ELi128ELi8ES3_EEEEvNS_16Flash_bwd_paramsE:
	.zero		992


//--------------------- .nv.constant0._ZN5flash25flash_bwd_dot_do_o_kernelILb1E23Flash_bwd_kernel_traitsILi32ELi128ELi128ELi8ELi4ELi4ELi4ELb0ELb0EN7cutlass10bfloat16_tE19Flash_kernel_traitsILi32ELi128ELi128ELi8ES3_EEEEvNS_16Flash_bwd_paramsE --------------------------
	.section	.nv.constant0._ZN5flash25flash_bwd_dot_do_o_kernelILb1E23Flash_bwd_kernel_traitsILi32ELi128ELi128ELi8ELi4ELi4ELi4ELb0ELb0EN7cutlass10bfloat16_tE19Flash_kernel_traitsILi32ELi128ELi128ELi8ES3_EEEEvNS_16Flash_bwd_paramsE,"a",@progbits
	.sectionflags	@""
	.align	4
.nv.constant0._ZN5flash25flash_bwd_dot_do_o_kernelILb1E23Flash_bwd_kernel_traitsILi32ELi128ELi128ELi8ELi4ELi4ELi4ELb0ELb0EN7cutlass10bfloat16_tE19Flash_kernel_traitsILi32ELi128ELi128ELi8ES3_EEEEvNS_16Flash_bwd_paramsE:
	.zero		992


//--------------------- .text._ZN5flash44flash_bwd_dq_dk_dv_loop_seqk_parallel_kernelI23Flash_bwd_kernel_traitsILi32ELi128ELi128ELi8ELi4ELi4ELi4ELb1ELb0EN7cutlass10bfloat16_tE19Flash_kernel_traitsILi32ELi128ELi128ELi8ES3_EELb0ELb0ELb0ELb0ELb0ELb1ELb0EEEvNS_16Flash_bwd_paramsE --------------------------
	.section	.text._ZN5flash44flash_bwd_dq_dk_dv_loop_seqk_parallel_kernelI23Flash_bwd_kernel_traitsILi32ELi128ELi128ELi8ELi4ELi4ELi4ELb1ELb0EN7cutlass10bfloat16_tE19Flash_kernel_traitsILi32ELi128ELi128ELi8ES3_EELb0ELb0ELb0ELb0ELb0ELb1ELb0EEEvNS_16Flash_bwd_paramsE,"ax",@progbits
	.sectioninfo	@"SHI_REGISTERS=255"
	.align	128
        .global         _ZN5flash44flash_bwd_dq_dk_dv_loop_seqk_parallel_kernelI23Flash_bwd_kernel_traitsILi32ELi128ELi128ELi8ELi4ELi4ELi4ELb1ELb0EN7cutlass10bfloat16_tE19Flash_kernel_traitsILi32ELi128ELi128ELi8ES3_EELb0ELb0ELb0ELb0ELb0ELb1ELb0EEEvNS_16Flash_bwd_paramsE
        .type           _ZN5flash44flash_bwd_dq_dk_dv_loop_seqk_parallel_kernelI23Flash_bwd_kernel_traitsILi32ELi128ELi128ELi8ELi4ELi4ELi4ELb1ELb0EN7cutlass10bfloat16_tE19Flash_kernel_traitsILi32ELi128ELi128ELi8ES3_EELb0ELb0ELb0ELb0ELb0ELb1ELb0EEEvNS_16Flash_bwd_paramsE,@function
        .size           _ZN5flash44flash_bwd_dq_dk_dv_loop_seqk_parallel_kernelI23Flash_bwd_kernel_traitsILi32ELi128ELi128ELi8ELi4ELi4ELi4ELb1ELb0EN7cutlass10bfloat16_tE19Flash_kernel_traitsILi32ELi128ELi128ELi8ES3_EELb0ELb0ELb0ELb0ELb0ELb1ELb0EEEvNS_16Flash_bwd_paramsE,(.L_x_1324 - _ZN5flash44flash_bwd_dq_dk_dv_loop_seqk_parallel_kernelI23Flash_bwd_kernel_traitsILi32ELi128ELi128ELi8ELi4ELi4ELi4ELb1ELb0EN7cutlass10bfloat16_tE19Flash_kernel_traitsILi32ELi128ELi128ELi8ES3_EELb0ELb0ELb0ELb0ELb0ELb1ELb0EEEvNS_16Flash_bwd_paramsE)
        .other          _ZN5flash44flash_bwd_dq_dk_dv_loop_seqk_parallel_kernelI23Flash_bwd_kernel_traitsILi32ELi128ELi128ELi8ELi4ELi4ELi4ELb1ELb0EN7cutlass10bfloat16_tE19Flash_kernel_traitsILi32ELi128ELi128ELi8ES3_EELb0ELb0ELb0ELb0ELb0ELb1ELb0EEEvNS_16Flash_bwd_paramsE,@"STO_CUDA_ENTRY STV_DEFAULT"
_ZN5flash44flash_bwd_dq_dk_dv_loop_seqk_parallel_kernelI23Flash_bwd_kernel_traitsILi32ELi128ELi128ELi8ELi4ELi4ELi4ELb1ELb0EN7cutlass10bfloat16_tE19Flash_kernel_traitsILi32ELi128ELi128ELi8ES3_EELb0ELb0ELb0ELb0ELb0ELb1ELb0EEEvNS_16Flash_bwd_paramsE:
.text._ZN5flash44flash_bwd_dq_dk_dv_loop_seqk_parallel_kernelI23Flash_bwd_kernel_traitsILi32ELi128ELi128ELi8ELi4ELi4ELi4ELb1ELb0EN7cutlass10bfloat16_tE19Flash_kernel_traitsILi32ELi128ELi128ELi8ES3_EELb0ELb0ELb0ELb0ELb0ELb1ELb0EEEvNS_16Flash_bwd_paramsE:
[----:B------:R-:W-:Y:S02]  /*0000*/  MOV R1, c[0x0][0x28] ;  /* 0x00000a0000017a02 */ /* 0x000fe40000000f00 */
[----:B------:R-:W1:Y:S01]  /*0010*/  S2UR UR30, SR_CTAID.X ;  /* 0x00000000001e79c3 */ /* 0x000e620000002500 */
[----:B------:R-:W-:Y:S01]  /*0020*/  ULDC UR4, c[0x0][0x218] ;  /* 0x0000860000047ab9 */ /* 0x000fe20000000800 */
[----:B------:R-:W-:Y:S01]  /*0030*/  IADD3 R1, R1, -0x28, RZ ;  /* 0xffffffd801017810 */ /* 0x000fe20007ffe0ff */
[----:B------:R-:W-:-:S04]  /*0040*/  UIADD3 UR5, UR4, 0x7f, URZ ;  /* 0x0000007f04057890 */ /* 0x000fc8000fffe03f */
[----:B------:R-:W-:-:S04]  /*0050*/  USHF.R.S32.HI UR4, URZ, 0x1f, UR5 ;  /* 0x0000001f3f047899 */ /* 0x000fc80008011405 */
[----:B------:R-:W-:-:S04]  /*0060*/  ULEA.HI UR4, UR4, UR5, URZ, 0x7 ;  /* 0x0000000504047291 */ /* 0x000fc8000f8f383f */
[----:B------:R-:W-:-:S04]  /*0070*/  USHF.R.S32.HI UR4, URZ, 0x7, UR4 ;  /* 0x000000073f047899 */ /* 0x000fc80008011404 */
[----:B-1----:R-:W-:-:S06]  /*0080*/  UISETP.GE.AND UP0, UPT, UR30, UR4, UPT ;  /* 0x000000041e00728c */ /* 0x002fcc000bf06270 */
[----:B------:R-:W-:-:S13]  /*0090*/  PLOP3.LUT P0, PT, PT, PT, UP0, 0x80, 0x0 ;  /* 0x000000000000781c */ /* 0x000fda0003f0f008 */
[----:B------:R-:W-:Y:S05]  /*00a0*/  @P0 EXIT ;  /* 0x000000000000094d */ /* 0x000fea0003800000 */
[----:B------:R-:W1:Y:S01]  /*00b0*/  S2R R19, SR_TID.X ;  /* 0x0000000000137919 */ /* 0x000e620000002100 */
[----:B------:R-:W-:Y:S01]  /*00c0*/  UMOV UR8, 0x80 ;  /* 0x0000008000087882 */ /* 0x000fe20000000000 */
[----:B------:R-:W2:Y:S01]  /*00d0*/  S2UR UR51, SR_CTAID.Z ;  /* 0x00000000003379c3 */ /* 0x000ea20000002700 */
[----:B------:R-:W-:Y:S01]  /*00e0*/  ULDC UR5, c[0x0][0x210] ;  /* 0x0000840000057ab9 */ /* 0x000fe20000000800 */
[----:B------:R-:W-:Y:S01]  /*00f0*/  IMAD.MOV.U32 R176, RZ, RZ, -0x10 ;  /* 0xfffffff0ffb07424 */ /* 0x000fe200078e00ff */
[----:B------:R-:W-:Y:S01]  /*0100*/  ULDC UR4, c[0x0][0x234] ;  /* 0x00008d0000047ab9 */ /* 0x000fe20000000800 */
[----:B------:R-:W-:Y:S01]  /*0110*/  IMAD.MOV.U32 R153, RZ, RZ, 0x20 ;  /* 0x00000020ff997424 */ /* 0x000fe200078e00ff */
[----:B------:R-:W-:Y:S01]  /*0120*/  UIMAD UR4, UR8, UR5, UR4 ;  /* 0x00000005080472a4 */ /* 0x000fe2000f8e0204 */
[----:B------:R-:W-:Y:S01]  /*0130*/  IMAD.MOV.U32 R148, RZ, RZ, 0x40 ;  /* 0x00000040ff947424 */ /* 0x000fe200078e00ff */
[----:B------:R-:W-:Y:S01]  /*0140*/  ULDC UR57, c[0x0][0x22c] ;  /* 0x00008b0000397ab9 */ /* 0x000fe20000000800 */
[----:B------:R-:W3:Y:S01]  /*0150*/  S2UR UR46, SR_CTAID.Y ;  /* 0x00000000002e79c3 */ /* 0x000ee20000002600 */
[----:B------:R-:W-:-:S02]  /*0160*/  ULDC UR13, c[0x0][0x1c8] ;  /* 0x00007200000d7ab9 */ /* 0x000fc40000000800 */
[----:B------:R-:W-:Y:S02]  /*0170*/  ULDC UR9, c[0x0][0x1c0] ;  /* 0x0000700000097ab9 */ /* 0x000fe40000000800 */
[----:B------:R-:W-:Y:S02]  /*0180*/  ULDC.U8 UR10, c[0x0][0x328] ;  /* 0x0000ca00000a7ab9 */ /* 0x000fe40000000000 */
[----:B------:R-:W-:Y:S02]  /*0190*/  UISETP.NE.AND UP2, UPT, UR10, URZ, UPT ;  /* 0x0000003f0a00728c */ /* 0x000fe4000bf45270 */
[----:B------:R-:W-:Y:S02]  /*01a0*/  ULDC UR29, c[0x0][0x214] ;  /* 0x00008500001d7ab9 */ /* 0x000fe40000000800 */
[----:B------:R-:W-:Y:S02]  /*01b0*/  ULDC UR17, c[0x0][0x224] ;  /* 0x0000890000117ab9 */ /* 0x000fe40000000800 */
[----:B------:R-:W-:Y:S01]  /*01c0*/  USHF.R.S32.HI UR5, URZ, 0x1f, UR17 ;  /* 0x0000001f3f057899 */ /* 0x000fe20008011411 */
[----:B-1----:R-:W-:Y:S01]  /*01d0*/  SHF.R.S32.HI R10, RZ, 0x1f, R19 ;  /* 0x0000001fff0a7819 */ /* 0x002fe20000011413 */
[----:B------:R-:W-:Y:S01]  /*01e0*/  ULDC UR15, c[0x0][0x224] ;  /* 0x00008900000f7ab9 */ /* 0x000fe20000000800 */
[----:B------:R-:W-:Y:S01]  /*01f0*/  IMAD.SHL.U32 R248, R19, 0x2, RZ ;  /* 0x0000000213f87824 */ /* 0x000fe200078e00ff */
[----:B--2---:R-:W-:Y:S01]  /*0200*/  UIMAD UR16, UR51, UR57, URZ ;  /* 0x00000039331072a4 */ /* 0x004fe2000f8e023f */
[CC--:B------:R-:W-:Y:S01]  /*0210*/  LEA.HI R3, R10.reuse, R19.reuse, RZ, 0x2 ;  /* 0x000000130a037211 */ /* 0x0c0fe200078f10ff */
[----:B------:R-:W-:Y:S01]  /*0220*/  ULOP3.LUT UR8, UR51, UR13, URZ, 0x3c, !UPT ;  /* 0x0000000d33087292 */ /* 0x000fe2000f8e3c3f */
[-C--:B------:R-:W-:Y:S01]  /*0230*/  LEA.HI R20, R10, R19.reuse, RZ, 0x3 ;  /* 0x000000130a147211 */ /* 0x080fe200078f18ff */
[----:B------:R-:W-:Y:S01]  /*0240*/  ULDC UR52, c[0x0][0x1c0] ;  /* 0x0000700000347ab9 */ /* 0x000fe20000000800 */
[--C-:B------:R-:W-:Y:S01]  /*0250*/  SHF.R.S32.HI R4, RZ, 0x2, R3.reuse ;  /* 0x00000002ff047819 */ /* 0x100fe20000011403 */
[----:B------:R-:W-:Y:S01]  /*0260*/  UIMAD.WIDE UR52, UR57, UR52, URZ ;  /* 0x00000034393472a5 */ /* 0x000fe2000f8e023f */
[----:B------:R-:W-:Y:S01]  /*0270*/  SHF.R.S32.HI R0, RZ, 0x1f, R3 ;  /* 0x0000001fff007819 */ /* 0x000fe20000011403 */
[----:B---3--:R-:W-:Y:S01]  /*0280*/  UIMAD UR5, UR5, UR46, URZ ;  /* 0x0000002e050572a4 */ /* 0x008fe2000f8e023f */
[CC--:B------:R-:W-:Y:S01]  /*0290*/  LEA.HI R2, R3.reuse, R4.reuse, RZ, 0x1 ;  /* 0x0000000403027211 */ /* 0x0c0fe200078f08ff */
[----:B------:R-:W-:Y:S01]  /*02a0*/  UIMAD.WIDE.U32 UR60, UR46, UR17, URZ ;  /* 0x000000112e3c72a5 */ /* 0x000fe2000f8e003f */
[----:B------:R-:W-:Y:S01]  /*02b0*/  LEA.HI R0, R0, R4, RZ, 0x3 ;  /* 0x0000000400007211 */ /* 0x000fe200078f18ff */
[----:B------:R-:W-:Y:S01]  /*02c0*/  ULDC UR12, c[0x0][0x1c0] ;  /* 0x00007000000c7ab9 */ /* 0x000fe20000000800 */
[----:B------:R-:W-:Y:S01]  /*02d0*/  LOP3.LUT R2, R2, 0x7fffffe, RZ, 0xc0, !PT ;  /* 0x07fffffe02027812 */ /* 0x000fe200078ec0ff */
[----:B------:R-:W-:Y:S01]  /*02e0*/  UIMAD UR57, UR57, UR12, URZ ;  /* 0x0000000c393972a4 */ /* 0x000fe2000f8e023f */
[----:B------:R-:W-:Y:S01]  /*02f0*/  LOP3.LUT R0, R0, 0xfffffff8, RZ, 0xc0, !PT ;  /* 0xfffffff800007812 */ /* 0x000fe200078ec0ff */
[----:B------:R-:W-:Y:S01]  /*0300*/  ULDC UR14, c[0x0][0x1c0] ;  /* 0x00007000000e7ab9 */ /* 0x000fe20000000800 */
[----:B------:R-:W-:Y:S01]  /*0310*/  SHF.R.S32.HI R5, RZ, 0x3, R20 ;  /* 0x00000003ff057819 */ /* 0x000fe20000011414 */
[C---:B------:R-:W-:Y:S01]  /*0320*/  IMAD.IADD R8, R4.reuse, 0x1, -R2 ;  /* 0x0000000104087824 */ /* 0x040fe200078e0a02 */
[----:B------:R-:W-:Y:S01]  /*0330*/  LOP3.LUT R2, R3, 0xfffffffc, RZ, 0xc0, !PT ;  /* 0xfffffffc03027812 */ /* 0x000fe200078ec0ff */
[----:B------:R-:W-:Y:S01]  /*0340*/  IMAD.IADD R7, R4, 0x1, -R0 ;  /* 0x0000000104077824 */ /* 0x000fe200078e0a00 */
[----:B------:R-:W-:Y:S01]  /*0350*/  LEA.HI R4, R10, R19, RZ, 0x5 ;  /* 0x000000130a047211 */ /* 0x000fe200078f28ff */
[----:B------:R-:W-:Y:S01]  /*0360*/  IMAD.SHL.U32 R5, R5, 0x40, RZ ;  /* 0x0000004005057824 */ /* 0x000fe200078e00ff */
[----:B------:R-:W-:Y:S01]  /*0370*/  LOP3.LUT R248, R248, 0x6, RZ, 0xc0, !PT ;  /* 0x00000006f8f87812 */ /* 0x000fe200078ec0ff */
[C---:B------:R-:W-:Y:S01]  /*0380*/  IMAD.IADD R9, R19.reuse, 0x1, -R2 ;  /* 0x0000000113097824 */ /* 0x040fe200078e0a02 */
[----:B------:R-:W-:Y:S01]  /*0390*/  LOP3.LUT R0, R4, 0xffffffe0, RZ, 0xc0, !PT ;  /* 0xffffffe004007812 */ /* 0x000fe200078ec0ff */
[----:B------:R-:W-:Y:S01]  /*03a0*/  ULDC.U8 UR11, c[0x0][0x3d0] ;  /* 0x0000f400000b7ab9 */ /* 0x000fe20000000000 */
[--C-:B------:R-:W-:Y:S01]  /*03b0*/  SHF.R.S32.HI R3, RZ, 0x5, R4.reuse ;  /* 0x00000005ff037819 */ /* 0x100fe20000011404 */
[----:B------:R-:W-:Y:S01]  /*03c0*/  ULDC.64 UR6, c[0x0][0x118] ;  /* 0x0000460000067ab9 */ /* 0x000fe20000000a00 */
[----:B------:R-:W-:Y:S01]  /*03d0*/  SHF.R.S32.HI R4, RZ, 0x1f, R4 ;  /* 0x0000001fff047819 */ /* 0x000fe20000011404 */
[----:B------:R-:W-:Y:S01]  /*03e0*/  IMAD.IADD R0, R19, 0x1, -R0 ;  /* 0x0000000113007824 */ /* 0x000fe200078e0a00 */
[----:B------:R-:W-:Y:S01]  /*03f0*/  LOP3.LUT R2, R5, 0xc0, RZ, 0xc0, !PT ;  /* 0x000000c005027812 */ /* 0x000fe200078ec0ff */
[C---:B------:R-:W-:Y:S01]  /*0400*/  IMAD.SHL.U32 R5, R9.reuse, 0x8, RZ ;  /* 0x0000000809057824 */ /* 0x040fe200078e00ff */
[----:B------:R-:W-:Y:S01]  /*0410*/  LEA.HI R4, R4, R3, RZ, 0x2 ;  /* 0x0000000304047211 */ /* 0x000fe200078f10ff */
[----:B------:R-:W-:Y:S01]  /*0420*/  IMAD.SHL.U32 R9, R9, 0x2, RZ ;  /* 0x0000000209097824 */ /* 0x000fe200078e00ff */
[----:B------:R-:W-:Y:S01]  /*0430*/  SHF.R.S32.HI R6, RZ, 0x1f, R0 ;  /* 0x0000001fff067819 */ /* 0x000fe20000011400 */
[----:B------:R-:W-:Y:S01]  /*0440*/  UMOV UR56, 0xffffe000 ;  /* 0xffffe00000387882 */ /* 0x000fe20000000000 */
[----:B------:R-:W-:Y:S01]  /*0450*/  LOP3.LUT R5, R2, 0x18, R5, 0xf8, !PT ;  /* 0x0000001802057812 */ /* 0x000fe200078ef805 */
[----:B------:R-:W-:Y:S01]  /*0460*/  UISETP.NE.AND UP3, UPT, UR11, URZ, UPT ;  /* 0x0000003f0b00728c */ /* 0x000fe2000bf65270 */
[----:B------:R-:W-:Y:S01]  /*0470*/  LEA.HI R250, R6, R0, RZ, 0x2 ;  /* 0x0000000006fa7211 */ /* 0x000fe200078f10ff */
[----:B------:R-:W-:Y:S01]  /*0480*/  UIMAD.WIDE.U32 UR58, UR52, UR60, URZ ;  /* 0x0000003c343a72a5 */ /* 0x000fe2000f8e003f */
[----:B------:R-:W-:Y:S01]  /*0490*/  LOP3.LUT R0, R4, 0xfffffffc, RZ, 0xc0, !PT ;  /* 0xfffffffc04007812 */ /* 0x000fe200078ec0ff */
[----:B------:R-:W-:Y:S01]  /*04a0*/  USHF.L.U32 UR28, UR57, 0x3, URZ ;  /* 0x00000003391c7899 */ /* 0x000fe2000800063f */
[----:B------:R-:W-:Y:S01]  /*04b0*/  LEA.HI R4, R10, R19, RZ, 0x4 ;  /* 0x000000130a047211 */ /* 0x000fe200078f20ff */
[----:B------:R-:W-:Y:S01]  /*04c0*/  USHF.L.U32 UR27, UR57, 0x4, URZ ;  /* 0x00000004391b7899 */ /* 0x000fe2000800063f */
[----:B------:R-:W-:Y:S01]  /*04d0*/  SHF.R.U32.HI R2, RZ, 0x3, R2 ;  /* 0x00000003ff027819 */ /* 0x000fe20000011602 */
[C---:B------:R-:W-:Y:S01]  /*04e0*/  IMAD.IADD R158, R3.reuse, 0x1, -R0 ;  /* 0x00000001039e7824 */ /* 0x040fe200078e0a00 */
[----:B------:R-:W-:Y:S01]  /*04f0*/  LOP3.LUT R6, R20, 0xfffffff8, RZ, 0xc0, !PT ;  /* 0xfffffff814067812 */ /* 0x000fe200078ec0ff */
[----:B------:R-:W-:Y:S01]  /*0500*/  IMAD R0, R3, 0x8, R8 ;  /* 0x0000000803007824 */ /* 0x000fe200078e0208 */
[----:B------:R-:W-:Y:S01]  /*0510*/  SHF.R.S32.HI R3, RZ, 0x4, R4 ;  /* 0x00000004ff037819 */ /* 0x000fe20000011404 */
[----:B------:R-:W-:Y:S01]  /*0520*/  UIMAD UR26, UR57, 0x18, URZ ;  /* 0x00000018391a78a4 */ /* 0x000fe2000f8e023f */
[----:B------:R-:W-:Y:S01]  /*0530*/  LOP3.LUT R5, R5, R2, RZ, 0x3c, !PT ;  /* 0x0000000205057212 */ /* 0x000fe200078e3cff */
[----:B------:R-:W-:Y:S01]  /*0540*/  IMAD.IADD R6, R19, 0x1, -R6 ;  /* 0x0000000113067824 */ /* 0x000fe200078e0a06 */
[----:B------:R-:W-:Y:S01]  /*0550*/  LEA.HI R2, R4, R3, RZ, 0x1 ;  /* 0x0000000304027211 */ /* 0x000fe200078f08ff */
[----:B------:R-:W-:Y:S01]  /*0560*/  USHF.L.U32 UR25, UR57, 0x5, URZ ;  /* 0x0000000539197899 */ /* 0x000fe2000800063f */
[----:B------:R-:W-:Y:S01]  /*0570*/  LEA.HI R12, R7, R7, RZ, 0x1 ;  /* 0x00000007070c7211 */ /* 0x000fe200078f08ff */
[----:B------:R-:W-:Y:S01]  /*0580*/  IMAD.U32 R247, R0, 0x20, R5 ;  /* 0x0000002000f77824 */ /* 0x000fe200078e0005 */
[----:B------:R-:W-:Y:S01]  /*0590*/  LOP3.LUT R2, R2, 0xfffffffe, RZ, 0xc0, !PT ;  /* 0xfffffffe02027812 */ /* 0x000fe200078ec0ff */
[----:B------:R-:W-:Y:S01]  /*05a0*/  UIMAD UR24, UR57, 0x28, URZ ;  /* 0x00000028391878a4 */ /* 0x000fe2000f8e023f */
[----:B------:R-:W-:Y:S01]  /*05b0*/  LOP3.LUT R0, R4, 0xfffffff0, RZ, 0xc0, !PT ;  /* 0xfffffff004007812 */ /* 0x000fe200078ec0ff */
[----:B------:R-:W-:Y:S01]  /*05c0*/  IMAD.U32 R4, RZ, RZ, UR4 ;  /* 0x00000004ff047e24 */ /* 0x000fe2000f8e00ff */
[----:B------:R-:W-:Y:S01]  /*05d0*/  LEA.HI R8, R6, R6, RZ, 0x1 ;  /* 0x0000000606087211 */ /* 0x000fe200078f08ff */
[----:B------:R-:W-:Y:S01]  /*05e0*/  IMAD.IADD R14, R3, 0x1, -R2 ;  /* 0x00000001030e7824 */ /* 0x000fe200078e0a02 */
[----:B------:R-:W-:Y:S01]  /*05f0*/  LEA.HI R3, R10, R19, RZ, 0x7 ;  /* 0x000000130a037211 */ /* 0x000fe200078f38ff */
[----:B------:R-:W-:Y:S01]  /*0600*/  IMAD.IADD R0, R19, 0x1, -R0 ;  /* 0x0000000113007824 */ /* 0x000fe200078e0a00 */
[----:B------:R-:W-:Y:S01]  /*0610*/  LOP3.LUT R2, R8, 0x3fffffe, RZ, 0xc0, !PT ;  /* 0x03fffffe08027812 */ /* 0x000fe200078ec0ff */
[----:B------:R1:W-:Y:S01]  /*0620*/  STL [R1+0x20], R4 ;  /* 0x0000200401007387 */ /* 0x0003e20000100800 */
[----:B------:R-:W-:Y:S01]  /*0630*/  SHF.R.S32.HI R10, RZ, 0x7, R3 ;  /* 0x00000007ff0a7819 */ /* 0x000fe20000011403 */
[----:B------:R-:W-:Y:S01]  /*0640*/  UIMAD UR4, UR46, UR9, UR51 ;  /* 0x000000092e0472a4 */ /* 0x000fe2000f8e0233 */
[----:B------:R-:W-:Y:S01]  /*0650*/  SHF.R.S32.HI R11, RZ, 0x1f, R0 ;  /* 0x0000001fff0b7819 */ /* 0x000fe20000011400 */
[----:B------:R-:W-:Y:S01]  /*0660*/  USHF.L.U32 UR9, UR46, 0x7, URZ ;  /* 0x000000072e097899 */ /* 0x000fe2000800063f */
[----:B------:R-:W-:Y:S01]  /*0670*/  LOP3.LUT P5, RZ, R7, 0x2, RZ, 0xc0, !PT ;  /* 0x0000000207ff7812 */ /* 0x000fe200078ac0ff */
[C---:B------:R-:W-:Y:S01]  /*0680*/  IMAD R3, R10.reuse, 0x8, R14 ;  /* 0x000000080a037824 */ /* 0x040fe200078e020e */
[----:B------:R-:W-:Y:S01]  /*0690*/  LEA.HI R11, R11, R0, RZ, 0x3 ;  /* 0x000000000b0b7211 */ /* 0x000fe200078f18ff */
[C---:B------:R-:W-:Y:S01]  /*06a0*/  IMAD R18, R10.reuse, 0x2000, R9 ;  /* 0x000020000a127824 */ /* 0x040fe200078e0209 */
[----:B------:R-:W-:Y:S01]  /*06b0*/  UIMAD UR4, UR4, UR15, URZ ;  /* 0x0000000f040472a4 */ /* 0x000fe2000f8e023f */
[----:B------:R-:W-:Y:S01]  /*06c0*/  LOP3.LUT P4, RZ, R7, 0x4, RZ, 0xc0, !PT ;  /* 0x0000000407ff7812 */ /* 0x000fe2000788c0ff */
[----:B------:R-:W-:Y:S01]  /*06d0*/  IMAD R248, R10, 0x40, R248 ;  /* 0x000000400af87824 */ /* 0x000fe200078e02f8 */
[----:B------:R-:W-:Y:S01]  /*06e0*/  SEL R177, R153, 0xffffffe0, !P5 ;  /* 0xffffffe099b17807 */ /* 0x000fe20006800000 */
[----:B------:R-:W-:-:S02]  /*06f0*/  UIMAD UR23, UR57, 0x30, URZ ;  /* 0x00000030391778a4 */ /* 0x000fc4000f8e023f */
[----:B------:R-:W-:Y:S02]  /*0700*/  UIMAD UR22, UR57, 0x38, URZ ;  /* 0x00000038391678a4 */ /* 0x000fe4000f8e023f */
[----:B------:R-:W-:Y:S02]  /*0710*/  USHF.L.U32 UR21, UR57, 0x6, URZ ;  /* 0x0000000639157899 */ /* 0x000fe4000800063f */
[----:B------:R-:W-:Y:S02]  /*0720*/  UIMAD UR20, UR57, 0x48, URZ ;  /* 0x00000048391478a4 */ /* 0x000fe4000f8e023f */
[----:B------:R-:W-:Y:S02]  /*0730*/  UIMAD UR19, UR57, 0x50, URZ ;  /* 0x00000050391378a4 */ /* 0x000fe4000f8e023f */
[----:B------:R-:W-:Y:S01]  /*0740*/  UIMAD UR18, UR57, 0x58, URZ ;  /* 0x00000058391278a4 */ /* 0x000fe2000f8e023f */
[----:B-1----:R-:W-:Y:S01]  /*0750*/  IMAD.IADD R4, R6, 0x1, -R2 ;  /* 0x0000000106047824 */ /* 0x002fe200078e0a02 */
[----:B------:R-:W-:Y:S01]  /*0760*/  LEA.HI R2, R0, R0, RZ, 0x1 ;  /* 0x0000000000027211 */ /* 0x000fe200078f08ff */
[----:B------:R-:W-:-:S02]  /*0770*/  UIMAD UR17, UR57, 0x60, URZ ;  /* 0x00000060391178a4 */ /* 0x000fc4000f8e023f */
[----:B------:R-:W-:Y:S01]  /*0780*/  IMAD R146, R3, 0x8, R4 ;  /* 0x0000000803927824 */ /* 0x000fe200078e0204 */
[----:B------:R-:W-:Y:S01]  /*0790*/  LOP3.LUT R4, R2, 0x7fffffe, RZ, 0xc0, !PT ;  /* 0x07fffffe02047812 */ /* 0x000fe200078ec0ff */
[----:B------:R-:W-:Y:S01]  /*07a0*/  UIMAD UR15, UR57, 0x70, URZ ;  /* 0x00000070390f78a4 */ /* 0x000fe2000f8e023f */
[----:B------:R-:W-:Y:S02]  /*07b0*/  LOP3.LUT R3, R11, 0xfffffff8, RZ, 0xc0, !PT ;  /* 0xfffffff80b037812 */ /* 0x000fe400078ec0ff */
[----:B------:R-:W-:Y:S01]  /*07c0*/  SHF.R.S32.HI R5, RZ, 0x1, R2 ;  /* 0x00000001ff057819 */ /* 0x000fe20000011402 */
[C---:B------:R-:W-:Y:S01]  /*07d0*/  IMAD.IADD R15, R0.reuse, 0x1, -R4 ;  /* 0x00000001000f7824 */ /* 0x040fe200078e0a04 */
[----:B------:R-:W-:Y:S01]  /*07e0*/  SHF.R.S32.HI R2, RZ, 0x1f, R2 ;  /* 0x0000001fff027819 */ /* 0x000fe20000011402 */
[----:B------:R-:W-:Y:S01]  /*07f0*/  IMAD.IADD R17, R0, 0x1, -R3 ;  /* 0x0000000100117824 */ /* 0x000fe200078e0a03 */
[----:B------:R-:W-:Y:S01]  /*0800*/  SHF.R.S32.HI R4, RZ, 0x3, R11 ;  /* 0x00000003ff047819 */ /* 0x000fe2000001140b */
[----:B------:R-:W-:Y:S01]  /*0810*/  IMAD.U32 R3, RZ, RZ, UR16 ;  /* 0x00000010ff037e24 */ /* 0x000fe2000f8e00ff */
[----:B------:R-:W-:-:S02]  /*0820*/  LEA.HI R0, R2, R5, RZ, 0x2 ;  /* 0x0000000502007211 */ /* 0x000fc400078f10ff */
[----:B------:R-:W-:Y:S01]  /*0830*/  LOP3.LUT R2, R7, 0x1, RZ, 0xc0, !PT ;  /* 0x0000000107027812 */ /* 0x000fe200078ec0ff */
[----:B------:R-:W-:Y:S01]  /*0840*/  IMAD R15, R4, 0x8, R15 ;  /* 0x00000008040f7824 */ /* 0x000fe200078e020f */
[----:B------:R-:W-:Y:S01]  /*0850*/  LOP3.LUT R0, R0, 0xfffffffc, RZ, 0xc0, !PT ;  /* 0xfffffffc00007812 */ /* 0x000fe200078ec0ff */
[----:B------:R1:W-:Y:S01]  /*0860*/  STL [R1+0x1c], R3 ;  /* 0x00001c0301007387 */ /* 0x0003e20000100800 */
[----:B------:R-:W-:Y:S01]  /*0870*/  ISETP.NE.U32.AND P6, PT, R2, 0x1, PT ;  /* 0x000000010200780c */ /* 0x000fe20003fc5070 */
[----:B------:R-:W-:Y:S01]  /*0880*/  IMAD.U32 R2, RZ, RZ, UR8 ;  /* 0x00000008ff027e24 */ /* 0x000fe2000f8e00ff */
[----:B------:R-:W-:Y:S01]  /*0890*/  USHF.R.S32.HI UR8, URZ, 0x1f, UR51 ;  /* 0x0000001f3f087899 */ /* 0x000fe20008011433 */
[----:B------:R-:W-:Y:S01]  /*08a0*/  IMAD.IADD R16, R5, 0x1, -R0 ;  /* 0x0000000105107824 */ /* 0x000fe200078e0a00 */
[----:B------:R-:W-:Y:S01]  /*08b0*/  SEL R176, R176, 0x10, !P6 ;  /* 0x00000010b0b07807 */ /* 0x000fe20007000000 */
[----:B------:R-:W-:Y:S01]  /*08c0*/  IMAD.SHL.U32 R0, R6, 0x40, RZ ;  /* 0x0000004006007824 */ /* 0x000fe200078e00ff */
[----:B------:R2:W-:Y:S02]  /*08d0*/  STL [R1+0x18], R2 ;  /* 0x0000180201007387 */ /* 0x0005e40000100800 */
[----:B-1----:R-:W-:Y:S01]  /*08e0*/  IMAD.U32 R3, RZ, RZ, UR8 ;  /* 0x00000008ff037e24 */ /* 0x002fe2000f8e00ff */
[----:B------:R-:W-:Y:S01]  /*08f0*/  USHF.R.S32.HI UR8, URZ, 0x1f, UR46 ;  /* 0x0000001f3f087899 */ /* 0x000fe2000801142e */
[----:B------:R-:W-:Y:S01]  /*0900*/  IMAD.SHL.U32 R3, R7, 0x40, RZ ;  /* 0x0000004007037824 */ /* 0x000fe200078e00ff */
[----:B--2---:R-:W-:-:S02]  /*0910*/  SHF.R.S32.HI R2, RZ, 0x1, R8 ;  /* 0x00000001ff027819 */ /* 0x004fc40000011408 */
[----:B------:R-:W-:Y:S02]  /*0920*/  LOP3.LUT R8, R0, 0x1c0, RZ, 0xc0, !PT ;  /* 0x000001c000087812 */ /* 0x000fe400078ec0ff */
[----:B------:R-:W-:Y:S01]  /*0930*/  LOP3.LUT R0, R12, 0x3fffffe, RZ, 0xc0, !PT ;  /* 0x03fffffe0c007812 */ /* 0x000fe200078ec0ff */
[C---:B------:R-:W-:Y:S01]  /*0940*/  IMAD.SHL.U32 R6, R2.reuse, 0x40, RZ ;  /* 0x0000004002067824 */ /* 0x040fe200078e00ff */
[----:B------:R-:W-:Y:S02]  /*0950*/  LOP3.LUT P0, RZ, R2, 0x2, RZ, 0xc0, !PT ;  /* 0x0000000202ff7812 */ /* 0x000fe4000780c0ff */
[----:B------:R-:W-:Y:S01]  /*0960*/  LOP3.LUT R2, R3, 0x1c0, RZ, 0xc0, !PT ;  /* 0x000001c003027812 */ /* 0x000fe200078ec0ff */
[----:B------:R-:W-:Y:S01]  /*0970*/  IMAD.IADD R13, R7, 0x1, -R0 ;  /* 0x00000001070d7824 */ /* 0x000fe200078e0a00 */
[----:B------:R-:W-:Y:S01]  /*0980*/  SEL R145, R153, 0xffffffe0, !P0 ;  /* 0xffffffe099917807 */ /* 0x000fe20004000000 */
[----:B------:R-:W-:Y:S01]  /*0990*/  IMAD.SHL.U32 R0, R158, 0x10, RZ ;  /* 0x000000109e007824 */ /* 0x000fe200078e00ff */
[----:B------:R-:W-:Y:S01]  /*09a0*/  LEA.HI R2, R2, R2, RZ, 0x1d ;  /* 0x0000000202027211 */ /* 0x000fe200078fe8ff */
[----:B------:R-:W-:-:S03]  /*09b0*/  IMAD.SHL.U32 R3, R158, 0x400, RZ ;  /* 0x000004009e037824 */ /* 0x000fc600078e00ff */
[----:B------:R-:W-:Y:S01]  /*09c0*/  LEA.HI.SX32 R250, R250, R0, 0x1e ;  /* 0x00000000fafa7211 */ /* 0x000fe200078ff2ff */
[--C-:B------:R-:W-:Y:S01]  /*09d0*/  IMAD R147, R4, 0x200, R3.reuse ;  /* 0x0000020004937824 */ /* 0x100fe200078e0203 */
[----:B------:R-:W-:Y:S02]  /*09e0*/  LOP3.LUT R5, R8, 0x30, R0, 0xf8, !PT ;  /* 0x0000003008057812 */ /* 0x000fe400078ef800 */
[----:B------:R-:W-:Y:S02]  /*09f0*/  LOP3.LUT R0, R6, 0xc0, RZ, 0xc0, !PT ;  /* 0x000000c006007812 */ /* 0x000fe400078ec0ff */
[----:B------:R-:W-:Y:S02]  /*0a00*/  IADD3 R18, R2, R18, R3 ;  /* 0x0000001202127210 */ /* 0x000fe40007ffe003 */
[--C-:B------:R-:W-:Y:S01]  /*0a10*/  LOP3.LUT R3, R5, 0x8, R20.reuse, 0xf8, !PT ;  /* 0x0000000805037812 */ /* 0x100fe200078ef814 */
[----:B------:R-:W-:Y:S01]  /*0a20*/  IMAD.U32 R5, RZ, RZ, UR9 ;  /* 0x00000009ff057e24 */ /* 0x000fe2000f8e00ff */
[----:B------:R-:W-:Y:S01]  /*0a30*/  LOP3.LUT R4, R0, 0x8, R20, 0xf8, !PT ;  /* 0x0000000800047812 */ /* 0x000fe200078ef814 */
[----:B------:R-:W-:Y:S01]  /*0a40*/  USHF.R.S32.HI UR9, URZ, 0x1f, UR51 ;  /* 0x0000001f3f097899 */ /* 0x000fe20008011433 */
[----:B------:R-:W-:Y:S01]  /*0a50*/  SHF.R.U32.HI R2, RZ, 0x3, R0 ;  /* 0x00000003ff027819 */ /* 0x000fe20000011600 */
[----:B------:R-:W-:Y:S01]  /*0a60*/  IMAD.SHL.U32 R182, R18, 0x2, RZ ;  /* 0x0000000212b67824 */ /* 0x000fe200078e00ff */
[----:B------:R-:W-:-:S02]  /*0a70*/  SHF.R.U32.HI R0, RZ, 0x3, R8 ;  /* 0x00000003ff007819 */ /* 0x000fc40000011608 */
[----:B------:R-:W-:Y:S01]  /*0a80*/  LOP3.LUT R4, R4, R2, RZ, 0x3c, !PT ;  /* 0x0000000204047212 */ /* 0x000fe200078e3cff */
[----:B------:R-:W-:Y:S01]  /*0a90*/  IMAD.U32 R2, RZ, RZ, UR8 ;  /* 0x00000008ff027e24 */ /* 0x000fe2000f8e00ff */
[----:B------:R-:W-:Y:S01]  /*0aa0*/  LOP3.LUT R5, R3, R0, RZ, 0x3c, !PT ;  /* 0x0000000003057212 */ /* 0x000fe200078e3cff */
[----:B------:R-:W-:Y:S01]  /*0ab0*/  IMAD.U32 R3, RZ, RZ, UR8 ;  /* 0x00000008ff037e24 */ /* 0x000fe2000f8e00ff */
[----:B------:R-:W-:Y:S01]  /*0ac0*/  @!UP2 UIMAD UR8, UR46, UR14, UR51 ;  /* 0x0000000e2e08a2a4 */ /* 0x000fe2000f8e0233 */
[----:B------:R-:W-:Y:S01]  /*0ad0*/  IMAD.U32 R2, RZ, RZ, UR9 ;  /* 0x00000009ff027e24 */ /* 0x000fe2000f8e00ff */
[----:B------:R-:W-:Y:S01]  /*0ae0*/  IADD3 R2, R250, -0x80, RZ ;  /* 0xffffff80fa027810 */ /* 0x000fe20007ffe0ff */
[----:B------:R-:W-:Y:S01]  /*0af0*/  IMAD.U32 R3, RZ, RZ, UR9 ;  /* 0x00000009ff037e24 */ /* 0x000fe2000f8e00ff */
[----:B------:R-:W-:Y:S01]  /*0b00*/  @UP2 UIMAD UR9, UR46, UR29, URZ ;  /* 0x0000001d2e0922a4 */ /* 0x000fe2000f8e023f */
[----:B------:R-:W-:Y:S01]  /*0b10*/  IMAD R0, R158, 0x200, R9 ;  /* 0x000002009e007824 */ /* 0x000fe200078e0209 */
[----:B------:R-:W-:Y:S01]  /*0b20*/  @!UP2 UIMAD UR8, UR8, UR29, URZ ;  /* 0x0000001d0808a2a4 */ /* 0x000fe2000f8e023f */
[----:B------:R-:W-:Y:S01]  /*0b30*/  IMAD.U32 R146, R146, 0x20, R4 ;  /* 0x0000002092927824 */ /* 0x000fe200078e0004 */
[C---:B------:R-:W-:Y:S01]  /*0b40*/  IADD3 R175, R182.reuse, 0x40, RZ ;  /* 0x00000040b6af7810 */ /* 0x040fe20007ffe0ff */
[----:B------:R-:W-:Y:S01]  /*0b50*/  IMAD R13, R13, 0x20, R0 ;  /* 0x000000200d0d7824 */ /* 0x000fe200078e0200 */
[----:B------:R-:W-:Y:S01]  /*0b60*/  SHF.R.S32.HI R0, RZ, 0x1f, R2 ;  /* 0x0000001fff007819 */ /* 0x000fe20000011402 */
[----:B------:R-:W-:Y:S01]  /*0b70*/  IMAD.U32 R3, RZ, RZ, UR9 ;  /* 0x00000009ff037e24 */ /* 0x000fe2000f8e00ff */
[----:B------:R-:W-:Y:S01]  /*0b80*/  @P4 IADD3 R175, R182, -0x40, RZ ;  /* 0xffffffc0b6af4810 */ /* 0x000fe20007ffe0ff */
[----:B------:R-:W-:Y:S01]  /*0b90*/  IMAD.SHL.U32 R4, R14, 0x10, RZ ;  /* 0x000000100e047824 */ /* 0x000fe200078e00ff */
[----:B------:R-:W-:Y:S01]  /*0ba0*/  SHF.L.U64.HI R249, R2, 0x2, R0 ;  /* 0x0000000202f97819 */ /* 0x000fe20000010200 */
[----:B------:R-:W-:Y:S01]  /*0bb0*/  IMAD.U32 R0, RZ, RZ, UR5 ;  /* 0x00000005ff007e24 */ /* 0x000fe2000f8e00ff */
[----:B------:R1:W-:Y:S01]  /*0bc0*/  STL [R1+0x14], R3 ;  /* 0x0000140301007387 */ /* 0x0003e20000100800 */
[----:B------:R-:W-:Y:S01]  /*0bd0*/  UIMAD UR5, UR53, UR60, URZ ;  /* 0x0000003c350572a4 */ /* 0x000fe2000f8e023f */
[----:B------:R-:W-:Y:S01]  /*0be0*/  IMAD.IADD R180, R182, 0x1, R176 ;  /* 0x00000001b6b47824 */ /* 0x000fe200078e02b0 */
[----:B------:R-:W-:Y:S01]  /*0bf0*/  UIMAD UR14, UR57, 0x78, URZ ;  /* 0x00000078390e78a4 */ /* 0x000fe2000f8e023f */
[----:B------:R-:W-:-:S02]  /*0c00*/  IMAD.IADD R176, R176, 0x1, R175 ;  /* 0x00000001b0b07824 */ /* 0x000fc400078e02af */
[----:B------:R-:W-:Y:S02]  /*0c10*/  IMAD R145, R146, 0x2, R145 ;  /* 0x0000000292917824 */ /* 0x000fe400078e0291 */
[--C-:B------:R-:W-:Y:S02]  /*0c20*/  IMAD.IADD R181, R182, 0x1, R177.reuse ;  /* 0x00000001b6b57824 */ /* 0x100fe400078e02b1 */
[----:B------:R-:W-:Y:S02]  /*0c30*/  IMAD.IADD R179, R180, 0x1, R177 ;  /* 0x00000001b4b37824 */ /* 0x000fe400078e02b1 */
[C---:B------:R-:W-:Y:S02]  /*0c40*/  IMAD.IADD R178, R177.reuse, 0x1, R175 ;  /* 0x00000001b1b27824 */ /* 0x040fe400078e02af */
[----:B------:R-:W-:Y:S02]  /*0c50*/  IMAD.SHL.U32 R146, R146, 0x2, RZ ;  /* 0x0000000292927824 */ /* 0x000fe400078e00ff */
[----:B------:R-:W-:-:S02]  /*0c60*/  IMAD.IADD R177, R177, 0x1, R176 ;  /* 0x00000001b1b17824 */ /* 0x000fc400078e02b0 */
[----:B-1----:R-:W-:Y:S01]  /*0c70*/  IMAD.U32 R3, RZ, RZ, UR4 ;  /* 0x00000004ff037e24 */ /* 0x002fe2000f8e00ff */
[----:B------:R-:W-:Y:S02]  /*0c80*/  USHF.R.S32.HI UR4, URZ, 0x1f, UR16 ;  /* 0x0000001f3f047899 */ /* 0x000fe40008011410 */
[----:B------:R-:W-:Y:S02]  /*0c90*/  UIMAD UR16, UR57, 0x68, URZ ;  /* 0x00000068391078a4 */ /* 0x000fe4000f8e023f */
[----:B------:R1:W-:Y:S02]  /*0ca0*/  STL [R1+0x10], R3 ;  /* 0x0000100301007387 */ /* 0x0003e40000100800 */
[----:B------:R-:W-:Y:S01]  /*0cb0*/  IMAD.U32 R2, RZ, RZ, UR4 ;  /* 0x00000004ff027e24 */ /* 0x000fe2000f8e00ff */
[----:B------:R-:W-:Y:S01]  /*0cc0*/  USHF.L.U32 UR4, UR57, 0x7, URZ ;  /* 0x0000000739047899 */ /* 0x000fe2000800063f */
[----:B------:R2:W-:Y:S03]  /*0cd0*/  STL [R1+0x8], R0 ;  /* 0x0000080001007387 */ /* 0x0005e60000100800 */
[----:B------:R-:W-:Y:S01]  /*0ce0*/  UIADD3 UR13, -UR4, URZ, URZ ;  /* 0x0000003f040d7290 */ /* 0x000fe2000fffe13f */
[----:B------:R3:W-:Y:S01]  /*0cf0*/  STL [R1+0x4], R2 ;  /* 0x0000040201007387 */ /* 0x0007e20000100800 */
[----:B-1----:R-:W-:Y:S01]  /*0d00*/  IMAD.U32 R3, RZ, RZ, UR4 ;  /* 0x00000004ff037e24 */ /* 0x002fe2000f8e00ff */
[----:B--2---:R-:W-:-:S04]  /*0d10*/  SHF.R.S32.HI R0, RZ, 0x1, R12 ;  /* 0x00000001ff007819 */ /* 0x004fc8000001140c */
[C---:B------:R-:W-:Y:S01]  /*0d20*/  LOP3.LUT P3, RZ, R0.reuse, 0x2, RZ, 0xc0, !PT ;  /* 0x0000000200ff7812 */ /* 0x040fe2000786c0ff */
[----:B------:R-:W-:Y:S02]  /*0d30*/  IMAD.SHL.U32 R0, R0, 0x40, RZ ;  /* 0x0000004000007824 */ /* 0x000fe400078e00ff */
[----:B---3--:R-:W-:Y:S01]  /*0d40*/  IMAD.U32 R2, RZ, RZ, UR5 ;  /* 0x00000005ff027e24 */ /* 0x008fe2000f8e00ff */
[----:B------:R-:W-:Y:S01]  /*0d50*/  USHF.R.S32.HI UR5, URZ, 0x1f, UR4 ;  /* 0x0000001f3f057899 */ /* 0x000fe20008011404 */
[----:B------:R-:W-:Y:S01]  /*0d60*/  IMAD.SHL.U32 R2, R10, 0x8, RZ ;  /* 0x000000080a027824 */ /* 0x000fe200078e00ff */
[----:B------:R-:W-:Y:S02]  /*0d70*/  LOP3.LUT R0, R0, 0xc0, RZ, 0xc0, !PT ;  /* 0x000000c000007812 */ /* 0x000fe400078ec0ff */
[----:B------:R-:W-:Y:S02]  /*0d80*/  R2P PR, R17, 0x6 ;  /* 0x0000000611007804 */ /* 0x000fe40000000000 */
[----:B------:R-:W-:-:S02]  /*0d90*/  LOP3.LUT R2, R2, 0x8, RZ, 0xc0, !PT ;  /* 0x0000000802027812 */ /* 0x000fc400078ec0ff */
[----:B------:R-:W-:Y:S02]  /*0da0*/  SHF.R.U32.HI R3, RZ, 0x3, R0 ;  /* 0x00000003ff037819 */ /* 0x000fe40000011600 */
[----:B------:R-:W-:Y:S02]  /*0db0*/  LOP3.LUT R7, R2, 0x10, R4, 0xf8, !PT ;  /* 0x0000001002077812 */ /* 0x000fe400078ef804 */
[----:B------:R-:W-:Y:S01]  /*0dc0*/  LOP3.LUT R8, R3, R0, R2, 0x1e, !PT ;  /* 0x0000000003087212 */ /* 0x000fe200078e1e02 */
[----:B------:R-:W-:Y:S01]  /*0dd0*/  IMAD.SHL.U32 R0, R17, 0x40, RZ ;  /* 0x0000004011007824 */ /* 0x000fe200078e00ff */
[----:B------:R-:W-:Y:S01]  /*0de0*/  SEL R148, R148, 0xffffffc0, !P2 ;  /* 0xffffffc094947807 */ /* 0x000fe20005000000 */
[C---:B------:R-:W-:Y:S01]  /*0df0*/  IMAD.SHL.U32 R2, R16.reuse, 0x40, RZ ;  /* 0x0000004010027824 */ /* 0x040fe200078e00ff */
[----:B------:R-:W-:Y:S01]  /*0e00*/  LOP3.LUT P0, RZ, R16, 0x2, RZ, 0xc0, !PT ;  /* 0x0000000210ff7812 */ /* 0x000fe2000780c0ff */
[----:B------:R-:W-:Y:S01]  /*0e10*/  IMAD R3, R14, 0x200, R5 ;  /* 0x000002000e037824 */ /* 0x000fe200078e0205 */
[----:B------:R-:W-:Y:S01]  /*0e20*/  LOP3.LUT R0, R0, 0x1c0, RZ, 0xc0, !PT ;  /* 0x000001c000007812 */ /* 0x000fe200078ec0ff */
[----:B------:R-:W-:Y:S01]  /*0e30*/  IMAD.SHL.U32 R5, R14, 0x8, RZ ;  /* 0x000000080e057824 */ /* 0x000fe200078e00ff */
[----:B------:R-:W-:Y:S01]  /*0e40*/  LOP3.LUT R2, R2, 0xc0, RZ, 0xc0, !PT ;  /* 0x000000c002027812 */ /* 0x000fe200078ec0ff */
[----:B------:R-:W-:Y:S01]  /*0e50*/  IMAD.IADD R8, R8, 0x1, R13 ;  /* 0x0000000108087824 */ /* 0x000fe200078e020d */
[----:B------:R-:W-:-:S02]  /*0e60*/  SHF.R.U32.HI R6, RZ, 0x3, R0 ;  /* 0x00000003ff067819 */ /* 0x000fc40000011600 */
[----:B------:R-:W-:Y:S02]  /*0e70*/  LOP3.LUT R5, R5, 0x8, RZ, 0xc0, !PT ;  /* 0x0000000805057812 */ /* 0x000fe400078ec0ff */
[--C-:B------:R-:W-:Y:S02]  /*0e80*/  SHF.R.U32.HI R4, RZ, 0x3, R2.reuse ;  /* 0x00000003ff047819 */ /* 0x100fe40000011602 */
[--C-:B------:R-:W-:Y:S01]  /*0e90*/  LOP3.LUT R6, R6, R0, R5.reuse, 0x1e, !PT ;  /* 0x0000000006067212 */ /* 0x100fe200078e1e05 */
[----:B------:R-:W-:Y:S01]  /*0ea0*/  IMAD.SHL.U32 R0, R15, 0x20, RZ ;  /* 0x000000200f007824 */ /* 0x000fe200078e00ff */
[C---:B------:R-:W-:Y:S02]  /*0eb0*/  LOP3.LUT R5, R4.reuse, R2, R5, 0x1e, !PT ;  /* 0x0000000204057212 */ /* 0x040fe400078e1e05 */
[----:B------:R-:W-:Y:S01]  /*0ec0*/  LOP3.LUT R2, R4, R7, R2, 0x1e, !PT ;  /* 0x0000000704027212 */ /* 0x000fe200078e1e02 */
[----:B------:R-:W-:Y:S01]  /*0ed0*/  IMAD R158, R158, 0x200, R0 ;  /* 0x000002009e9e7824 */ /* 0x000fe200078e0200 */
[----:B------:R-:W-:Y:S01]  /*0ee0*/  LEA R251, R8, 0x6000, 0x1 ;  /* 0x0000600008fb7811 */ /* 0x000fe200078e08ff */
[----:B------:R-:W-:Y:S01]  /*0ef0*/  IMAD.IADD R147, R147, 0x1, R6 ;  /* 0x0000000193937824 */ /* 0x000fe200078e0206 */
[----:B------:R-:W-:Y:S01]  /*0f00*/  SEL R153, R153, 0xffffffe0, !P0 ;  /* 0xffffffe099997807 */ /* 0x000fe20004000000 */
[----:B------:R-:W-:Y:S01]  /*0f10*/  IMAD.IADD R152, R0, 0x1, R2 ;  /* 0x0000000100987824 */ /* 0x000fe200078e0202 */
[----:B------:R-:W-:Y:S01]  /*0f20*/  IADD3 R252, R251, 0x20, RZ ;  /* 0x00000020fbfc7810 */ /* 0x000fe20007ffe0ff */
[----:B------:R-:W-:Y:S01]  /*0f30*/  IMAD.U32 R0, RZ, RZ, UR8 ;  /* 0x00000008ff007e24 */ /* 0x000fe2000f8e00ff */
[----:B------:R-:W-:Y:S01]  /*0f40*/  LEA R147, R147, 0x8000, 0x1 ;  /* 0x0000800093937811 */ /* 0x000fe200078e08ff */
[----:B------:R-:W-:Y:S01]  /*0f50*/  IMAD.IADD R158, R158, 0x1, R5 ;  /* 0x000000019e9e7824 */ /* 0x000fe200078e0205 */
[----:B------:R-:W-:Y:S01]  /*0f60*/  @P3 IADD3 R252, R251, -0x20, RZ ;  /* 0xffffffe0fbfc3810 */ /* 0x000fe20007ffe0ff */
[----:B------:R-:W-:Y:S01]  /*0f70*/  IMAD.SHL.U32 R2, R3, 0x2, RZ ;  /* 0x0000000203027824 */ /* 0x000fe200078e00ff */
[----:B------:R1:W-:Y:S01]  /*0f80*/  STL [R1], R0 ;  /* 0x0000000001007387 */ /* 0x0003e20000100800 */
[C---:B------:R-:W-:Y:S01]  /*0f90*/  IADD3 R154, R147.reuse, 0x20, RZ ;  /* 0x00000020939a7810 */ /* 0x040fe20007ffe0ff */
[C---:B------:R-:W-:Y:S01]  /*0fa0*/  IMAD.IADD R149, R147.reuse, 0x1, R148 ;  /* 0x0000000193957824 */ /* 0x040fe200078e0294 */
[----:B------:R-:W-:-:S04]  /*0fb0*/  @P1 IADD3 R154, R147, -0x20, RZ ;  /* 0xffffffe0939a1810 */ /* 0x000fc80007ffe0ff */
[----:B------:R-:W-:Y:S01]  /*0fc0*/  IADD3 R157, R154, 0x2000, RZ ;  /* 0x000020009a9d7810 */ /* 0x000fe20007ffe0ff */
[----:B------:R-:W-:Y:S01]  /*0fd0*/  IMAD.IADD R148, R148, 0x1, R154 ;  /* 0x0000000194947824 */ /* 0x000fe200078e029a */
[C---:B------:R-:W-:Y:S02]  /*0fe0*/  IADD3 R156, R154.reuse, 0x4000, RZ ;  /* 0x000040009a9c7810 */ /* 0x040fe40007ffe0ff */
[----:B------:R-:W-:Y:S01]  /*0ff0*/  IADD3 R155, R154, 0x6000, RZ ;  /* 0x000060009a9b7810 */ /* 0x000fe20007ffe0ff */
[----:B-1----:R-:W-:-:S05]  /*1000*/  IMAD.U32 R0, RZ, RZ, UR5 ;  /* 0x00000005ff007e24 */ /* 0x002fca000f8e00ff */
[----:B------:R1:W-:Y:S02]  /*1010*/  STL [R1+0xc], R0 ;  /* 0x00000c0001007387 */ /* 0x0003e40000100800 */
.L_x_28:
[----:B------:R-:W-:Y:S02]  /*1020*/  ULDC.64 UR8, c[0x0][0x250] ;  /* 0x0000940000087ab9 */ /* 0x000fe40000000a00 */
[----:B------:R-:W-:Y:S02]  /*1030*/  UISETP.NE.U32.AND UP4, UPT, URZ, UR8, UPT ;  /* 0x000000083f00728c */ /* 0x000fe4000bf85070 */
[----:B------:R-:W-:Y:S02]  /*1040*/  USHF.L.U32 UR12, UR46, 0x2, URZ ;  /* 0x000000022e0c7899 */ /* 0x000fe4000800063f */
[----:B------:R-:W-:Y:S02]  /*1050*/  UISETP.NE.AND.EX UP4, UPT, URZ, UR9, UPT, UP4 ;  /* 0x000000093f00728c */ /* 0x000fe4000bf85340 */
[----:B------:R-:W-:Y:S02]  /*1060*/  USHF.R.S32.HI UR39, URZ, 0x1f, UR46 ;  /* 0x0000001f3f277899 */ /* 0x000fe4000801142e */
[----:B------:R-:W-:-:S02]  /*1070*/  ULDC.U8 UR5, c[0x0][0x312] ;  /* 0x0000c48000057ab9 */ /* 0x000fc40000000000 */
[----:B------:R-:W-:Y:S01]  /*1080*/  USHF.L.U64.HI UR4, UR46, 0x2, UR39 ;  /* 0x000000022e047899 */ /* 0x000fe20008010227 */
[----:B------:R-:W-:Y:S01]  /*1090*/  PLOP3.LUT P0, PT, PT, PT, UP4, 0x80, 0x0 ;  /* 0x000000000000781c */ /* 0x000fe20003f0f048 */
[----:B------:R-:W-:Y:S02]  /*10a0*/  UISETP.NE.AND UP5, UPT, UR5, URZ, UPT ;  /* 0x0000003f0500728c */ /* 0x000fe4000bfa5270 */
[----:B------:R-:W-:Y:S02]  /*10b0*/  ULDC.64 UR32, c[0x0][0x118] ;  /* 0x0000460000207ab9 */ /* 0x000fe40000000a00 */
[----:B------:R-:W-:-:S04]  /*10c0*/  @UP4 UIADD3 UR8, UP0, UR12, UR8, URZ ;  /* 0x000000080c084290 */ /* 0x000fc8000ff1e03f */
[----:B------:R-:W-:Y:S02]  /*10d0*/  @UP4 UIADD3.X UR9, UR4, UR9, URZ, UP0, !UPT ;  /* 0x0000000904094290 */ /* 0x000fe400087fe43f */
[----:B-1----:R-:W-:-:S04]  /*10e0*/  IMAD.U32 R8, RZ, RZ, UR8 ;  /* 0x00000008ff087e24 */ /* 0x002fc8000f8e00ff */
[----:B------:R-:W-:Y:S01]  /*10f0*/  IMAD.U32 R9, RZ, RZ, UR9 ;  /* 0x00000009ff097e24 */ /* 0x000fe2000f8e00ff */
[----:B------:R-:W-:Y:S02]  /*1100*/  ULDC.64 UR8, c[0x0][0x240] ;  /* 0x0000900000087ab9 */ /* 0x000fe40000000a00 */
[----:B------:R-:W-:Y:S02]  /*1110*/  UISETP.NE.U32.AND UP6, UPT, URZ, UR8, UPT ;  /* 0x000000083f00728c */ /* 0x000fe4000bfc5070 */
[----:B------:R-:W-:Y:S01]  /*1120*/  UIADD3 UR8, UP0, UR12, UR8, URZ ;  /* 0x000000080c087290 */ /* 0x000fe2000ff1e03f */
[----:B------:R-:W2:Y:S01]  /*1130*/  @P0 LDG.E R8, [R8.64] ;  /* 0x0000002008080981 */ /* 0x000ea2000c1e1900 */
[----:B------:R-:W-:Y:S02]  /*1140*/  UISETP.NE.AND.EX UP6, UPT, URZ, UR9, UPT, UP6 ;  /* 0x000000093f00728c */ /* 0x000fe4000bfc5360 */
[----:B------:R-:W-:Y:S02]  /*1150*/  UIADD3.X UR5, UR4, UR9, URZ, UP0, !UPT ;  /* 0x0000000904057290 */ /* 0x000fe400087fe43f */
[----:B------:R-:W-:Y:S01]  /*1160*/  IMAD.U32 R6, RZ, RZ, UR8 ;  /* 0x00000008ff067e24 */ /* 0x000fe2000f8e00ff */
[----:B------:R-:W-:Y:S01]  /*1170*/  ULDC.64 UR8, c[0x0][0x248] ;  /* 0x0000920000087ab9 */ /* 0x000fe20000000a00 */
[----:B------:R-:W-:Y:S01]  /*1180*/  PLOP3.LUT P2, PT, PT, PT, UP6, 0x80, 0x0 ;  /* 0x000000000000781c */ /* 0x000fe20003f4f068 */
[----:B------:R-:W-:Y:S01]  /*1190*/  UISETP.EQ.U32.AND UP1, UPT, URZ, UR8, UPT ;  /* 0x000000083f00728c */ /* 0x000fe2000bf22070 */
[----:B------:R-:W-:Y:S01]  /*11a0*/  IMAD.U32 R7, RZ, RZ, UR5 ;  /* 0x00000005ff077e24 */ /* 0x000fe2000f8e00ff */
[----:B------:R-:W-:-:S02]  /*11b0*/  UIADD3 UR8, UP0, UR12, UR8, URZ ;  /* 0x000000080c087290 */ /* 0x000fc4000ff1e03f */
[----:B------:R-:W-:Y:S02]  /*11c0*/  UISETP.EQ.OR.EX UP1, UPT, URZ, UR9, !UP5, UP1 ;  /* 0x000000093f00728c */ /* 0x000fe4000ef22710 */
[----:B------:R-:W-:Y:S02]  /*11d0*/  UIADD3.X UR9, UR4, UR9, URZ, UP0, !UPT ;  /* 0x0000000904097290 */ /* 0x000fe400087fe43f */
[----:B------:R-:W-:Y:S02]  /*11e0*/  MOV R4, UR8 ;  /* 0x0000000800047c02 */ /* 0x000fe40008000f00 */
[----:B------:R-:W-:Y:S02]  /*11f0*/  PLOP3.LUT P1, PT, PT, PT, UP1, 0x80, 0x0 ;  /* 0x000000000000781c */ /* 0x000fe40003f2f018 */
[----:B---34-:R3:W4:Y:S01]  /*1200*/  @P2 LDG.E R3, [R6.64] ;  /* 0x0000002006032981 */ /* 0x018722000c1e1900 */
[----:B------:R-:W-:-:S10]  /*1210*/  MOV R5, UR9 ;  /* 0x0000000900057c02 */ /* 0x000fd40008000f00 */
[----:B-1---5:R-:W5:Y:S04]  /*1220*/  @!P1 LDG.E R0, [R4.64] ;  /* 0x0000002004009981 */ /* 0x022f68000c1e1900 */
[----:B---3--:R-:W3:Y:S01]  /*1230*/  @P2 LDG.E R6, [R6.64+0x4] ;  /* 0x0000042006062981 */ /* 0x008ee2000c1e1900 */
[----:B------:R-:W-:Y:S02]  /*1240*/  UMOV UR5, 0xffffffff ;  /* 0xffffffff00057882 */ /* 0x000fe40000000000 */
[----:B------:R-:W-:Y:S02]  /*1250*/  UMOV UR29, URZ ;  /* 0x0000003f001d7c82 */ /* 0x000fe40008000000 */
[----:B------:R-:W-:Y:S02]  /*1260*/  UMOV UR31, 0xffffffff ;  /* 0xffffffff001f7882 */ /* 0x000fe40000000000 */
[----:B--2---:R1:W2:Y:S01]  /*1270*/  @P0 R2UR UR29, R8 ;  /* 0x00000000081d03c2 */ /* 0x0042a200000e0000 */
[----:B------:R-:W-:-:S07]  /*1280*/  ISETP.NE.U32.AND P0, PT, RZ, c[0x0][0x248], PT ;  /* 0x00009200ff007a0c */ /* 0x000fce0003f05070 */
[----:B----4-:R-:W4:Y:S01]  /*1290*/  @P2 R2UR UR5, R3 ;  /* 0x00000000030523c2 */ /* 0x010f2200000e0000 */
[----:B------:R-:W-:-:S07]  /*12a0*/  ISETP.NE.AND.EX P0, PT, RZ, c[0x0][0x24c], PT, P0 ;  /* 0x00009300ff007a0c */ /* 0x000fce0003f05300 */
[----:B---3--:R-:W4:Y:S08]  /*12b0*/  @P2 R2UR UR8, R6 ;  /* 0x00000000060823c2 */ /* 0x008f3000000e0000 */
[----:B-----5:R1:W3:Y:S01]  /*12c0*/  @!P1 R2UR UR31, R0 ;  /* 0x00000000001f93c2 */ /* 0x0202e200000e0000 */
[----:B----4-:R-:W-:-:S03]  /*12d0*/  @UP6 UIADD3 UR44, UR8, -UR5, URZ ;  /* 0x80000005082c6290 */ /* 0x010fc6000fffe03f */
[----:B------:R-:W-:-:S04]  /*12e0*/  ULDC UR8, c[0x0][0x218] ;  /* 0x0000860000087ab9 */ /* 0x000fc80000000800 */
[----:B------:R-:W-:Y:S01]  /*12f0*/  @!UP6 ULDC UR44, c[0x0][0x214] ;  /* 0x00008500002ceab9 */ /* 0x000fe20000000800 */
[----:B------:R-:W-:Y:S05]  /*1300*/  @!P0 BRA `(.L_x_0) ;  /* 0x0000007000008947 */ /* 0x000fea0003800000 */
[----:B-123--:R-:W-:-:S13]  /*1310*/  PLOP3.LUT P0, PT, PT, PT, UP5, 0x80, 0x0 ;  /* 0x000000000000781c */ /* 0x00efda0003f0f058 */
[----:B------:R-:W2:Y:S04]  /*1320*/  @P0 LDG.E R0, [R4.64+0x4] ;  /* 0x0000042004000981 */ /* 0x000ea8000c1e1900 */
[----:B------:R-:W3:Y:S01]  /*1330*/  @!P0 LDG.E R4, [R4.64] ;  /* 0x0000002004048981 */ /* 0x000ee2000c1e1900 */
[----:B--2---:R-:W1:Y:S02]  /*1340*/  @P0 R2UR UR8, R0 ;  /* 0x00000000000803c2 */ /* 0x004e6400000e0000 */
[----:B-1----:R-:W-:-:S11]  /*1350*/  @UP5 UIADD3 UR8, UR8, -UR31, URZ ;  /* 0x8000001f08085290 */ /* 0x002fd6000fffe03f */
[----:B---3--:R1:W2:Y:S01]  /*1360*/  @!P0 R2UR UR8, R4 ;  /* 0x00000000040883c2 */ /* 0x0082a200000e0000 */
[----:B------:R-:W-:-:S07]  /*1370*/  DEPBAR.LE SB1, 0x0, {2} ;  /* 0x000090040000791a */ /* 0x000fce0000000000 */
.L_x_0:
[----:B-123--:R-:W-:Y:S02]  /*1380*/  ULDC.64 UR10, c[0x0][0x258] ;  /* 0x00009600000a7ab9 */ /* 0x00efe40000000a00 */
[----:B------:R-:W-:Y:S02]  /*1390*/  UISETP.NE.U32.AND UP1, UPT, URZ, UR10, UPT ;  /* 0x0000000a3f00728c */ /* 0x000fe4000bf25070 */
[----:B------:R-:W-:Y:S02]  /*13a0*/  ULDC UR9, c[0x0][0x21c] ;  /* 0x0000870000097ab9 */ /* 0x000fe40000000800 */
[----:B------:R-:W-:-:S06]  /*13b0*/  UISETP.NE.AND.EX UP1, UPT, URZ, UR11, UPT, UP1 ;  /* 0x0000000b3f00728c */ /* 0x000fcc000bf25310 */
[----:B------:R-:W-:-:S05]  /*13c0*/  PLOP3.LUT P0, PT, PT, PT, UP1, 0x80, 0x0 ;  /* 0x000000000000781c */ /* 0x000fca0003f0f018 */
[----:B------:R-:W-:-:S04]  /*13d0*/  @UP1 UIADD3 UR10, UP0, UR12, UR10, URZ ;  /* 0x0000000a0c0a1290 */ /* 0x000fc8000ff1e03f */
[----:B------:R-:W-:Y:S02]  /*13e0*/  @UP1 UIADD3.X UR11, UR4, UR11, URZ, UP0, !UPT ;  /* 0x0000000b040b1290 */ /* 0x000fe400087fe43f */
[----:B------:R-:W-:-:S04]  /*13f0*/  IMAD.U32 R4, RZ, RZ, UR10 ;  /* 0x0000000aff047e24 */ /* 0x000fc8000f8e00ff */
[----:B------:R-:W-:Y:S01]  /*1400*/  IMAD.U32 R5, RZ, RZ, UR11 ;  /* 0x0000000bff057e24 */ /* 0x000fe2000f8e00ff */
[----:B------:R-:W-:Y:S02]  /*1410*/  ULDC.64 UR10, c[0x0][0x268] ;  /* 0x00009a00000a7ab9 */ /* 0x000fe40000000a00 */
[----:B------:R-:W-:Y:S02]  /*1420*/  @!UP1 UISETP.NE.U32.AND UP0, UPT, URZ, UR10, UPT ;  /* 0x0000000a3f00928c */ /* 0x000fe4000bf05070 */
[----:B------:R-:W2:Y:S02]  /*1430*/  @P0 LDG.E R0, [R4.64] ;  /* 0x0000002004000981 */ /* 0x000ea4000c1e1900 */
[----:B------:R-:W-:-:S04]  /*1440*/  @!UP1 UISETP.NE.AND.EX UP0, UPT, URZ, UR11, UPT, UP0 ;  /* 0x0000000b3f00928c */ /* 0x000fc8000bf05300 */
[----:B------:R-:W-:Y:S02]  /*1450*/  @!UP1 USEL UR9, URZ, UR9, !UP0 ;  /* 0x000000093f099287 */ /* 0x000fe4000c000000 */
[----:B------:R-:W-:Y:S01]  /*1460*/  USHF.L.U32 UR38, UR30, 0x7, URZ ;  /* 0x000000071e267899 */ /* 0x000fe2000800063f */
[----:B--2---:R-:W1:Y:S02]  /*1470*/  @P0 R2UR UR4, R0 ;  /* 0x00000000000403c2 */ /* 0x004e6400000e0000 */
[----:B-1----:R-:W-:Y:S02]  /*1480*/  @UP1 UIADD3 UR4, UR4, -UR29, URZ ;  /* 0x8000001d04041290 */ /* 0x002fe4000fffe03f */
[----:B------:R-:W-:-:S04]  /*1490*/  @!UP1 UIADD3 UR4, UR9, UR8, -UR29 ;  /* 0x0000000809049290 */ /* 0x000fc8000fffe81d */
[----:B------:R-:W-:-:S06]  /*14a0*/  UISETP.GT.AND UP0, UPT, UR4, UR38, UPT ;  /* 0x000000260400728c */ /* 0x000fcc000bf04270 */
[----:B------:R-:W-:-:S13]  /*14b0*/  PLOP3.LUT P0, PT, PT, PT, UP0, 0x80, 0x0 ;  /* 0x000000000000781c */ /* 0x000fda0003f0f008 */
[----:B------:R-:W-:Y:S05]  /*14c0*/  @!P0 BRA `(.L_x_1) ;  /* 0x00006cb000008947 */ /* 0x000fea0003800000 */
[----:B------:R-:W-:Y:S02]  /*14d0*/  ULDC.64 UR10, c[0x0][0x178] ;  /* 0x00005e00000a7ab9 */ /* 0x000fe40000000a00 */
[----:B------:R-:W-:Y:S02]  /*14e0*/  UIMAD UR8, UR39, UR10, URZ ;  /* 0x0000000a270872a4 */ /* 0x000fe4000f8e023f */
[----:B------:R-:W-:Y:S02]  /*14f0*/  UISETP.NE.AND UP1, UPT, UR5, -0x1, UPT ;  /* 0xffffffff0500788c */ /* 0x000fe4000bf25270 */
[----:B------:R-:W-:Y:S02]  /*1500*/  UIMAD UR8, UR46, UR11, UR8 ;  /* 0x0000000b2e0872a4 */ /* 0x000fe4000f8e0208 */
[----:B------:R-:W-:Y:S02]  /*1510*/  UIMAD.WIDE.U32 UR10, UR46, UR10, URZ ;  /* 0x0000000a2e0a72a5 */ /* 0x000fe4000f8e003f */
[----:B------:R-:W-:-:S02]  /*1520*/  ULDC.64 UR34, c[0x0][0x190] ;  /* 0x0000640000227ab9 */ /* 0x000fc40000000a00 */
[----:B------:R-:W-:Y:S02]  /*1530*/  UIADD3 UR54, UR11, UR8, URZ ;  /* 0x000000080b367290 */ /* 0x000fe4000fffe03f */
[----:B------:R-:W-:Y:S02]  /*1540*/  UIMAD.WIDE.U32 UR8, UR5, UR34, URZ ;  /* 0x00000022050872a5 */ /* 0x000fe4000f8e003f */
[----:B------:R-:W-:Y:S02]  /*1550*/  UISETP.NE.AND UP0, UPT, UR31, -0x1, UPT ;  /* 0xffffffff1f00788c */ /* 0x000fe4000bf05270 */
[----:B------:R-:W-:Y:S02]  /*1560*/  USEL UR55, UR10, UR8, !UP1 ;  /* 0x000000080a377287 */ /* 0x000fe4000c800000 */
[----:B------:R-:W-:Y:S02]  /*1570*/  UIMAD UR8, UR5, UR35, URZ ;  /* 0x00000023050872a4 */ /* 0x000fe4000f8e023f */
[----:B------:R-:W-:Y:S01]  /*1580*/  PLOP3.LUT P0, PT, PT, PT, UP0, 0x80, 0x0 ;  /* 0x000000000000781c */ /* 0x000fe20003f0f008 */
[----:B------:R-:W-:-:S02]  /*1590*/  ULDC.64 UR34, c[0x0][0x198] ;  /* 0x0000660000227ab9 */ /* 0x000fc40000000a00 */
[----:B------:R-:W-:Y:S02]  /*15a0*/  @UP1 UIADD3 UR54, UR9, UR8, URZ ;  /* 0x0000000809361290 */ /* 0x000fe4000fffe03f */
[----:B------:R-:W-:Y:S02]  /*15b0*/  UIADD3 UR8, UR44, 0x7f, URZ ;  /* 0x0000007f2c087890 */ /* 0x000fe4000fffe03f */
[----:B------:R-:W-:Y:S02]  /*15c0*/  @UP0 UIADD3 UR10, UR29, UR31, URZ ;  /* 0x0000001f1d0a0290 */ /* 0x000fe4000fffe03f */
[----:B------:R-:W-:-:S04]  /*15d0*/  USHF.R.S32.HI UR9, URZ, 0x1f, UR8 ;  /* 0x0000001f3f097899 */ /* 0x000fc80008011408 */
[----:B------:R-:W-:Y:S02]  /*15e0*/  ULEA.HI UR48, UR9, UR8, URZ, 0x7 ;  /* 0x0000000809307291 */ /* 0x000fe4000f8f383f */
[----:B------:R-:W-:-:S04]  /*15f0*/  @UP0 UIMAD.WIDE.U32 UR8, UR10, UR34, URZ ;  /* 0x000000220a0802a5 */ /* 0x000fc8000f8e003f */
[----:B------:R-:W-:-:S03]  /*1600*/  @UP0 UIMAD UR50, UR10, UR35, UR9 ;  /* 0x000000230a3202a4 */ /* 0x000fc6000f8e0209 */
[----:B------:R-:W-:Y:S02]  /*1610*/  @UP0 UMOV UR49, UR8 ;  /* 0x0000000800310c82 */ /* 0x000fe40008000000 */
[----:B------:R-:W-:-:S04]  /*1620*/  ULOP3.LUT UR8, UR48, 0xffffff80, URZ, 0xc0, !UPT ;  /* 0xffffff8030087892 */ /* 0x000fc8000f8ec03f */
[----:B------:R-:W-:-:S04]  /*1630*/  UIADD3 UR8, UR8, -0x80, URZ ;  /* 0xffffff8008087890 */ /* 0x000fc8000fffe03f */
[----:B------:R-:W-:Y:S01]  /*1640*/  USHF.R.S32.HI UR43, URZ, 0x1f, UR8 ;  /* 0x0000001f3f2b7899 */ /* 0x000fe20008011408 */
[----:B------:R-:W-:Y:S05]  /*1650*/  @P0 BRA `(.L_x_2) ;  /* 0x000000c000000947 */ /* 0x000fea0003800000 */
[----:B------:R-:W-:Y:S02]  /*1660*/  USHF.R.S32.HI UR9, URZ, 0x1f, UR29 ;  /* 0x0000001f3f097899 */ /* 0x000fe4000801141d */
[----:B------:R-:W-:Y:S02]  /*1670*/  ULDC.64 UR10, c[0x0][0x198] ;  /* 0x00006600000a7ab9 */ /* 0x000fe40000000a00 */
[----:B------:R-:W-:Y:S02]  /*1680*/  UIMAD UR9, UR9, UR10, URZ ;  /* 0x0000000a090972a4 */ /* 0x000fe4000f8e023f */
[----:B------:R-:W-:Y:S02]  /*1690*/  ULDC.64 UR34, c[0x0][0x180] ;  /* 0x0000600000227ab9 */ /* 0x000fe40000000a00 */
[----:B------:R-:W-:Y:S02]  /*16a0*/  UIMAD UR12, UR29, UR11, UR9 ;  /* 0x0000000b1d0c72a4 */ /* 0x000fe4000f8e0209 */
[----:B------:R-:W-:-:S02]  /*16b0*/  UIMAD.WIDE.U32 UR10, UR29, UR10, URZ ;  /* 0x0000000a1d0a72a5 */ /* 0x000fc4000f8e003f */
[----:B------:R-:W-:Y:S02]  /*16c0*/  UIMAD UR9, UR39, UR34, URZ ;  /* 0x00000022270972a4 */ /* 0x000fe4000f8e023f */
[----:B------:R-:W-:Y:S02]  /*16d0*/  UIADD3 UR11, UR11, UR12, URZ ;  /* 0x0000000c0b0b7290 */ /* 0x000fe4000fffe03f */
[----:B------:R-:W-:Y:S02]  /*16e0*/  UIMAD UR9, UR46, UR35, UR9 ;  /* 0x000000232e0972a4 */ /* 0x000fe4000f8e0209 */
[----:B------:R-:W-:-:S04]  /*16f0*/  UIMAD.WIDE.U32 UR10, UR46, UR34, UR10 ;  /* 0x000000222e0a72a5 */ /* 0x000fc8000f8e000a */
[----:B------:R-:W-:-:S03]  /*1700*/  UIADD3 UR50, UR11, UR9, URZ ;  /* 0x000000090b327290 */ /* 0x000fc6000fffe03f */
[----:B------:R-:W-:Y:S02]  /*1710*/  UMOV UR49, UR10 ;  /* 0x0000000a00317c82 */ /* 0x000fe40008000000 */
.L_x_2:
[----:B------:R-:W-:Y:S02]  /*1720*/  @UP0 UIADD3 UR9, UR29, UR31, URZ ;  /* 0x0000001f1d090290 */ /* 0x000fe4000fffe03f */
[----:B------:R-:W-:Y:S02]  /*1730*/  ULDC.64 UR34, c[0x0][0x1a0] ;  /* 0x0000680000227ab9 */ /* 0x000fe40000000a00 */
[----:B------:R-:W-:-:S04]  /*1740*/  @UP0 UIMAD.WIDE.U32 UR10, UR9, UR34, URZ ;  /* 0x00000022090a02a5 */ /* 0x000fc8000f8e003f */
[----:B------:R-:W-:-:S03]  /*1750*/  @UP0 UIMAD UR47, UR9, UR35, UR11 ;  /* 0x00000023092f02a4 */ /* 0x000fc6000f8e020b */
[----:B------:R-:W-:Y:S01]  /*1760*/  @UP0 UMOV UR45, UR10 ;  /* 0x0000000a002d0c82 */ /* 0x000fe20008000000 */
        /* <DEDUP_REMOVED lines=13> */
.L_x_3:
[----:B------:R-:W2:Y:S01]  /*1840*/  LDL R0, [R1+0x8] ;  /* 0x0000080001007983 */ /* 0x000ea20000100800 */
[----:B------:R-:W-:-:S03]  /*1850*/  ULDC.64 UR34, c[0x0][0x370] ;  /* 0x0000dc0000227ab9 */ /* 0x000fc60000000a00 */
[----:B------:R-:W3:Y:S04]  /*1860*/  LDL R4, [R1+0x18] ;  /* 0x0000180001047983 */ /* 0x000ee80000100800 */
[----:B------:R-:W4:Y:S01]  /*1870*/  LDL R3, [R1] ;  /* 0x0000000001037983 */ /* 0x000f220000100800 */
[----:B------:R-:W-:-:S04]  /*1880*/  @UP1 UIMAD.WIDE.U32 UR10, UR5, UR34, URZ ;  /* 0x00000022050a12a5 */ /* 0x000fc8000f8e003f */
[----:B------:R-:W-:-:S03]  /*1890*/  @UP1 UIMAD UR42, UR5, UR35, UR11 ;  /* 0x00000023052a12a4 */ /* 0x000fc6000f8e020b */
[----:B------:R-:W-:Y:S02]  /*18a0*/  @UP1 UMOV UR41, UR10 ;  /* 0x0000000a00291c82 */ /* 0x000fe40008000000 */
[----:B------:R-:W-:Y:S02]  /*18b0*/  ULDC.64 UR10, c[0x0][0x368] ;  /* 0x0000da00000a7ab9 */ /* 0x000fe40000000a00 */
[----:B------:R-:W-:Y:S02]  /*18c0*/  @!UP1 UIMAD UR9, UR39, UR10, URZ ;  /* 0x0000000a270992a4 */ /* 0x000fe4000f8e023f */
[----:B------:R-:W-:Y:S02]  /*18d0*/  ULDC UR36, c[0x0][0x224] ;  /* 0x0000890000247ab9 */ /* 0x000fe40000000800 */
[----:B------:R-:W-:Y:S02]  /*18e0*/  @!UP1 UIMAD UR9, UR46, UR11, UR9 ;  /* 0x0000000b2e0992a4 */ /* 0x000fe4000f8e0209 */
[----:B------:R-:W-:-:S02]  /*18f0*/  @!UP1 UIMAD.WIDE.U32 UR10, UR46, UR10, URZ ;  /* 0x0000000a2e0a92a5 */ /* 0x000fc4000f8e003f */
[----:B------:R-:W-:Y:S02]  /*1900*/  UIMAD UR12, UR53, UR60, URZ ;  /* 0x0000003c350c72a4 */ /* 0x000fe4000f8e023f */
[----:B------:R-:W-:Y:S02]  /*1910*/  @!UP1 UIADD3 UR42, UR11, UR9, URZ ;  /* 0x000000090b2a9290 */ /* 0x000fe4000fffe03f */
[----:B------:R-:W-:Y:S02]  /*1920*/  ULDC.64 UR34, c[0x0][0x3d8] ;  /* 0x0000f60000227ab9 */ /* 0x000fe40000000a00 */
[----:B------:R-:W-:Y:S02]  /*1930*/  @!UP1 UMOV UR41, UR10 ;  /* 0x0000000a00299c82 */ /* 0x000fe40008000000 */
[----:B------:R-:W-:-:S04]  /*1940*/  UIMAD.WIDE.U32 UR10, UR52, UR5, URZ ;  /* 0x00000005340a72a5 */ /* 0x000fc8000f8e003f */
[----:B------:R-:W-:Y:S01]  /*1950*/  USEL UR40, UR58, UR10, !UP1 ;  /* 0x0000000a3a287287 */ /* 0x000fe2000c800000 */
[----:B------:R-:W-:Y:S01]  /*1960*/  IABS R7, c[0x0][0x1c8] ;  /* 0x0000720000077a13 */ /* 0x000fe20000000000 */
[----:B--2---:R1:W2:Y:S02]  /*1970*/  R2UR UR37, R0 ;  /* 0x00000000002573c2 */ /* 0x0042a400000e0000 */
[----:B-1----:R-:W5:Y:S01]  /*1980*/  LDL R0, [R1+0x14] ;  /* 0x0000140001007983 */ /* 0x002f620000100800 */
[----:B--2---:R-:W-:-:S04]  /*1990*/  UIMAD UR9, UR39, UR36, UR37 ;  /* 0x00000024270972a4 */ /* 0x004fc8000f8e0225 */
[----:B------:R-:W-:-:S04]  /*19a0*/  UIADD3 UR9, UR61, UR9, URZ ;  /* 0x000000093d097290 */ /* 0x000fc8000fffe03f */
[----:B------:R-:W-:Y:S01]  /*19b0*/  UIMAD UR9, UR52, UR9, UR12 ;  /* 0x00000009340972a4 */ /* 0x000fe2000f8e020c */
[----:B------:R-:W1:Y:S03]  /*19c0*/  S2UR UR12, SR_CTAID.X ;  /* 0x00000000000c79c3 */ /* 0x000e660000002500 */
[----:B------:R-:W-:Y:S02]  /*19d0*/  UIADD3 UR36, UR59, UR9, URZ ;  /* 0x000000093b247290 */ /* 0x000fe4000fffe03f */
[----:B------:R-:W-:-:S04]  /*19e0*/  UIMAD UR9, UR53, UR5, URZ ;  /* 0x00000005350972a4 */ /* 0x000fc8000f8e023f */
[----:B------:R-:W-:Y:S02]  /*19f0*/  @UP1 UIADD3 UR36, UR11, UR9, URZ ;  /* 0x000000090b241290 */ /* 0x000fe4000fffe03f */
[----:B-1----:R-:W-:-:S04]  /*1a00*/  UIMAD.WIDE.U32 UR10, UR12, UR34, URZ ;  /* 0x000000220c0a72a5 */ /* 0x002fc8000f8e003f */
[----:B------:R-:W-:Y:S02]  /*1a10*/  UIMAD UR35, UR12, UR35, UR11 ;  /* 0x000000230c2372a4 */ /* 0x000fe4000f8e020b */
[----:B------:R-:W-:Y:S02]  /*1a20*/  USHF.L.U32 UR12, UR46, 0x7, URZ ;  /* 0x000000072e0c7899 */ /* 0x000fe4000800063f */
[----:B------:R-:W-:Y:S02]  /*1a30*/  USEL UR37, UR10, URZ, UP3 ;  /* 0x0000003f0a257287 */ /* 0x000fe40009800000 */
[----:B------:R-:W-:-:S07]  /*1a40*/  USEL UR10, UR12, URZ, UP6 ;  /* 0x0000003f0c0a7287 */ /* 0x000fce000b000000 */
[----:B---3--:R1:W2:Y:S02]  /*1a50*/  R2UR UR12, R4 ;  /* 0x00000000040c73c2 */ /* 0x0082a400000e0000 */
[----:B-1----:R-:W1:Y:S01]  /*1a60*/  I2F.RP R4, R7 ;  /* 0x0000000700047306 */ /* 0x002e620000209400 */
[----:B------:R-:W-:-:S07]  /*1a70*/  USHF.L.U64.HI UR9, UR46, 0x7, UR39 ;  /* 0x000000072e097899 */ /* 0x000fce0008010227 */
[----:B-1----:R-:W1:Y:S01]  /*1a80*/  MUFU.RCP R4, R4 ;  /* 0x0000000400047308 */ /* 0x002e620000001000 */
[----:B------:R-:W-:Y:S02]  /*1a90*/  USEL UR9, UR9, URZ, UP6 ;  /* 0x0000003f09097287 */ /* 0x000fe4000b000000 */
[----:B------:R-:W-:-:S04]  /*1aa0*/  UIADD3 UR10, UP0, UR8, UR10, URZ ;  /* 0x0000000a080a7290 */ /* 0x000fc8000ff1e03f */
[----:B------:R-:W-:Y:S01]  /*1ab0*/  UIADD3.X UR11, UR43, UR9, URZ, UP0, !UPT ;  /* 0x000000092b0b7290 */ /* 0x000fe200087fe43f */
[----:B-1----:R-:W-:-:S04]  /*1ac0*/  IADD3 R4, R4, 0xffffffe, RZ ;  /* 0x0ffffffe04047810 */ /* 0x002fc80007ffe0ff */
[----:B------:R1:W3:Y:S01]  /*1ad0*/  F2I.FTZ.U32.TRUNC.NTZ R5, R4 ;  /* 0x0000000400057305 */ /* 0x0002e2000021f000 */
[----:B------:R-:W-:-:S04]  /*1ae0*/  UIMAD UR9, UR53, UR10, URZ ;  /* 0x0000000a350972a4 */ /* 0x000fc8000f8e023f */
[----:B------:R-:W-:Y:S01]  /*1af0*/  UIMAD UR34, UR52, UR11, UR9 ;  /* 0x0000000b342272a4 */ /* 0x000fe2000f8e0209 */
[----:B----4-:R4:W2:Y:S01]  /*1b00*/  R2UR UR39, R3 ;  /* 0x00000000032773c2 */ /* 0x0108a200000e0000 */
[----:B-1----:R-:W-:Y:S01]  /*1b10*/  IMAD.MOV.U32 R4, RZ, RZ, RZ ;  /* 0x000000ffff047224 */ /* 0x002fe200078e00ff */
[----:B----4-:R-:W-:Y:S02]  /*1b20*/  IABS R3, UR51 ;  /* 0x0000003300037c13 */ /* 0x010fe40008000000 */
[----:B------:R-:W-:Y:S01]  /*1b30*/  ISETP.NE.AND P1, PT, RZ, c[0x0][0x1c8], PT ;  /* 0x00007200ff007a0c */ /* 0x000fe20003f25270 */
[----:B------:R-:W-:Y:S02]  /*1b40*/  UIMAD.WIDE.U32 UR10, UR52, UR10, URZ ;  /* 0x0000000a340a72a5 */ /* 0x000fe4000f8e003f */
[----:B------:R-:W-:Y:S01]  /*1b50*/  USEL UR35, UR35, URZ, UP3 ;  /* 0x0000003f23237287 */ /* 0x000fe20009800000 */
[----:B-----5:R3:W1:Y:S02]  /*1b60*/  R2UR UR9, R0 ;  /* 0x00000000000973c2 */ /* 0x02066400000e0000 */
[----:B---3--:R-:W-:-:S04]  /*1b70*/  IMAD.MOV R0, RZ, RZ, -R5 ;  /* 0x000000ffff007224 */ /* 0x008fc800078e0a05 */
[----:B------:R-:W-:-:S04]  /*1b80*/  IMAD R0, R0, R7, RZ ;  /* 0x0000000700007224 */ /* 0x000fc800078e02ff */
[----:B------:R-:W-:-:S04]  /*1b90*/  IMAD.HI.U32 R4, R5, R0, R4 ;  /* 0x0000000005047227 */ /* 0x000fc800078e0004 */
[----:B------:R-:W-:-:S04]  /*1ba0*/  IMAD.MOV.U32 R0, RZ, RZ, R3 ;  /* 0x000000ffff007224 */ /* 0x000fc800078e0003 */
[----:B------:R-:W-:-:S04]  /*1bb0*/  IMAD.HI.U32 R6, R4, R0, RZ ;  /* 0x0000000004067227 */ /* 0x000fc800078e00ff */
[----:B------:R-:W-:-:S04]  /*1bc0*/  IMAD.MOV R3, RZ, RZ, -R6 ;  /* 0x000000ffff037224 */ /* 0x000fc800078e0a06 */
[----:B------:R-:W-:-:S05]  /*1bd0*/  IMAD R0, R7, R3, R0 ;  /* 0x0000000307007224 */ /* 0x000fca00078e0200 */
[----:B------:R-:W-:-:S13]  /*1be0*/  ISETP.GT.U32.AND P0, PT, R7, R0, PT ;  /* 0x000000000700720c */ /* 0x000fda0003f04070 */
[----:B------:R-:W-:Y:S01]  /*1bf0*/  @!P0 IMAD.IADD R0, R0, 0x1, -R7 ;  /* 0x0000000100008824 */ /* 0x000fe200078e0a07 */
[----:B------:R-:W-:-:S04]  /*1c00*/  @!P0 IADD3 R6, R6, 0x1, RZ ;  /* 0x0000000106068810 */ /* 0x000fc80007ffe0ff */
[----:B------:R-:W-:Y:S02]  /*1c10*/  ISETP.GE.U32.AND P2, PT, R0, R7, PT ;  /* 0x000000070000720c */ /* 0x000fe40003f46070 */
[----:B--2---:R-:W-:Y:S01]  /*1c20*/  ISETP.LE.AND P0, PT, RZ, UR12, PT ;  /* 0x0000000cff007c0c */ /* 0x004fe2000bf03270 */
[----:B-1----:R-:W-:Y:S02]  /*1c30*/  @UP2 USEL UR9, UR9, UR5, !UP1 ;  /* 0x0000000509092287 */ /* 0x002fe4000c800000 */
[----:B------:R-:W-:-:S08]  /*1c40*/  ULDC UR12, c[0x0][0x234] ;  /* 0x00008d00000c7ab9 */ /* 0x000fd00000000800 */
[----:B------:R-:W-:-:S05]  /*1c50*/  @P2 IADD3 R6, R6, 0x1, RZ ;  /* 0x0000000106062810 */ /* 0x000fca0007ffe0ff */
[----:B------:R-:W-:Y:S01]  /*1c60*/  @!P0 IMAD.MOV R6, RZ, RZ, -R6 ;  /* 0x000000ffff068224 */ /* 0x000fe200078e0a06 */
[----:B------:R-:W-:Y:S01]  /*1c70*/  PLOP3.LUT P0, PT, PT, PT, UP2, 0x80, 0x0 ;  /* 0x000000000000781c */ /* 0x000fe20003f0f028 */
[----:B------:R-:W-:Y:S01]  /*1c80*/  @UP2 UIMAD UR12, UR51, UR12, UR9 ;  /* 0x0000000c330c22a4 */ /* 0x000fe2000f8e0209 */
[----:B------:R-:W-:Y:S01]  /*1c90*/  @!P1 LOP3.LUT R6, RZ, c[0x0][0x1c8], RZ, 0x33, !PT ;  /* 0x00007200ff069a12 */ /* 0x000fe200078e33ff */
[----:B------:R-:W-:-:S05]  /*1ca0*/  UIADD3 UR9, UR11, UR34, URZ ;  /* 0x000000220b097290 */ /* 0x000fca000fffe03f */
[----:B------:R-:W-:Y:S02]  /*1cb0*/  @!UP2 UMOV UR12, UR39 ;  /* 0x00000027000cac82 */ /* 0x000fe40008000000 */
[----:B------:R-:W-:Y:S01]  /*1cc0*/  USHF.R.S32.HI UR39, URZ, 0x1f, UR38 ;  /* 0x0000001f3f277899 */ /* 0x000fe20008011426 */
[----:B------:R-:W-:Y:S02]  /*1cd0*/  SHF.R.S32.HI R20, RZ, 0x1f, R6 ;  /* 0x0000001fff147819 */ /* 0x000fe40000011406 */
[----:B------:R-:W-:Y:S05]  /*1ce0*/  @!P0 BRA `(.L_x_4) ;  /* 0x0000008000008947 */ /* 0x000fea0003800000 */
[----:B------:R-:W2:Y:S01]  /*1cf0*/  LDL R8, [R1+0x20] ;  /* 0x0000200001087983 */ /* 0x000ea20000100800 */
[----:B------:R-:W-:Y:S02]  /*1d00*/  ULDC UR51, c[0x0][0x224] ;  /* 0x0000890000337ab9 */ /* 0x000fe40000000800 */
[----:B------:R-:W-:Y:S02]  /*1d10*/  @!UP1 UIMAD UR5, UR46, UR51, URZ ;  /* 0x000000332e0592a4 */ /* 0x000fe4000f8e023f */
[----:B------:R-:W1:Y:S02]  /*1d20*/  S2UR UR51, SR_CTAID.Z ;  /* 0x00000000003379c3 */ /* 0x000e640000002700 */
[----:B------:R-:W-:-:S06]  /*1d30*/  ULEA UR5, UR46, UR5, 0x7 ;  /* 0x000000052e057291 */ /* 0x000fcc000f8e383f */
[----:B--2---:R-:W1:Y:S02]  /*1d40*/  R2UR UR34, R8 ;  /* 0x00000000082273c2 */ /* 0x004e6400000e0000 */
[----:B-1----:R-:W-:Y:S01]  /*1d50*/  UIMAD UR5, UR34, UR51, UR5 ;  /* 0x00000033220572a4 */ /* 0x002fe2000f8e0205 */
[----:B------:R-:W-:Y:S05]  /*1d60*/  BRA `(.L_x_5) ;  /* 0x0000003000007947 */ /* 0x000fea0003800000 */
.L_x_4:
[----:B------:R-:W2:Y:S02]  /*1d70*/  LDL R0, [R1+0x10] ;  /* 0x0000100001007983 */ /* 0x000ea40000100800 */
[----:B--2---:R1:W2:Y:S01]  /*1d80*/  R2UR UR5, R0 ;  /* 0x00000000000573c2 */ /* 0x0042a200000e0000 */
[----:B------:R-:W-:-:S07]  /*1d90*/  DEPBAR.LE SB1, 0x0, {2} ;  /* 0x000090040000791a */ /* 0x000fce0000000000 */
.L_x_5:
[----:B------:R-:W2:Y:S04]  /*1da0*/  LDL R4, [R1+0x1c] ;  /* 0x00001c0001047983 */ /* 0x000ea80000100800 */
[----:B------:R-:W3:Y:S04]  /*1db0*/  LDL R3, [R1+0xc] ;  /* 0x00000c0001037983 */ /* 0x000ee80000100800 */
[----:B------:R-:W4:Y:S01]  /*1dc0*/  LDL R0, [R1+0x4] ;  /* 0x0000040001007983 */ /* 0x000f220000100800 */
[----:B------:R-:W-:Y:S01]  /*1dd0*/  USHF.L.U32 UR34, UR57, 0x7, URZ ;  /* 0x0000000739227899 */ /* 0x000fe2000800063f */
[----:B------:R-:W-:Y:S02]  /*1de0*/  BSSY B1, `(.L_x_1) ;  /* 0x0000639000017945 */ /* 0x000fe40003800000 */
[----:B------:R-:W1:Y:S02]  /*1df0*/  S2R R12, SR_TID.X ;  /* 0x00000000000c7919 */ /* 0x000e640000002100 */
[----:B-1----:R-:W-:Y:S01]  /*1e00*/  SHF.R.S32.HI R13, RZ, 0x1f, R12 ;  /* 0x0000001fff0d7819 */ /* 0x002fe2000001140c */
[----:B--2---:R1:W2:Y:S08]  /*1e10*/  R2UR UR46, R4 ;  /* 0x00000000042e73c2 */ /* 0x0042b000000e0000 */
[----:B---3--:R3:W5:Y:S01]  /*1e20*/  R2UR UR11, R3 ;  /* 0x00000000030b73c2 */ /* 0x00876200000e0000 */
[----:B-1----:R-:W-:Y:S01]  /*1e30*/  LEA.HI R4, R13, R12, RZ, 0x2 ;  /* 0x0000000c0d047211 */ /* 0x002fe200078f10ff */
[----:B--2---:R-:W-:-:S06]  /*1e40*/  UIADD3 UR10, UP5, UP4, UR10, UR34, UR46 ;  /* 0x000000220a0a7290 */ /* 0x004fcc000fcbe02e */
[----:B------:R-:W1:Y:S01]  /*1e50*/  S2UR UR46, SR_CTAID.Y ;  /* 0x00000000002e79c3 */ /* 0x000e620000002600 */
[----:B------:R-:W-:Y:S02]  /*1e60*/  UIADD3 UR34, UP1, UP0, UR37, UR10, UR40 ;  /* 0x0000000a25227290 */ /* 0x000fe4000f83e028 */
[----:B------:R-:W-:Y:S01]  /*1e70*/  USHF.R.S32.HI UR40, URZ, 0x1f, UR51 ;  /* 0x0000001f3f287899 */ /* 0x000fe20008011433 */
[----:B---3--:R-:W-:Y:S02]  /*1e80*/  SHF.R.S32.HI R3, RZ, 0x2, R4 ;  /* 0x00000002ff037819 */ /* 0x008fe40000011404 */
[----:B------:R-:W-:Y:S02]  /*1e90*/  LOP3.LUT R4, R4, 0xfffffffc, RZ, 0xc0, !PT ;  /* 0xfffffffc04047812 */ /* 0x000fe400078ec0ff */
[----:B----4-:R2:W5:Y:S01]  /*1ea0*/  R2UR UR10, R0 ;  /* 0x00000000000a73c2 */ /* 0x01056200000e0000 */
[----:B------:R-:W-:Y:S02]  /*1eb0*/  SHF.R.S32.HI R21, RZ, 0x1f, R3 ;  /* 0x0000001fff157819 */ /* 0x000fe40000011403 */
[----:B------:R-:W-:-:S04]  /*1ec0*/  IMAD.IADD R4, R12, 0x1, -R4 ;  /* 0x000000010c047824 */ /* 0x000fc800078e0a04 */
[----:B------:R-:W-:-:S05]  /*1ed0*/  IMAD.SHL.U32 R4, R4, 0x8, RZ ;  /* 0x0000000804047824 */ /* 0x000fca00078e00ff */
[----:B------:R-:W-:Y:S02]  /*1ee0*/  SHF.R.S32.HI R5, RZ, 0x1f, R4 ;  /* 0x0000001fff057819 */ /* 0x000fe40000011404 */
[----:B--2---:R-:W-:Y:S01]  /*1ef0*/  IADD3 R0, P0, R3, UR8, RZ ;  /* 0x0000000803007c10 */ /* 0x004fe2000ff1e0ff */
[----:B-----5:R-:W-:-:S03]  /*1f00*/  UIADD3.X UR9, UR9, UR11, UR10, UP5, UP4 ;  /* 0x0000000b09097290 */ /* 0x020fc6000afe840a */
[----:B------:R-:W-:Y:S01]  /*1f10*/  IADD3.X R7, R21, UR43, RZ, P0, !PT ;  /* 0x0000002b15077c10 */ /* 0x000fe200087fe4ff */
[----:B------:R-:W-:Y:S01]  /*1f20*/  IMAD.WIDE.U32 R8, R0, c[0x0][0x190], R4 ;  /* 0x0000640000087a25 */ /* 0x000fe200078e0004 */
[----:B------:R-:W-:Y:S02]  /*1f30*/  ULDC.64 UR10, c[0x0][0x1a8] ;  /* 0x00006a00000a7ab9 */ /* 0x000fe40000000a00 */
[----:B------:R-:W-:Y:S01]  /*1f40*/  UIADD3.X UR37, UR35, UR9, UR36, UP1, UP0 ;  /* 0x0000000923257290 */ /* 0x000fe20008fe0424 */
[----:B------:R-:W-:Y:S01]  /*1f50*/  IMAD R7, R7, c[0x0][0x190], RZ ;  /* 0x0000640007077a24 */ /* 0x000fe200078e02ff */
[----:B------:R-:W-:Y:S01]  /*1f60*/  IADD3 R10, P0, R8, UR55, RZ ;  /* 0x00000037080a7c10 */ /* 0x000fe2000ff1e0ff */
[----:B------:R-:W-:Y:S01]  /*1f70*/  UIMAD UR9, UR40, UR10, URZ ;  /* 0x0000000a280972a4 */ /* 0x000fe2000f8e023f */
[----:B------:R-:W-:Y:S01]  /*1f80*/  IADD3 R8, P1, R4, UR41, RZ ;  /* 0x0000002904087c10 */ /* 0x000fe2000ff3e0ff */
[----:B------:R-:W-:Y:S01]  /*1f90*/  IMAD R0, R0, c[0x0][0x194], R7 ;  /* 0x0000650000007a24 */ /* 0x000fe200078e0207 */
[----:B------:R-:W-:-:S02]  /*1fa0*/  UISETP.GE.AND UP0, UPT, UR44, 0x1, UPT ;  /* 0x000000012c00788c */ /* 0x000fc4000bf06270 */
[----:B------:R-:W-:Y:S02]  /*1fb0*/  UIMAD UR36, UR51, UR11, UR9 ;  /* 0x0000000b332472a4 */ /* 0x000fe4000f8e0209 */
[----:B------:R-:W-:Y:S01]  /*1fc0*/  IADD3.X R11, R9, UR54, R0, P0, !PT ;  /* 0x00000036090b7c10 */ /* 0x000fe200087fe400 */
[----:B------:R-:W-:Y:S01]  /*1fd0*/  ULDC.64 UR10, c[0x0][0x378] ;  /* 0x0000de00000a7ab9 */ /* 0x000fe20000000a00 */
[----:B------:R-:W-:Y:S01]  /*1fe0*/  LEA.HI R0, R13, R12, RZ, 0x5 ;  /* 0x0000000c0d007211 */ /* 0x000fe200078f28ff */
[----:B------:R-:W-:Y:S01]  /*1ff0*/  UIMAD UR9, UR40, UR10, URZ ;  /* 0x0000000a280972a4 */ /* 0x000fe2000f8e023f */
[----:B------:R-:W-:Y:S01]  /*2000*/  IADD3.X R9, R5, UR42, RZ, P1, !PT ;  /* 0x0000002a05097c10 */ /* 0x000fe20008ffe4ff */
[----:B------:R-:W-:Y:S01]  /*2010*/  ULDC.64 UR54, c[0x0][0x3c8] ;  /* 0x0000f20000367ab9 */ /* 0x000fe20000000a00 */
[----:B------:R-:W-:Y:S01]  /*2020*/  LOP3.LUT R7, R0, 0xffffffe0, RZ, 0xc0, !PT ;  /* 0xffffffe000077812 */ /* 0x000fe200078ec0ff */
[----:B------:R-:W-:Y:S01]  /*2030*/  UIMAD UR35, UR51, UR11, UR9 ;  /* 0x0000000b332372a4 */ /* 0x000fe2000f8e0209 */
[----:B------:R-:W-:Y:S01]  /*2040*/  SHF.R.S32.HI R0, RZ, 0x5, R0 ;  /* 0x00000005ff007819 */ /* 0x000fe20000011400 */
[----:B------:R-:W-:-:S02]  /*2050*/  UMOV UR40, 0x4 ;  /* 0x0000000400287882 */ /* 0x000fc40000000000 */
[----:B------:R-:W-:Y:S01]  /*2060*/  IMAD.IADD R7, R12, 0x1, -R7 ;  /* 0x000000010c077824 */ /* 0x000fe200078e0a07 */
[----:B------:R-:W-:Y:S02]  /*2070*/  ULDC.64 UR10, c[0x0][0x370] ;  /* 0x0000dc00000a7ab9 */ /* 0x000fe40000000a00 */
[----:B------:R-:W-:Y:S01]  /*2080*/  UIMAD UR9, UR43, UR10, URZ ;  /* 0x0000000a2b0972a4 */ /* 0x000fe2000f8e023f */
[----:B------:R-:W-:Y:S01]  /*2090*/  IMAD R0, R0, UR57, R7 ;  /* 0x0000003900007c24 */ /* 0x000fe2000f8e0207 */
[----:B------:R-:W-:Y:S01]  /*20a0*/  UIADD3 UR10, UR8, UR12, URZ ;  /* 0x0000000c080a7290 */ /* 0x000fe2000fffe03f */
[----:B------:R-:W-:Y:S01]  /*20b0*/  IMAD.U32 R7, RZ, RZ, UR8 ;  /* 0x00000008ff077e24 */ /* 0x000fe2000f8e00ff */
[----:B------:R-:W-:Y:S02]  /*20c0*/  UIMAD UR9, UR8, UR11, UR9 ;  /* 0x0000000b080972a4 */ /* 0x000fe4000f8e0209 */
[----:B------:R-:W-:Y:S01]  /*20d0*/  IADD3 R16, P0, R0, UR34, RZ ;  /* 0x0000002200107c10 */ /* 0x000fe2000ff1e0ff */
[----:B------:R-:W-:Y:S01]  /*20e0*/  IMAD.WIDE.U32 R8, R7, c[0x0][0x370], R8 ;  /* 0x0000dc0007087a25 */ /* 0x000fe200078e0008 */
[----:B------:R-:W-:-:S02]  /*20f0*/  UIADD3 UR34, UR8, UR5, URZ ;  /* 0x0000000508227290 */ /* 0x000fc4000fffe03f */
[----:B------:R-:W-:Y:S01]  /*2100*/  LEA.HI.X.SX32 R17, R0, UR37, 0x1, P0 ;  /* 0x0000002500117c11 */ /* 0x000fe200080f0eff */
[----:B------:R-:W-:Y:S01]  /*2110*/  IMAD.U32 R0, RZ, RZ, UR51 ;  /* 0x00000033ff007e24 */ /* 0x000fe2000f8e00ff */
[----:B------:R-:W-:Y:S01]  /*2120*/  IADD3 R9, R9, UR9, RZ ;  /* 0x0000000909097c10 */ /* 0x000fe2000fffe0ff */
[----:B------:R-:W-:Y:S01]  /*2130*/  ULDC.64 UR42, c[0x0][0x200] ;  /* 0x00008000002a7ab9 */ /* 0x000fe20000000a00 */
[----:B------:R-:W-:Y:S01]  /*2140*/  LEA R188, P0, R16, c[0x0][0x350], 0x2 ;  /* 0x0000d40010bc7a11 */ /* 0x000fe200078010ff */
[----:B------:R-:W-:Y:S01]  /*2150*/  IMAD.WIDE.U32 R10, R0, c[0x0][0x1a8], R10 ;  /* 0x00006a00000a7a25 */ /* 0x000fe200078e000a */
[----:B------:R-:W-:Y:S02]  /*2160*/  ULEA.HI.SX32 UR12, UR48, 0xffffffff, 0x19 ;  /* 0xffffffff300c7891 */ /* 0x000fe4000f8fca3f */
[----:B------:R-:W-:Y:S01]  /*2170*/  LEA.HI.X R183, R16, c[0x0][0x354], R17, 0x2, P0 ;  /* 0x0000d50010b77a11 */ /* 0x000fe200000f1411 */
[----:B------:R-:W-:Y:S01]  /*2180*/  IMAD.WIDE.U32 R8, R0, c[0x0][0x378], R8 ;  /* 0x0000de0000087a25 */ /* 0x000fe200078e0008 */
[----:B------:R-:W-:Y:S01]  /*2190*/  PLOP3.LUT P0, PT, PT, PT, UP0, 0x80, 0x0 ;  /* 0x000000000000781c */ /* 0x000fe20003f0f008 */
[----:B------:R-:W-:Y:S01]  /*21a0*/  UIMAD.WIDE UR10, UR10, UR40, UR42 ;  /* 0x000000280a0a72a5 */ /* 0x000fe2000f8e022a */
[----:B------:R-:W-:Y:S01]  /*21b0*/  IADD3 R7, R11, UR36, RZ ;  /* 0x000000240b077c10 */ /* 0x000fe2000fffe0ff */
[----:B------:R-:W-:Y:S01]  /*21c0*/  IMAD R0, R21, c[0x0][0x370], RZ ;  /* 0x0000dc0015007a24 */ /* 0x000fe200078e02ff */
[----:B------:R-:W-:Y:S01]  /*21d0*/  IADD3 R9, R9, UR35, RZ ;  /* 0x0000002309097c10 */ /* 0x000fe2000fffe0ff */
[----:B------:R-:W-:Y:S01]  /*21e0*/  UIMAD.WIDE UR34, UR34, UR40, UR54 ;  /* 0x00000028222272a5 */ /* 0x000fe2000f8e0236 */
[----:B------:R-:W-:Y:S01]  /*21f0*/  LEA R14, P2, R10, c[0x0][0x160], 0x1 ;  /* 0x000058000a0e7a11 */ /* 0x000fe200078408ff */
[----:B------:R-:W-:-:S02]  /*2200*/  IMAD R0, R3, c[0x0][0x374], R0 ;  /* 0x0000dd0003007a24 */ /* 0x000fc400078e0200 */
[----:B------:R-:W-:Y:S01]  /*2210*/  IMAD.WIDE.U32 R8, R3, c[0x0][0x370], R8 ;  /* 0x0000dc0003087a25 */ /* 0x000fe200078e0008 */
[----:B------:R-:W-:-:S03]  /*2220*/  LEA.HI.X R15, R10, c[0x0][0x164], R7, 0x1, P2 ;  /* 0x000059000a0f7a11 */ /* 0x000fc600010f0c07 */
[----:B------:R-:W-:Y:S01]  /*2230*/  IMAD.IADD R0, R9, 0x1, R0 ;  /* 0x0000000109007824 */ /* 0x000fe200078e0200 */
[----:B------:R-:W-:-:S04]  /*2240*/  LEA R12, P1, R8, c[0x0][0x330], 0x1 ;  /* 0x0000cc00080c7a11 */ /* 0x000fc800078208ff */
[----:B------:R-:W-:Y:S01]  /*2250*/  LEA.HI.X R13, R8, c[0x0][0x334], R0, 0x1, P1 ;  /* 0x0000cd00080d7a11 */ /* 0x000fe200008f0c00 */
[----:B-1----:R-:W-:Y:S05]  /*2260*/  @!P0 BRA `(.L_x_6) ;  /* 0x000056c000008947 */ /* 0x002fea0003800000 */
[----:B------:R-:W-:Y:S01]  /*2270*/  ULDC.64 UR8, c[0x0][0x1a0] ;  /* 0x0000680000087ab9 */ /* 0x000fe20000000a00 */
[----:B------:R-:W-:Y:S01]  /*2280*/  IMAD.U32 R0, RZ, RZ, UR38 ;  /* 0x00000026ff007e24 */ /* 0x000fe2000f8e00ff */
[----:B------:R-:W-:Y:S01]  /*2290*/  UIMAD UR5, UR39, UR8, URZ ;  /* 0x00000008270572a4 */ /* 0x000fe2000f8e023f */
[----:B------:R-:W-:Y:S01]  /*22a0*/  IMAD.MOV.U32 R18, RZ, RZ, 0x80 ;  /* 0x00000080ff127424 */ /* 0x000fe200078e00ff */
[----:B------:R-:W-:Y:S01]  /*22b0*/  ULDC.64 UR36, c[0x0][0x198] ;  /* 0x0000660000247ab9 */ /* 0x000fe20000000a00 */
[C-C-:B------:R-:W-:Y:S01]  /*22c0*/  IMAD.WIDE.U32 R8, R0.reuse, c[0x0][0x1a0], R4.reuse ;  /* 0x0000680000087a25 */ /* 0x140fe200078e0004 */
[----:B------:R-:W-:Y:S01]  /*22d0*/  UIMAD UR5, UR38, UR9, UR5 ;  /* 0x00000009260572a4 */ /* 0x000fe2000f8e0205 */
[----:B------:R-:W-:Y:S01]  /*22e0*/  MOV R184, R12 ;  /* 0x0000000c00b87202 */ /* 0x000fe20000000f00 */
[----:B------:R-:W-:Y:S01]  /*22f0*/  UIMAD UR36, UR39, UR36, URZ ;  /* 0x00000024272472a4 */ /* 0x000fe2000f8e023f */
[----:B------:R-:W-:Y:S01]  /*2300*/  IMAD.WIDE.U32 R4, R0, c[0x0][0x198], R4 ;  /* 0x0000660000047a25 */ /* 0x000fe200078e0004 */
[----:B------:R-:W-:Y:S01]  /*2310*/  IADD3 R8, P0, R8, UR45, RZ ;  /* 0x0000002d08087c10 */ /* 0x000fe2000ff1e0ff */
[----:B------:R-:W-:Y:S01]  /*2320*/  UMOV UR9, UR10 ;  /* 0x0000000a00097c82 */ /* 0x000fe20008000000 */
[----:B------:R-:W-:Y:S01]  /*2330*/  MOV R229, 0x7f800000 ;  /* 0x7f80000000e57802 */ /* 0x000fe20000000f00 */
[----:B------:R-:W-:Y:S01]  /*2340*/  IMAD.U32 R7, RZ, RZ, UR5 ;  /* 0x00000005ff077e24 */ /* 0x000fe2000f8e00ff */
[----:B------:R-:W-:Y:S01]  /*2350*/  UIADD3 UR5, UR38, 0x80, URZ ;  /* 0x0000008026057890 */ /* 0x000fe2000fffe03f */
[----:B------:R-:W-:Y:S01]  /*2360*/  IMAD.MOV.U32 R187, RZ, RZ, R15 ;  /* 0x000000ffffbb7224 */ /* 0x000fe200078e000f */
[----:B------:R-:W-:Y:S01]  /*2370*/  UIMAD UR36, UR38, UR37, UR36 ;  /* 0x00000025262472a4 */ /* 0x000fe2000f8e0224 */
[----:B------:R-:W-:Y:S01]  /*2380*/  IMAD.MOV.U32 R185, RZ, RZ, R13 ;  /* 0x000000ffffb97224 */ /* 0x000fe200078e000d */
[----:B------:R-:W-:Y:S01]  /*2390*/  UISETP.GE.AND UP0, UPT, UR5, UR4, UPT ;  /* 0x000000040500728c */ /* 0x000fe2000bf06270 */
[----:B------:R-:W-:Y:S01]  /*23a0*/  IADD3.X R9, R9, UR47, R7, P0, !PT ;  /* 0x0000002f09097c10 */ /* 0x000fe200087fe407 */
[----:B------:R-:W-:Y:S01]  /*23b0*/  IMAD R15, R18, c[0x0][0x374], RZ ;  /* 0x0000dd00120f7a24 */ /* 0x000fe200078e02ff */
[----:B------:R-:W-:Y:S01]  /*23c0*/  UMOV UR5, UR12 ;  /* 0x0000000c00057c82 */ /* 0x000fe20008000000 */
[----:B------:R-:W-:Y:S01]  /*23d0*/  IMAD.U32 R0, RZ, RZ, UR36 ;  /* 0x00000024ff007e24 */ /* 0x000fe2000f8e00ff */
[----:B------:R-:W-:Y:S01]  /*23e0*/  ULEA.HI UR12, UR5, UR5, URZ, 0x1 ;  /* 0x00000005050c7291 */ /* 0x000fe2000f8f083f */
[----:B------:R-:W-:Y:S01]  /*23f0*/  IADD3 R16, P0, R4, UR49, RZ ;  /* 0x0000003104107c10 */ /* 0x000fe2000ff1e0ff */
[C---:B------:R-:W-:Y:S01]  /*2400*/  IMAD R11, R18.reuse, c[0x0][0x194], RZ ;  /* 0x00006500120b7a24 */ /* 0x040fe200078e02ff */
[----:B------:R-:W-:Y:S01]  /*2410*/  UMOV UR8, UR11 ;  /* 0x0000000b00087c82 */ /* 0x000fe20008000000 */
[----:B------:R-:W-:Y:S01]  /*2420*/  IMAD.WIDE.U32 R12, R18, c[0x0][0x370], RZ ;  /* 0x0000dc00120c7a25 */ /* 0x000fe200078e00ff */
[----:B------:R-:W-:Y:S01]  /*2430*/  ULOP3.LUT UR12, UR12, 0xfffffffe, URZ, 0xc0, !UPT ;  /* 0xfffffffe0c0c7892 */ /* 0x000fe2000f8ec03f */
[----:B------:R-:W-:-:S02]  /*2440*/  IADD3.X R17, R5, UR50, R0, P0, !PT ;  /* 0x0000003205117c10 */ /* 0x000fc400087fe400 */
[----:B------:R-:W-:Y:S01]  /*2450*/  IMAD.MOV.U32 R186, RZ, RZ, R14 ;  /* 0x000000ffffba7224 */ /* 0x000fe200078e000e */
[----:B------:R-:W-:Y:S01]  /*2460*/  UIADD3 UR12, UR5, -UR12, URZ ;  /* 0x8000000c050c7290 */ /* 0x000fe2000fffe03f */
[----:B------:R-:W-:Y:S01]  /*2470*/  IADD3 R0, R3, 0x40, RZ ;  /* 0x0000004003007810 */ /* 0x000fe20007ffe0ff */
[----:B------:R-:W-:-:S04]  /*2480*/  IMAD.WIDE.U32 R18, R18, c[0x0][0x190], RZ ;  /* 0x0000640012127a25 */ /* 0x000fc800078e00ff */
[----:B------:R-:W-:Y:S01]  /*2490*/  IMAD.MOV.U32 R228, RZ, RZ, 0x7f800000 ;  /* 0x7f800000ffe47424 */ /* 0x000fe200078e00ff */
[----:B------:R-:W-:Y:S01]  /*24a0*/  UISETP.NE.AND UP1, UPT, UR12, 0x1, UPT ;  /* 0x000000010c00788c */ /* 0x000fe2000bf25270 */
[----:B------:R-:W-:Y:S01]  /*24b0*/  IMAD.WIDE.U32 R4, R6, c[0x0][0x1b8], R8 ;  /* 0x00006e0006047a25 */ /* 0x000fe200078e0008 */
[----:B------:R-:W-:-:S03]  /*24c0*/  UIMAD UR12, UR30, -0x80, UR4 ;  /* 0xffffff801e0c78a4 */ /* 0x000fc6000f8e0204 */
[----:B------:R-:W-:Y:S02]  /*24d0*/  IMAD.MOV.U32 R226, RZ, RZ, 0x7f800000 ;  /* 0x7f800000ffe27424 */ /* 0x000fe400078e00ff */
[----:B------:R-:W-:Y:S01]  /*24e0*/  IMAD.MOV.U32 R227, RZ, RZ, 0x7f800000 ;  /* 0x7f800000ffe37424 */ /* 0x000fe200078e00ff */
[----:B------:R-:W-:Y:S02]  /*24f0*/  ISETP.GE.AND P4, PT, R3, UR12, PT ;  /* 0x0000000c03007c0c */ /* 0x000fe4000bf86270 */
[----:B------:R-:W-:Y:S01]  /*2500*/  SHF.L.U32 R150, R158, 0x1, RZ ;  /* 0x000000019e967819 */ /* 0x000fe200000006ff */
[----:B------:R-:W-:Y:S01]  /*2510*/  CS2R R94, SRZ ;  /* 0x00000000005e7805 */ /* 0x000fe2000001ff00 */
[C---:B------:R-:W-:Y:S01]  /*2520*/  ISETP.GE.AND P3, PT, R0.reuse, UR12, PT ;  /* 0x0000000c00007c0c */ /* 0x040fe2000bf66270 */
[----:B------:R-:W-:Y:S01]  /*2530*/  UIMAD UR12, UR5, -0x80, UR44 ;  /* 0xffffff80050c78a4 */ /* 0x000fe2000f8e022c */
[----:B------:R-:W-:Y:S01]  /*2540*/  CS2R R92, SRZ ;  /* 0x00000000005c7805 */ /* 0x000fe2000001ff00 */
[----:B------:R-:W-:Y:S01]  /*2550*/  CS2R R98, SRZ ;  /* 0x0000000000627805 */ /* 0x000fe2000001ff00 */
[----:B------:R-:W-:Y:S01]  /*2560*/  CS2R R96, SRZ ;  /* 0x0000000000607805 */ /* 0x000fe2000001ff00 */
[----:B------:R-:W-:Y:S01]  /*2570*/  CS2R R90, SRZ ;  /* 0x00000000005a7805 */ /* 0x000fe2000001ff00 */
[----:B------:R-:W-:Y:S01]  /*2580*/  CS2R R88, SRZ ;  /* 0x0000000000587805 */ /* 0x000fe2000001ff00 */
[----:B------:R-:W-:Y:S01]  /*2590*/  ISETP.GE.AND P2, PT, R0, UR12, PT ;  /* 0x0000000c00007c0c */ /* 0x000fe2000bf46270 */
[----:B------:R-:W-:Y:S01]  /*25a0*/  IMAD R0, R20, c[0x0][0x1b8], RZ ;  /* 0x00006e0014007a24 */ /* 0x000fe200078e02ff */
[----:B------:R-:W-:Y:S01]  /*25b0*/  CS2R R86, SRZ ;  /* 0x0000000000567805 */ /* 0x000fe2000001ff00 */
[----:B------:R-:W-:Y:S01]  /*25c0*/  @!P4 IMAD R7, R21, c[0x0][0x1a0], RZ ;  /* 0x000068001507ca24 */ /* 0x000fe200078e02ff */
[----:B------:R-:W-:Y:S01]  /*25d0*/  CS2R R84, SRZ ;  /* 0x0000000000547805 */ /* 0x000fe2000001ff00 */
[----:B------:R-:W-:Y:S01]  /*25e0*/  IMAD R10, R6, c[0x0][0x1bc], R0 ;  /* 0x00006f00060a7a24 */ /* 0x000fe200078e0200 */
[----:B------:R-:W-:Y:S01]  /*25f0*/  @!P3 IADD3 R0, P5, R3, 0x40, RZ ;  /* 0x000000400300b810 */ /* 0x000fe20007fbe0ff */
[----:B------:R-:W-:Y:S01]  /*2600*/  CS2R R78, SRZ ;  /* 0x00000000004e7805 */ /* 0x000fe2000001ff00 */
[----:B------:R-:W-:Y:S01]  /*2610*/  CS2R R76, SRZ ;  /* 0x00000000004c7805 */ /* 0x000fe2000001ff00 */
[----:B------:R-:W-:Y:S01]  /*2620*/  IMAD.IADD R5, R5, 0x1, R10 ;  /* 0x0000000105057824 */ /* 0x000fe200078e020a */
[----:B------:R-:W-:Y:S01]  /*2630*/  IADD3 R10, R250, 0x8, RZ ;  /* 0x00000008fa0a7810 */ /* 0x000fe20007ffe0ff */
[----:B------:R-:W-:Y:S01]  /*2640*/  CS2R R82, SRZ ;  /* 0x0000000000527805 */ /* 0x000fe2000001ff00 */
[----:B------:R-:W-:Y:S01]  /*2650*/  CS2R R80, SRZ ;  /* 0x0000000000507805 */ /* 0x000fe2000001ff00 */
[----:B------:R-:W-:Y:S01]  /*2660*/  @!P2 IADD3 R18, P0, R186, R18, RZ ;  /* 0x00000012ba12a210 */ /* 0x000fe20007f1e0ff */
[----:B------:R-:W-:Y:S01]  /*2670*/  @!P4 IMAD.WIDE.U32 R8, R3, c[0x0][0x1a0], R4 ;  /* 0x000068000308ca25 */ /* 0x000fe200078e0004 */
[----:B------:R-:W-:Y:S01]  /*2680*/  @!P2 IADD3 R14, P1, R184, R12, RZ ;  /* 0x0000000cb80ea210 */ /* 0x000fe20007f3e0ff */
[----:B------:R-:W-:Y:S01]  /*2690*/  CS2R R74, SRZ ;  /* 0x00000000004a7805 */ /* 0x000fe2000001ff00 */
[----:B------:R-:W-:Y:S01]  /*26a0*/  @!P2 IADD3.X R19, R187, R19, R11, P0, !PT ;  /* 0x00000013bb13a210 */ /* 0x000fe200007fe40b */
[----:B------:R-:W-:Y:S01]  /*26b0*/  @!P4 IMAD R11, R3, c[0x0][0x1a4], R7 ;  /* 0x00006900030bca24 */ /* 0x000fe200078e0207 */
[----:B------:R-:W-:Y:S01]  /*26c0*/  PLOP3.LUT P0, PT, PT, PT, UP3, 0x80, 0x0 ;  /* 0x000000000000781c */ /* 0x000fe20003f0f038 */
[----:B------:R-:W-:Y:S01]  /*26d0*/  @!P3 IMAD.X R7, RZ, RZ, R21, P5 ;  /* 0x000000ffff07b224 */ /* 0x000fe200028e0615 */
[----:B------:R-:W-:Y:S01]  /*26e0*/  @!P2 IADD3.X R15, R185, R13, R15, P1, !PT ;  /* 0x0000000db90fa210 */ /* 0x000fe20000ffe40f */
[----:B------:R-:W-:Y:S01]  /*26f0*/  @!P4 IMAD.IADD R9, R9, 0x1, R11 ;  /* 0x000000010909c824 */ /* 0x000fe200078e020b */
[----:B------:R-:W-:Y:S01]  /*2700*/  @!P4 LEA R12, P1, R8, c[0x0][0x170], 0x1 ;  /* 0x00005c00080cca11 */ /* 0x000fe200078208ff */
[----:B------:R-:W-:Y:S01]  /*2710*/  @!P3 IMAD R7, R7, c[0x0][0x1a0], RZ ;  /* 0x000068000707ba24 */ /* 0x000fe200078e02ff */
[----:B------:R-:W-:Y:S01]  /*2720*/  ISETP.GE.AND P6, PT, R10, UR12, PT ;  /* 0x0000000c0a007c0c */ /* 0x000fe2000bfc6270 */
[----:B------:R-:W-:Y:S01]  /*2730*/  @!P3 IMAD.WIDE.U32 R4, R0, c[0x0][0x1a0], R4 ;  /* 0x000068000004ba25 */ /* 0x000fe200078e0004 */
[----:B------:R-:W-:Y:S01]  /*2740*/  @!P4 LEA.HI.X R13, R8, c[0x0][0x174], R9, 0x1, P1 ;  /* 0x00005d00080dca11 */ /* 0x000fe200008f0c09 */
[----:B------:R-:W-:Y:S01]  /*2750*/  CS2R R72, SRZ ;  /* 0x0000000000487805 */ /* 0x000fe2000001ff00 */
[----:B------:R-:W-:Y:S01]  /*2760*/  CS2R R70, SRZ ;  /* 0x0000000000467805 */ /* 0x000fe2000001ff00 */
[----:B------:R-:W-:Y:S01]  /*2770*/  @!P3 IMAD R11, R0, c[0x0][0x1a4], R7 ;  /* 0x00006900000bba24 */ /* 0x000fe200078e0207 */
[----:B------:R-:W-:Y:S01]  /*2780*/  @!P3 LEA R10, P1, R4, c[0x0][0x170], 0x1 ;  /* 0x00005c00040aba11 */ /* 0x000fe200078208ff */
[----:B------:R-:W-:Y:S01]  /*2790*/  @P0 BAR.SYNC.DEFER_BLOCKING 0x0 ;  /* 0x0000000000000b1d */ /* 0x000fe20000010000 */
[----:B------:R-:W-:Y:S01]  /*27a0*/  PLOP3.LUT P0, PT, PT, PT, UP1, 0x80, 0x0 ;  /* 0x000000000000781c */ /* 0x000fe20003f0f018 */
[----:B------:R-:W-:Y:S01]  /*27b0*/  IMAD R7, R20, c[0x0][0x1b0], RZ ;  /* 0x00006c0014077a24 */ /* 0x000fe200078e02ff */
[----:B------:R-:W-:Y:S01]  /*27c0*/  @!P3 IADD3 R5, R5, R11, RZ ;  /* 0x0000000b0505b210 */ /* 0x000fe20007ffe0ff */
[----:B------:R-:W-:-:S02]  /*27d0*/  IMAD.SHL.U32 R0, R247, 0x2, RZ ;  /* 0x00000002f7007824 */ /* 0x000fc400078e00ff */
[----:B------:R-:W-:Y:S01]  /*27e0*/  IMAD R7, R6, c[0x0][0x1b4], R7 ;  /* 0x00006d0006077a24 */ /* 0x000fe200078e0207 */
[----:B------:R-:W-:Y:S01]  /*27f0*/  @!P3 LEA.HI.X R11, R4, c[0x0][0x174], R5, 0x1, P1 ;  /* 0x00005d00040bba11 */ /* 0x000fe200008f0c05 */
[----:B------:R-:W-:Y:S01]  /*2800*/  IMAD.WIDE.U32 R8, R6, c[0x0][0x1b0], R16 ;  /* 0x00006c0006087a25 */ /* 0x000fe200078e0010 */
[----:B------:R-:W-:Y:S01]  /*2810*/  IADD3 R4, R247, 0x1000, RZ ;  /* 0x00001000f7047810 */ /* 0x000fe20007ffe0ff */
[----:B------:R-:W-:Y:S01]  /*2820*/  CS2R R68, SRZ ;  /* 0x0000000000447805 */ /* 0x000fe2000001ff00 */
[----:B------:R-:W-:Y:S01]  /*2830*/  ISETP.GE.AND P1, PT, R3, UR12, PT ;  /* 0x0000000c03007c0c */ /* 0x000fe2000bf26270 */
[----:B------:R-:W-:Y:S01]  /*2840*/  @!P4 IMAD R6, R21, c[0x0][0x198], RZ ;  /* 0x000066001506ca24 */ /* 0x000fe200078e02ff */
[----:B------:R-:W-:Y:S01]  /*2850*/  SEL R4, R4, R247, !P0 ;  /* 0x000000f704047207 */ /* 0x000fe20004000000 */
[----:B------:R-:W-:Y:S01]  /*2860*/  IMAD.IADD R5, R9, 0x1, R7 ;  /* 0x0000000109057824 */ /* 0x000fe200078e0207 */
[----:B------:R-:W-:Y:S01]  /*2870*/  UMOV UR11, UR34 ;  /* 0x00000022000b7c82 */ /* 0x000fe20008000000 */
[----:B------:R-:W-:Y:S01]  /*2880*/  @!P4 IMAD R9, R3, c[0x0][0x19c], R6 ;  /* 0x000067000309ca24 */ /* 0x000fe200078e0206 */
[----:B------:R-:W-:Y:S01]  /*2890*/  UMOV UR10, UR35 ;  /* 0x00000023000a7c82 */ /* 0x000fe20008000000 */
[----:B------:R-:W-:-:S02]  /*28a0*/  IMAD.SHL.U32 R194, R4, 0x2, RZ ;  /* 0x0000000204c27824 */ /* 0x000fc400078e00ff */
[----:B------:R-:W-:Y:S01]  /*28b0*/  @!P4 IMAD.MOV.U32 R4, RZ, RZ, R8 ;  /* 0x000000ffff04c224 */ /* 0x000fe200078e0008 */
[----:B------:R-:W-:Y:S03]  /*28c0*/  @P4 STS [R0+0x8000], RZ ;  /* 0x008000ff00004388 */ /* 0x000fe60000000800 */
[----:B------:R-:W-:Y:S01]  /*28d0*/  @!P4 IMAD.WIDE.U32 R6, R3, c[0x0][0x198], R4 ;  /* 0x000066000306ca25 */ /* 0x000fe200078e0004 */
[----:B------:R-:W-:Y:S03]  /*28e0*/  @P4 STS [R0+0x8004], RZ ;  /* 0x008004ff00004388 */ /* 0x000fe60000000800 */
[----:B------:R-:W-:Y:S01]  /*28f0*/  @!P4 IMAD.IADD R9, R7, 0x1, R9 ;  /* 0x000000010709c824 */ /* 0x000fe200078e0209 */
[----:B------:R-:W-:Y:S04]  /*2900*/  @P4 STS.64 [R0+0x8008], RZ ;  /* 0x008008ff00004388 */ /* 0x000fe80000000a00 */
[----:B------:R-:W-:Y:S01]  /*2910*/  @!PT LDS RZ, [RZ] ;  /* 0x00000000fffff984 */ /* 0x000fe20000000800 */
[----:B------:R-:W-:Y:S01]  /*2920*/  @!PT LDS RZ, [RZ] ;  /* 0x00000000fffff984 */ /* 0x000fe20000000800 */
[----:B------:R-:W-:Y:S01]  /*2930*/  @!PT LDS RZ, [RZ] ;  /* 0x00000000fffff984 */ /* 0x000fe20000000800 */
[----:B------:R1:W-:Y:S04]  /*2940*/  @!P4 LDGSTS.E.BYPASS.LTC128B.128 [R0+0x8000], [R12.64] ;  /* 0x080000000c00cfae */ /* 0x0003e8000b901d60 */
[----:B------:R-:W-:Y:S04]  /*2950*/  @P3 STS.128 [R0+0x9000], RZ ;  /* 0x009000ff00003388 */ /* 0x000fe80000000c00 */
[----:B------:R-:W-:Y:S01]  /*2960*/  @!PT LDS RZ, [RZ] ;  /* 0x00000000fffff984 */ /* 0x000fe20000000800 */
[----:B------:R-:W-:Y:S01]  /*2970*/  @!PT LDS RZ, [RZ] ;  /* 0x00000000fffff984 */ /* 0x000fe20000000800 */
[----:B------:R-:W-:Y:S01]  /*2980*/  @!PT LDS RZ, [RZ] ;  /* 0x00000000fffff984 */ /* 0x000fe20000000800 */
[----:B------:R2:W-:Y:S04]  /*2990*/  @!P3 LDGSTS.E.BYPASS.LTC128B.128 [R0+0x9000], [R10.64] ;  /* 0x090000000a00bfae */ /* 0x0005e8000b901d60 */
[----:B------:R-:W0:Y:S04]  /*29a0*/  LDGDEPBAR ;  /* 0x00000000000079af */ /* 0x000e280000000000 */
[----:B------:R-:W-:Y:S04]  /*29b0*/  @P1 STS [R0+0x4000], RZ ;  /* 0x004000ff00001388 */ /* 0x000fe80000000800 */
[----:B------:R-:W-:Y:S04]  /*29c0*/  @P1 STS [R0+0x4004], RZ ;  /* 0x004004ff00001388 */ /* 0x000fe80000000800 */
[----:B------:R-:W-:Y:S01]  /*29d0*/  @P1 STS.64 [R0+0x4008], RZ ;  /* 0x004008ff00001388 */ /* 0x000fe20000000a00 */
[----:B-1----:R-:W-:-:S03]  /*29e0*/  IADD3 R12, R250, 0x40, RZ ;  /* 0x00000040fa0c7810 */ /* 0x002fc60007ffe0ff */
[----:B------:R-:W-:Y:S01]  /*29f0*/  @!PT LDS RZ, [RZ] ;  /* 0x00000000fffff984 */ /* 0x000fe20000000800 */
[----:B------:R-:W-:Y:S01]  /*2a00*/  @!PT LDS RZ, [RZ] ;  /* 0x00000000fffff984 */ /* 0x000fe20000000800 */
[----:B------:R-:W-:Y:S01]  /*2a10*/  @!PT LDS RZ, [RZ] ;  /* 0x00000000fffff984 */ /* 0x000fe20000000800 */
[----:B------:R1:W-:Y:S04]  /*2a20*/  @!P1 LDGSTS.E.BYPASS.LTC128B.128 [R0+0x4000], [R184.64] ;  /* 0x04000000b8009fae */ /* 0x0003e8000b901d60 */
[----:B------:R-:W-:Y:S01]  /*2a30*/  @P2 STS.128 [R0+0x5000], RZ ;  /* 0x005000ff00002388 */ /* 0x000fe20000000c00 */
[----:B--2---:R-:W-:-:S03]  /*2a40*/  @!P4 LEA R10, P5, R6, c[0x0][0x168], 0x1 ;  /* 0x00005a00060aca11 */ /* 0x004fc600078a08ff */
[----:B------:R-:W-:Y:S01]  /*2a50*/  @!PT LDS RZ, [RZ] ;  /* 0x00000000fffff984 */ /* 0x000fe20000000800 */
[----:B------:R-:W-:Y:S01]  /*2a60*/  @!PT LDS RZ, [RZ] ;  /* 0x00000000fffff984 */ /* 0x000fe20000000800 */
[----:B------:R-:W-:Y:S01]  /*2a70*/  @!PT LDS RZ, [RZ] ;  /* 0x00000000fffff984 */ /* 0x000fe20000000800 */
[----:B------:R1:W-:Y:S01]  /*2a80*/  @!P2 LDGSTS.E.BYPASS.LTC128B.128 [R0+0x5000], [R14.64] ;  /* 0x050000000e00afae */ /* 0x0003e2000b901d60 */
[----:B------:R-:W-:-:S03]  /*2a90*/  @!P4 LEA.HI.X R11, R6, c[0x0][0x16c], R9, 0x1, P5 ;  /* 0x00005b00060bca11 */ /* 0x000fc600028f0c09 */
[----:B------:R-:W-:Y:S01]  /*2aa0*/  @P1 STS [R194], RZ ;  /* 0x000000ffc2001388 */ /* 0x000fe20000000800 */
[----:B------:R-:W-:Y:S01]  /*2ab0*/  @!P3 IMAD.MOV.U32 R9, RZ, RZ, R5 ;  /* 0x000000ffff09b224 */ /* 0x000fe200078e0005 */
[----:B------:R-:W-:Y:S02]  /*2ac0*/  ISETP.GE.AND P5, PT, R12, UR12, PT ;  /* 0x0000000c0c007c0c */ /* 0x000fe4000bfa6270 */
[----:B------:R-:W-:Y:S04]  /*2ad0*/  @P1 STS [R194+0x4], RZ ;  /* 0x000004ffc2001388 */ /* 0x000fe80000000800 */
[----:B------:R-:W-:Y:S04]  /*2ae0*/  @P1 STS [R194+0x8], RZ ;  /* 0x000008ffc2001388 */ /* 0x000fe80000000800 */
[----:B------:R-:W-:Y:S04]  /*2af0*/  @P1 STS [R194+0xc], RZ ;  /* 0x00000cffc2001388 */ /* 0x000fe80000000800 */
[----:B------:R-:W-:Y:S01]  /*2b00*/  @!PT LDS RZ, [RZ] ;  /* 0x00000000fffff984 */ /* 0x000fe20000000800 */
[----:B------:R-:W-:Y:S01]  /*2b10*/  @!PT LDS RZ, [RZ] ;  /* 0x00000000fffff984 */ /* 0x000fe20000000800 */
[----:B------:R-:W-:Y:S01]  /*2b20*/  @!PT LDS RZ, [RZ] ;  /* 0x00000000fffff984 */ /* 0x000fe20000000800 */
[----:B------:R2:W-:Y:S01]  /*2b30*/  @!P1 LDGSTS.E.BYPASS.LTC128B.128 [R194], [R186.64] ;  /* 0x00000000bac29fae */ /* 0x0005e2000b901d60 */
[----:B------:R-:W-:-:S02]  /*2b40*/  @!P3 IADD3 R4, P1, R3, 0x40, RZ ;  /* 0x000000400304b810 */ /* 0x000fc40007f3e0ff */
[----:B------:R-:W-:Y:S01]  /*2b50*/  IADD3 R3, R250, 0x48, RZ ;  /* 0x00000048fa037810 */ /* 0x000fe20007ffe0ff */
[----:B------:R-:W-:Y:S01]  /*2b60*/  @P2 STS [R194+0x1000], RZ ;  /* 0x001000ffc2002388 */ /* 0x000fe20000000800 */
[----:B------:R-:W-:Y:S02]  /*2b70*/  @!P3 IADD3.X R6, RZ, R21, RZ, P1, !PT ;  /* 0x00000015ff06b210 */ /* 0x000fe40000ffe4ff */
[----:B------:R-:W-:Y:S01]  /*2b80*/  ISETP.GE.AND P1, PT, R3, UR12, PT ;  /* 0x0000000c03007c0c */ /* 0x000fe2000bf26270 */
[----:B------:R-:W-:Y:S02]  /*2b90*/  @P2 STS [R194+0x1004], RZ ;  /* 0x001004ffc2002388 */ /* 0x000fe40000000800 */
[----:B------:R-:W-:Y:S02]  /*2ba0*/  @!P3 IMAD R6, R6, c[0x0][0x198], RZ ;  /* 0x000066000606ba24 */ /* 0x000fe400078e02ff */
[----:B------:R-:W-:Y:S02]  /*2bb0*/  @P2 STS [R194+0x1008], RZ ;  /* 0x001008ffc2002388 */ /* 0x000fe40000000800 */
[----:B------:R-:W-:-:S02]  /*2bc0*/  @!P3 IMAD R6, R4, c[0x0][0x19c], R6 ;  /* 0x000067000406ba24 */ /* 0x000fc400078e0206 */
[----:B------:R-:W-:Y:S01]  /*2bd0*/  @!P3 IMAD.WIDE.U32 R4, R4, c[0x0][0x198], R8 ;  /* 0x000066000404ba25 */ /* 0x000fe200078e0008 */
[----:B------:R-:W-:Y:S01]  /*2be0*/  @P2 STS [R194+0x100c], RZ ;  /* 0x00100cffc2002388 */ /* 0x000fe20000000800 */
[----:B------:R-:W-:Y:S02]  /*2bf0*/  SHF.R.S32.HI R8, RZ, 0x1f, R250 ;  /* 0x0000001fff087819 */ /* 0x000fe400000114fa */
[----:B------:R-:W-:Y:S01]  /*2c00*/  @!P3 IMAD.IADD R5, R5, 0x1, R6 ;  /* 0x000000010505b824 */ /* 0x000fe200078e0206 */
[----:B------:R-:W-:Y:S01]  /*2c10*/  @!PT LDS RZ, [RZ] ;  /* 0x00000000fffff984 */ /* 0x000fe20000000800 */
[----:B------:R-:W-:Y:S01]  /*2c20*/  @!PT LDS RZ, [RZ] ;  /* 0x00000000fffff984 */ /* 0x000fe20000000800 */
[----:B------:R-:W-:Y:S01]  /*2c30*/  @!PT LDS RZ, [RZ] ;  /* 0x00000000fffff984 */ /* 0x000fe20000000800 */
[----:B------:R2:W-:Y:S01]  /*2c40*/  @!P2 LDGSTS.E.BYPASS.LTC128B.128 [R194+0x1000], [R18.64] ;  /* 0x0100000012c2afae */ /* 0x0005e2000b901d60 */
[----:B------:R-:W-:-:S03]  /*2c50*/  ISETP.GE.AND P2, PT, R250, UR12, PT ;  /* 0x0000000cfa007c0c */ /* 0x000fc6000bf46270 */
[----:B------:R-:W-:Y:S04]  /*2c60*/  @P4 STS [R0+0x6000], RZ ;  /* 0x006000ff00004388 */ /* 0x000fe80000000800 */
[----:B------:R-:W-:Y:S04]  /*2c70*/  @P4 STS [R0+0x6004], RZ ;  /* 0x006004ff00004388 */ /* 0x000fe80000000800 */
[----:B------:R-:W-:Y:S04]  /*2c80*/  @P4 STS.64 [R0+0x6008], RZ ;  /* 0x006008ff00004388 */ /* 0x000fe80000000a00 */
[----:B------:R-:W-:Y:S01]  /*2c90*/  @!PT LDS RZ, [RZ] ;  /* 0x00000000fffff984 */ /* 0x000fe20000000800 */
[----:B------:R-:W-:Y:S01]  /*2ca0*/  @!PT LDS RZ, [RZ] ;  /* 0x00000000fffff984 */ /* 0x000fe20000000800 */
[----:B------:R-:W-:Y:S01]  /*2cb0*/  @!PT LDS RZ, [RZ] ;  /* 0x00000000fffff984 */ /* 0x000fe20000000800 */
[----:B------:R1:W-:Y:S01]  /*2cc0*/  @!P4 LDGSTS.E.BYPASS.LTC128B.128 [R0+0x6000], [R10.64] ;  /* 0x060000000a00cfae */ /* 0x0003e2000b901d60 */
[----:B------:R-:W-:-:S03]  /*2cd0*/  @!P3 LEA R6, P4, R4, c[0x0][0x168], 0x1 ;  /* 0x00005a000406ba11 */ /* 0x000fc600078808ff */
[----:B------:R1:W-:Y:S01]  /*2ce0*/  @P3 STS.128 [R0+0x7000], RZ ;  /* 0x007000ff00003388 */ /* 0x0003e20000000c00 */
[----:B------:R-:W-:Y:S01]  /*2cf0*/  @!P3 LEA.HI.X R7, R4, c[0x0][0x16c], R5, 0x1, P4 ;  /* 0x00005b000407ba11 */ /* 0x000fe200020f0c05 */
[C---:B------:R-:W-:Y:S01]  /*2d00*/  IMAD.SHL.U32 R4, R250.reuse, 0x4, RZ ;  /* 0x00000004fa047824 */ /* 0x040fe200078e00ff */
[----:B------:R-:W-:-:S03]  /*2d10*/  SHF.L.U64.HI R5, R250, 0x2, R8 ;  /* 0x00000002fa057819 */ /* 0x000fc60000010208 */
[----:B------:R-:W-:Y:S01]  /*2d20*/  @!PT LDS RZ, [RZ] ;  /* 0x00000000fffff984 */ /* 0x000fe20000000800 */
[----:B------:R-:W-:Y:S01]  /*2d30*/  @!PT LDS RZ, [RZ] ;  /* 0x00000000fffff984 */ /* 0x000fe20000000800 */
[----:B------:R-:W-:Y:S01]  /*2d40*/  @!PT LDS RZ, [RZ] ;  /* 0x00000000fffff984 */ /* 0x000fe20000000800 */
[----:B------:R1:W-:Y:S01]  /*2d50*/  @!P3 LDGSTS.E.BYPASS.LTC128B.128 [R0+0x7000], [R6.64] ;  /* 0x070000000600bfae */ /* 0x0003e2000b901d60 */
[----:B------:R-:W-:-:S03]  /*2d60*/  IADD3 R4, P4, R4, UR9, RZ ;  /* 0x0000000904047c10 */ /* 0x000fc6000ff9e0ff */
[----:B------:R-:W0:Y:S01]  /*2d70*/  LDGDEPBAR ;  /* 0x00000000000079af */ /* 0x000e220000000000 */
[----:B------:R-:W-:-:S05]  /*2d80*/  IADD3.X R5, R5, UR8, RZ, P4, !PT ;  /* 0x0000000805057c10 */ /* 0x000fca000a7fe4ff */
[----:B------:R2:W5:Y:S04]  /*2d90*/  @!P2 LDG.E R228, [R4.64] ;  /* 0x0000002004e4a981 */ /* 0x000568000c1e1900 */
[----:B------:R2:W5:Y:S04]  /*2da0*/  @!P6 LDG.E R229, [R4.64+0x20] ;  /* 0x0000202004e5e981 */ /* 0x000568000c1e1900 */
[----:B------:R2:W5:Y:S01]  /*2db0*/  @!P5 LDG.E R226, [R4.64+0x100] ;  /* 0x0001002004e2d981 */ /* 0x000562000c1e1900 */
[----:B-1----:R-:W-:Y:S01]  /*2dc0*/  SHF.R.S32.HI R0, RZ, 0x1f, R3 ;  /* 0x0000001fff007819 */ /* 0x002fe20000011403 */
[----:B------:R-:W-:-:S04]  /*2dd0*/  DEPBAR.LE SB0, 0x1 ;  /* 0x000080400000791a */ /* 0x000fc80000000000 */
[----:B------:R-:W-:-:S04]  /*2de0*/  @!P1 LEA R6, P3, R3, UR9, 0x2 ;  /* 0x0000000903069c11 */ /* 0x000fc8000f8610ff */
[----:B------:R-:W-:-:S05]  /*2df0*/  @!P1 LEA.HI.X R7, R3, UR8, R0, 0x2, P3 ;  /* 0x0000000803079c11 */ /* 0x000fca00098f1400 */
[----:B------:R2:W5:Y:S04]  /*2e00*/  @!P1 LDG.E R227, [R6.64] ;  /* 0x0000002006e39981 */ /* 0x000568000c1e1900 */
[----:B------:R-:W-:Y:S01]  /*2e10*/  BAR.SYNC.DEFER_BLOCKING 0x0 ;  /* 0x0000000000007b1d */ /* 0x000fe20000010000 */
[----:B------:R-:W-:-:S05]  /*2e20*/  IADD3 R0, R158, 0x1000, RZ ;  /* 0x000010009e007810 */ /* 0x000fca0007ffe0ff */
[----:B------:R2:W1:Y:S04]  /*2e30*/  LDSM.16.M88.4 R112, [R146+0x8000] ;  /* 0x008000009270783b */ /* 0x0004680000000200 */
[----:B------:R2:W3:Y:S04]  /*2e40*/  LDSM.16.M88.4 R116, [R146+0x8400] ;  /* 0x008400009274783b */ /* 0x0004e80000000200 */
[----:B------:R2:W4:Y:S04]  /*2e50*/  LDSM.16.M88.4 R120, [R146+0x8800] ;  /* 0x008800009278783b */ /* 0x0005280000000200 */
[----:B------:R2:W1:Y:S04]  /*2e60*/  LDSM.16.M88.4 R124, [R146+0x8c00] ;  /* 0x008c0000927c783b */ /* 0x0004680000000200 */
[----:B------:R2:W1:Y:S04]  /*2e70*/  LDSM.16.M88.4 R128, [R145+0x8000] ;  /* 0x008000009180783b */ /* 0x0004680000000200 */
[----:B------:R2:W1:Y:S04]  /*2e80*/  LDSM.16.M88.4 R132, [R145+0x8400] ;  /* 0x008400009184783b */ /* 0x0004680000000200 */
[----:B------:R2:W1:Y:S04]  /*2e90*/  LDSM.16.M88.4 R136, [R145+0x8800] ;  /* 0x008800009188783b */ /* 0x0004680000000200 */
[----:B------:R2:W1:Y:S01]  /*2ea0*/  LDSM.16.M88.4 R140, [R145+0x8c00] ;  /* 0x008c0000918c783b */ /* 0x0004620000000200 */
[----:B------:R-:W-:-:S02]  /*2eb0*/  SEL R0, R0, R158, !P0 ;  /* 0x0000009e00007207 */ /* 0x000fc40004000000 */
[----:B------:R-:W-:-:S03]  /*2ec0*/  IADD3 R3, R152, 0x1000, RZ ;  /* 0x0000100098037810 */ /* 0x000fc60007ffe0ff */
[----:B------:R-:W-:Y:S01]  /*2ed0*/  IMAD.SHL.U32 R144, R0, 0x2, RZ ;  /* 0x0000000200907824 */ /* 0x000fe200078e00ff */
[----:B------:R-:W-:Y:S02]  /*2ee0*/  SEL R3, R3, R152, !P0 ;  /* 0x0000009803037207 */ /* 0x000fe40004000000 */
[C---:B------:R-:W-:Y:S01]  /*2ef0*/  IADD3 R0, R250.reuse, -0x80, RZ ;  /* 0xffffff80fa007810 */ /* 0x040fe20007ffe0ff */
[C---:B------:R-:W-:Y:S01]  /*2f00*/  IMAD.SHL.U32 R245, R250.reuse, 0x4, RZ ;  /* 0x00000004faf57824 */ /* 0x040fe200078e00ff */
[----:B------:R-:W-:Y:S01]  /*2f10*/  SHF.L.U64.HI R246, R250, 0x2, R8 ;  /* 0x00000002faf67819 */ /* 0x000fe20000010208 */
[----:B------:R-:W-:Y:S02]  /*2f20*/  IMAD.SHL.U32 R3, R3, 0x2, RZ ;  /* 0x0000000203037824 */ /* 0x000fe400078e00ff */
[----:B------:R-:W-:Y:S02]  /*2f30*/  IMAD.SHL.U32 R244, R0, 0x4, RZ ;  /* 0x0000000400f47824 */ /* 0x000fe400078e00ff */
[----:B---3--:R-:W-:-:S02]  /*2f40*/  IMAD.IADD R151, R150, 0x1, R153 ;  /* 0x0000000196977824 */ /* 0x008fc400078e0299 */
.L_x_9:
[----:B------:R-:W0:Y:S01]  /*2f50*/  LDGDEPBAR ;  /* 0x00000000000079af */ /* 0x000e220000000000 */
[----:B------:R-:W-:Y:S01]  /*2f60*/  IMAD.IADD R0, R153, 0x1, R144 ;  /* 0x0000000199007824 */ /* 0x000fe200078e0290 */
[----:B------:R-:W-:Y:S01]  /*2f70*/  PLOP3.LUT P0, PT, PT, PT, UP0, 0x80, 0x0 ;  /* 0x000000000000781c */ /* 0x000fe20003f0f008 */
[----:B------:R-:W-:Y:S01]  /*2f80*/  IMAD.U32 R159, RZ, RZ, UR30 ;  /* 0x0000001eff9f7e24 */ /* 0x000fe2000f8e00ff */
[----:B------:R-:W-:Y:S01]  /*2f90*/  PLOP3.LUT P1, PT, PT, PT, UP0, 0x80, 0x0 ;  /* 0x000000000000781c */ /* 0x000fe20003f2f008 */
[C---:B-----5:R-:W-:Y:S01]  /*2fa0*/  FMUL.FTZ R160, R228.reuse, 1.4426950216293334961 ;  /* 0x3fb8aa3be4a07820 */ /* 0x060fe20000410000 */
[----:B------:R-:W-:Y:S01]  /*2fb0*/  PLOP3.LUT P5, PT, PT, PT, UP0, 0x80, 0x0 ;  /* 0x000000000000781c */ /* 0x000fe20003faf008 */
[----:B------:R-:W-:Y:S01]  /*2fc0*/  UISETP.GE.AND UP5, UPT, UR5, 0x1, UPT ;  /* 0x000000010500788c */ /* 0x000fe2000bfa6270 */
[----:B------:R-:W-:Y:S02]  /*2fd0*/  PLOP3.LUT P4, PT, PT, PT, UP0, 0x80, 0x0 ;  /* 0x000000000000781c */ /* 0x000fe40003f8f008 */
[----:B------:R-:W-:Y:S02]  /*2fe0*/  FSETP.NEU.FTZ.AND P2, PT, R228, -INF , PT ;  /* 0xff800000e400780b */ /* 0x000fe40003f5d000 */
[----:B------:R-:W-:Y:S02]  /*2ff0*/  PLOP3.LUT P3, PT, PT, PT, UP0, 0x80, 0x0 ;  /* 0x000000000000781c */ /* 0x000fe40003f6f008 */
[----:B------:R-:W-:Y:S01]  /*3000*/  FSEL R160, R160, RZ, P2 ;  /* 0x000000ffa0a07208 */ /* 0x000fe20001000000 */
[----:B------:R-:W-:Y:S01]  /*3010*/  @P0 IMAD R159, R159, 0x80, R248 ;  /* 0x000000809f9f0824 */ /* 0x000fe200078e02f8 */
[----:B------:R-:W-:Y:S02]  /*3020*/  PLOP3.LUT P0, PT, PT, PT, UP0, 0x80, 0x0 ;  /* 0x000000000000781c */ /* 0x000fe40003f0f008 */
[----:B------:R-:W-:Y:S02]  /*3030*/  FSETP.NEU.FTZ.AND P2, PT, R229, -INF , PT ;  /* 0xff800000e500780b */ /* 0x000fe40003f5d000 */
[C---:B------:R-:W-:Y:S02]  /*3040*/  @P5 ISETP.GE.AND P5, PT, R159.reuse, UR4, PT ;  /* 0x000000049f005c0c */ /* 0x040fe4000bfa6270 */
[----:B------:R-:W-:Y:S01]  /*3050*/  PLOP3.LUT P6, PT, PT, PT, UP0, 0x80, 0x0 ;  /* 0x000000000000781c */ /* 0x000fe20003fcf008 */
[----:B------:R-:W-:Y:S04]  /*3060*/  DEPBAR.LE SB0, 0x0 ;  /* 0x000080000000791a */ /* 0x000fe80000000000 */
[----:B------:R-:W-:Y:S08]  /*3070*/  BAR.SYNC.DEFER_BLOCKING 0x0 ;  /* 0x0000000000007b1d */ /* 0x000ff00000010000 */
[----:B------:R-:W-:Y:S08]  /*3080*/  LDSM.16.M88.4 R64, [R144] ;  /* 0x000000009040783b */ /* 0x000ff00000000200 */
[----:B--2---:R-:W2:Y:S08]  /*3090*/  LDSM.16.M88.4 R16, [R146+0x6000] ;  /* 0x006000009210783b */ /* 0x004eb00000000200 */
[----:B------:R-:W3:Y:S08]  /*30a0*/  LDSM.16.M88.4 R60, [R144+0x1000] ;  /* 0x00100000903c783b */ /* 0x000ef00000000200 */
[----:B------:R-:W4:Y:S08]  /*30b0*/  LDSM.16.M88.4 R32, [R146+0x6400] ;  /* 0x006400009220783b */ /* 0x000f300000000200 */
[----:B------:R-:W1:Y:S08]  /*30c0*/  LDSM.16.M88.4 R48, [R146+0x6800] ;  /* 0x006800009230783b */ /* 0x000e700000000200 */
[----:B------:R-:W1:Y:S01]  /*30d0*/  LDSM.16.M88.4 R100, [R146+0x6c00] ;  /* 0x006c00009264783b */ /* 0x000e620000000200 */
[-C--:B--2---:R-:W-:Y:S07]  /*30e0*/  HMMA.16816.F32.BF16 R4, R64, R16.reuse, RZ ;  /* 0x000000104004723c */ /* 0x084fee00000418ff */
[----:B------:R-:W-:Y:S01]  /*30f0*/  LDSM.16.M88.4 R104, [R0] ;  /* 0x000000000068783b */ /* 0x000fe20000000200 */
[C---:B---3--:R-:W-:Y:S07]  /*3100*/  HMMA.16816.F32.BF16 R8, R60.reuse, R16, RZ ;  /* 0x000000103c08723c */ /* 0x048fee00000418ff */
[----:B------:R-:W2:Y:S01]  /*3110*/  LDSM.16.M88.4 R108, [R145+0x6000] ;  /* 0x00600000916c783b */ /* 0x000ea20000000200 */
[-C--:B------:R-:W-:Y:S08]  /*3120*/  HMMA.16816.F32.BF16 R12, R60, R18.reuse, RZ ;  /* 0x000000123c0c723c */ /* 0x080ff000000418ff */
[C---:B------:R-:W-:Y:S08]  /*3130*/  HMMA.16816.F32.BF16 R16, R64.reuse, R18, RZ ;  /* 0x000000124010723c */ /* 0x040ff000000418ff */
[-C--:B----4-:R-:W-:Y:S08]  /*3140*/  HMMA.16816.F32.BF16 R20, R64, R32.reuse, RZ ;  /* 0x000000204014723c */ /* 0x090ff000000418ff */
[C---:B------:R-:W-:Y:S08]  /*3150*/  HMMA.16816.F32.BF16 R24, R60.reuse, R32, RZ ;  /* 0x000000203c18723c */ /* 0x040ff000000418ff */
[-C--:B------:R-:W-:Y:S08]  /*3160*/  HMMA.16816.F32.BF16 R28, R60, R34.reuse, RZ ;  /* 0x000000223c1c723c */ /* 0x080ff000000418ff */
[C---:B------:R-:W-:Y:S08]  /*3170*/  HMMA.16816.F32.BF16 R32, R64.reuse, R34, RZ ;  /* 0x000000224020723c */ /* 0x040ff000000418ff */
[-C--:B-1----:R-:W-:Y:S08]  /*3180*/  HMMA.16816.F32.BF16 R36, R64, R48.reuse, RZ ;  /* 0x000000304024723c */ /* 0x082ff000000418ff */
[C---:B------:R-:W-:Y:S08]  /*3190*/  HMMA.16816.F32.BF16 R40, R60.reuse, R48, RZ ;  /* 0x000000303c28723c */ /* 0x040ff000000418ff */
[-C--:B------:R-:W-:Y:S08]  /*31a0*/  HMMA.16816.F32.BF16 R44, R60, R50.reuse, RZ ;  /* 0x000000323c2c723c */ /* 0x080ff000000418ff */
[C---:B------:R-:W-:Y:S08]  /*31b0*/  HMMA.16816.F32.BF16 R48, R64.reuse, R50, RZ ;  /* 0x000000324030723c */ /* 0x040ff000000418ff */
[-C--:B------:R-:W-:Y:S08]  /*31c0*/  HMMA.16816.F32.BF16 R52, R64, R100.reuse, RZ ;  /* 0x000000644034723c */ /* 0x080ff000000418ff */
[C---:B------:R-:W-:Y:S08]  /*31d0*/  HMMA.16816.F32.BF16 R56, R60.reuse, R100, RZ ;  /* 0x000000643c38723c */ /* 0x040ff000000418ff */
[-C--:B------:R-:W-:Y:S08]  /*31e0*/  HMMA.16816.F32.BF16 R60, R60, R102.reuse, RZ ;  /* 0x000000663c3c723c */ /* 0x080ff000000418ff */
[----:B------:R-:W-:Y:S01]  /*31f0*/  HMMA.16816.F32.BF16 R64, R64, R102, RZ ;  /* 0x000000664040723c */ /* 0x000fe200000418ff */
[----:B------:R1:W3:Y:S07]  /*3200*/  LDSM.16.M88.4 R100, [R0+0x1000] ;  /* 0x001000000064783b */ /* 0x0002ee0000000200 */
[-C--:B--2---:R-:W-:Y:S01]  /*3210*/  HMMA.16816.F32.BF16 R4, R104, R108.reuse, R4 ;  /* 0x0000006c6804723c */ /* 0x084fe20000041804 */
[----:B-1----:R-:W-:Y:S02]  /*3220*/  @P1 IADD3 R0, R159, 0x1, RZ ;  /* 0x000000019f001810 */ /* 0x002fe40007ffe0ff */
[----:B------:R-:W-:Y:S02]  /*3230*/  PLOP3.LUT P1, PT, PT, PT, UP0, 0x80, 0x0 ;  /* 0x000000000000781c */ /* 0x000fe40003f2f008 */
[----:B------:R-:W-:Y:S01]  /*3240*/  @P4 ISETP.GE.AND P4, PT, R0, UR4, PT ;  /* 0x0000000400004c0c */ /* 0x000fe2000bf86270 */
[----:B------:R-:W-:Y:S11]  /*3250*/  FMUL.FTZ R0, R229, 1.4426950216293334961 ;  /* 0x3fb8aa3be5007820 */ /* 0x000ff60000410000 */
[----:B------:R-:W-:Y:S07]  /*3260*/  @!UPT UIADD3 URZ, URZ, URZ, URZ ;  /* 0x0000003f3f3ff290 */ /* 0x000fee000fffe03f */
[----:B------:R-:W-:Y:S02]  /*3270*/  @P0 FSEL R4, R4, -INF , !P5 ;  /* 0xff80000004040808 */ /* 0x000fe40006800000 */
[----:B------:R-:W-:Y:S03]  /*3280*/  PLOP3.LUT P0, PT, PT, PT, UP0, 0x80, 0x0 ;  /* 0x000000000000781c */ /* 0x000fe60003f0f008 */
[--C-:B------:R-:W-:Y:S04]  /*3290*/  FFMA.FTZ R4, R4, c[0x0][0x23c], -R160.reuse ;  /* 0x00008f0004047a23 */ /* 0x100fe800000108a0 */
[----:B------:R1:W-:Y:S01]  /*32a0*/  MUFU.EX2 R174, R4 ;  /* 0x0000000400ae7308 */ /* 0x0003e20000000800 */
[----:B------:R-:W-:Y:S01]  /*32b0*/  @P1 FSEL R5, R5, -INF , !P4 ;  /* 0xff80000005051808 */ /* 0x000fe20006000000 */
[C---:B---3--:R-:W-:Y:S01]  /*32c0*/  HMMA.16816.F32.BF16 R8, R100.reuse, R108, R8 ;  /* 0x0000006c6408723c */ /* 0x048fe20000041808 */
[----:B------:R-:W-:Y:S03]  /*32d0*/  PLOP3.LUT P1, PT, PT, PT, UP0, 0x80, 0x0 ;  /* 0x000000000000781c */ /* 0x000fe60003f2f008 */
[----:B------:R-:W-:Y:S01]  /*32e0*/  @P0 FSEL R6, R6, -INF , !P5 ;  /* 0xff80000006060808 */ /* 0x000fe20006800000 */
[----:B------:R-:W-:Y:S01]  /*32f0*/  FFMA.FTZ R5, R5, c[0x0][0x23c], -R160 ;  /* 0x00008f0005057a23 */ /* 0x000fe200000108a0 */
[----:B------:R-:W-:Y:S01]  /*3300*/  PLOP3.LUT P0, PT, PT, PT, UP0, 0x80, 0x0 ;  /* 0x000000000000781c */ /* 0x000fe20003f0f008 */
[----:B------:R-:W-:Y:S01]  /*3310*/  FMUL.FTZ R108, R226, 1.4426950216293334961 ;  /* 0x3fb8aa3be26c7820 */ /* 0x000fe20000410000 */
[----:B------:R-:W-:Y:S01]  /*3320*/  FSEL R109, R0, RZ, P2 ;  /* 0x000000ff006d7208 */ /* 0x000fe20001000000 */
[----:B------:R-:W2:Y:S01]  /*3330*/  MUFU.EX2 R168, R5 ;  /* 0x0000000500a87308 */ /* 0x000ea20000000800 */
[----:B------:R-:W-:Y:S01]  /*3340*/  FSETP.NEU.FTZ.AND P2, PT, R226, -INF , PT ;  /* 0xff800000e200780b */ /* 0x000fe20003f5d000 */
[-C--:B------:R-:W-:Y:S01]  /*3350*/  HMMA.16816.F32.BF16 R12, R100, R110.reuse, R12 ;  /* 0x0000006e640c723c */ /* 0x080fe2000004180c */
[----:B------:R-:W-:Y:S02]  /*3360*/  FMUL.FTZ R0, R227, 1.4426950216293334961 ;  /* 0x3fb8aa3be3007820 */ /* 0x000fe40000410000 */
[----:B------:R-:W-:Y:S01]  /*3370*/  @P1 FSEL R7, R7, -INF , !P4 ;  /* 0xff80000007071808 */ /* 0x000fe20006000000 */
[--C-:B------:R-:W-:Y:S01]  /*3380*/  FFMA.FTZ R6, R6, c[0x0][0x23c], -R109.reuse ;  /* 0x00008f0006067a23 */ /* 0x100fe2000001086d */
[----:B------:R-:W-:Y:S02]  /*3390*/  PLOP3.LUT P1, PT, PT, PT, UP0, 0x80, 0x0 ;  /* 0x000000000000781c */ /* 0x000fe40003f2f008 */
[----:B------:R-:W-:Y:S01]  /*33a0*/  FSEL R108, R108, RZ, P2 ;  /* 0x000000ff6c6c7208 */ /* 0x000fe20001000000 */
[----:B------:R-:W-:Y:S01]  /*33b0*/  MUFU.EX2 R235, R6 ;  /* 0x0000000600eb7308 */ /* 0x000fe20000000800 */
[--C-:B------:R-:W-:Y:S01]  /*33c0*/  FFMA.FTZ R7, R7, c[0x0][0x23c], -R109.reuse ;  /* 0x00008f0007077a23 */ /* 0x100fe2000001086d */
[C---:B------:R-:W-:Y:S01]  /*33d0*/  HMMA.16816.F32.BF16 R16, R104.reuse, R110, R16 ;  /* 0x0000006e6810723c */ /* 0x040fe20000041810 */
[----:B------:R-:W-:Y:S02]  /*33e0*/  FSETP.NEU.FTZ.AND P2, PT, R227, -INF , PT ;  /* 0xff800000e300780b */ /* 0x000fe40003f5d000 */
[----:B-1----:R-:W-:Y:S02]  /*33f0*/  @P3 IADD3 R4, R159, 0x8, RZ ;  /* 0x000000089f043810 */ /* 0x002fe40007ffe0ff */
[----:B------:R-:W-:Y:S02]  /*3400*/  FSEL R0, R0, RZ, P2 ;  /* 0x000000ff00007208 */ /* 0x000fe40001000000 */
[----:B------:R-:W-:Y:S01]  /*3410*/  PLOP3.LUT P2, PT, PT, PT, UP0, 0x80, 0x0 ;  /* 0x000000000000781c */ /* 0x000fe20003f4f008 */
[----:B------:R1:W-:Y:S01]  /*3420*/  MUFU.EX2 R232, R7 ;  /* 0x0000000700e87308 */ /* 0x0003e20000000800 */
[----:B------:R-:W-:Y:S02]  /*3430*/  PLOP3.LUT P3, PT, PT, PT, UP0, 0x80, 0x0 ;  /* 0x000000000000781c */ /* 0x000fe40003f6f008 */
[----:B------:R-:W-:Y:S02]  /*3440*/  @P6 ISETP.GE.AND P6, PT, R4, UR4, PT ;  /* 0x0000000404006c0c */ /* 0x000fe4000bfc6270 */
[----:B------:R-:W-:Y:S02]  /*3450*/  @P1 FSEL R9, R9, -INF , !P4 ;  /* 0xff80000009091808 */ /* 0x000fe40006000000 */
[----:B------:R-:W-:Y:S02]  /*3460*/  PLOP3.LUT P1, PT, PT, PT, UP0, 0x80, 0x0 ;  /* 0x000000000000781c */ /* 0x000fe40003f2f008 */
[----:B------:R-:W-:Y:S01]  /*3470*/  @P0 FSEL R8, R8, -INF , !P5 ;  /* 0xff80000008080808 */ /* 0x000fe20006800000 */
[--C-:B------:R-:W-:Y:S01]  /*3480*/  FFMA.FTZ R9, R9, c[0x0][0x23c], -R108.reuse ;  /* 0x00008f0009097a23 */ /* 0x100fe2000001086c */
[----:B------:R-:W-:Y:S02]  /*3490*/  PLOP3.LUT P0, PT, PT, PT, UP0, 0x80, 0x0 ;  /* 0x000000000000781c */ /* 0x000fe40003f0f008 */
[----:B------:R-:W-:Y:S01]  /*34a0*/  @P2 IADD3 R4, R159, 0x9, RZ ;  /* 0x000000099f042810 */ /* 0x000fe20007ffe0ff */
[----:B------:R-:W-:Y:S01]  /*34b0*/  MUFU.EX2 R238, R9 ;  /* 0x0000000900ee7308 */ /* 0x000fe20000000800 */
[----:B------:R-:W-:Y:S01]  /*34c0*/  FFMA.FTZ R8, R8, c[0x0][0x23c], -R108 ;  /* 0x00008f0008087a23 */ /* 0x000fe2000001086c */
[----:B------:R-:W-:Y:S02]  /*34d0*/  PLOP3.LUT P2, PT, PT, PT, UP0, 0x80, 0x0 ;  /* 0x000000000000781c */ /* 0x000fe40003f4f008 */
[----:B------:R-:W-:Y:S02]  /*34e0*/  @P3 ISETP.GE.AND P3, PT, R4, UR4, PT ;  /* 0x0000000404003c0c */ /* 0x000fe4000bf66270 */
[----:B------:R-:W-:Y:S02]  /*34f0*/  @P1 FSEL R11, R11, -INF , !P4 ;  /* 0xff8000000b0b1808 */ /* 0x000fe40006000000 */
[----:B------:R-:W-:Y:S02]  /*3500*/  PLOP3.LUT P1, PT, PT, PT, UP0, 0x80, 0x0 ;  /* 0x000000000000781c */ /* 0x000fe40003f2f008 */
[----:B------:R3:W-:Y:S01]  /*3510*/  MUFU.EX2 R239, R8 ;  /* 0x0000000800ef7308 */ /* 0x0007e20000000800 */
[----:B-1----:R-:W1:Y:S01]  /*3520*/  LDSM.16.M88.4 R4, [R145+0x6400] ;  /* 0x006400009104783b */ /* 0x002e620000000200 */
[----:B------:R-:W-:Y:S01]  /*3530*/  @P0 FSEL R10, R10, -INF , !P5 ;  /* 0xff8000000a0a0808 */ /* 0x000fe20006800000 */
[--C-:B------:R-:W-:Y:S01]  /*3540*/  FFMA.FTZ R11, R11, c[0x0][0x23c], -R0.reuse ;  /* 0x00008f000b0b7a23 */ /* 0x100fe20000010800 */
[----:B------:R-:W-:Y:S02]  /*3550*/  PLOP3.LUT P0, PT, PT, PT, UP0, 0x80, 0x0 ;  /* 0x000000000000781c */ /* 0x000fe40003f0f008 */
[----:B------:R-:W-:Y:S01]  /*3560*/  PLOP3.LUT P4, PT, PT, PT, UP0, 0x80, 0x0 ;  /* 0x000000000000781c */ /* 0x000fe20003f8f008 */
[----:B------:R-:W-:Y:S01]  /*3570*/  FFMA.FTZ R10, R10, c[0x0][0x23c], -R0 ;  /* 0x00008f000a0a7a23 */ /* 0x000fe20000010800 */
[----:B------:R-:W-:Y:S02]  /*3580*/  PLOP3.LUT P5, PT, PT, PT, UP0, 0x80, 0x0 ;  /* 0x000000000000781c */ /* 0x000fe40003faf008 */
[----:B------:R-:W-:Y:S01]  /*3590*/  MUFU.EX2 R242, R11 ;  /* 0x0000000b00f27308 */ /* 0x000fe20000000800 */
[----:B------:R-:W-:Y:S02]  /*35a0*/  @P1 FSEL R13, R13, -INF , !P3 ;  /* 0xff8000000d0d1808 */ /* 0x000fe40005800000 */
[----:B------:R-:W-:Y:S03]  /*35b0*/  PLOP3.LUT P1, PT, PT, PT, UP0, 0x80, 0x0 ;  /* 0x000000000000781c */ /* 0x000fe60003f2f008 */
[--C-:B------:R-:W-:Y:S01]  /*35c0*/  FFMA.FTZ R13, R13, c[0x0][0x23c], -R108.reuse ;  /* 0x00008f000d0d7a23 */ /* 0x100fe2000001086c */
[----:B------:R-:W-:Y:S02]  /*35d0*/  @P0 FSEL R12, R12, -INF , !P6 ;  /* 0xff8000000c0c0808 */ /* 0x000fe40007000000 */
[----:B------:R-:W-:Y:S01]  /*35e0*/  PLOP3.LUT P0, PT, PT, PT, UP0, 0x80, 0x0 ;  /* 0x000000000000781c */ /* 0x000fe20003f0f008 */
[----:B------:R4:W-:Y:S02]  /*35f0*/  MUFU.EX2 R243, R10 ;  /* 0x0000000a00f37308 */ /* 0x0009e40000000800 */
[----:B------:R-:W-:Y:S01]  /*3600*/  FFMA.FTZ R12, R12, c[0x0][0x23c], -R108 ;  /* 0x00008f000c0c7a23 */ /* 0x000fe2000001086c */
[----:B---3--:R-:W-:Y:S03]  /*3610*/  @P4 IADD3 R8, R159, 0x10, RZ ;  /* 0x000000109f084810 */ /* 0x008fe60007ffe0ff */
[----:B------:R-:W-:Y:S02]  /*3620*/  @P1 FSEL R15, R15, -INF , !P3 ;  /* 0xff8000000f0f1808 */ /* 0x000fe40005800000 */
[----:B------:R-:W-:Y:S02]  /*3630*/  PLOP3.LUT P1, PT, PT, PT, UP0, 0x80, 0x0 ;  /* 0x000000000000781c */ /* 0x000fe40003f2f008 */
[----:B------:R-:W-:Y:S01]  /*3640*/  MUFU.EX2 R237, R12 ;  /* 0x0000000c00ed7308 */ /* 0x000fe20000000800 */
[----:B------:R-:W-:Y:S01]  /*3650*/  PLOP3.LUT P4, PT, PT, PT, UP0, 0x80, 0x0 ;  /* 0x000000000000781c */ /* 0x000fe20003f8f008 */
[--C-:B------:R-:W-:Y:S01]  /*3660*/  FFMA.FTZ R15, R15, c[0x0][0x23c], -R0.reuse ;  /* 0x00008f000f0f7a23 */ /* 0x100fe20000010800 */
[----:B------:R-:W-:Y:S02]  /*3670*/  @P0 FSEL R14, R14, -INF , !P6 ;  /* 0xff8000000e0e0808 */ /* 0x000fe40007000000 */
[----:B------:R-:W-:Y:S02]  /*3680*/  PLOP3.LUT P0, PT, PT, PT, UP0, 0x80, 0x0 ;  /* 0x000000000000781c */ /* 0x000fe40003f0f008 */
[----:B------:R-:W-:Y:S01]  /*3690*/  @P5 ISETP.GE.AND P5, PT, R8, UR4, PT ;  /* 0x0000000408005c0c */ /* 0x000fe2000bfa6270 */
[----:B------:R-:W-:Y:S01]  /*36a0*/  FFMA.FTZ R14, R14, c[0x0][0x23c], -R0 ;  /* 0x00008f000e0e7a23 */ /* 0x000fe20000010800 */
[----:B------:R-:W-:Y:S01]  /*36b0*/  @P2 IADD3 R8, R159, 0x11, RZ ;  /* 0x000000119f082810 */ /* 0x000fe20007ffe0ff */
[----:B------:R-:W-:Y:S01]  /*36c0*/  MUFU.EX2 R236, R13 ;  /* 0x0000000d00ec7308 */ /* 0x000fe20000000800 */
[----:B------:R-:W-:Y:S01]  /*36d0*/  @P1 FSEL R17, R17, -INF , !P3 ;  /* 0xff80000011111808 */ /* 0x000fe20005800000 */
[-C--:B-1----:R-:W-:Y:S01]  /*36e0*/  HMMA.16816.F32.BF16 R20, R104, R4.reuse, R20 ;  /* 0x000000046814723c */ /* 0x082fe20000041814 */
[----:B------:R-:W-:Y:S02]  /*36f0*/  PLOP3.LUT P1, PT, PT, PT, UP0, 0x80, 0x0 ;  /* 0x000000000000781c */ /* 0x000fe40003f2f008 */
[----:B------:R-:W-:Y:S01]  /*3700*/  @P4 ISETP.GE.AND P4, PT, R8, UR4, PT ;  /* 0x0000000408004c0c */ /* 0x000fe2000bf86270 */
[--C-:B------:R-:W-:Y:S01]  /*3710*/  FFMA.FTZ R17, R17, c[0x0][0x23c], -R160.reuse ;  /* 0x00008f0011117a23 */ /* 0x100fe200000108a0 */
[----:B------:R-:W-:Y:S02]  /*3720*/  PLOP3.LUT P2, PT, PT, PT, UP0, 0x80, 0x0 ;  /* 0x000000000000781c */ /* 0x000fe40003f4f008 */
[----:B------:R-:W-:Y:S01]  /*3730*/  @P0 FSEL R16, R16, -INF , !P6 ;  /* 0xff80000010100808 */ /* 0x000fe20007000000 */
[----:B------:R-:W-:Y:S01]  /*3740*/  MUFU.EX2 R167, R17 ;  /* 0x0000001100a77308 */ /* 0x000fe20000000800 */
[----:B------:R-:W-:Y:S01]  /*3750*/  PLOP3.LUT P0, PT, PT, PT, UP0, 0x80, 0x0 ;  /* 0x000000000000781c */ /* 0x000fe20003f0f008 */
[C---:B------:R-:W-:Y:S02]  /*3760*/  HMMA.16816.F32.BF16 R24, R100.reuse, R4, R24 ;  /* 0x000000046418723c */ /* 0x040fe40000041818 */
[--C-:B------:R-:W-:Y:S02]  /*3770*/  FFMA.FTZ R16, R16, c[0x0][0x23c], -R160.reuse ;  /* 0x00008f0010107a23 */ /* 0x100fe400000108a0 */
[----:B------:R-:W-:Y:S02]  /*3780*/  @P1 FSEL R19, R19, -INF , !P3 ;  /* 0xff80000013131808 */ /* 0x000fe40005800000 */
[----:B------:R-:W-:Y:S02]  /*3790*/  PLOP3.LUT P1, PT, PT, PT, UP0, 0x80, 0x0 ;  /* 0x000000000000781c */ /* 0x000fe40003f2f008 */
[----:B------:R-:W1:Y:S01]  /*37a0*/  MUFU.EX2 R173, R16 ;  /* 0x0000001000ad7308 */ /* 0x000e620000000800 */
[----:B------:R-:W-:Y:S01]  /*37b0*/  PLOP3.LUT P3, PT, PT, PT, UP0, 0x80, 0x0 ;  /* 0x000000000000781c */ /* 0x000fe20003f6f008 */
[-C--:B------:R-:W-:Y:S02]  /*37c0*/  HMMA.16816.F32.BF16 R28, R100, R6.reuse, R28 ;  /* 0x00000006641c723c */ /* 0x080fe4000004181c */
[----:B------:R-:W-:Y:S01]  /*37d0*/  @P0 FSEL R18, R18, -INF , !P6 ;  /* 0xff80000012120808 */ /* 0x000fe20007000000 */
[--C-:B------:R-:W-:Y:S01]  /*37e0*/  FFMA.FTZ R19, R19, c[0x0][0x23c], -R109.reuse ;  /* 0x00008f0013137a23 */ /* 0x100fe2000001086d */
[----:B------:R-:W-:Y:S02]  /*37f0*/  PLOP3.LUT P0, PT, PT, PT, UP0, 0x80, 0x0 ;  /* 0x000000000000781c */ /* 0x000fe40003f0f008 */
[----:B------:R-:W-:Y:S01]  /*3800*/  PLOP3.LUT P6, PT, PT, PT, UP0, 0x80, 0x0 ;  /* 0x000000000000781c */ /* 0x000fe20003fcf008 */
[--C-:B------:R-:W-:Y:S01]  /*3810*/  FFMA.FTZ R18, R18, c[0x0][0x23c], -R109.reuse ;  /* 0x00008f0012127a23 */ /* 0x100fe2000001086d */
[----:B------:R-:W-:Y:S01]  /*3820*/  MUFU.EX2 R220, R19 ;  /* 0x0000001300dc7308 */ /* 0x000fe20000000800 */
[----:B------:R-:W-:Y:S01]  /*3830*/  @P1 FSEL R21, R21, -INF , !P4 ;  /* 0xff80000015151808 */ /* 0x000fe20006000000 */
[C---:B------:R-:W-:Y:S01]  /*3840*/  HMMA.16816.F32.BF16 R32, R104.reuse, R6, R32 ;  /* 0x000000066820723c */ /* 0x040fe20000041820 */
[----:B------:R-:W-:Y:S02]  /*3850*/  PLOP3.LUT P1, PT, PT, PT, UP0, 0x80, 0x0 ;  /* 0x000000000000781c */ /* 0x000fe40003f2f008 */
[----:B------:R-:W-:Y:S01]  /*3860*/  @P3 IADD3 R4, R159, 0x18, RZ ;  /* 0x000000189f043810 */ /* 0x000fe20007ffe0ff */
[--C-:B------:R-:W-:Y:S01]  /*3870*/  FFMA.FTZ R21, R21, c[0x0][0x23c], -R160.reuse ;  /* 0x00008f0015157a23 */ /* 0x100fe200000108a0 */
[----:B------:R-:W-:Y:S02]  /*3880*/  PLOP3.LUT P3, PT, PT, PT, UP0, 0x80, 0x0 ;  /* 0x000000000000781c */ /* 0x000fe40003f6f008 */
[----:B------:R-:W-:Y:S01]  /*3890*/  @P0 FSEL R20, R20, -INF , !P5 ;  /* 0xff80000014140808 */ /* 0x000fe20006800000 */
[----:B------:R-:W3:Y:S01]  /*38a0*/  MUFU.EX2 R222, R18 ;  /* 0x0000001200de7308 */ /* 0x000ee20000000800 */
[----:B------:R-:W-:Y:S02]  /*38b0*/  PLOP3.LUT P0, PT, PT, PT, UP0, 0x80, 0x0 ;  /* 0x000000000000781c */ /* 0x000fe40003f0f008 */
[----:B------:R-:W-:Y:S01]  /*38c0*/  @P6 ISETP.GE.AND P6, PT, R4, UR4, PT ;  /* 0x0000000404006c0c */ /* 0x000fe2000bfc6270 */
[----:B------:R-:W-:Y:S01]  /*38d0*/  FFMA.FTZ R20, R20, c[0x0][0x23c], -R160 ;  /* 0x00008f0014147a23 */ /* 0x000fe200000108a0 */
[----:B------:R-:W-:Y:S02]  /*38e0*/  @P2 IADD3 R4, R159, 0x19, RZ ;  /* 0x000000199f042810 */ /* 0x000fe40007ffe0ff */
[----:B------:R-:W-:Y:S02]  /*38f0*/  @P1 FSEL R23, R23, -INF , !P4 ;  /* 0xff80000017171808 */ /* 0x000fe40006000000 */
[----:B------:R-:W-:Y:S01]  /*3900*/  PLOP3.LUT P1, PT, PT, PT, UP0, 0x80, 0x0 ;  /* 0x000000000000781c */ /* 0x000fe20003f2f008 */
[----:B------:R-:W-:Y:S01]  /*3910*/  MUFU.EX2 R241, R14 ;  /* 0x0000000e00f17308 */ /* 0x000fe20000000800 */
[----:B------:R-:W-:Y:S01]  /*3920*/  @P3 ISETP.GE.AND P3, PT, R4, UR4, PT ;  /* 0x0000000404003c0c */ /* 0x000fe2000bf66270 */
[--C-:B------:R-:W-:Y:S01]  /*3930*/  FFMA.FTZ R23, R23, c[0x0][0x23c], -R109.reuse ;  /* 0x00008f0017177a23 */ /* 0x100fe2000001086d */
[----:B------:R-:W1:Y:S01]  /*3940*/  LDSM.16.M88.4 R4, [R145+0x6800] ;  /* 0x006800009104783b */ /* 0x000e620000000200 */
[----:B------:R-:W-:Y:S02]  /*3950*/  @P0 FSEL R22, R22, -INF , !P5 ;  /* 0xff80000016160808 */ /* 0x000fe40006800000 */
[----:B------:R-:W-:Y:S02]  /*3960*/  PLOP3.LUT P0, PT, PT, PT, UP0, 0x80, 0x0 ;  /* 0x000000000000781c */ /* 0x000fe40003f0f008 */
[----:B------:R-:W-:Y:S01]  /*3970*/  PLOP3.LUT P2, PT, PT, PT, UP0, 0x80, 0x0 ;  /* 0x000000000000781c */ /* 0x000fe20003f4f008 */
[--C-:B------:R-:W-:Y:S01]  /*3980*/  FFMA.FTZ R22, R22, c[0x0][0x23c], -R109.reuse ;  /* 0x00008f0016167a23 */ /* 0x100fe2000001086d */
[----:B------:R-:W-:Y:S02]  /*3990*/  MUFU.EX2 R240, R15 ;  /* 0x0000000f00f07308 */ /* 0x000fe40000000800 */
[----:B------:R-:W-:Y:S02]  /*39a0*/  @P1 FSEL R25, R25, -INF , !P4 ;  /* 0xff80000019191808 */ /* 0x000fe40006000000 */
[----:B------:R-:W-:Y:S03]  /*39b0*/  PLOP3.LUT P1, PT, PT, PT, UP0, 0x80, 0x0 ;  /* 0x000000000000781c */ /* 0x000fe60003f2f008 */
[--C-:B------:R-:W-:Y:S02]  /*39c0*/  FFMA.FTZ R25, R25, c[0x0][0x23c], -R108.reuse ;  /* 0x00008f0019197a23 */ /* 0x100fe4000001086c */
[----:B------:R-:W-:Y:S01]  /*39d0*/  @P0 FSEL R24, R24, -INF , !P5 ;  /* 0xff80000018180808 */ /* 0x000fe20006800000 */
[----:B------:R-:W-:Y:S01]  /*39e0*/  MUFU.EX2 R172, R20 ;  /* 0x0000001400ac7308 */ /* 0x000fe20000000800 */
[----:B------:R-:W-:Y:S03]  /*39f0*/  PLOP3.LUT P0, PT, PT, PT, UP0, 0x80, 0x0 ;  /* 0x000000000000781c */ /* 0x000fe60003f0f008 */
[----:B------:R-:W-:Y:S03]  /*3a00*/  FFMA.FTZ R24, R24, c[0x0][0x23c], -R108 ;  /* 0x00008f0018187a23 */ /* 0x000fe6000001086c */
[----:B------:R-:W-:Y:S02]  /*3a10*/  @P1 FSEL R27, R27, -INF , !P4 ;  /* 0xff8000001b1b1808 */ /* 0x000fe40006000000 */
[----:B------:R-:W-:Y:S01]  /*3a20*/  PLOP3.LUT P1, PT, PT, PT, UP0, 0x80, 0x0 ;  /* 0x000000000000781c */ /* 0x000fe20003f2f008 */
[----:B------:R-:W2:Y:S01]  /*3a30*/  MUFU.EX2 R166, R21 ;  /* 0x0000001500a67308 */ /* 0x000ea20000000800 */
[----:B------:R-:W-:Y:S01]  /*3a40*/  PLOP3.LUT P4, PT, PT, PT, UP0, 0x80, 0x0 ;  /* 0x000000000000781c */ /* 0x000fe20003f8f008 */
[--C-:B------:R-:W-:Y:S02]  /*3a50*/  FFMA.FTZ R27, R27, c[0x0][0x23c], -R0.reuse ;  /* 0x00008f001b1b7a23 */ /* 0x100fe40000010800 */
[----:B------:R-:W-:Y:S02]  /*3a60*/  @P0 FSEL R26, R26, -INF , !P5 ;  /* 0xff8000001a1a0808 */ /* 0x000fe40006800000 */
[----:B------:R-:W-:Y:S02]  /*3a70*/  PLOP3.LUT P0, PT, PT, PT, UP0, 0x80, 0x0 ;  /* 0x000000000000781c */ /* 0x000fe40003f0f008 */
[----:B------:R-:W-:Y:S01]  /*3a80*/  PLOP3.LUT P5, PT, PT, PT, UP0, 0x80, 0x0 ;  /* 0x000000000000781c */ /* 0x000fe20003faf008 */
[----:B------:R-:W-:Y:S01]  /*3a90*/  FFMA.FTZ R26, R26, c[0x0][0x23c], -R0 ;  /* 0x00008f001a1a7a23 */ /* 0x000fe20000010800 */
[----:B------:R-:W-:Y:S02]  /*3aa0*/  MUFU.EX2 R217, R22 ;  /* 0x0000001600d97308 */ /* 0x000fe40000000800 */
[----:B------:R-:W-:Y:S01]  /*3ab0*/  @P1 FSEL R29, R29, -INF , !P3 ;  /* 0xff8000001d1d1808 */ /* 0x000fe20005800000 */
[-C--:B-1----:R-:W-:Y:S01]  /*3ac0*/  HMMA.16816.F32.BF16 R36, R104, R4.reuse, R36 ;  /* 0x000000046824723c */ /* 0x082fe20000041824 */
[----:B------:R-:W-:Y:S02]  /*3ad0*/  PLOP3.LUT P1, PT, PT, PT, UP0, 0x80, 0x0 ;  /* 0x000000000000781c */ /* 0x000fe40003f2f008 */
[----:B------:R-:W-:Y:S01]  /*3ae0*/  @P4 IADD3 R8, R159, 0x20, RZ ;  /* 0x000000209f084810 */ /* 0x000fe20007ffe0ff */
[--C-:B------:R-:W-:Y:S01]  /*3af0*/  FFMA.FTZ R29, R29, c[0x0][0x23c], -R108.reuse ;  /* 0x00008f001d1d7a23 */ /* 0x100fe2000001086c */
[----:B------:R-:W-:Y:S02]  /*3b00*/  PLOP3.LUT P4, PT, PT, PT, UP0, 0x80, 0x0 ;  /* 0x000000000000781c */ /* 0x000fe40003f8f008 */
[----:B------:R-:W1:Y:S01]  /*3b10*/  MUFU.EX2 R216, R23 ;  /* 0x0000001700d87308 */ /* 0x000e620000000800 */
[----:B------:R-:W-:Y:S01]  /*3b20*/  @P0 FSEL R28, R28, -INF , !P6 ;  /* 0xff8000001c1c0808 */ /* 0x000fe20007000000 */
[C---:B------:R-:W-:Y:S01]  /*3b30*/  HMMA.16816.F32.BF16 R40, R100.reuse, R4, R40 ;  /* 0x000000046428723c */ /* 0x040fe20000041828 */
[----:B------:R-:W-:Y:S02]  /*3b40*/  PLOP3.LUT P0, PT, PT, PT, UP0, 0x80, 0x0 ;  /* 0x000000000000781c */ /* 0x000fe40003f0f008 */
[----:B------:R-:W-:Y:S01]  /*3b50*/  @P5 ISETP.GE.AND P5, PT, R8, UR4, PT ;  /* 0x0000000408005c0c */ /* 0x000fe2000bfa6270 */
[----:B------:R-:W-:Y:S01]  /*3b60*/  FFMA.FTZ R28, R28, c[0x0][0x23c], -R108 ;  /* 0x00008f001c1c7a23 */ /* 0x000fe2000001086c */
[----:B------:R-:W-:Y:S02]  /*3b70*/  @P1 FSEL R31, R31, -INF , !P3 ;  /* 0xff8000001f1f1808 */ /* 0x000fe40005800000 */
[----:B------:R-:W-:Y:S01]  /*3b80*/  PLOP3.LUT P1, PT, PT, PT, UP0, 0x80, 0x0 ;  /* 0x000000000000781c */ /* 0x000fe20003f2f008 */
[----:B------:R-:W-:Y:S01]  /*3b90*/  MUFU.EX2 R225, R24 ;  /* 0x0000001800e17308 */ /* 0x000fe20000000800 */
[----:B------:R-:W-:Y:S01]  /*3ba0*/  @P2 IADD3 R8, R159, 0x21, RZ ;  /* 0x000000219f082810 */ /* 0x000fe20007ffe0ff */
[-C--:B------:R-:W-:Y:S01]  /*3bb0*/  HMMA.16816.F32.BF16 R44, R100, R6.reuse, R44 ;  /* 0x00000006642c723c */ /* 0x080fe2000004182c */
[----:B------:R-:W-:Y:S01]  /*3bc0*/  PLOP3.LUT P2, PT, PT, PT, UP0, 0x80, 0x0 ;  /* 0x000000000000781c */ /* 0x000fe20003f4f008 */
[--C-:B------:R-:W-:Y:S01]  /*3bd0*/  FFMA.FTZ R31, R31, c[0x0][0x23c], -R0.reuse ;  /* 0x00008f001f1f7a23 */ /* 0x100fe20000010800 */
[----:B------:R-:W-:Y:S02]  /*3be0*/  @P4 ISETP.GE.AND P4, PT, R8, UR4, PT ;  /* 0x0000000408004c0c */ /* 0x000fe4000bf86270 */
[----:B------:R-:W-:Y:S02]  /*3bf0*/  @P0 FSEL R30, R30, -INF , !P6 ;  /* 0xff8000001e1e0808 */ /* 0x000fe40007000000 */
[----:B------:R-:W-:Y:S01]  /*3c00*/  PLOP3.LUT P0, PT, PT, PT, UP0, 0x80, 0x0 ;  /* 0x000000000000781c */ /* 0x000fe20003f0f008 */
[----:B------:R-:W1:Y:S01]  /*3c10*/  MUFU.EX2 R224, R25 ;  /* 0x0000001900e07308 */ /* 0x000e620000000800 */
[C---:B------:R-:W-:Y:S03]  /*3c20*/  HMMA.16816.F32.BF16 R48, R104.reuse, R6, R48 ;  /* 0x000000066830723c */ /* 0x040fe60000041830 */
[----:B------:R-:W-:Y:S01]  /*3c30*/  @P1 FSEL R33, R33, -INF , !P3 ;  /* 0xff80000021211808 */ /* 0x000fe20005800000 */
[----:B------:R-:W-:Y:S01]  /*3c40*/  FFMA.FTZ R30, R30, c[0x0][0x23c], -R0 ;  /* 0x00008f001e1e7a23 */ /* 0x000fe20000010800 */
[----:B------:R-:W-:Y:S03]  /*3c50*/  PLOP3.LUT P1, PT, PT, PT, UP0, 0x80, 0x0 ;  /* 0x000000000000781c */ /* 0x000fe60003f2f008 */
[--C-:B------:R-:W-:Y:S01]  /*3c60*/  FFMA.FTZ R33, R33, c[0x0][0x23c], -R160.reuse ;  /* 0x00008f0021217a23 */ /* 0x100fe200000108a0 */
[----:B------:R-:W-:Y:S03]  /*3c70*/  MUFU.EX2 R234, R26 ;  /* 0x0000001a00ea7308 */ /* 0x000fe60000000800 */
[----:B------:R-:W-:Y:S02]  /*3c80*/  @P0 FSEL R32, R32, -INF , !P6 ;  /* 0xff80000020200808 */ /* 0x000fe40007000000 */
[----:B------:R-:W-:Y:S03]  /*3c90*/  PLOP3.LUT P0, PT, PT, PT, UP0, 0x80, 0x0 ;  /* 0x000000000000781c */ /* 0x000fe60003f0f008 */
[--C-:B------:R-:W-:Y:S01]  /*3ca0*/  FFMA.FTZ R32, R32, c[0x0][0x23c], -R160.reuse ;  /* 0x00008f0020207a23 */ /* 0x100fe200000108a0 */
[----:B------:R-:W-:Y:S01]  /*3cb0*/  @P1 FSEL R35, R35, -INF , !P3 ;  /* 0xff80000023231808 */ /* 0x000fe20005800000 */
[----:B------:R-:W-:Y:S01]  /*3cc0*/  MUFU.EX2 R165, R33 ;  /* 0x0000002100a57308 */ /* 0x000fe20000000800 */
[----:B------:R-:W-:Y:S02]  /*3cd0*/  PLOP3.LUT P3, PT, PT, PT, UP0, 0x80, 0x0 ;  /* 0x000000000000781c */ /* 0x000fe40003f6f008 */
[----:B------:R-:W-:Y:S01]  /*3ce0*/  PLOP3.LUT P1, PT, PT, PT, UP0, 0x80, 0x0 ;  /* 0x000000000000781c */ /* 0x000fe20003f2f008 */
[--C-:B------:R-:W-:Y:S04]  /*3cf0*/  FFMA.FTZ R35, R35, c[0x0][0x23c], -R109.reuse ;  /* 0x00008f0023237a23 */ /* 0x100fe8000001086d */
[----:B------:R-:W-:Y:S02]  /*3d00*/  @P0 FSEL R34, R34, -INF , !P6 ;  /* 0xff80000022220808 */ /* 0x000fe40007000000 */
[----:B------:R-:W1:Y:S01]  /*3d10*/  MUFU.EX2 R171, R32 ;  /* 0x0000002000ab7308 */ /* 0x000e620000000800 */
[----:B------:R-:W-:Y:S02]  /*3d20*/  PLOP3.LUT P6, PT, PT, PT, UP0, 0x80, 0x0 ;  /* 0x000000000000781c */ /* 0x000fe40003fcf008 */
[----:B------:R-:W-:Y:S01]  /*3d30*/  PLOP3.LUT P0, PT, PT, PT, UP0, 0x80, 0x0 ;  /* 0x000000000000781c */ /* 0x000fe20003f0f008 */
[--C-:B------:R-:W-:Y:S01]  /*3d40*/  FFMA.FTZ R34, R34, c[0x0][0x23c], -R109.reuse ;  /* 0x00008f0022227a23 */ /* 0x100fe2000001086d */
[----:B------:R-:W-:Y:S02]  /*3d50*/  @P3 IADD3 R4, R159, 0x28, RZ ;  /* 0x000000289f043810 */ /* 0x000fe40007ffe0ff */
[----:B------:R-:W-:Y:S02]  /*3d60*/  PLOP3.LUT P3, PT, PT, PT, UP0, 0x80, 0x0 ;  /* 0x000000000000781c */ /* 0x000fe40003f6f008 */
[----:B------:R-:W-:Y:S01]  /*3d70*/  @P1 FSEL R37, R37, -INF , !P4 ;  /* 0xff80000025251808 */ /* 0x000fe20006000000 */
[----:B------:R-:W-:Y:S01]  /*3d80*/  MUFU.EX2 R210, R34 ;  /* 0x0000002200d27308 */ /* 0x000fe20000000800 */
[----:B------:R-:W-:Y:S03]  /*3d90*/  PLOP3.LUT P1, PT, PT, PT, UP0, 0x80, 0x0 ;  /* 0x000000000000781c */ /* 0x000fe60003f2f008 */
[----:B------:R-:W-:Y:S01]  /*3da0*/  @P6 ISETP.GE.AND P6, PT, R4, UR4, PT ;  /* 0x0000000404006c0c */ /* 0x000fe2000bfc6270 */
[--C-:B------:R-:W-:Y:S01]  /*3db0*/  FFMA.FTZ R37, R37, c[0x0][0x23c], -R160.reuse ;  /* 0x00008f0025257a23 */ /* 0x100fe200000108a0 */
[----:B------:R-:W-:Y:S02]  /*3dc0*/  @P2 IADD3 R4, R159, 0x29, RZ ;  /* 0x000000299f042810 */ /* 0x000fe40007ffe0ff */
[----:B------:R-:W-:Y:S02]  /*3dd0*/  @P0 FSEL R36, R36, -INF , !P5 ;  /* 0xff80000024240808 */ /* 0x000fe40006800000 */
[----:B------:R-:W1:Y:S01]  /*3de0*/  MUFU.EX2 R208, R35 ;  /* 0x0000002300d07308 */ /* 0x000e620000000800 */
[----:B------:R-:W-:Y:S02]  /*3df0*/  @P3 ISETP.GE.AND P3, PT, R4, UR4, PT ;  /* 0x0000000404003c0c */ /* 0x000fe4000bf66270 */
[----:B------:R-:W1:Y:S01]  /*3e00*/  LDSM.16.M88.4 R4, [R145+0x6c00] ;  /* 0x006c00009104783b */ /* 0x000e620000000200 */
[----:B------:R-:W-:Y:S01]  /*3e10*/  @P1 FSEL R39, R39, -INF , !P4 ;  /* 0xff80000027271808 */ /* 0x000fe20006000000 */
[----:B------:R-:W-:Y:S01]  /*3e20*/  FFMA.FTZ R36, R36, c[0x0][0x23c], -R160 ;  /* 0x00008f0024247a23 */ /* 0x000fe200000108a0 */
[----:B------:R-:W-:Y:S02]  /*3e30*/  PLOP3.LUT P1, PT, PT, PT, UP0, 0x80, 0x0 ;  /* 0x000000000000781c */ /* 0x000fe40003f2f008 */
[----:B------:R-:W-:Y:S01]  /*3e40*/  PLOP3.LUT P0, PT, PT, PT, UP0, 0x80, 0x0 ;  /* 0x000000000000781c */ /* 0x000fe20003f0f008 */
[--C-:B------:R-:W-:Y:S01]  /*3e50*/  FFMA.FTZ R39, R39, c[0x0][0x23c], -R109.reuse ;  /* 0x00008f0027277a23 */ /* 0x100fe2000001086d */
[----:B------:R-:W1:Y:S01]  /*3e60*/  MUFU.EX2 R233, R27 ;  /* 0x0000001b00e97308 */ /* 0x000e620000000800 */
[----:B------:R-:W-:Y:S08]  /*3e70*/  PLOP3.LUT P2, PT, PT, PT, UP0, 0x80, 0x0 ;  /* 0x000000000000781c */ /* 0x000ff00003f4f008 */
[----:B------:R-:W-:Y:S01]  /*3e80*/  @P1 FSEL R41, R41, -INF , !P4 ;  /* 0xff80000029291808 */ /* 0x000fe20006000000 */
[----:B------:R-:W-:Y:S01]  /*3e90*/  MUFU.EX2 R223, R28 ;  /* 0x0000001c00df7308 */ /* 0x000fe20000000800 */
[----:B------:R-:W-:Y:S02]  /*3ea0*/  PLOP3.LUT P1, PT, PT, PT, UP0, 0x80, 0x0 ;  /* 0x000000000000781c */ /* 0x000fe40003f2f008 */
[----:B------:R-:W-:Y:S01]  /*3eb0*/  @P0 FSEL R38, R38, -INF , !P5 ;  /* 0xff80000026260808 */ /* 0x000fe20006800000 */
[----:B------:R-:W-:Y:S01]  /*3ec0*/  FFMA.FTZ R41, R41, c[0x0][0x23c], -R108 ;  /* 0x00008f0029297a23 */ /* 0x000fe2000001086c */
[----:B------:R-:W-:Y:S02]  /*3ed0*/  PLOP3.LUT P0, PT, PT, PT, UP0, 0x80, 0x0 ;  /* 0x000000000000781c */ /* 0x000fe40003f0f008 */
[----:B------:R-:W-:Y:S01]  /*3ee0*/  @P2 FSEL R49, R49, -INF , !P3 ;  /* 0xff80000031312808 */ /* 0x000fe20005800000 */
[--C-:B------:R-:W-:Y:S01]  /*3ef0*/  FFMA.FTZ R38, R38, c[0x0][0x23c], -R109.reuse ;  /* 0x00008f0026267a23 */ /* 0x100fe2000001086d */
[----:B------:R-:W-:Y:S01]  /*3f00*/  PLOP3.LUT P2, PT, PT, PT, UP0, 0x80, 0x0 ;  /* 0x000000000000781c */ /* 0x000fe20003f4f008 */
[----:B------:R-:W-:Y:S02]  /*3f10*/  MUFU.EX2 R221, R29 ;  /* 0x0000001d00dd7308 */ /* 0x000fe40000000800 */
[----:B------:R-:W-:Y:S02]  /*3f20*/  FFMA.FTZ R49, R49, c[0x0][0x23c], -R160 ;  /* 0x00008f0031317a23 */ /* 0x000fe400000108a0 */
[----:B------:R-:W-:Y:S02]  /*3f30*/  @P1 FSEL R43, R43, -INF , !P4 ;  /* 0xff8000002b2b1808 */ /* 0x000fe40006000000 */
[----:B------:R-:W-:Y:S02]  /*3f40*/  PLOP3.LUT P1, PT, PT, PT, UP0, 0x80, 0x0 ;  /* 0x000000000000781c */ /* 0x000fe40003f2f008 */
[----:B------:R-:W-:Y:S01]  /*3f50*/  @P0 FSEL R40, R40, -INF , !P5 ;  /* 0xff80000028280808 */ /* 0x000fe20006800000 */
[----:B------:R-:W-:Y:S01]  /*3f60*/  FFMA.FTZ R43, R43, c[0x0][0x23c], -R0 ;  /* 0x00008f002b2b7a23 */ /* 0x000fe20000010800 */
[----:B------:R-:W-:Y:S01]  /*3f70*/  MUFU.EX2 R231, R30 ;  /* 0x0000001e00e77308 */ /* 0x000fe20000000800 */
[----:B------:R-:W-:Y:S01]  /*3f80*/  PLOP3.LUT P0, PT, PT, PT, UP0, 0x80, 0x0 ;  /* 0x000000000000781c */ /* 0x000fe20003f0f008 */
[-C--:B-1----:R-:W-:Y:S01]  /*3f90*/  HMMA.16816.F32.BF16 R52, R104, R4.reuse, R52 ;  /* 0x000000046834723c */ /* 0x082fe20000041834 */
[----:B------:R-:W-:Y:S01]  /*3fa0*/  PLOP3.LUT P4, PT, PT, PT, UP0, 0x80, 0x0 ;  /* 0x000000000000781c */ /* 0x000fe20003f8f008 */
[--C-:B------:R-:W-:Y:S05]  /*3fb0*/  FFMA.FTZ R40, R40, c[0x0][0x23c], -R108.reuse ;  /* 0x00008f0028287a23 */ /* 0x100fea000001086c */
[----:B------:R-:W-:Y:S01]  /*3fc0*/  @P1 FSEL R45, R45, -INF , !P3 ;  /* 0xff8000002d2d1808 */ /* 0x000fe20005800000 */
[----:B------:R-:W1:Y:S01]  /*3fd0*/  MUFU.EX2 R230, R31 ;  /* 0x0000001f00e67308 */ /* 0x000e620000000800 */
[----:B------:R-:W-:Y:S01]  /*3fe0*/  PLOP3.LUT P1, PT, PT, PT, UP0, 0x80, 0x0 ;  /* 0x000000000000781c */ /* 0x000fe20003f2f008 */
[C---:B------:R-:W-:Y:S02]  /*3ff0*/  HMMA.16816.F32.BF16 R56, R100.reuse, R4, R56 ;  /* 0x000000046438723c */ /* 0x040fe40000041838 */
[----:B------:R-:W-:Y:S01]  /*4000*/  @P0 FSEL R42, R42, -INF , !P5 ;  /* 0xff8000002a2a0808 */ /* 0x000fe20006800000 */
[----:B------:R-:W-:Y:S01]  /*4010*/  FFMA.FTZ R45, R45, c[0x0][0x23c], -R108 ;  /* 0x00008f002d2d7a23 */ /* 0x000fe2000001086c */
[----:B------:R-:W-:Y:S02]  /*4020*/  PLOP3.LUT P5, PT, PT, PT, UP0, 0x80, 0x0 ;  /* 0x000000000000781c */ /* 0x000fe40003faf008 */
[----:B------:R-:W-:Y:S02]  /*4030*/  PLOP3.LUT P0, PT, PT, PT, UP0, 0x80, 0x0 ;  /* 0x000000000000781c */ /* 0x000fe40003f0f008 */
[----:B------:R-:W-:Y:S01]  /*4040*/  MUFU.EX2 R170, R36 ;  /* 0x0000002400aa7308 */ /* 0x000fe20000000800 */
[----:B----4-:R-:W-:Y:S01]  /*4050*/  @P4 IADD3 R10, R159, 0x30, RZ ;  /* 0x000000309f0a4810 */ /* 0x010fe20007ffe0ff */
[-C--:B------:R-:W-:Y:S01]  /*4060*/  HMMA.16816.F32.BF16 R60, R100, R6.reuse, R60 ;  /* 0x00000006643c723c */ /* 0x080fe2000004183c */
[----:B------:R-:W-:Y:S01]  /*4070*/  PLOP3.LUT P4, PT, PT, PT, UP0, 0x80, 0x0 ;  /* 0x000000000000781c */ /* 0x000fe20003f8f008 */
[--C-:B------:R-:W-:Y:S01]  /*4080*/  FFMA.FTZ R42, R42, c[0x0][0x23c], -R0.reuse ;  /* 0x00008f002a2a7a23 */ /* 0x100fe20000010800 */
[----:B------:R-:W-:Y:S02]  /*4090*/  @P1 FSEL R47, R47, -INF , !P3 ;  /* 0xff8000002f2f1808 */ /* 0x000fe40005800000 */
[----:B------:R-:W-:Y:S02]  /*40a0*/  IADD3 R8, P1, R245, UR11, RZ ;  /* 0x0000000bf5087c10 */ /* 0x000fe4000ff3e0ff */
[----:B--2---:R-:W-:Y:S01]  /*40b0*/  F2FP.BF16.PACK_AB R5, R168, R174 ;  /* 0x000000aea805723e */ /* 0x004fe200000010ff */
[----:B------:R-:W3:Y:S01]  /*40c0*/  MUFU.EX2 R164, R37 ;  /* 0x0000002500a47308 */ /* 0x000ee20000000800 */
[----:B------:R-:W-:Y:S01]  /*40d0*/  FFMA.FTZ R47, R47, c[0x0][0x23c], -R0 ;  /* 0x00008f002f2f7a23 */ /* 0x000fe20000010800 */
[----:B------:R-:W-:Y:S01]  /*40e0*/  @P5 ISETP.GE.AND P5, PT, R10, UR4, PT ;  /* 0x000000040a005c0c */ /* 0x000fe2000bfa6270 */
[----:B------:R-:W-:Y:S01]  /*40f0*/  HMMA.16816.F32.BF16 R64, R104, R6, R64 ;  /* 0x000000066840723c */ /* 0x000fe20000041840 */
[----:B------:R-:W-:Y:S01]  /*4100*/  IADD3.X R9, R246, UR10, RZ, P1, !PT ;  /* 0x0000000af6097c10 */ /* 0x000fe20008ffe4ff */
[----:B------:R4:W-:Y:S01]  /*4110*/  STS [R182+0x10000], R5 ;  /* 0x01000005b6007388 */ /* 0x0009e20000000800 */
[----:B------:R-:W-:Y:S02]  /*4120*/  PLOP3.LUT P1, PT, PT, PT, UP0, 0x80, 0x0 ;  /* 0x000000000000781c */ /* 0x000fe40003f2f008 */
[----:B------:R-:W-:Y:S01]  /*4130*/  @P2 IADD3 R10, R159, 0x31, RZ ;  /* 0x000000319f0a2810 */ /* 0x000fe20007ffe0ff */
[----:B------:R1:W2:Y:S01]  /*4140*/  LDG.E R162, [R8.64] ;  /* 0x0000002008a27981 */ /* 0x0002a2000c1e1900 */
[----:B------:R-:W-:Y:S01]  /*4150*/  PLOP3.LUT P2, PT, PT, PT, UP0, 0x80, 0x0 ;  /* 0x000000000000781c */ /* 0x000fe20003f4f008 */
[----:B------:R-:W-:Y:S01]  /*4160*/  MUFU.EX2 R207, R38 ;  /* 0x0000002600cf7308 */ /* 0x000fe20000000800 */
[----:B------:R-:W-:Y:S01]  /*4170*/  @P0 FSEL R44, R44, -INF , !P6 ;  /* 0xff8000002c2c0808 */ /* 0x000fe20007000000 */
[----:B------:R1:W2:Y:S01]  /*4180*/  LDG.E R161, [R8.64+0x20] ;  /* 0x0000202008a17981 */ /* 0x0002a2000c1e1900 */
[----:B------:R-:W-:Y:S02]  /*4190*/  PLOP3.LUT P0, PT, PT, PT, UP0, 0x80, 0x0 ;  /* 0x000000000000781c */ /* 0x000fe40003f0f008 */
[----:B------:R-:W-:Y:S01]  /*41a0*/  F2FP.BF16.PACK_AB R6, R167, R173 ;  /* 0x000000ada706723e */ /* 0x000fe200000010ff */
[--C-:B------:R-:W-:Y:S01]  /*41b0*/  FFMA.FTZ R44, R44, c[0x0][0x23c], -R108.reuse ;  /* 0x00008f002c2c7a23 */ /* 0x100fe2000001086c */
[----:B------:R-:W-:Y:S01]  /*41c0*/  F2FP.BF16.PACK_AB R7, R238, R239 ;  /* 0x000000efee07723e */ /* 0x000fe200000010ff */
[----:B------:R1:W2:Y:S01]  /*41d0*/  LDG.E R111, [R8.64+0x100] ;  /* 0x00010020086f7981 */ /* 0x0002a2000c1e1900 */
[----:B------:R-:W-:Y:S01]  /*41e0*/  @P1 FSEL R51, R51, -INF , !P3 ;  /* 0xff80000033331808 */ /* 0x000fe20005800000 */
[----:B------:R-:W1:Y:S01]  /*41f0*/  MUFU.EX2 R206, R39 ;  /* 0x0000002700ce7308 */ /* 0x000e620000000800 */
[----:B------:R-:W-:Y:S01]  /*4200*/  PLOP3.LUT P3, PT, PT, PT, UP0, 0x80, 0x0 ;  /* 0x000000000000781c */ /* 0x000fe20003f6f008 */
[----:B------:R1:W2:Y:S01]  /*4210*/  LDG.E R110, [R8.64+0x120] ;  /* 0x00012020086e7981 */ /* 0x0002a2000c1e1900 */
[----:B------:R-:W-:Y:S01]  /*4220*/  @P2 FSEL R56, R56, -INF , !P5 ;  /* 0xff80000038382808 */ /* 0x000fe20006800000 */
[--C-:B------:R-:W-:Y:S01]  /*4230*/  FFMA.FTZ R51, R51, c[0x0][0x23c], -R109.reuse ;  /* 0x00008f0033337a23 */ /* 0x100fe2000001086d */
[----:B------:R-:W-:Y:S02]  /*4240*/  PLOP3.LUT P2, PT, PT, PT, UP0, 0x80, 0x0 ;  /* 0x000000000000781c */ /* 0x000fe40003f4f008 */
[----:B------:R-:W-:Y:S01]  /*4250*/  @P0 FSEL R46, R46, -INF , !P6 ;  /* 0xff8000002e2e0808 */ /* 0x000fe20007000000 */
[----:B------:R-:W-:Y:S01]  /*4260*/  FFMA.FTZ R56, R56, c[0x0][0x23c], -R108 ;  /* 0x00008f0038387a23 */ /* 0x000fe2000001086c */
[----:B------:R-:W-:Y:S01]  /*4270*/  PLOP3.LUT P0, PT, PT, PT, UP0, 0x80, 0x0 ;  /* 0x000000000000781c */ /* 0x000fe20003f0f008 */
[----:B------:R-:W-:Y:S01]  /*4280*/  MUFU.EX2 R163, R49 ;  /* 0x0000003100a37308 */ /* 0x000fe20000000800 */
[----:B------:R-:W-:Y:S01]  /*4290*/  PLOP3.LUT P1, PT, PT, PT, UP0, 0x80, 0x0 ;  /* 0x000000000000781c */ /* 0x000fe20003f2f008 */
[----:B------:R-:W-:Y:S01]  /*42a0*/  FFMA.FTZ R46, R46, c[0x0][0x23c], -R0 ;  /* 0x00008f002e2e7a23 */ /* 0x000fe20000010800 */
[----:B----4-:R-:W-:Y:S02]  /*42b0*/  F2FP.BF16.PACK_AB R5, R242, R243 ;  /* 0x000000f3f205723e */ /* 0x010fe400000010ff */
[C---:B------:R-:W-:Y:S02]  /*42c0*/  @P3 IADD3 R4, R159.reuse, 0x38, RZ ;  /* 0x000000389f043810 */ /* 0x040fe40007ffe0ff */
[----:B------:R-:W-:Y:S02]  /*42d0*/  @P4 IADD3 R159, R159, 0x39, RZ ;  /* 0x000000399f9f4810 */ /* 0x000fe40007ffe0ff */
[----:B------:R-:W-:Y:S01]  /*42e0*/  @P2 ISETP.GE.AND P3, PT, R4, UR4, PT ;  /* 0x0000000404002c0c */ /* 0x000fe2000bf66270 */
[----:B------:R-:W-:Y:S01]  /*42f0*/  MUFU.EX2 R199, R51 ;  /* 0x0000003300c77308 */ /* 0x000fe20000000800 */
[----:B------:R-:W-:Y:S02]  /*4300*/  F2FP.BF16.PACK_AB R4, R232, R235 ;  /* 0x000000ebe804723e */ /* 0x000fe400000010ff */
[----:B------:R-:W-:Y:S02]  /*4310*/  @P0 FSEL R48, R48, -INF , !P6 ;  /* 0xff80000030300808 */ /* 0x000fe40007000000 */
[----:B------:R-:W-:Y:S01]  /*4320*/  PLOP3.LUT P0, PT, PT, PT, UP0, 0x80, 0x0 ;  /* 0x000000000000781c */ /* 0x000fe20003f0f008 */
[----:B------:R3:W-:Y:S01]  /*4330*/  STS [R182+0x10400], R4 ;  /* 0x01040004b6007388 */ /* 0x0007e20000000800 */
[----:B------:R-:W-:Y:S01]  /*4340*/  PLOP3.LUT P2, PT, PT, PT, UP0, 0x80, 0x0 ;  /* 0x000000000000781c */ /* 0x000fe20003f4f008 */
[----:B------:R-:W-:Y:S02]  /*4350*/  FFMA.FTZ R48, R48, c[0x0][0x23c], -R160 ;  /* 0x00008f0030307a23 */ /* 0x000fe400000108a0 */
[----:B------:R4:W-:Y:S01]  /*4360*/  STS [R180+0x10000], R6 ;  /* 0x01000006b4007388 */ /* 0x0009e20000000800 */
[----:B------:R-:W-:Y:S07]  /*4370*/  MUFU.EX2 R213, R40 ;  /* 0x0000002800d57308 */ /* 0x000fee0000000800 */
[----:B------:R-:W-:Y:S02]  /*4380*/  @P0 FSEL R50, R50, -INF , !P6 ;  /* 0xff80000032320808 */ /* 0x000fe40007000000 */
[----:B------:R-:W-:Y:S01]  /*4390*/  PLOP3.LUT P6, PT, PT, PT, UP0, 0x80, 0x0 ;  /* 0x000000000000781c */ /* 0x000fe20003fcf008 */
[----:B------:R-:W-:Y:S01]  /*43a0*/  MUFU.EX2 R169, R48 ;  /* 0x0000003000a97308 */ /* 0x000fe20000000800 */
[----:B------:R-:W-:Y:S01]  /*43b0*/  PLOP3.LUT P0, PT, PT, PT, UP0, 0x80, 0x0 ;  /* 0x000000000000781c */ /* 0x000fe20003f0f008 */
[--C-:B------:R-:W-:Y:S01]  /*43c0*/  FFMA.FTZ R50, R50, c[0x0][0x23c], -R109.reuse ;  /* 0x00008f0032327a23 */ /* 0x100fe2000001086d */
[----:B------:R-:W-:Y:S02]  /*43d0*/  @P2 FSEL R60, R60, -INF , !P3 ;  /* 0xff8000003c3c2808 */ /* 0x000fe40005800000 */
[----:B------:R-:W-:Y:S03]  /*43e0*/  PLOP3.LUT P2, PT, PT, PT, UP0, 0x80, 0x0 ;  /* 0x000000000000781c */ /* 0x000fe60003f4f008 */
[----:B------:R-:W-:Y:S01]  /*43f0*/  FFMA.FTZ R60, R60, c[0x0][0x23c], -R108 ;  /* 0x00008f003c3c7a23 */ /* 0x000fe2000001086c */
[----:B---3--:R-:W-:Y:S01]  /*4400*/  F2FP.BF16.PACK_AB R4, R220, R222 ;  /* 0x000000dedc04723e */ /* 0x008fe200000010ff */
[----:B------:R-:W-:Y:S02]  /*4410*/  MUFU.EX2 R200, R50 ;  /* 0x0000003200c87308 */ /* 0x000fe40000000800 */
[----:B------:R-:W-:Y:S02]  /*4420*/  @P6 ISETP.GE.AND P6, PT, R10, UR4, PT ;  /* 0x000000040a006c0c */ /* 0x000fe4000bfc6270 */
[----:B------:R-:W-:Y:S01]  /*4430*/  @P0 FSEL R52, R52, -INF , !P5 ;  /* 0xff80000034340808 */ /* 0x000fe20006800000 */
[----:B------:R3:W-:Y:S01]  /*4440*/  STS [R180+0x10400], R4 ;  /* 0x01040004b4007388 */ /* 0x0007e20000000800 */
[----:B------:R-:W-:Y:S02]  /*4450*/  PLOP3.LUT P0, PT, PT, PT, UP0, 0x80, 0x0 ;  /* 0x000000000000781c */ /* 0x000fe40003f0f008 */
[----:B----4-:R-:W-:Y:S01]  /*4460*/  F2FP.BF16.PACK_AB R6, R236, R237 ;  /* 0x000000edec06723e */ /* 0x010fe200000010ff */
[----:B------:R-:W-:Y:S01]  /*4470*/  FFMA.FTZ R52, R52, c[0x0][0x23c], -R160 ;  /* 0x00008f0034347a23 */ /* 0x000fe200000108a0 */
[----:B------:R4:W-:Y:S01]  /*4480*/  STS [R182+0x12400], R5 ;  /* 0x01240005b6007388 */ /* 0x0009e20000000800 */
[----:B------:R-:W-:Y:S01]  /*4490*/  @P2 FSEL R62, R62, -INF , !P3 ;  /* 0xff8000003e3e2808 */ /* 0x000fe20005800000 */
[----:B------:R-:W-:Y:S01]  /*44a0*/  MUFU.EX2 R197, R60 ;  /* 0x0000003c00c57308 */ /* 0x000fe20000000800 */
[----:B------:R-:W-:Y:S01]  /*44b0*/  PLOP3.LUT P2, PT, PT, PT, UP0, 0x80, 0x0 ;  /* 0x000000000000781c */ /* 0x000fe20003f4f008 */
[----:B------:R1:W-:Y:S01]  /*44c0*/  STS [R182+0x12000], R7 ;  /* 0x01200007b6007388 */ /* 0x0003e20000000800 */
[----:B------:R-:W-:Y:S01]  /*44d0*/  @P1 FSEL R53, R53, -INF , !P6 ;  /* 0xff80000035351808 */ /* 0x000fe20007000000 */
[----:B------:R-:W-:Y:S01]  /*44e0*/  FFMA.FTZ R62, R62, c[0x0][0x23c], -R0 ;  /* 0x00008f003e3e7a23 */ /* 0x000fe20000010800 */
[----:B------:R-:W-:Y:S01]  /*44f0*/  PLOP3.LUT P1, PT, PT, PT, UP0, 0x80, 0x0 ;  /* 0x000000000000781c */ /* 0x000fe20003f2f008 */
[----:B------:R1:W-:Y:S01]  /*4500*/  STS [R180+0x12000], R6 ;  /* 0x01200006b4007388 */ /* 0x0003e20000000800 */
[----:B------:R-:W-:Y:S01]  /*4510*/  @P0 FSEL R54, R54, -INF , !P5 ;  /* 0xff80000036360808 */ /* 0x000fe20006800000 */
[----:B------:R-:W-:Y:S01]  /*4520*/  FFMA.FTZ R53, R53, c[0x0][0x23c], -R160 ;  /* 0x00008f0035357a23 */ /* 0x000fe200000108a0 */
[----:B------:R-:W-:Y:S01]  /*4530*/  PLOP3.LUT P0, PT, PT, PT, UP0, 0x80, 0x0 ;  /* 0x000000000000781c */ /* 0x000fe20003f0f008 */
[----:B------:R-:W-:Y:S02]  /*4540*/  MUFU.EX2 R212, R41 ;  /* 0x0000002900d47308 */ /* 0x000fe40000000800 */
[--C-:B------:R-:W-:Y:S06]  /*4550*/  FFMA.FTZ R54, R54, c[0x0][0x23c], -R109.reuse ;  /* 0x00008f0036367a23 */ /* 0x100fec000001086d */
[----:B------:R-:W-:Y:S02]  /*4560*/  @P1 FSEL R55, R55, -INF , !P6 ;  /* 0xff80000037371808 */ /* 0x000fe40007000000 */
[----:B------:R-:W-:Y:S01]  /*4570*/  PLOP3.LUT P1, PT, PT, PT, UP0, 0x80, 0x0 ;  /* 0x000000000000781c */ /* 0x000fe20003f2f008 */
[----:B------:R-:W-:Y:S01]  /*4580*/  MUFU.EX2 R219, R42 ;  /* 0x0000002a00db7308 */ /* 0x000fe20000000800 */
[----:B---3--:R-:W-:Y:S01]  /*4590*/  F2FP.BF16.PACK_AB R4, R166, R172 ;  /* 0x000000aca604723e */ /* 0x008fe200000010ff */
[--C-:B------:R-:W-:Y:S01]  /*45a0*/  FFMA.FTZ R55, R55, c[0x0][0x23c], -R109.reuse ;  /* 0x00008f0037377a23 */ /* 0x100fe2000001086d */
[----:B----4-:R-:W-:Y:S02]  /*45b0*/  F2FP.BF16.PACK_AB R5, R240, R241 ;  /* 0x000000f1f005723e */ /* 0x010fe400000010ff */
[----:B------:R-:W-:Y:S02]  /*45c0*/  @P0 FSEL R57, R57, -INF , !P6 ;  /* 0xff80000039390808 */ /* 0x000fe40007000000 */
[----:B------:R-:W-:Y:S01]  /*45d0*/  PLOP3.LUT P0, PT, PT, PT, UP0, 0x80, 0x0 ;  /* 0x000000000000781c */ /* 0x000fe20003f0f008 */
[----:B------:R3:W-:Y:S01]  /*45e0*/  STS [R180+0x12400], R5 ;  /* 0x01240005b4007388 */ /* 0x0007e20000000800 */
[----:B-1----:R-:W-:Y:S01]  /*45f0*/  F2FP.BF16.PACK_AB R7, R216, R217 ;  /* 0x000000d9d807723e */ /* 0x002fe200000010ff */
[----:B------:R-:W-:Y:S01]  /*4600*/  FFMA.FTZ R57, R57, c[0x0][0x23c], -R108 ;  /* 0x00008f0039397a23 */ /* 0x000fe2000001086c */
[----:B------:R-:W-:Y:S01]  /*4610*/  F2FP.BF16.PACK_AB R6, R224, R225 ;  /* 0x000000e1e006723e */ /* 0x000fe200000010ff */
[----:B------:R1:W-:Y:S01]  /*4620*/  STS [R181+0x10000], R4 ;  /* 0x01000004b5007388 */ /* 0x0003e20000000800 */
[----:B------:R-:W-:Y:S01]  /*4630*/  @P1 FSEL R58, R58, -INF , !P5 ;  /* 0xff8000003a3a1808 */ /* 0x000fe20006800000 */
[----:B------:R-:W-:Y:S01]  /*4640*/  MUFU.EX2 R202, R62 ;  /* 0x0000003e00ca7308 */ /* 0x000fe20000000800 */
[----:B------:R-:W-:Y:S01]  /*4650*/  PLOP3.LUT P1, PT, PT, PT, UP0, 0x80, 0x0 ;  /* 0x000000000000781c */ /* 0x000fe20003f2f008 */
[----:B------:R4:W-:Y:S02]  /*4660*/  STS [R181+0x10400], R7 ;  /* 0x01040007b5007388 */ /* 0x0009e40000000800 */
[--C-:B------:R-:W-:Y:S02]  /*4670*/  FFMA.FTZ R58, R58, c[0x0][0x23c], -R0.reuse ;  /* 0x00008f003a3a7a23 */ /* 0x100fe40000010800 */
[----:B------:R-:W-:Y:S02]  /*4680*/  @P0 FSEL R59, R59, -INF , !P6 ;  /* 0xff8000003b3b0808 */ /* 0x000fe40007000000 */
[----:B------:R-:W-:Y:S02]  /*4690*/  PLOP3.LUT P0, PT, PT, PT, UP0, 0x80, 0x0 ;  /* 0x000000000000781c */ /* 0x000fe40003f0f008 */
[----:B------:R-:W4:Y:S01]  /*46a0*/  MUFU.EX2 R218, R43 ;  /* 0x0000002b00da7308 */ /* 0x000f220000000800 */
[----:B------:R-:W-:Y:S03]  /*46b0*/  FFMA.FTZ R59, R59, c[0x0][0x23c], -R0 ;  /* 0x00008f003b3b7a23 */ /* 0x000fe60000010800 */
[----:B------:R-:W-:Y:S02]  /*46c0*/  @P1 ISETP.GE.AND P1, PT, R159, UR4, PT ;  /* 0x000000049f001c0c */ /* 0x000fe4000bf26270 */
[----:B---3--:R-:W-:Y:S04]  /*46d0*/  F2FP.BF16.PACK_AB R5, R165, R171 ;  /* 0x000000aba505723e */ /* 0x008fe800000010ff */
[----:B------:R-:W-:Y:S01]  /*46e0*/  MUFU.EX2 R211, R44 ;  /* 0x0000002c00d37308 */ /* 0x000fe20000000800 */
[----:B-1----:R-:W-:Y:S01]  /*46f0*/  F2FP.BF16.PACK_AB R4, R208, R210 ;  /* 0x000000d2d004723e */ /* 0x002fe200000010ff */
[----:B------:R1:W-:Y:S05]  /*4700*/  STS [R179+0x10000], R5 ;  /* 0x01000005b3007388 */ /* 0x0003ea0000000800 */
[----:B------:R-:W-:Y:S01]  /*4710*/  @P0 FSEL R61, R61, -INF , !P1 ;  /* 0xff8000003d3d0808 */ /* 0x000fe20004800000 */
[----:B------:R3:W-:Y:S01]  /*4720*/  STS [R179+0x10400], R4 ;  /* 0x01040004b3007388 */ /* 0x0007e20000000800 */
[----:B------:R-:W-:Y:S01]  /*4730*/  PLOP3.LUT P0, PT, PT, PT, UP0, 0x80, 0x0 ;  /* 0x000000000000781c */ /* 0x000fe20003f0f008 */
[----:B------:R-:W3:Y:S01]  /*4740*/  MUFU.EX2 R209, R45 ;  /* 0x0000002d00d17308 */ /* 0x000ee20000000800 */
[----:B----4-:R-:W-:Y:S01]  /*4750*/  F2FP.BF16.PACK_AB R7, R233, R234 ;  /* 0x000000eae907723e */ /* 0x010fe200000010ff */
[----:B------:R-:W-:Y:S01]  /*4760*/  FFMA.FTZ R108, R61, c[0x0][0x23c], -R108 ;  /* 0x00008f003d6c7a23 */ /* 0x000fe2000001086c */
[----:B------:R4:W-:Y:S01]  /*4770*/  STS [R181+0x12000], R6 ;  /* 0x01200006b5007388 */ /* 0x0009e20000000800 */
[----:B------:R-:W-:Y:S02]  /*4780*/  @P2 FSEL R65, R65, -INF , !P1 ;  /* 0xff80000041412808 */ /* 0x000fe40004800000 */
[----:B------:R-:W-:Y:S01]  /*4790*/  PLOP3.LUT P2, PT, PT, PT, UP0, 0x80, 0x0 ;  /* 0x000000000000781c */ /* 0x000fe20003f4f008 */
[----:B------:R4:W-:Y:S03]  /*47a0*/  STS [R181+0x12400], R7 ;  /* 0x01240007b5007388 */ /* 0x0009e60000000800 */
[----:B------:R-:W-:Y:S02]  /*47b0*/  MUFU.EX2 R215, R46 ;  /* 0x0000002e00d77308 */ /* 0x000fe40000000800 */
[----:B------:R-:W-:Y:S02]  /*47c0*/  @P0 FSEL R64, R64, -INF , !P3 ;  /* 0xff80000040400808 */ /* 0x000fe40005800000 */
[----:B------:R-:W-:Y:S03]  /*47d0*/  PLOP3.LUT P0, PT, PT, PT, UP0, 0x80, 0x0 ;  /* 0x000000000000781c */ /* 0x000fe60003f0f008 */
[--C-:B------:R-:W-:Y:S02]  /*47e0*/  FFMA.FTZ R64, R64, c[0x0][0x23c], -R160.reuse ;  /* 0x00008f0040407a23 */ /* 0x100fe400000108a0 */
[----:B------:R-:W-:Y:S01]  /*47f0*/  FFMA.FTZ R160, R65, c[0x0][0x23c], -R160 ;  /* 0x00008f0041a07a23 */ /* 0x000fe200000108a0 */
[----:B-1----:R-:W-:Y:S01]  /*4800*/  F2FP.BF16.PACK_AB R5, R230, R231 ;  /* 0x000000e7e605723e */ /* 0x002fe200000010ff */
[----:B------:R-:W-:Y:S01]  /*4810*/  MUFU.EX2 R214, R47 ;  /* 0x0000002f00d67308 */ /* 0x000fe20000000800 */
[----:B------:R-:W-:Y:S02]  /*4820*/  @P2 FSEL R67, R67, -INF , !P1 ;  /* 0xff80000043432808 */ /* 0x000fe40004800000 */
[----:B---3--:R-:W-:Y:S01]  /*4830*/  F2FP.BF16.PACK_AB R4, R164, R170 ;  /* 0x000000aaa404723e */ /* 0x008fe200000010ff */
[----:B------:R1:W-:Y:S02]  /*4840*/  STS [R179+0x12400], R5 ;  /* 0x01240005b3007388 */ /* 0x0003e40000000800 */
[----:B------:R-:W-:Y:S02]  /*4850*/  @P0 FSEL R66, R66, -INF , !P3 ;  /* 0xff80000042420808 */ /* 0x000fe40005800000 */
[----:B------:R-:W-:Y:S02]  /*4860*/  PLOP3.LUT P0, PT, PT, PT, UP0, 0x80, 0x0 ;  /* 0x000000000000781c */ /* 0x000fe40003f0f008 */
[----:B----4-:R-:W-:Y:S01]  /*4870*/  F2FP.BF16.PACK_AB R6, R221, R223 ;  /* 0x000000dfdd06723e */ /* 0x010fe200000010ff */
[--C-:B------:R-:W-:Y:S01]  /*4880*/  FFMA.FTZ R66, R66, c[0x0][0x23c], -R109.reuse ;  /* 0x00008f0042427a23 */ /* 0x100fe2000001086d */
[----:B------:R-:W-:Y:S01]  /*4890*/  F2FP.BF16.PACK_AB R7, R206, R207 ;  /* 0x000000cfce07723e */ /* 0x000fe200000010ff */
[----:B------:R-:W-:Y:S01]  /*48a0*/  FFMA.FTZ R109, R67, c[0x0][0x23c], -R109 ;  /* 0x00008f00436d7a23 */ /* 0x000fe2000001086d */
[----:B------:R-:W-:Y:S01]  /*48b0*/  MUFU.EX2 R192, R52 ;  /* 0x0000003400c07308 */ /* 0x000fe20000000800 */
[----:B------:R3:W-:Y:S04]  /*48c0*/  STS [R179+0x12000], R6 ;  /* 0x01200006b3007388 */ /* 0x0007e80000000800 */
[----:B------:R4:W-:Y:S02]  /*48d0*/  STS [R175+0x10000], R4 ;  /* 0x01000004af007388 */ /* 0x0009e40000000800 */
[----:B------:R-:W-:Y:S02]  /*48e0*/  @P0 FSEL R63, R63, -INF , !P1 ;  /* 0xff8000003f3f0808 */ /* 0x000fe40004800000 */
[----:B------:R4:W-:Y:S01]  /*48f0*/  STS [R175+0x10400], R7 ;  /* 0x01040007af007388 */ /* 0x0009e20000000800 */
[----:B------:R-:W-:Y:S01]  /*4900*/  MUFU.EX2 R159, R64 ;  /* 0x00000040009f7308 */ /* 0x000fe20000000800 */
[----:B------:R-:W-:Y:S01]  /*4910*/  PLOP3.LUT P1, PT, PT, PT, UP5, 0x80, 0x0 ;  /* 0x000000000000781c */ /* 0x000fe20003f2f058 */
[----:B------:R-:W-:Y:S01]  /*4920*/  FFMA.FTZ R0, R63, c[0x0][0x23c], -R0 ;  /* 0x00008f003f007a23 */ /* 0x000fe20000010800 */
[----:B-1----:R-:W-:Y:S07]  /*4930*/  F2FP.BF16.PACK_AB R5, R218, R219 ;  /* 0x000000dbda05723e */ /* 0x002fee00000010ff */
[----:B------:R1:W-:Y:S01]  /*4940*/  MUFU.EX2 R193, R0 ;  /* 0x0000000000c17308 */ /* 0x0003e20000000800 */
[----:B---3--:R-:W-:Y:S02]  /*4950*/  F2FP.BF16.PACK_AB R6, R212, R213 ;  /* 0x000000d5d406723e */ /* 0x008fe400000010ff */
[----:B----4-:R-:W-:Y:S07]  /*4960*/  F2FP.BF16.PACK_AB R4, R163, R169 ;  /* 0x000000a9a304723e */ /* 0x010fee00000010ff */
[----:B------:R-:W-:Y:S01]  /*4970*/  MUFU.EX2 R191, R53 ;  /* 0x0000003500bf7308 */ /* 0x000fe20000000800 */
[----:B------:R-:W-:Y:S01]  /*4980*/  F2FP.BF16.PACK_AB R7, R209, R211 ;  /* 0x000000d3d107723e */ /* 0x000fe200000010ff */
[----:B------:R3:W-:Y:S08]  /*4990*/  STS [R176+0x10000], R4 ;  /* 0x01000004b0007388 */ /* 0x0007f00000000800 */
[----:B------:R-:W-:Y:S01]  /*49a0*/  MUFU.EX2 R198, R54 ;  /* 0x0000003600c67308 */ /* 0x000fe20000000800 */
[----:B-1----:R-:W-:Y:S05]  /*49b0*/  F2FP.BF16.PACK_AB R0, R199, R200 ;  /* 0x000000c8c700723e */ /* 0x002fea00000010ff */
[----:B------:R-:W-:Y:S04]  /*49c0*/  STS [R176+0x10400], R0 ;  /* 0x01040000b0007388 */ /* 0x000fe80000000800 */
[----:B------:R-:W3:Y:S01]  /*49d0*/  MUFU.EX2 R196, R55 ;  /* 0x0000003700c47308 */ /* 0x000ee20000000800 */
[----:B------:R1:W-:Y:S04]  /*49e0*/  STS [R175+0x12000], R6 ;  /* 0x01200006af007388 */ /* 0x0003e80000000800 */
[----:B------:R4:W-:Y:S05]  /*49f0*/  STS [R175+0x12400], R5 ;  /* 0x01240005af007388 */ /* 0x0009ea0000000800 */
[----:B------:R-:W-:Y:S01]  /*4a00*/  MUFU.EX2 R195, R108 ;  /* 0x0000006c00c37308 */ /* 0x000fe20000000800 */
[----:B------:R-:W-:Y:S09]  /*4a10*/  STS [R176+0x12000], R7 ;  /* 0x01200007b0007388 */ /* 0x000ff20000000800 */
[----:B------:R-:W4:Y:S01]  /*4a20*/  MUFU.EX2 R108, R160 ;  /* 0x000000a0006c7308 */ /* 0x000f220000000800 */
[----:B---3--:R-:W-:Y:S02]  /*4a30*/  F2FP.BF16.PACK_AB R4, R196, R198 ;  /* 0x000000c6c404723e */ /* 0x008fe400000010ff */
[----:B-1----:R-:W-:Y:S07]  /*4a40*/  F2FP.BF16.PACK_AB R6, R214, R215 ;  /* 0x000000d7d606723e */ /* 0x002fee00000010ff */
[----:B------:R-:W-:Y:S01]  /*4a50*/  MUFU.EX2 R190, R66 ;  /* 0x0000004200be7308 */ /* 0x000fe20000000800 */
[----:B----4-:R-:W-:Y:S01]  /*4a60*/  F2FP.BF16.PACK_AB R5, R191, R192 ;  /* 0x000000c0bf05723e */ /* 0x010fe200000010ff */
[----:B------:R-:W-:Y:S04]  /*4a70*/  STS [R176+0x12400], R6 ;  /* 0x01240006b0007388 */ /* 0x000fe80000000800 */
[----:B------:R1:W-:Y:S04]  /*4a80*/  STS [R178+0x10000], R5 ;  /* 0x01000005b2007388 */ /* 0x0003e80000000800 */
[----:B------:R-:W1:Y:S01]  /*4a90*/  MUFU.EX2 R189, R109 ;  /* 0x0000006d00bd7308 */ /* 0x000e620000000800 */
[----:B------:R3:W-:Y:S01]  /*4aa0*/  STS [R178+0x10400], R4 ;  /* 0x01040004b2007388 */ /* 0x0007e20000000800 */
[----:B------:R-:W-:Y:S05]  /*4ab0*/  F2FP.BF16.PACK_AB R0, R108, R159 ;  /* 0x0000009f6c00723e */ /* 0x000fea00000010ff */
[----:B------:R4:W-:Y:S03]  /*4ac0*/  STS [R177+0x10000], R0 ;  /* 0x01000000b1007388 */ /* 0x0009e60000000800 */
[----:B------:R-:W-:Y:S10]  /*4ad0*/  MUFU.EX2 R203, R56 ;  /* 0x0000003800cb7308 */ /* 0x000ff40000000800 */
[----:B------:R-:W2:Y:S01]  /*4ae0*/  MUFU.EX2 R201, R57 ;  /* 0x0000003900c97308 */ /* 0x000ea20000000800 */
[----:B-1----:R-:W-:Y:S02]  /*4af0*/  F2FP.BF16.PACK_AB R5, R189, R190 ;  /* 0x000000bebd05723e */ /* 0x002fe400000010ff */
[----:B---3--:R-:W-:Y:S03]  /*4b00*/  F2FP.BF16.PACK_AB R4, R195, R197 ;  /* 0x000000c5c304723e */ /* 0x008fe600000010ff */
[----:B------:R-:W-:Y:S04]  /*4b10*/  STS [R177+0x10400], R5 ;  /* 0x01040005b1007388 */ /* 0x000fe80000000800 */
[----:B------:R-:W-:Y:S01]  /*4b20*/  MUFU.EX2 R205, R58 ;  /* 0x0000003a00cd7308 */ /* 0x000fe20000000800 */
[----:B----4-:R-:W-:Y:S09]  /*4b30*/  F2FP.BF16.PACK_AB R0, R193, R202 ;  /* 0x000000cac100723e */ /* 0x010ff200000010ff */
[----:B------:R-:W1:Y:S01]  /*4b40*/  MUFU.EX2 R204, R59 ;  /* 0x0000003b00cc7308 */ /* 0x000e620000000800 */
[----:B--2---:R-:W-:Y:S05]  /*4b50*/  F2FP.BF16.PACK_AB R7, R201, R203 ;  /* 0x000000cbc907723e */ /* 0x004fea00000010ff */
[----:B------:R-:W-:Y:S01]  /*4b60*/  STS [R178+0x12000], R7 ;  /* 0x01200007b2007388 */ /* 0x000fe20000000800 */
[----:B-1----:R-:W-:Y:S05]  /*4b70*/  F2FP.BF16.PACK_AB R6, R204, R205 ;  /* 0x000000cdcc06723e */ /* 0x002fea00000010ff */
[----:B------:R-:W-:Y:S04]  /*4b80*/  STS [R178+0x12400], R6 ;  /* 0x01240006b2007388 */ /* 0x000fe80000000800 */
[----:B------:R-:W-:Y:S04]  /*4b90*/  STS [R177+0x12000], R4 ;  /* 0x01200004b1007388 */ /* 0x000fe80000000800 */
[----:B------:R-:W-:Y:S04]  /*4ba0*/  STS [R177+0x12400], R0 ;  /* 0x01240000b1007388 */ /* 0x000fe80000000800 */
[----:B------:R-:W1:Y:S08]  /*4bb0*/  LDSM.16.M88.4 R64, [R150+0x4000] ;  /* 0x004000009640783b */ /* 0x000e700000000200 */
[----:B------:R-:W2:Y:S08]  /*4bc0*/  LDSM.16.M88.4 R60, [R150+0x5000] ;  /* 0x00500000963c783b */ /* 0x000eb00000000200 */
[----:B------:R-:W3:Y:S08]  /*4bd0*/  LDSM.16.M88.4 R100, [R151+0x4000] ;  /* 0x004000009764783b */ /* 0x000ef00000000200 */
[----:B------:R-:W4:Y:S01]  /*4be0*/  LDSM.16.M88.4 R104, [R151+0x5000] ;  /* 0x005000009768783b */ /* 0x000f220000000200 */
[-C--:B-1----:R-:W-:Y:S08]  /*4bf0*/  HMMA.16816.F32.BF16 R4, R64, R112.reuse, RZ ;  /* 0x000000704004723c */ /* 0x082ff000000418ff */
[C---:B--2---:R-:W-:Y:S08]  /*4c00*/  HMMA.16816.F32.BF16 R8, R60.reuse, R112, RZ ;  /* 0x000000703c08723c */ /* 0x044ff000000418ff */
[-C--:B------:R-:W-:Y:S08]  /*4c10*/  HMMA.16816.F32.BF16 R12, R60, R114.reuse, RZ ;  /* 0x000000723c0c723c */ /* 0x080ff000000418ff */
[C---:B------:R-:W-:Y:S08]  /*4c20*/  HMMA.16816.F32.BF16 R16, R64.reuse, R114, RZ ;  /* 0x000000724010723c */ /* 0x040ff000000418ff */
        /* <DEDUP_REMOVED lines=11> */
[----:B------:R-:W-:Y:S08]  /*4ce0*/  HMMA.16816.F32.BF16 R64, R64, R126, RZ ;  /* 0x0000007e4040723c */ /* 0x000ff000000418ff */
[-C--:B---3--:R-:W-:Y:S08]  /*4cf0*/  HMMA.16816.F32.BF16 R4, R100, R128.reuse, R4 ;  /* 0x000000806404723c */ /* 0x088ff00000041804 */
[C---:B----4-:R-:W-:Y:S08]  /*4d00*/  HMMA.16816.F32.BF16 R8, R104.reuse, R128, R8 ;  /* 0x000000806808723c */ /* 0x050ff00000041808 */
[-C--:B------:R-:W-:Y:S08]  /*4d10*/  HMMA.16816.F32.BF16 R12, R104, R130.reuse, R12 ;  /* 0x00000082680c723c */ /* 0x080ff0000004180c */
[C---:B------:R-:W-:Y:S01]  /*4d20*/  FADD.FTZ R4, -R162.reuse, R4 ;  /* 0x00000004a2047221 */ /* 0x040fe20000010100 */
[C---:B------:R-:W-:Y:S03]  /*4d30*/  HMMA.16816.F32.BF16 R16, R100.reuse, R130, R16 ;  /* 0x000000826410723c */ /* 0x040fe60000041810 */
[C---:B------:R-:W-:Y:S02]  /*4d40*/  FADD.FTZ R6, -R161.reuse, R6 ;  /* 0x00000006a1067221 */ /* 0x040fe40000010100 */
[----:B------:R-:W-:Y:S02]  /*4d50*/  FADD.FTZ R7, -R161, R7 ;  /* 0x00000007a1077221 */ /* 0x000fe40000010100 */
[C---:B------:R-:W-:Y:S01]  /*4d60*/  FADD.FTZ R8, -R111.reuse, R8 ;  /* 0x000000086f087221 */ /* 0x040fe20000010100 */
[-C--:B------:R-:W-:Y:S01]  /*4d70*/  HMMA.16816.F32.BF16 R20, R100, R132.reuse, R20 ;  /* 0x000000846414723c */ /* 0x080fe20000041814 */
[C---:B------:R-:W-:Y:S03]  /*4d80*/  FADD.FTZ R9, -R111.reuse, R9 ;  /* 0x000000096f097221 */ /* 0x040fe60000010100 */
[----:B------:R-:W-:Y:S02]  /*4d90*/  FADD.FTZ R5, -R162, R5 ;  /* 0x00000005a2057221 */ /* 0x000fe40000010100 */
[----:B------:R-:W-:Y:S02]  /*4da0*/  FMUL.FTZ R174, R174, R4 ;  /* 0x00000004aeae7220 */ /* 0x000fe40000410000 */
[----:B------:R-:W-:Y:S01]  /*4db0*/  FADD.FTZ R13, -R111, R13 ;  /* 0x0000000d6f0d7221 */ /* 0x000fe20000010100 */
[C---:B------:R-:W-:Y:S03]  /*4dc0*/  HMMA.16816.F32.BF16 R24, R104.reuse, R132, R24 ;  /* 0x000000846818723c */ /* 0x040fe60000041818 */
[C---:B------:R-:W-:Y:S02]  /*4dd0*/  FADD.FTZ R11, -R110.reuse, R11 ;  /* 0x0000000b6e0b7221 */ /* 0x040fe40000010100 */
[----:B------:R-:W-:Y:S02]  /*4de0*/  FADD.FTZ R15, -R110, R15 ;  /* 0x0000000f6e0f7221 */ /* 0x000fe40000010100 */
[C---:B------:R-:W-:Y:S01]  /*4df0*/  FADD.FTZ R16, -R162.reuse, R16 ;  /* 0x00000010a2107221 */ /* 0x040fe20000010100 */
[-C--:B------:R-:W-:Y:S01]  /*4e00*/  HMMA.16816.F32.BF16 R28, R104, R134.reuse, R28 ;  /* 0x00000086681c723c */ /* 0x080fe2000004181c */
[C---:B------:R-:W-:Y:S03]  /*4e10*/  FADD.FTZ R17, -R162.reuse, R17 ;  /* 0x00000011a2117221 */ /* 0x040fe60000010100 */
[C---:B------:R-:W-:Y:S02]  /*4e20*/  FADD.FTZ R18, -R161.reuse, R18 ;  /* 0x00000012a1127221 */ /* 0x040fe40000010100 */
[C---:B------:R-:W-:Y:S02]  /*4e30*/  FADD.FTZ R19, -R161.reuse, R19 ;  /* 0x00000013a1137221 */ /* 0x040fe40000010100 */
[C---:B------:R-:W-:Y:S01]  /*4e40*/  FADD.FTZ R20, -R162.reuse, R20 ;  /* 0x00000014a2147221 */ /* 0x040fe20000010100 */
[C---:B------:R-:W-:Y:S03]  /*4e50*/  HMMA.16816.F32.BF16 R32, R100.reuse, R134, R32 ;  /* 0x000000866420723c */ /* 0x040fe60000041820 */
[----:B------:R-:W-:Y:S02]  /*4e60*/  FADD.FTZ R21, -R162, R21 ;  /* 0x00000015a2157221 */ /* 0x000fe40000010100 */
[----:B------:R-:W-:Y:S02]  /*4e70*/  FADD.FTZ R22, -R161, R22 ;  /* 0x00000016a1167221 */ /* 0x000fe40000010100 */
[----:B------:R-:W-:Y:S01]  /*4e80*/  FMUL.FTZ R173, R173, R16 ;  /* 0x00000010adad7220 */ /* 0x000fe20000410000 */
[-C--:B------:R-:W-:Y:S01]  /*4e90*/  HMMA.16816.F32.BF16 R36, R100, R136.reuse, R36 ;  /* 0x000000886424723c */ /* 0x080fe20000041824 */
[----:B------:R-:W-:Y:S03]  /*4ea0*/  FMUL.FTZ R167, R167, R17 ;  /* 0x00000011a7a77220 */ /* 0x000fe60000410000 */
[----:B------:R-:W-:Y:S02]  /*4eb0*/  FMUL.FTZ R172, R172, R20 ;  /* 0x00000014acac7220 */ /* 0x000fe40000410000 */
[----:B------:R-:W-:Y:S02]  /*4ec0*/  FMUL.FTZ R166, R166, R21 ;  /* 0x00000015a6a67220 */ /* 0x000fe40000410000 */
[----:B------:R-:W-:Y:S01]  /*4ed0*/  FMUL.FTZ R20, R232, R7 ;  /* 0x00000007e8147220 */ /* 0x000fe20000410000 */
[C---:B------:R-:W-:Y:S03]  /*4ee0*/  HMMA.16816.F32.BF16 R40, R104.reuse, R136, R40 ;  /* 0x000000886828723c */ /* 0x040fe60000041828 */
[----:B------:R-:W-:Y:S02]  /*4ef0*/  FADD.FTZ R23, -R161, R23 ;  /* 0x00000017a1177221 */ /* 0x000fe40000010100 */
[----:B------:R-:W-:Y:S02]  /*4f00*/  FMUL.FTZ R16, R239, R8 ;  /* 0x00000008ef107220 */ /* 0x000fe40000410000 */
        /* <DEDUP_REMOVED lines=13> */
[----:B------:R-:W-:Y:S02]  /*4fe0*/  FADD.FTZ R39, -R161, R39 ;  /* 0x00000027a1277221 */ /* 0x000fe40000010100 */
[C---:B------:R-:W-:Y:S01]  /*4ff0*/  FADD.FTZ R24, -R111.reuse, R24 ;  /* 0x000000186f187221 */ /* 0x040fe20000010100 */
[C---:B------:R-:W-:Y:S03]  /*5000*/  HMMA.16816.F32.BF16 R56, R104.reuse, R140, R56 ;  /* 0x0000008c6838723c */ /* 0x040fe60000041838 */
[C---:B------:R-:W-:Y:S02]  /*5010*/  FADD.FTZ R28, -R111.reuse, R28 ;  /* 0x0000001c6f1c7221 */ /* 0x040fe40000010100 */
[----:B------:R-:W-:Y:S02]  /*5020*/  FADD.FTZ R29, -R111, R29 ;  /* 0x0000001d6f1d7221 */ /* 0x000fe40000010100 */
[C---:B------:R-:W-:Y:S01]  /*5030*/  FADD.FTZ R50, -R161.reuse, R50 ;  /* 0x00000032a1327221 */ /* 0x040fe20000010100 */
[-C--:B------:R-:W-:Y:S01]  /*5040*/  HMMA.16816.F32.BF16 R60, R104, R142.reuse, R60 ;  /* 0x0000008e683c723c */ /* 0x080fe2000004183c */
[----:B------:R-:W-:Y:S03]  /*5050*/  FADD.FTZ R51, -R161, R51 ;  /* 0x00000033a1337221 */ /* 0x000fe60000010100 */
[C---:B------:R-:W-:Y:S02]  /*5060*/  FADD.FTZ R48, -R162.reuse, R48 ;  /* 0x00000030a2307221 */ /* 0x040fe40000010100 */
[C---:B------:R-:W-:Y:S02]  /*5070*/  FADD.FTZ R49, -R162.reuse, R49 ;  /* 0x00000031a2317221 */ /* 0x040fe40000010100 */
[C---:B------:R-:W-:Y:S01]  /*5080*/  FADD.FTZ R52, -R162.reuse, R52 ;  /* 0x00000034a2347221 */ /* 0x040fe20000010100 */
[----:B------:R-:W-:Y:S03]  /*5090*/  HMMA.16816.F32.BF16 R64, R100, R142, R64 ;  /* 0x0000008e6440723c */ /* 0x000fe60000041840 */
[----:B------:R-:W-:Y:S02]  /*50a0*/  FADD.FTZ R53, -R162, R53 ;  /* 0x00000035a2357221 */ /* 0x000fe40000010100 */
[----:B------:R-:W-:Y:S02]  /*50b0*/  FMUL.FTZ R160, R192, R52 ;  /* 0x00000034c0a07220 */ /* 0x000fe40000410000 */
[----:B------:R-:W-:Y:S02]  /*50c0*/  FMUL.FTZ R109, R191, R53 ;  /* 0x00000035bf6d7220 */ /* 0x000fe40000410000 */
[----:B------:R-:W-:Y:S03]  /*50d0*/  FMUL.FTZ R107, R235, R6 ;  /* 0x00000006eb6b7220 */ /* 0x000fe60000410000 */
[----:B------:R-:W-:Y:S02]  /*50e0*/  FMUL.FTZ R106, R222, R18 ;  /* 0x00000012de6a7220 */ /* 0x000fe40000410000 */
[----:B------:R-:W-:Y:S02]  /*50f0*/  FMUL.FTZ R105, R217, R22 ;  /* 0x00000016d9697220 */ /* 0x000fe40000410000 */
[----:B------:R-:W-:Y:S02]  /*5100*/  FMUL.FTZ R104, R210, R34 ;  /* 0x00000022d2687220 */ /* 0x000fe40000410000 */
[----:B------:R-:W-:Y:S02]  /*5110*/  FMUL.FTZ R101, R208, R35 ;  /* 0x00000023d0657220 */ /* 0x000fe40000410000 */
[----:B------:R-:W-:Y:S02]  /*5120*/  FMUL.FTZ R103, R207, R38 ;  /* 0x00000026cf677220 */ /* 0x000fe40000410000 */
[----:B------:R-:W-:Y:S02]  /*5130*/  FMUL.FTZ R102, R200, R50 ;  /* 0x00000032c8667220 */ /* 0x000fe40000410000 */
[C---:B------:R-:W-:Y:S02]  /*5140*/  FADD.FTZ R64, -R162.reuse, R64 ;  /* 0x00000040a2407221 */ /* 0x040fe40000010100 */
[----:B------:R-:W-:Y:S02]  /*5150*/  FADD.FTZ R65, -R162, R65 ;  /* 0x00000041a2417221 */ /* 0x000fe40000010100 */
[----:B------:R-:W-:Y:S02]  /*5160*/  FMUL.FTZ R159, R159, R64 ;  /* 0x000000409f9f7220 */ /* 0x000fe40000410000 */
[----:B------:R-:W-:Y:S02]  /*5170*/  FMUL.FTZ R108, R108, R65 ;  /* 0x000000416c6c7220 */ /* 0x000fe40000410000 */
[----:B------:R-:W-:Y:S02]  /*5180*/  FMUL.FTZ R64, R220, R19 ;  /* 0x00000013dc407220 */ /* 0x000fe40000410000 */
[----:B------:R-:W-:Y:S02]  /*5190*/  FMUL.FTZ R65, R199, R51 ;  /* 0x00000033c7417220 */ /* 0x000fe40000410000 */
[C---:B------:R-:W-:Y:S02]  /*51a0*/  FADD.FTZ R54, -R161.reuse, R54 ;  /* 0x00000036a1367221 */ /* 0x040fe40000010100 */
[C---:B------:R-:W-:Y:S02]  /*51b0*/  FADD.FTZ R55, -R161.reuse, R55 ;  /* 0x00000037a1377221 */ /* 0x040fe40000010100 */
[C---:B------:R-:W-:Y:S02]  /*51c0*/  FADD.FTZ R66, -R161.reuse, R66 ;  /* 0x00000042a1427221 */ /* 0x040fe40000010100 */
[----:B------:R-:W-:Y:S02]  /*51d0*/  FADD.FTZ R67, -R161, R67 ;  /* 0x00000043a1437221 */ /* 0x000fe40000010100 */
[C---:B------:R-:W-:Y:S02]  /*51e0*/  FADD.FTZ R19, -R111.reuse, R12 ;  /* 0x0000000c6f137221 */ /* 0x040fe40000010100 */
[----:B------:R-:W-:Y:S02]  /*51f0*/  FMUL.FTZ R12, R238, R9 ;  /* 0x00000009ee0c7220 */ /* 0x000fe40000410000 */
[----:B------:R-:W-:Y:S02]  /*5200*/  FMUL.FTZ R18, R236, R13 ;  /* 0x0000000dec127220 */ /* 0x000fe40000410000 */
[C---:B------:R-:W-:Y:S02]  /*5210*/  FADD.FTZ R22, -R111.reuse, R25 ;  /* 0x000000196f167221 */ /* 0x040fe40000010100 */
[C---:B------:R-:W-:Y:S02]  /*5220*/  FADD.FTZ R4, -R111.reuse, R40 ;  /* 0x000000286f047221 */ /* 0x040fe40000010100 */
[C---:B------:R-:W-:Y:S02]  /*5230*/  FADD.FTZ R40, -R111.reuse, R41 ;  /* 0x000000296f287221 */ /* 0x040fe40000010100 */
[C---:B------:R-:W-:Y:S02]  /*5240*/  FADD.FTZ R0, -R111.reuse, R44 ;  /* 0x0000002c6f007221 */ /* 0x040fe40000010100 */
[C---:B------:R-:W-:Y:S02]  /*5250*/  FADD.FTZ R44, -R111.reuse, R45 ;  /* 0x0000002d6f2c7221 */ /* 0x040fe40000010100 */
[C---:B------:R-:W-:Y:S02]  /*5260*/  FADD.FTZ R51, -R111.reuse, R56 ;  /* 0x000000386f337221 */ /* 0x040fe40000010100 */
[C---:B------:R-:W-:Y:S02]  /*5270*/  FADD.FTZ R50, -R111.reuse, R57 ;  /* 0x000000396f327221 */ /* 0x040fe40000010100 */
[C---:B------:R-:W-:Y:S02]  /*5280*/  FADD.FTZ R53, -R111.reuse, R60 ;  /* 0x0000003c6f357221 */ /* 0x040fe40000010100 */
[----:B------:R-:W-:Y:S02]  /*5290*/  FADD.FTZ R52, -R111, R61 ;  /* 0x0000003d6f347221 */ /* 0x000fe40000010100 */
        /* <DEDUP_REMOVED lines=14> */
[----:B------:R-:W-:Y:S02]  /*5380*/  FMUL.FTZ R168, R168, R5 ;  /* 0x00000005a8a87220 */ /* 0x000fe40000410000 */
        /* <DEDUP_REMOVED lines=38> */
[----:B------:R-:W-:Y:S02]  /*55f0*/  IMAD.MOV.U32 R56, RZ, RZ, R188 ;  /* 0x000000ffff387224 */ /* 0x000fe400078e00bc */
[----:B------:R-:W-:Y:S01]  /*5600*/  IMAD.MOV.U32 R57, RZ, RZ, R183 ;  /* 0x000000ffff397224 */ /* 0x000fe200078e00b7 */
[----:B------:R-:W-:-:S05]  /*5610*/  @!P1 BRA `(.L_x_7) ;  /* 0x0000014000009947 */ /* 0x000fca0003800000 */
[----:B------:R-:W-:Y:S01]  /*5620*/  IMAD.MOV.U32 R5, RZ, RZ, c[0x0][0x190] ;  /* 0x00006400ff057624 */ /* 0x000fe200078e00ff */
[----:B------:R-:W-:Y:S01]  /*5630*/  ULOP3.LUT UR12, UR5, 0x1, URZ, 0xc0, !UPT ;  /* 0x00000001050c7892 */ /* 0x000fe2000f8ec03f */
[----:B------:R-:W-:Y:S02]  /*5640*/  IMAD.MOV.U32 R11, RZ, RZ, c[0x0][0x194] ;  /* 0x00006500ff0b7624 */ /* 0x000fe400078e00ff */
[C---:B------:R-:W-:Y:S01]  /*5650*/  IMAD.U32 R0, R5.reuse, -0x80, RZ ;  /* 0xffffff8005007824 */ /* 0x040fe200078e00ff */
[----:B------:R-:W-:Y:S04]  /*5660*/  UISETP.NE.U32.AND UP1, UPT, UR12, 0x1, UPT ;  /* 0x000000010c00788c */ /* 0x000fe8000bf25070 */
[C---:B------:R-:W-:Y:S01]  /*5670*/  LEA R4, P0, R0.reuse, R186, 0x1 ;  /* 0x000000ba00047211 */ /* 0x040fe200078008ff */
[----:B------:R-:W-:Y:S03]  /*5680*/  USEL UR12, UR56, 0x2000, !UP1 ;  /* 0x00002000380c7887 */ /* 0x000fe6000c800000 */
[----:B------:R-:W-:Y:S01]  /*5690*/  LEA.HI.X.SX32 R0, R0, R187, 0x1, P0 ;  /* 0x000000bb00007211 */ /* 0x000fe200000f0eff */
[----:B------:R-:W-:Y:S02]  /*56a0*/  IMAD.MOV.U32 R186, RZ, RZ, R4 ;  /* 0x000000ffffba7224 */ /* 0x000fe400078e0004 */
[----:B------:R-:W-:Y:S02]  /*56b0*/  IADD3 R194, R194, UR12, RZ ;  /* 0x0000000cc2c27c10 */ /* 0x000fe4000fffe0ff */
[----:B------:R-:W-:Y:S01]  /*56c0*/  IMAD.MOV.U32 R187, RZ, RZ, R0 ;  /* 0x000000ffffbb7224 */ /* 0x000fe200078e0000 */
[C---:B------:R-:W-:Y:S02]  /*56d0*/  LEA R4, P0, R5.reuse, R186, 0x7 ;  /* 0x000000ba05047211 */ /* 0x040fe400078038ff */
[----:B------:R-:W-:Y:S02]  /*56e0*/  IADD3 R144, R144, UR12, RZ ;  /* 0x0000000c90907c10 */ /* 0x000fe4000fffe0ff */
[----:B------:R-:W-:Y:S01]  /*56f0*/  @!PT LDS RZ, [RZ] ;  /* 0x00000000fffff984 */ /* 0x000fe20000000800 */
[----:B------:R-:W-:Y:S01]  /*5700*/  @!PT LDS RZ, [RZ] ;  /* 0x00000000fffff984 */ /* 0x000fe20000000800 */
[----:B------:R-:W-:Y:S01]  /*5710*/  @!PT LDS RZ, [RZ] ;  /* 0x00000000fffff984 */ /* 0x000fe20000000800 */
[----:B------:R1:W-:Y:S01]  /*5720*/  LDGSTS.E.BYPASS.LTC128B.128 [R194], [R186.64] ;  /* 0x00000000bac27fae */ /* 0x0003e2000b901d46 */
[----:B------:R-:W-:Y:S05]  /*5730*/  LEA.HI.X R5, R5, R187, R11, 0x7, P0 ;  /* 0x000000bb05057211 */ /* 0x000fea00000f3c0b */
[----:B------:R1:W-:Y:S04]  /*5740*/  LDGSTS.E.BYPASS.LTC128B.128 [R194+0x1000], [R4.64] ;  /* 0x0100000004c27fae */ /* 0x0003e8000b901d46 */
[----:B------:R-:W0:Y:S02]  /*5750*/  LDGDEPBAR ;  /* 0x00000000000079af */ /* 0x000e240000000000 */
.L_x_7:
[----:B------:R-:W-:Y:S01]  /*5760*/  F2FP.BF16.PACK_AB R31, R20, R107 ;  /* 0x0000006b141f723e */ /* 0x000fe200000010ff */
[----:B------:R-:W-:Y:S01]  /*5770*/  IMAD.SHL.U32 R59, R247, 0x2, RZ ;  /* 0x00000002f73b7824 */ /* 0x000fe200078e00ff */
[----:B------:R-:W-:Y:S02]  /*5780*/  F2FP.BF16.PACK_AB R32, R168, R174 ;  /* 0x000000aea820723e */ /* 0x000fe400000010ff */
[----:B------:R-:W-:Y:S01]  /*5790*/  F2FP.BF16.PACK_AB R27, R64, R106 ;  /* 0x0000006a401b723e */ /* 0x000fe200000010ff */
[----:B------:R-:W-:Y:S01]  /*57a0*/  STS [R182+0x8400], R31 ;  /* 0x0084001fb6007388 */ /* 0x000fe20000000800 */
        /* <DEDUP_REMOVED lines=34> */
[----:B-1----:R-:W-:Y:S01]  /*59d0*/  F2FP.BF16.PACK_AB R4, R108, R159 ;  /* 0x0000009f6c04723e */ /* 0x002fe200000010ff */
[----:B------:R-:W-:Y:S01]  /*59e0*/  STS [R181+0xa000], R22 ;  /* 0x00a00016b5007388 */ /* 0x000fe20000000800 */
[----:B------:R-:W-:Y:S02]  /*59f0*/  F2FP.BF16.PACK_AB R0, R67, R66 ;  /* 0x000000424300723e */ /* 0x000fe400000010ff */
[----:B------:R-:W-:Y:S01]  /*5a00*/  F2FP.BF16.PACK_AB R6, R50, R51 ;  /* 0x000000333206723e */ /* 0x000fe200000010ff */
[----:B------:R-:W-:Y:S01]  /*5a10*/  STS [R181+0xa400], R21 ;  /* 0x00a40015b5007388 */ /* 0x000fe20000000800 */
[----:B------:R-:W-:Y:S02]  /*5a20*/  F2FP.BF16.PACK_AB R5, R35, R36 ;  /* 0x000000242305723e */ /* 0x000fe400000010ff */
[----:B------:R-:W-:Y:S01]  /*5a30*/  F2FP.BF16.PACK_AB R34, R52, R53 ;  /* 0x000000353422723e */ /* 0x000fe200000010ff */
[----:B------:R-:W-:Y:S01]  /*5a40*/  STS [R179+0xa000], R18 ;  /* 0x00a00012b3007388 */ /* 0x000fe20000000800 */
[----:B------:R-:W-:Y:S03]  /*5a50*/  F2FP.BF16.PACK_AB R33, R37, R38 ;  /* 0x000000262521723e */ /* 0x000fe600000010ff */
[----:B------:R-:W-:Y:S04]  /*5a60*/  STS [R179+0xa400], R17 ;  /* 0x00a40011b3007388 */ /* 0x000fe80000000800 */
        /* <DEDUP_REMOVED lines=11> */
[----:B------:R1:W-:Y:S04]  /*5b20*/  STS [R177+0x8400], R0 ;  /* 0x00840000b1007388 */ /* 0x0003e80000000800 */
[----:B------:R-:W-:Y:S04]  /*5b30*/  STS [R178+0xa000], R6 ;  /* 0x00a00006b2007388 */ /* 0x000fe80000000800 */
[----:B------:R-:W-:Y:S04]  /*5b40*/  STS [R178+0xa400], R5 ;  /* 0x00a40005b2007388 */ /* 0x000fe80000000800 */
[----:B------:R-:W-:Y:S04]  /*5b50*/  STS [R177+0xa000], R34 ;  /* 0x00a00022b1007388 */ /* 0x000fe80000000800 */
[----:B------:R-:W-:Y:S04]  /*5b60*/  STS [R177+0xa400], R33 ;  /* 0x00a40021b1007388 */ /* 0x000fe80000000800 */
[----:B------:R-:W-:Y:S01]  /*5b70*/  BAR.SYNC.DEFER_BLOCKING 0x0 ;  /* 0x0000000000007b1d */ /* 0x000fe20000010000 */
[----:B-1----:R-:W-:Y:S05]  /*5b80*/  IMAD.SHL.U32 R0, R152, 0x2, RZ ;  /* 0x0000000298007824 */ /* 0x002fea00078e00ff */
[----:B------:R-:W-:Y:S04]  /*5b90*/  LDSM.16.MT88.4 R4, [R2+0x10000] ;  /* 0x010000000204783b */ /* 0x000fe80000004200 */
[----:B------:R-:W1:Y:S04]  /*5ba0*/  LDSM.16.MT88.4 R8, [R0+0x4000] ;  /* 0x004000000008783b */ /* 0x000e680000004200 */
[----:B------:R-:W2:Y:S04]  /*5bb0*/  LDSM.16.MT88.4 R12, [R2+0x14000] ;  /* 0x01400000020c783b */ /* 0x000ea80000004200 */
[----:B------:R-:W-:Y:S04]  /*5bc0*/  LDSM.16.MT88.4 R16, [R2+0x10800] ;  /* 0x010800000210783b */ /* 0x000fe80000004200 */
[----:B------:R-:W3:Y:S04]  /*5bd0*/  LDSM.16.MT88.4 R20, [R0+0x4400] ;  /* 0x004400000014783b */ /* 0x000ee80000004200 */
[----:B------:R-:W4:Y:S01]  /*5be0*/  LDSM.16.MT88.4 R24, [R2+0x14800] ;  /* 0x014800000218783b */ /* 0x000f220000004200 */
[-C--:B-1----:R-:W-:Y:S08]  /*5bf0*/  HMMA.16816.F32.BF16 R68, R4, R8.reuse, R68 ;  /* 0x000000080444723c */ /* 0x082ff00000041844 */
[C---:B--2---:R-:W-:Y:S08]  /*5c00*/  HMMA.16816.F32.BF16 R72, R12.reuse, R8, R72 ;  /* 0x000000080c48723c */ /* 0x044ff00000041848 */
[-C--:B------:R-:W-:Y:S01]  /*5c10*/  HMMA.16816.F32.BF16 R76, R12, R10.reuse, R76 ;  /* 0x0000000a0c4c723c */ /* 0x080fe2000004184c */
[----:B------:R-:W-:Y:S07]  /*5c20*/  LDSM.16.MT88.4 R12, [R2+0x15000] ;  /* 0x01500000020c783b */ /* 0x000fee0000004200 */
[----:B------:R-:W-:Y:S01]  /*5c30*/  HMMA.16816.F32.BF16 R80, R4, R10, R80 ;  /* 0x0000000a0450723c */ /* 0x000fe20000041850 */
[----:B------:R-:W-:Y:S04]  /*5c40*/  LDSM.16.MT88.4 R4, [R2+0x11000] ;  /* 0x011000000204783b */ /* 0x000fe80000004200 */
[----:B------:R-:W1:Y:S03]  /*5c50*/  LDSM.16.MT88.4 R8, [R0+0x4800] ;  /* 0x004800000008783b */ /* 0x000e660000004200 */
[-C--:B---3--:R-:W-:Y:S08]  /*5c60*/  HMMA.16816.F32.BF16 R68, R16, R20.reuse, R68 ;  /* 0x000000141044723c */ /* 0x088ff00000041844 */
[C---:B----4-:R-:W-:Y:S08]  /*5c70*/  HMMA.16816.F32.BF16 R72, R24.reuse, R20, R72 ;  /* 0x000000141848723c */ /* 0x050ff00000041848 */
[-C--:B------:R-:W-:Y:S01]  /*5c80*/  HMMA.16816.F32.BF16 R76, R24, R22.reuse, R76 ;  /* 0x00000016184c723c */ /* 0x080fe2000004184c */
[----:B------:R-:W-:Y:S07]  /*5c90*/  LDSM.16.MT88.4 R24, [R2+0x15800] ;  /* 0x015800000218783b */ /* 0x000fee0000004200 */
[----:B------:R-:W-:Y:S01]  /*5ca0*/  HMMA.16816.F32.BF16 R80, R16, R22, R80 ;  /* 0x000000161050723c */ /* 0x000fe20000041850 */
[----:B------:R-:W-:Y:S04]  /*5cb0*/  LDSM.16.MT88.4 R16, [R2+0x11800] ;  /* 0x011800000210783b */ /* 0x000fe80000004200 */
[----:B------:R-:W2:Y:S03]  /*5cc0*/  LDSM.16.MT88.4 R20, [R0+0x4c00] ;  /* 0x004c00000014783b */ /* 0x000ea60000004200 */
[-C--:B-1----:R-:W-:Y:S08]  /*5cd0*/  HMMA.16816.F32.BF16 R68, R4, R8.reuse, R68 ;  /* 0x000000080444723c */ /* 0x082ff00000041844 */
[C---:B------:R-:W-:Y:S08]  /*5ce0*/  HMMA.16816.F32.BF16 R72, R12.reuse, R8, R72 ;  /* 0x000000080c48723c */ /* 0x040ff00000041848 */
[-C--:B------:R-:W-:Y:S01]  /*5cf0*/  HMMA.16816.F32.BF16 R76, R12, R10.reuse, R76 ;  /* 0x0000000a0c4c723c */ /* 0x080fe2000004184c */
[----:B------:R-:W-:Y:S07]  /*5d00*/  LDSM.16.MT88.4 R12, [R2+0x16000] ;  /* 0x01600000020c783b */ /* 0x000fee0000004200 */
[----:B------:R-:W-:Y:S01]  /*5d10*/  HMMA.16816.F32.BF16 R80, R4, R10, R80 ;  /* 0x0000000a0450723c */ /* 0x000fe20000041850 */
[----:B------:R-:W-:Y:S04]  /*5d20*/  LDSM.16.MT88.4 R4, [R2+0x12000] ;  /* 0x012000000204783b */ /* 0x000fe80000004200 */
[----:B------:R-:W1:Y:S03]  /*5d30*/  LDSM.16.MT88.4 R8, [R0+0x5000] ;  /* 0x005000000008783b */ /* 0x000e660000004200 */
[-C--:B--2---:R-:W-:Y:S08]  /*5d40*/  HMMA.16816.F32.BF16 R68, R16, R20.reuse, R68 ;  /* 0x000000141044723c */ /* 0x084ff00000041844 */
[C---:B------:R-:W-:Y:S08]  /*5d50*/  HMMA.16816.F32.BF16 R72, R24.reuse, R20, R72 ;  /* 0x000000141848723c */ /* 0x040ff00000041848 */
        /* <DEDUP_REMOVED lines=18> */
[----:B------:R-:W2:Y:S04]  /*5e80*/  LDSM.16.MT88.4 R20, [R0+0x5c00] ;  /* 0x005c00000014783b */ /* 0x000ea80000004200 */
[----:B------:R-:W-:Y:S01]  /*5e90*/  BAR.SYNC.DEFER_BLOCKING 0x0 ;  /* 0x0000000000007b1d */ /* 0x000fe20000010000 */
[-C--:B-1----:R-:W-:Y:S08]  /*5ea0*/  HMMA.16816.F32.BF16 R68, R4, R8.reuse, R68 ;  /* 0x000000080444723c */ /* 0x082ff00000041844 */
[C---:B------:R-:W-:Y:S08]  /*5eb0*/  HMMA.16816.F32.BF16 R72, R12.reuse, R8, R72 ;  /* 0x000000080c48723c */ /* 0x040ff00000041848 */
[-C--:B------:R-:W-:Y:S08]  /*5ec0*/  HMMA.16816.F32.BF16 R76, R12, R10.reuse, R76 ;  /* 0x0000000a0c4c723c */ /* 0x080ff0000004184c */
[----:B------:R-:W-:Y:S08]  /*5ed0*/  HMMA.16816.F32.BF16 R80, R4, R10, R80 ;  /* 0x0000000a0450723c */ /* 0x000ff00000041850 */
[-C--:B--2---:R-:W-:Y:S08]  /*5ee0*/  HMMA.16816.F32.BF16 R68, R16, R20.reuse, R68 ;  /* 0x000000141044723c */ /* 0x084ff00000041844 */
[C---:B------:R-:W-:Y:S08]  /*5ef0*/  HMMA.16816.F32.BF16 R72, R24.reuse, R20, R72 ;  /* 0x000000141848723c */ /* 0x040ff00000041848 */
[-C--:B------:R-:W-:Y:S08]  /*5f00*/  HMMA.16816.F32.BF16 R76, R24, R22.reuse, R76 ;  /* 0x00000016184c723c */ /* 0x080ff0000004184c */
[----:B------:R-:W-:Y:S01]  /*5f10*/  HMMA.16816.F32.BF16 R80, R16, R22, R80 ;  /* 0x000000161050723c */ /* 0x000fe20000041850 */
[----:B------:R-:W-:-:S07]  /*5f20*/  @!P1 BRA `(.L_x_8) ;  /* 0x000000f000009947 */ /* 0x000fce0003800000 */
[----:B------:R-:W-:Y:S01]  /*5f30*/  IMAD.MOV.U32 R6, RZ, RZ, c[0x0][0x370] ;  /* 0x0000dc00ff067624 */ /* 0x000fe200078e00ff */
[----:B------:R-:W-:Y:S03]  /*5f40*/  MOV R7, c[0x0][0x374] ;  /* 0x0000dd0000077a02 */ /* 0x000fe60000000f00 */
[----:B------:R-:W-:Y:S05]  /*5f50*/  IMAD.U32 R4, R6, -0x80, RZ ;  /* 0xffffff8006047824 */ /* 0x000fea00078e00ff */
[C---:B------:R-:W-:Y:S04]  /*5f60*/  LEA R5, P0, R4.reuse, R184, 0x1 ;  /* 0x000000b804057211 */ /* 0x040fe800078008ff */
[----:B------:R-:W-:Y:S01]  /*5f70*/  LEA.HI.X.SX32 R4, R4, R185, 0x1, P0 ;  /* 0x000000b904047211 */ /* 0x000fe200000f0eff */
[----:B------:R-:W-:Y:S03]  /*5f80*/  IMAD.MOV.U32 R184, RZ, RZ, R5 ;  /* 0x000000ffffb87224 */ /* 0x000fe600078e0005 */
[----:B------:R-:W-:Y:S02]  /*5f90*/  MOV R185, R4 ;  /* 0x0000000400b97202 */ /* 0x000fe40000000f00 */
[C---:B------:R-:W-:Y:S03]  /*5fa0*/  LEA R4, P0, R6.reuse, R184, 0x7 ;  /* 0x000000b806047211 */ /* 0x040fe600078038ff */
[----:B------:R-:W-:Y:S01]  /*5fb0*/  @!PT LDS RZ, [RZ] ;  /* 0x00000000fffff984 */ /* 0x000fe20000000800 */
[----:B------:R-:W-:Y:S01]  /*5fc0*/  @!PT LDS RZ, [RZ] ;  /* 0x00000000fffff984 */ /* 0x000fe20000000800 */
[----:B------:R-:W-:Y:S01]  /*5fd0*/  @!PT LDS RZ, [RZ] ;  /* 0x00000000fffff984 */ /* 0x000fe20000000800 */
[----:B------:R1:W-:Y:S01]  /*5fe0*/  LDGSTS.E.BYPASS.LTC128B.128 [R59+0x4000], [R184.64] ;  /* 0x04000000b83b7fae */ /* 0x0003e2000b901d46 */
[----:B------:R-:W-:Y:S05]  /*5ff0*/  LEA.HI.X R5, R6, R185, R7, 0x7, P0 ;  /* 0x000000b906057211 */ /* 0x000fea00000f3c07 */
[----:B------:R1:W-:Y:S04]  /*6000*/  LDGSTS.E.BYPASS.LTC128B.128 [R59+0x5000], [R4.64] ;  /* 0x05000000043b7fae */ /* 0x0003e8000b901d46 */
[----:B------:R-:W0:Y:S02]  /*6010*/  LDGDEPBAR ;  /* 0x00000000000079af */ /* 0x000e240000000000 */
.L_x_8:
[----:B------:R-:W-:Y:S01]  /*6020*/  LDSM.16.M88.4 R16, [R147] ;  /* 0x000000009310783b */ /* 0x000fe20000000200 */
[----:B------:R-:W-:Y:S01]  /*6030*/  IMAD.U32 R58, RZ, RZ, UR20 ;  /* 0x00000014ff3a7e24 */ /* 0x000fe2000f8e00ff */
[----:B------:R-:W-:Y:S01]  /*6040*/  ULOP3.LUT UR12, UR5, 0x1, URZ, 0xc0, !UPT ;  /* 0x00000001050c7892 */ /* 0x000fe2000f8ec03f */
[----:B------:R-:W-:Y:S01]  /*6050*/  IMAD.U32 R55, RZ, RZ, UR17 ;  /* 0x00000011ff377e24 */ /* 0x000fe2000f8e00ff */
[----:B------:R-:W2:Y:S01]  /*6060*/  LDSM.16.MT88.4 R20, [R0+0x6000] ;  /* 0x006000000014783b */ /* 0x000ea20000004200 */
[----:B------:R-:W-:Y:S01]  /*6070*/  IMAD.U32 R54, RZ, RZ, UR16 ;  /* 0x00000010ff367e24 */ /* 0x000fe2000f8e00ff */
[----:B------:R-:W-:Y:S01]  /*6080*/  UISETP.NE.U32.AND UP1, UPT, UR12, 0x1, UPT ;  /* 0x000000010c00788c */ /* 0x000fe2000bf25070 */
[----:B------:R-:W-:Y:S01]  /*6090*/  IMAD.U32 R53, RZ, RZ, UR15 ;  /* 0x0000000fff357e24 */ /* 0x000fe2000f8e00ff */
[----:B------:R-:W3:Y:S01]  /*60a0*/  LDSM.16.M88.4 R12, [R147+0x2000] ;  /* 0x00200000930c783b */ /* 0x000ee20000000200 */
[----:B------:R-:W-:Y:S03]  /*60b0*/  IMAD.U32 R52, RZ, RZ, UR14 ;  /* 0x0000000eff347e24 */ /* 0x000fe6000f8e00ff */
[----:B------:R-:W-:Y:S04]  /*60c0*/  LDSM.16.M88.4 R24, [R154] ;  /* 0x000000009a18783b */ /* 0x000fe80000000200 */
[----:B------:R-:W4:Y:S04]  /*60d0*/  LDSM.16.MT88.4 R28, [R0+0x6400] ;  /* 0x00640000001c783b */ /* 0x000f280000004200 */
[----:B------:R-:W1:Y:S04]  /*60e0*/  LDSM.16.M88.4 R32, [R157] ;  /* 0x000000009d20783b */ /* 0x000e680000000200 */
[----:B------:R-:W-:Y:S04]  /*60f0*/  LDSM.16.M88.4 R36, [R149] ;  /* 0x000000009524783b */ /* 0x000fe80000000200 */
[----:B------:R-:W1:Y:S04]  /*6100*/  LDSM.16.MT88.4 R40, [R0+0x6800] ;  /* 0x006800000028783b */ /* 0x000e680000004200 */
[----:B------:R-:W1:Y:S04]  /*6110*/  LDSM.16.M88.4 R44, [R149+0x2000] ;  /* 0x00200000952c783b */ /* 0x000e680000000200 */
[----:B------:R-:W-:Y:S01]  /*6120*/  LDSM.16.MT88.4 R48, [R0+0x6c00] ;  /* 0x006c00000030783b */ /* 0x000fe20000004200 */
[-C--:B-12---:R-:W-:Y:S08]  /*6130*/  HMMA.16816.F32.BF16 R4, R16, R20.reuse, RZ ;  /* 0x000000141004723c */ /* 0x086ff000000418ff */
[C---:B---3--:R-:W-:Y:S08]  /*6140*/  HMMA.16816.F32.BF16 R8, R12.reuse, R20, RZ ;  /* 0x000000140c08723c */ /* 0x048ff000000418ff */
[-C--:B------:R-:W-:Y:S08]  /*6150*/  HMMA.16816.F32.BF16 R12, R12, R22.reuse, RZ ;  /* 0x000000160c0c723c */ /* 0x080ff000000418ff */
[----:B------:R-:W-:Y:S01]  /*6160*/  HMMA.16816.F32.BF16 R16, R16, R22, RZ ;  /* 0x000000161010723c */ /* 0x000fe200000418ff */
[----:B------:R-:W1:Y:S07]  /*6170*/  LDSM.16.M88.4 R20, [R148] ;  /* 0x000000009414783b */ /* 0x000e6e0000000200 */
[-C--:B----4-:R-:W-:Y:S08]  /*6180*/  HMMA.16816.F32.BF16 R4, R24, R28.reuse, R4 ;  /* 0x0000001c1804723c */ /* 0x090ff00000041804 */
[C---:B------:R-:W-:Y:S08]  /*6190*/  HMMA.16816.F32.BF16 R8, R32.reuse, R28, R8 ;  /* 0x0000001c2008723c */ /* 0x040ff00000041808 */
[-C--:B------:R-:W-:Y:S01]  /*61a0*/  HMMA.16816.F32.BF16 R12, R32, R30.reuse, R12 ;  /* 0x0000001e200c723c */ /* 0x080fe2000004180c */
[----:B------:R-:W2:Y:S07]  /*61b0*/  LDSM.16.M88.4 R32, [R148+0x2000] ;  /* 0x002000009420783b */ /* 0x000eae0000000200 */
[----:B------:R-:W-:Y:S01]  /*61c0*/  HMMA.16816.F32.BF16 R16, R24, R30, R16 ;  /* 0x0000001e1810723c */ /* 0x000fe20000041810 */
[----:B------:R-:W-:Y:S04]  /*61d0*/  LDSM.16.M88.4 R24, [R147+0x4000] ;  /* 0x004000009318783b */ /* 0x000fe80000000200 */
[----:B------:R-:W3:Y:S03]  /*61e0*/  LDSM.16.MT88.4 R28, [R0+0x7000] ;  /* 0x00700000001c783b */ /* 0x000ee60000004200 */
[-C--:B------:R-:W-:Y:S08]  /*61f0*/  HMMA.16816.F32.BF16 R4, R36, R40.reuse, R4 ;  /* 0x000000282404723c */ /* 0x080ff00000041804 */
[C---:B------:R-:W-:Y:S08]  /*6200*/  HMMA.16816.F32.BF16 R8, R44.reuse, R40, R8 ;  /* 0x000000282c08723c */ /* 0x040ff00000041808 */
[-C--:B------:R-:W-:Y:S01]  /*6210*/  HMMA.16816.F32.BF16 R12, R44, R42.reuse, R12 ;  /* 0x0000002a2c0c723c */ /* 0x080fe2000004180c */
[----:B------:R-:W4:Y:S07]  /*6220*/  LDSM.16.M88.4 R44, [R147+0x6000] ;  /* 0x00600000932c783b */ /* 0x000f2e0000000200 */
[----:B------:R-:W-:Y:S01]  /*6230*/  HMMA.16816.F32.BF16 R16, R36, R42, R16 ;  /* 0x0000002a2410723c */ /* 0x000fe20000041810 */
[----:B------:R-:W-:Y:S04]  /*6240*/  LDSM.16.M88.4 R36, [R156] ;  /* 0x000000009c24783b */ /* 0x000fe80000000200 */
[----:B------:R-:W4:Y:S03]  /*6250*/  LDSM.16.MT88.4 R40, [R0+0x7400] ;  /* 0x007400000028783b */ /* 0x000f260000004200 */
[-C--:B-1----:R-:W-:Y:S08]  /*6260*/  HMMA.16816.F32.BF16 R4, R20, R48.reuse, R4 ;  /* 0x000000301404723c */ /* 0x082ff00000041804 */
[C---:B--2---:R-:W-:Y:S08]  /*6270*/  HMMA.16816.F32.BF16 R8, R32.reuse, R48, R8 ;  /* 0x000000302008723c */ /* 0x044ff00000041808 */
[-C--:B------:R-:W-:Y:S01]  /*6280*/  HMMA.16816.F32.BF16 R12, R32, R50.reuse, R12 ;  /* 0x00000032200c723c */ /* 0x080fe2000004180c */
[----:B------:R-:W1:Y:S07]  /*6290*/  LDSM.16.M88.4 R32, [R155] ;  /* 0x000000009b20783b */ /* 0x000e6e0000000200 */
[----:B------:R-:W-:Y:S01]  /*62a0*/  HMMA.16816.F32.BF16 R16, R20, R50, R16 ;  /* 0x000000321410723c */ /* 0x000fe20000041810 */
[----:B------:R-:W-:Y:S04]  /*62b0*/  LDSM.16.M88.4 R20, [R149+0x4000] ;  /* 0x004000009514783b */ /* 0x000fe80000000200 */
[----:B------:R-:W2:Y:S03]  /*62c0*/  LDSM.16.MT88.4 R48, [R0+0x7800] ;  /* 0x007800000030783b */ /* 0x000ea60000004200 */
[-C--:B---3--:R-:W-:Y:S08]  /*62d0*/  HMMA.16816.F32.BF16 R4, R24, R28.reuse, R4 ;  /* 0x0000001c1804723c */ /* 0x088ff00000041804 */
[C---:B----4-:R-:W-:Y:S08]  /*62e0*/  HMMA.16816.F32.BF16 R8, R44.reuse, R28, R8 ;  /* 0x0000001c2c08723c */ /* 0x050ff00000041808 */
[-C--:B------:R-:W-:Y:S01]  /*62f0*/  HMMA.16816.F32.BF16 R12, R44, R30.reuse, R12 ;  /* 0x0000001e2c0c723c */ /* 0x080fe2000004180c */
[----:B------:R-:W3:Y:S07]  /*6300*/  LDSM.16.M88.4 R44, [R149+0x6000] ;  /* 0x00600000952c783b */ /* 0x000eee0000000200 */
[----:B------:R-:W-:Y:S01]  /*6310*/  HMMA.16816.F32.BF16 R16, R24, R30, R16 ;  /* 0x0000001e1810723c */ /* 0x000fe20000041810 */
[----:B------:R4:W-:Y:S04]  /*6320*/  LDSM.16.MT88.4 R28, [R0+0x7c00] ;  /* 0x007c0000001c783b */ /* 0x0009e80000004200 */
[----:B------:R-:W3:Y:S03]  /*6330*/  LDSM.16.M88.4 R24, [R148+0x4000] ;  /* 0x004000009418783b */ /* 0x000ee60000000200 */
[-C--:B------:R-:W-:Y:S08]  /*6340*/  HMMA.16816.F32.BF16 R4, R36, R40.reuse, R4 ;  /* 0x000000282404723c */ /* 0x080ff00000041804 */
[C---:B-1----:R-:W-:Y:S07]  /*6350*/  HMMA.16816.F32.BF16 R8, R32.reuse, R40, R8 ;  /* 0x000000282008723c */ /* 0x042fee0000041808 */
[----:B------:R-:W-:Y:S01]  /*6360*/  IMAD.U32 R40, RZ, RZ, UR23 ;  /* 0x00000017ff287e24 */ /* 0x000fe2000f8e00ff */
[-C--:B------:R-:W-:Y:S01]  /*6370*/  HMMA.16816.F32.BF16 R12, R32, R42.reuse, R12 ;  /* 0x0000002a200c723c */ /* 0x080fe2000004180c */
[----:B------:R-:W1:Y:S03]  /*6380*/  LDSM.16.M88.4 R32, [R148+0x6000] ;  /* 0x006000009420783b */ /* 0x000e660000000200 */
[----:B----4-:R-:W-:Y:S04]  /*6390*/  IMAD.U32 R0, RZ, RZ, UR13 ;  /* 0x0000000dff007e24 */ /* 0x010fe8000f8e00ff */
[----:B------:R-:W-:Y:S07]  /*63a0*/  HMMA.16816.F32.BF16 R16, R36, R42, R16 ;  /* 0x0000002a2410723c */ /* 0x000fee0000041810 */
[----:B------:R-:W-:Y:S01]  /*63b0*/  IMAD.U32 R42, RZ, RZ, UR24 ;  /* 0x00000018ff2a7e24 */ /* 0x000fe2000f8e00ff */
[-C--:B--2---:R-:W-:Y:S01]  /*63c0*/  HMMA.16816.F32.BF16 R4, R20, R48.reuse, R4 ;  /* 0x000000301404723c */ /* 0x084fe20000041804 */
[----:B------:R-:W-:Y:S03]  /*63d0*/  IMAD.U32 R38, RZ, RZ, UR22 ;  /* 0x00000016ff267e24 */ /* 0x000fe6000f8e00ff */
[----:B------:R-:W-:Y:S04]  /*63e0*/  IMAD.U32 R36, RZ, RZ, UR21 ;  /* 0x00000015ff247e24 */ /* 0x000fe8000f8e00ff */
[C---:B---3--:R-:W-:Y:S07]  /*63f0*/  HMMA.16816.F32.BF16 R8, R44.reuse, R48, R8 ;  /* 0x000000302c08723c */ /* 0x048fee0000041808 */
[----:B------:R-:W-:Y:S01]  /*6400*/  IMAD.U32 R48, RZ, RZ, UR27 ;  /* 0x0000001bff307e24 */ /* 0x000fe2000f8e00ff */
[-C--:B------:R-:W-:Y:S07]  /*6410*/  HMMA.16816.F32.BF16 R12, R44, R50.reuse, R12 ;  /* 0x000000322c0c723c */ /* 0x080fee000004180c */
[----:B------:R-:W-:Y:S01]  /*6420*/  IMAD.U32 R46, RZ, RZ, UR26 ;  /* 0x0000001aff2e7e24 */ /* 0x000fe2000f8e00ff */
[----:B------:R-:W-:Y:S01]  /*6430*/  HMMA.16816.F32.BF16 R16, R20, R50, R16 ;  /* 0x000000321410723c */ /* 0x000fe20000041810 */
[----:B------:R-:W-:Y:S06]  /*6440*/  IMAD.U32 R44, RZ, RZ, UR25 ;  /* 0x00000019ff2c7e24 */ /* 0x000fec000f8e00ff */
[----:B------:R-:W-:Y:S01]  /*6450*/  IMAD.U32 R21, RZ, RZ, UR13 ;  /* 0x0000000dff157e24 */ /* 0x000fe2000f8e00ff */
[-C--:B------:R-:W-:Y:S01]  /*6460*/  HMMA.16816.F32.BF16 R4, R24, R28.reuse, R4 ;  /* 0x0000001c1804723c */ /* 0x080fe20000041804 */
[----:B------:R-:W-:Y:S03]  /*6470*/  IMAD.U32 R50, RZ, RZ, UR28 ;  /* 0x0000001cff327e24 */ /* 0x000fe6000f8e00ff */
[----:B------:R-:W-:Y:S01]  /*6480*/  IMAD.U32 R22, RZ, RZ, UR27 ;  /* 0x0000001bff167e24 */ /* 0x000fe2000f8e00ff */
[----:B------:R-:W-:Y:S01]  /*6490*/  @P1 IADD3 R20, P2, R244, UR9, RZ ;  /* 0x00000009f4141c10 */ /* 0x000fe2000ff5e0ff */
[----:B------:R-:W-:Y:S01]  /*64a0*/  IMAD.U32 R23, RZ, RZ, UR26 ;  /* 0x0000001aff177e24 */ /* 0x000fe2000f8e00ff */
[----:B------:R-:W-:Y:S01]  /*64b0*/  LEA R188, P0, R21, R56, 0x2 ;  /* 0x0000003815bc7211 */ /* 0x000fe200078010ff */
[C---:B-1----:R-:W-:Y:S01]  /*64c0*/  HMMA.16816.F32.BF16 R8, R32.reuse, R28, R8 ;  /* 0x0000001c2008723c */ /* 0x042fe20000041808 */
[----:B------:R-:W-:Y:S01]  /*64d0*/  IMAD.U32 R56, RZ, RZ, UR18 ;  /* 0x00000012ff387e24 */ /* 0x000fe2000f8e00ff */
[----:B------:R-:W-:Y:S02]  /*64e0*/  @UP5 UIADD3 UR9, UP4, UR9, -0x200, URZ ;  /* 0xfffffe0009095890 */ /* 0x000fe4000ff9e03f */
[----:B------:R-:W-:Y:S02]  /*64f0*/  @P1 IADD3.X R21, R249, UR8, RZ, P2, !PT ;  /* 0x00000008f9151c10 */ /* 0x000fe400097fe4ff */
[----:B------:R-:W-:Y:S01]  /*6500*/  LEA.HI.X.SX32 R183, R0, R57, 0x2, P0 ;  /* 0x0000003900b77211 */ /* 0x000fe200000f16ff */
[----:B------:R-:W-:Y:S01]  /*6510*/  IMAD.U32 R0, RZ, RZ, UR28 ;  /* 0x0000001cff007e24 */ /* 0x000fe2000f8e00ff */
[-C--:B------:R-:W-:Y:S01]  /*6520*/  HMMA.16816.F32.BF16 R12, R32, R30.reuse, R12 ;  /* 0x0000001e200c723c */ /* 0x080fe2000004180c */
[----:B------:R1:W5:Y:S01]  /*6530*/  @P1 LDG.E R228, [R20.64] ;  /* 0x0000000614e41981 */ /* 0x000362000c1e1900 */
[----:B------:R-:W-:Y:S02]  /*6540*/  @UP5 UIADD3.X UR8, UR8, -0x1, URZ, UP4, !UPT ;  /* 0xffffffff08085890 */ /* 0x000fe4000a7fe43f */
[----:B------:R-:W-:Y:S01]  /*6550*/  IMAD.U32 R57, RZ, RZ, UR19 ;  /* 0x00000013ff397e24 */ /* 0x000fe2000f8e00ff */
[----:B------:R1:W5:Y:S01]  /*6560*/  @P1 LDG.E R229, [R20.64+0x20] ;  /* 0x0000200614e51981 */ /* 0x000362000c1e1900 */
[----:B------:R-:W-:Y:S02]  /*6570*/  IMAD.U32 R28, RZ, RZ, UR17 ;  /* 0x00000011ff1c7e24 */ /* 0x000fe4000f8e00ff */
[----:B------:R-:W-:Y:S01]  /*6580*/  HMMA.16816.F32.BF16 R16, R24, R30, R16 ;  /* 0x0000001e1810723c */ /* 0x000fe20000041810 */
[----:B------:R1:W5:Y:S03]  /*6590*/  @P1 LDG.E R226, [R20.64+0x100] ;  /* 0x0001000614e21981 */ /* 0x000366000c1e1900 */
[----:B------:R-:W-:Y:S01]  /*65a0*/  IMAD.U32 R34, RZ, RZ, UR20 ;  /* 0x00000014ff227e24 */ /* 0x000fe2000f8e00ff */
[----:B------:R1:W5:Y:S01]  /*65b0*/  @P1 LDG.E R227, [R20.64+0x120] ;  /* 0x0001200614e31981 */ /* 0x000362000c1e1900 */
[----:B------:R-:W-:Y:S02]  /*65c0*/  IMAD.U32 R35, RZ, RZ, UR21 ;  /* 0x00000015ff237e24 */ /* 0x000fe4000f8e00ff */
[----:B------:R-:W-:Y:S04]  /*65d0*/  IMAD.U32 R24, RZ, RZ, UR25 ;  /* 0x00000019ff187e24 */ /* 0x000fe8000f8e00ff */
[----:B------:R-:W-:Y:S02]  /*65e0*/  IMAD.U32 R25, RZ, RZ, UR24 ;  /* 0x00000018ff197e24 */ /* 0x000fe4000f8e00ff */
[----:B------:R-:W-:Y:S02]  /*65f0*/  IMAD.U32 R27, RZ, RZ, UR23 ;  /* 0x00000017ff1b7e24 */ /* 0x000fe4000f8e00ff */
[----:B------:R-:W-:Y:S02]  /*6600*/  IMAD.U32 R31, RZ, RZ, UR22 ;  /* 0x00000016ff1f7e24 */ /* 0x000fe4000f8e00ff */
[----:B------:R-:W-:Y:S02]  /*6610*/  IMAD.U32 R32, RZ, RZ, UR19 ;  /* 0x00000013ff207e24 */ /* 0x000fe4000f8e00ff */
[----:B------:R-:W-:Y:S02]  /*6620*/  IMAD.U32 R30, RZ, RZ, UR18 ;  /* 0x00000012ff1e7e24 */ /* 0x000fe4000f8e00ff */
[----:B------:R-:W-:Y:S02]  /*6630*/  IMAD.U32 R33, RZ, RZ, UR14 ;  /* 0x0000000eff217e24 */ /* 0x000fe4000f8e00ff */
[----:B------:R-:W-:Y:S02]  /*6640*/  IMAD.U32 R26, RZ, RZ, UR16 ;  /* 0x00000010ff1a7e24 */ /* 0x000fe4000f8e00ff */
[----:B------:R-:W-:Y:S02]  /*6650*/  IMAD.U32 R29, RZ, RZ, UR15 ;  /* 0x0000000fff1d7e24 */ /* 0x000fe4000f8e00ff */
[----:B-1----:R-:W-:Y:S02]  /*6660*/  IMAD.MOV.U32 R20, RZ, RZ, R188 ;  /* 0x000000ffff147224 */ /* 0x002fe400078e00bc */
[----:B------:R-:W-:Y:S03]  /*6670*/  IMAD.MOV.U32 R21, RZ, RZ, R183 ;  /* 0x000000ffff157224 */ /* 0x000fe600078e00b7 */
[-C--:B------:R-:W-:Y:S02]  /*6680*/  LEA R50, P0, R50, R20.reuse, 0x2 ;  /* 0x0000001432327211 */ /* 0x080fe400078010ff */
[-C--:B------:R-:W-:Y:S01]  /*6690*/  LEA R48, P6, R48, R20.reuse, 0x2 ;  /* 0x0000001430307211 */ /* 0x080fe200078c10ff */
[----:B------:R-:W-:Y:S01]  /*66a0*/  RED.E.ADD.F32.FTZ.RN.STRONG.GPU [R20.64], R4 ;  /* 0x000000041400798e */ /* 0x000fe2000c10e786 */
[-C--:B------:R-:W-:Y:S02]  /*66b0*/  LEA.HI.X.SX32 R51, R0, R21.reuse, 0x2, P0 ;  /* 0x0000001500337211 */ /* 0x080fe400000f16ff */
[-C--:B------:R-:W-:Y:S02]  /*66c0*/  LEA R46, P5, R46, R20.reuse, 0x2 ;  /* 0x000000142e2e7211 */ /* 0x080fe400078a10ff */
[-C--:B------:R-:W-:Y:S01]  /*66d0*/  LEA.HI.X.SX32 R49, R22, R21.reuse, 0x2, P6 ;  /* 0x0000001516317211 */ /* 0x080fe200030f16ff */
[----:B------:R-:W-:Y:S01]  /*66e0*/  RED.E.ADD.F32.FTZ.RN.STRONG.GPU [R50.64], R5 ;  /* 0x000000053200798e */ /* 0x000fe2000c10e786 */
        /* <DEDUP_REMOVED lines=22> */
[-C--:B------:R-:W-:Y:S01]  /*6850*/  LEA R22, P0, R33, R20.reuse, 0x2 ;  /* 0x0000001421167211 */ /* 0x080fe200078010ff */
[----:B------:R-:W-:Y:S01]  /*6860*/  RED.E.ADD.F32.FTZ.RN.STRONG.GPU [R34.64], R17 ;  /* 0x000000112200798e */ /* 0x000fe2000c10e786 */
[-C--:B------:R-:W-:Y:S02]  /*6870*/  LEA.HI.X.SX32 R33, R57, R21.reuse, 0x2, P5 ;  /* 0x0000001539217211 */ /* 0x080fe400028f16ff */
[-C--:B------:R-:W-:Y:S01]  /*6880*/  LEA R28, P3, R28, R20.reuse, 0x2 ;  /* 0x000000141c1c7211 */ /* 0x080fe200078610ff */
[----:B------:R-:W-:Y:S01]  /*6890*/  LDSM.16.MT88.4 R4, [R2+0x8000] ;  /* 0x008000000204783b */ /* 0x000fe20000004200 */
[-C--:B------:R-:W-:Y:S02]  /*68a0*/  LEA.HI.X.SX32 R31, R56, R21.reuse, 0x2, P4 ;  /* 0x00000015381f7211 */ /* 0x080fe400020f16ff */
[-C--:B------:R-:W-:Y:S01]  /*68b0*/  LEA R26, P2, R26, R20.reuse, 0x2 ;  /* 0x000000141a1a7211 */ /* 0x080fe200078410ff */
[----:B------:R-:W-:Y:S01]  /*68c0*/  RED.E.ADD.F32.FTZ.RN.STRONG.GPU [R32.64], R18 ;  /* 0x000000122000798e */ /* 0x000fe2000c10e786 */
[----:B------:R-:W-:Y:S02]  /*68d0*/  LEA R24, P1, R29, R20, 0x2 ;  /* 0x000000141d187211 */ /* 0x000fe400078210ff */
[-C--:B------:R-:W-:Y:S01]  /*68e0*/  LEA.HI.X.SX32 R29, R55, R21.reuse, 0x2, P3 ;  /* 0x00000015371d7211 */ /* 0x080fe200018f16ff */
[----:B------:R-:W-:Y:S01]  /*68f0*/  RED.E.ADD.F32.FTZ.RN.STRONG.GPU [R30.64], R19 ;  /* 0x000000131e00798e */ /* 0x000fe2000c10e786 */
[-C--:B------:R-:W-:Y:S02]  /*6900*/  LEA.HI.X.SX32 R27, R54, R21.reuse, 0x2, P2 ;  /* 0x00000015361b7211 */ /* 0x080fe400010f16ff */
[-C--:B------:R-:W-:Y:S01]  /*6910*/  LEA.HI.X.SX32 R25, R53, R21.reuse, 0x2, P1 ;  /* 0x0000001535197211 */ /* 0x080fe200008f16ff */
[----:B------:R-:W-:Y:S01]  /*6920*/  RED.E.ADD.F32.FTZ.RN.STRONG.GPU [R28.64], R12 ;  /* 0x0000000c1c00798e */ /* 0x000fe2000c10e786 */
[----:B------:R-:W-:Y:S02]  /*6930*/  LEA.HI.X.SX32 R23, R52, R21, 0x2, P0 ;  /* 0x0000001534177211 */ /* 0x000fe400000f16ff */
[----:B------:R-:W-:Y:S01]  /*6940*/  PLOP3.LUT P0, PT, PT, PT, UP1, 0x80, 0x0 ;  /* 0x000000000000781c */ /* 0x000fe20003f0f018 */
[----:B------:R-:W1:Y:S01]  /*6950*/  LDSM.16.MT88.4 R8, [R3] ;  /* 0x000000000308783b */ /* 0x000e620000004200 */
[----:B------:R-:W-:Y:S01]  /*6960*/  ISETP.LT.AND P1, PT, RZ, UR5, PT ;  /* 0x00000005ff007c0c */ /* 0x000fe2000bf21270 */
[----:B------:R-:W-:Y:S01]  /*6970*/  @UP5 UIADD3 UR11, UP1, UR11, -0x200, URZ ;  /* 0xfffffe000b0b5890 */ /* 0x000fe2000ff3e03f */
[C---:B------:R-:W-:Y:S01]  /*6980*/  IADD3 R0, R3.reuse, -0x2000, RZ ;  /* 0xffffe00003007810 */ /* 0x040fe20007ffe0ff */
[----:B------:R-:W-:Y:S01]  /*6990*/  RED.E.ADD.F32.FTZ.RN.STRONG.GPU [R26.64], R13 ;  /* 0x0000000d1a00798e */ /* 0x000fe2000c10e786 */
[----:B------:R-:W-:Y:S02]  /*69a0*/  UIADD3 UR5, UR5, -0x1, URZ ;  /* 0xffffffff05057890 */ /* 0x000fe4000fffe03f */
[----:B------:R-:W-:Y:S01]  /*69b0*/  @UP5 UIADD3.X UR10, UR10, -0x1, URZ, UP1, !UPT ;  /* 0xffffffff0a0a5890 */ /* 0x000fe20008ffe43f */
[----:B------:R-:W-:Y:S04]  /*69c0*/  RED.E.ADD.F32.FTZ.RN.STRONG.GPU [R24.64], R14 ;  /* 0x0000000e1800798e */ /* 0x000fe8000c10e786 */
[----:B------:R-:W-:Y:S01]  /*69d0*/  RED.E.ADD.F32.FTZ.RN.STRONG.GPU [R22.64], R15 ;  /* 0x0000000f1600798e */ /* 0x000fe2000c10e786 */
[----:B------:R-:W-:Y:S03]  /*69e0*/  @P0 IADD3 R0, R3, 0x2000, RZ ;  /* 0x0000200003000810 */ /* 0x000fe60007ffe0ff */
        /* <DEDUP_REMOVED lines=45> */
[----:B------:R2:W3:Y:S03]  /*6cc0*/  LDSM.16.MT88.4 R20, [R3+0x1c00] ;  /* 0x001c00000314783b */ /* 0x0004e60000004200 */
[-C--:B-1----:R-:W-:Y:S08]  /*6cd0*/  HMMA.16816.F32.BF16 R84, R4, R8.reuse, R84 ;  /* 0x000000080454723c */ /* 0x082ff00000041854 */
[C---:B------:R-:W-:Y:S04]  /*6ce0*/  HMMA.16816.F32.BF16 R88, R12.reuse, R8, R88 ;  /* 0x000000080c58723c */ /* 0x040fe80000041858 */
[----:B--2---:R-:W-:Y:S04]  /*6cf0*/  IMAD.MOV.U32 R3, RZ, RZ, R0 ;  /* 0x000000ffff037224 */ /* 0x004fe800078e0000 */
[-C--:B------:R-:W-:Y:S08]  /*6d00*/  HMMA.16816.F32.BF16 R92, R12, R10.reuse, R92 ;  /* 0x0000000a0c5c723c */ /* 0x080ff0000004185c */
[----:B------:R-:W-:Y:S08]  /*6d10*/  HMMA.16816.F32.BF16 R96, R4, R10, R96 ;  /* 0x0000000a0460723c */ /* 0x000ff00000041860 */
[-C--:B---3--:R-:W-:Y:S08]  /*6d20*/  HMMA.16816.F32.BF16 R84, R16, R20.reuse, R84 ;  /* 0x000000141054723c */ /* 0x088ff00000041854 */
[C---:B------:R-:W-:Y:S08]  /*6d30*/  HMMA.16816.F32.BF16 R88, R24.reuse, R20, R88 ;  /* 0x000000141858723c */ /* 0x040ff00000041858 */
[-C--:B------:R-:W-:Y:S08]  /*6d40*/  HMMA.16816.F32.BF16 R92, R24, R22.reuse, R92 ;  /* 0x00000016185c723c */ /* 0x080ff0000004185c */
[----:B------:R-:W-:Y:S01]  /*6d50*/  HMMA.16816.F32.BF16 R96, R16, R22, R96 ;  /* 0x000000161060723c */ /* 0x000fe20000041860 */
[----:B------:R-:W-:-:S07]  /*6d60*/  @P1 BRA `(.L_x_9) ;  /* 0xffffc1e000001947 */ /* 0x000fce000383ffff */
[----:B------:R-:W-:Y:S07]  /*6d70*/  @!UPT UIADD3 URZ, URZ, URZ, URZ ;  /* 0x0000003f3f3ff290 */ /* 0x000fee000fffe03f */
[----:B------:R-:W-:Y:S01]  /*6d80*/  BAR.SYNC.DEFER_BLOCKING 0x0 ;  /* 0x0000000000007b1d */ /* 0x000fe20000010000 */
[----:B------:R-:W-:Y:S01]  /*6d90*/  FMUL.FTZ R84, R84, c[0x0][0x2e0] ;  /* 0x0000b80054547a20 */ /* 0x000fe20000410000 */
[----:B------:R-:W-:Y:S01]  /*6da0*/  F2FP.BF16.PACK_AB R68, R69, R68 ;  /* 0x000000444544723e */ /* 0x000fe200000010ff */
        /* <DEDUP_REMOVED lines=19> */
[----:B------:R-:W-:Y:S01]  /*6ee0*/  UISETP.NE.AND UP0, UPT, UR31, -0x1, UPT ;  /* 0xffffffff1f00788c */ /* 0x000fe2000bf05270 */
[----:B------:R-:W-:Y:S01]  /*6ef0*/  FMUL.FTZ R6, R91, c[0x0][0x2e0] ;  /* 0x0000b8005b067a20 */ /* 0x000fe20000410000 */
[----:B------:R-:W-:Y:S01]  /*6f00*/  F2FP.BF16.PACK_AB R7, R7, R88 ;  /* 0x000000580707723e */ /* 0x000fe200000010ff */
[----:B------:R-:W-:Y:S01]  /*6f10*/  FMUL.FTZ R92, R92, c[0x0][0x2e0] ;  /* 0x0000b8005c5c7a20 */ /* 0x000fe20000410000 */
[----:B------:R1:W-:Y:S01]  /*6f20*/  STS [R251], R9 ;  /* 0x00000009fb007388 */ /* 0x0003e20000000800 */
[----:B------:R-:W-:Y:S01]  /*6f30*/  FMUL.FTZ R3, R93, c[0x0][0x2e0] ;  /* 0x0000b8005d037a20 */ /* 0x000fe20000410000 */
[----:B------:R-:W-:Y:S01]  /*6f40*/  F2FP.BF16.PACK_AB R6, R6, R90 ;  /* 0x0000005a0606723e */ /* 0x000fe200000010ff */
[----:B------:R-:W-:Y:S01]  /*6f50*/  FMUL.FTZ R94, R94, c[0x0][0x2e0] ;  /* 0x0000b8005e5e7a20 */ /* 0x000fe20000410000 */
[----:B------:R1:W-:Y:S01]  /*6f60*/  STS [R251+0x200], R8 ;  /* 0x00020008fb007388 */ /* 0x0003e20000000800 */
[----:B------:R-:W-:Y:S01]  /*6f70*/  FMUL.FTZ R0, R95, c[0x0][0x2e0] ;  /* 0x0000b8005f007a20 */ /* 0x000fe20000410000 */
[----:B------:R-:W-:Y:S01]  /*6f80*/  F2FP.BF16.PACK_AB R3, R3, R92 ;  /* 0x0000005c0303723e */ /* 0x000fe200000010ff */
[----:B------:R-:W-:Y:S01]  /*6f90*/  @UP0 UIADD3 UR5, UR29, UR31, URZ ;  /* 0x0000001f1d050290 */ /* 0x000fe2000fffe03f */
[----:B------:R1:W-:Y:S01]  /*6fa0*/  STS [R252], R5 ;  /* 0x00000005fc007388 */ /* 0x0003e20000000800 */
[----:B------:R-:W-:Y:S01]  /*6fb0*/  F2FP.BF16.PACK_AB R76, R77, R76 ;  /* 0x0000004c4d4c723e */ /* 0x000fe200000010ff */
[----:B------:R-:W-:Y:S01]  /*6fc0*/  ULDC.64 UR10, c[0x0][0x3a0] ;  /* 0x0000e800000a7ab9 */ /* 0x000fe20000000a00 */
[----:B------:R-:W-:Y:S01]  /*6fd0*/  F2FP.BF16.PACK_AB R0, R0, R94 ;  /* 0x0000005e0000723e */ /* 0x000fe200000010ff */
[----:B------:R1:W-:Y:S01]  /*6fe0*/  STS [R252+0x200], R4 ;  /* 0x00020004fc007388 */ /* 0x0003e20000000800 */
[----:B------:R-:W-:Y:S01]  /*6ff0*/  F2FP.BF16.PACK_AB R78, R79, R78 ;  /* 0x0000004e4f4e723e */ /* 0x000fe200000010ff */
[----:B------:R-:W-:Y:S01]  /*7000*/  @UP0 UIMAD.WIDE.U32 UR8, UR5, UR10, URZ ;  /* 0x0000000a050802a5 */ /* 0x000fe2000f8e003f */
[----:B------:R-:W-:Y:S01]  /*7010*/  PLOP3.LUT P0, PT, PT, PT, UP0, 0x80, 0x0 ;  /* 0x000000000000781c */ /* 0x000fe20003f0f008 */
[----:B------:R1:W-:Y:S02]  /*7020*/  STS [R251+0x1000], R7 ;  /* 0x00100007fb007388 */ /* 0x0003e40000000800 */
[----:B------:R-:W-:-:S02]  /*7030*/  @UP0 UIMAD UR35, UR5, UR11, UR9 ;  /* 0x0000000b052302a4 */ /* 0x000fc4000f8e0209 */
[----:B------:R1:W-:Y:S01]  /*7040*/  STS [R251+0x1200], R6 ;  /* 0x00120006fb007388 */ /* 0x0003e20000000800 */
[----:B------:R-:W-:-:S03]  /*7050*/  @UP0 UMOV UR34, UR8 ;  /* 0x0000000800220c82 */ /* 0x000fc60008000000 */
[----:B------:R1:W-:Y:S04]  /*7060*/  STS [R252+0x1000], R3 ;  /* 0x00100003fc007388 */ /* 0x0003e80000000800 */
        /* <DEDUP_REMOVED lines=8> */
[----:B------:R1:W-:Y:S01]  /*70f0*/  STS [R252+0x3200], R78 ;  /* 0x0032004efc007388 */ /* 0x0003e20000000800 */
[----:B------:R-:W-:Y:S05]  /*7100*/  @P0 BRA `(.L_x_10) ;  /* 0x000000d000000947 */ /* 0x000fea0003800000 */
[----:B------:R-:W-:Y:S02]  /*7110*/  USHF.R.S32.HI UR5, URZ, 0x1f, UR29 ;  /* 0x0000001f3f057899 */ /* 0x000fe4000801141d */
[----:B------:R-:W-:-:S02]  /*7120*/  ULDC.64 UR8, c[0x0][0x3a0] ;  /* 0x0000e80000087ab9 */ /* 0x000fc40000000a00 */
[----:B------:R-:W-:Y:S02]  /*7130*/  UIMAD UR5, UR5, UR8, URZ ;  /* 0x00000008050572a4 */ /* 0x000fe4000f8e023f */
[----:B------:R-:W-:Y:S02]  /*7140*/  USHF.R.S32.HI UR32, URZ, 0x1f, UR46 ;  /* 0x0000001f3f207899 */ /* 0x000fe4000801142e */
[----:B------:R-:W-:Y:S02]  /*7150*/  UIMAD UR12, UR29, UR9, UR5 ;  /* 0x000000091d0c72a4 */ /* 0x000fe4000f8e0205 */
[----:B------:R-:W-:Y:S02]  /*7160*/  UIMAD.WIDE.U32 UR8, UR29, UR8, URZ ;  /* 0x000000081d0872a5 */ /* 0x000fe4000f8e003f */
[----:B------:R-:W-:Y:S02]  /*7170*/  ULDC.64 UR10, c[0x0][0x388] ;  /* 0x0000e200000a7ab9 */ /* 0x000fe40000000a00 */
[----:B------:R-:W-:-:S02]  /*7180*/  UIADD3 UR9, UR9, UR12, URZ ;  /* 0x0000000c09097290 */ /* 0x000fc4000fffe03f */
[----:B------:R-:W-:Y:S02]  /*7190*/  UIMAD UR5, UR32, UR10, URZ ;  /* 0x0000000a200572a4 */ /* 0x000fe4000f8e023f */
[----:B------:R-:W-:Y:S02]  /*71a0*/  UIMAD.WIDE.U32 UR8, UR46, UR10, UR8 ;  /* 0x0000000a2e0872a5 */ /* 0x000fe4000f8e0008 */
[----:B------:R-:W-:-:S04]  /*71b0*/  UIMAD UR5, UR46, UR11, UR5 ;  /* 0x0000000b2e0572a4 */ /* 0x000fc8000f8e0205 */
[----:B------:R-:W-:Y:S02]  /*71c0*/  UIADD3 UR35, UR9, UR5, URZ ;  /* 0x0000000509237290 */ /* 0x000fe4000fffe03f */
[----:B------:R-:W-:Y:S02]  /*71d0*/  UMOV UR34, UR8 ;  /* 0x0000000800227c82 */ /* 0x000fe40008000000 */
.L_x_10:
        /* <DEDUP_REMOVED lines=9> */
[----:B------:R-:W-:Y:S02]  /*7270*/  USHF.R.S32.HI UR31, URZ, 0x1f, UR46 ;  /* 0x0000001f3f1f7899 */ /* 0x000fe4000801142e */
[----:B------:R-:W-:Y:S02]  /*7280*/  UIMAD UR12, UR29, UR9, UR5 ;  /* 0x000000091d0c72a4 */ /* 0x000fe4000f8e0205 */
[----:B------:R-:W-:-:S02]  /*7290*/  UIMAD.WIDE.U32 UR8, UR29, UR8, URZ ;  /* 0x000000081d0872a5 */ /* 0x000fc4000f8e003f */
[----:B------:R-:W-:Y:S02]  /*72a0*/  ULDC.64 UR10, c[0x0][0x390] ;  /* 0x0000e400000a7ab9 */ /* 0x000fe40000000a00 */
[----:B------:R-:W-:Y:S02]  /*72b0*/  UIADD3 UR9, UR9, UR12, URZ ;  /* 0x0000000c09097290 */ /* 0x000fe4000fffe03f */
[----:B------:R-:W-:Y:S02]  /*72c0*/  UIMAD UR5, UR31, UR10, URZ ;  /* 0x0000000a1f0572a4 */ /* 0x000fe4000f8e023f */
[----:B------:R-:W-:Y:S02]  /*72d0*/  UIMAD.WIDE.U32 UR8, UR46, UR10, UR8 ;  /* 0x0000000a2e0872a5 */ /* 0x000fe4000f8e0008 */
[----:B------:R-:W-:-:S04]  /*72e0*/  UIMAD UR5, UR46, UR11, UR5 ;  /* 0x0000000b2e0572a4 */ /* 0x000fc8000f8e0205 */
[----:B------:R-:W-:-:S03]  /*72f0*/  UIADD3 UR10, UR9, UR5, URZ ;  /* 0x00000005090a7290 */ /* 0x000fc6000fffe03f */
[----:B------:R-:W-:Y:S02]  /*7300*/  UMOV UR9, UR8 ;  /* 0x0000000800097c82 */ /* 0x000fe40008000000 */
.L_x_11:
[----:B-1----:R-:W1:Y:S01]  /*7310*/  S2R R5, SR_TID.X ;  /* 0x0000000000057919 */ /* 0x002e620000002100 */
[----:B------:R-:W-:Y:S01]  /*7320*/  USHF.L.U32 UR5, UR30, 0x7, URZ ;  /* 0x000000071e057899 */ /* 0x000fe2000800063f */
[----:B------:R-:W-:Y:S01]  /*7330*/  BSSY B0, `(.L_x_12) ;  /* 0x000002a000007945 */ /* 0x000fe20003800000 */
[----:B------:R-:W-:Y:S01]  /*7340*/  ULDC.64 UR32, c[0x0][0x3a0] ;  /* 0x0000e80000207ab9 */ /* 0x000fe20000000a00 */
[----:B------:R-:W-:Y:S01]  /*7350*/  BAR.SYNC.DEFER_BLOCKING 0x0 ;  /* 0x0000000000007b1d */ /* 0x000fe20000010000 */
[----:B------:R-:W-:Y:S02]  /*7360*/  USHF.R.S32.HI UR8, URZ, 0x1f, UR5 ;  /* 0x0000001f3f087899 */ /* 0x000fe40008011405 */
[----:B------:R-:W-:Y:S01]  /*7370*/  IMAD.U32 R13, RZ, RZ, UR5 ;  /* 0x00000005ff0d7e24 */ /* 0x000fe2000f8e00ff */
[----:B------:R-:W-:Y:S02]  /*7380*/  UIMAD UR4, UR30, -0x80, UR4 ;  /* 0xffffff801e0478a4 */ /* 0x000fe4000f8e0204 */
[----:B------:R-:W-:-:S02]  /*7390*/  UIMAD UR11, UR8, UR32, URZ ;  /* 0x00000020080b72a4 */ /* 0x000fc4000f8e023f */
[----:B------:R-:W-:Y:S02]  /*73a0*/  USHF.R.S32.HI UR12, URZ, 0x1f, UR51 ;  /* 0x0000001f3f0c7899 */ /* 0x000fe40008011433 */
[----:B------:R-:W-:-:S03]  /*73b0*/  UIMAD UR11, UR5, UR33, UR11 ;  /* 0x00000021050b72a4 */ /* 0x000fc6000f8e020b */
[----:B------:R-:W-:-:S03]  /*73c0*/  ULDC.64 UR32, c[0x0][0x3b8] ;  /* 0x0000ee0000207ab9 */ /* 0x000fc60000000a00 */
[----:B------:R-:W-:Y:S01]  /*73d0*/  IMAD.U32 R3, RZ, RZ, UR11 ;  /* 0x0000000bff037e24 */ /* 0x000fe2000f8e00ff */
[----:B------:R-:W-:Y:S01]  /*73e0*/  UIMAD UR11, UR12, UR32, URZ ;  /* 0x000000200c0b72a4 */ /* 0x000fe2000f8e023f */
[----:B-1----:R-:W-:-:S03]  /*73f0*/  SHF.R.S32.HI R0, RZ, 0x1f, R5 ;  /* 0x0000001fff007819 */ /* 0x002fc60000011405 */
[----:B------:R-:W-:Y:S01]  /*7400*/  UIMAD UR11, UR51, UR33, UR11 ;  /* 0x00000021330b72a4 */ /* 0x000fe2000f8e020b */
[----:B------:R-:W-:Y:S01]  /*7410*/  LEA.HI R0, R0, R5, RZ, 0x2 ;  /* 0x0000000500007211 */ /* 0x000fe200078f10ff */
[----:B------:R1:W2:Y:S03]  /*7420*/  LDS.128 R20, [R59+0x7000] ;  /* 0x007000003b147984 */ /* 0x0002a60000000c00 */
[----:B------:R-:W-:Y:S01]  /*7430*/  LOP3.LUT R4, R0, 0xfffffffc, RZ, 0xc0, !PT ;  /* 0xfffffffc00047812 */ /* 0x000fe200078ec0ff */
[----:B------:R1:W3:Y:S01]  /*7440*/  LDS.128 R24, [R59+0x8000] ;  /* 0x008000003b187984 */ /* 0x0002e20000000c00 */
[----:B------:R-:W-:-:S03]  /*7450*/  SHF.R.S32.HI R0, RZ, 0x2, R0 ;  /* 0x00000002ff007819 */ /* 0x000fc60000011400 */
[----:B------:R-:W-:Y:S01]  /*7460*/  IMAD.IADD R4, R5, 0x1, -R4 ;  /* 0x0000000105047824 */ /* 0x000fe200078e0a04 */
[----:B------:R1:W4:Y:S01]  /*7470*/  LDS.128 R28, [R59+0x9000] ;  /* 0x009000003b1c7984 */ /* 0x0003220000000c00 */
[----:B------:R-:W-:Y:S02]  /*7480*/  ISETP.GE.AND P2, PT, R0, UR4, PT ;  /* 0x0000000400007c0c */ /* 0x000fe4000bf46270 */
[----:B------:R-:W-:Y:S01]  /*7490*/  IMAD.SHL.U32 R4, R4, 0x8, RZ ;  /* 0x0000000804047824 */ /* 0x000fe200078e00ff */
[----:B------:R-:W-:-:S04]  /*74a0*/  SHF.R.S32.HI R14, RZ, 0x1f, R0 ;  /* 0x0000001fff0e7819 */ /* 0x000fc80000011400 */
[----:B------:R-:W-:-:S05]  /*74b0*/  SHF.R.S32.HI R5, RZ, 0x1f, R4 ;  /* 0x0000001fff057819 */ /* 0x000fca0000011404 */
[----:B------:R-:W-:-:S05]  /*74c0*/  IMAD.WIDE.U32 R6, R13, c[0x0][0x3a0], R4 ;  /* 0x0000e8000d067a25 */ /* 0x000fca00078e0004 */
[----:B------:R-:W-:-:S04]  /*74d0*/  IADD3 R6, P0, R6, UR34, RZ ;  /* 0x0000002206067c10 */ /* 0x000fc8000ff1e0ff */
[----:B------:R-:W-:Y:S01]  /*74e0*/  IADD3.X R7, R7, UR35, R3, P0, !PT ;  /* 0x0000002307077c10 */ /* 0x000fe200087fe403 */
[----:B------:R-:W-:-:S04]  /*74f0*/  IMAD.U32 R3, RZ, RZ, UR51 ;  /* 0x00000033ff037e24 */ /* 0x000fc8000f8e00ff */
[----:B------:R-:W-:-:S05]  /*7500*/  IMAD.WIDE.U32 R6, R3, c[0x0][0x3b8], R6 ;  /* 0x0000ee0003067a25 */ /* 0x000fca00078e0006 */
[----:B------:R-:W-:Y:S01]  /*7510*/  IADD3 R12, R7, UR11, RZ ;  /* 0x0000000b070c7c10 */ /* 0x000fe2000fffe0ff */
[----:B------:R-:W-:Y:S05]  /*7520*/  @P2 BRA `(.L_x_13) ;  /* 0x000000a000002947 */ /* 0x000fea0003800000 */
[----:B-12---:R-:W1:Y:S01]  /*7530*/  LDS.128 R16, [R59+0x6000] ;  /* 0x006000003b107984 */ /* 0x006e620000000c00 */
[----:B------:R-:W-:Y:S01]  /*7540*/  MOV R8, R6 ;  /* 0x0000000600087202 */ /* 0x000fe20000000f00 */
[----:B------:R-:W-:Y:S01]  /*7550*/  IMAD R3, R14, c[0x0][0x3a0], RZ ;  /* 0x0000e8000e037a24 */ /* 0x000fe200078e02ff */
[----:B------:R-:W-:-:S03]  /*7560*/  MOV R9, R12 ;  /* 0x0000000c00097202 */ /* 0x000fc60000000f00 */
[C---:B------:R-:W-:Y:S02]  /*7570*/  IMAD R3, R0.reuse, c[0x0][0x3a4], R3 ;  /* 0x0000e90000037a24 */ /* 0x040fe400078e0203 */
[----:B------:R-:W-:-:S05]  /*7580*/  IMAD.WIDE.U32 R8, R0, c[0x0][0x3a0], R8 ;  /* 0x0000e80000087a25 */ /* 0x000fca00078e0008 */
[----:B------:R-:W-:Y:S02]  /*7590*/  IADD3 R3, R9, R3, RZ ;  /* 0x0000000309037210 */ /* 0x000fe40007ffe0ff */
[----:B------:R-:W-:-:S04]  /*75a0*/  LEA R10, P0, R8, c[0x0][0x340], 0x1 ;  /* 0x0000d000080a7a11 */ /* 0x000fc800078008ff */
[----:B------:R-:W-:-:S05]  /*75b0*/  LEA.HI.X R11, R8, c[0x0][0x344], R3, 0x1, P0 ;  /* 0x0000d100080b7a11 */ /* 0x000fca00000f0c03 */
[----:B-1----:R1:W-:Y:S04]  /*75c0*/  STG.E.128 [R10.64], R16 ;  /* 0x000000100a007986 */ /* 0x0023e8000c101d06 */
.L_x_13:
[----:B-12---:R-:W-:Y:S05]  /*75d0*/  BSYNC B0 ;  /* 0x0000000000007941 */ /* 0x006fea0003800000 */
.L_x_12:
[----:B------:R-:W-:Y:S01]  /*75e0*/  IADD3 R3, R0, 0x40, RZ ;  /* 0x0000004000037810 */ /* 0x000fe20007ffe0ff */
[----:B------:R-:W-:Y:S03]  /*75f0*/  BSSY B0, `(.L_x_14) ;  /* 0x000000d000007945 */ /* 0x000fe60003800000 */
[----:B------:R-:W-:-:S13]  /*7600*/  ISETP.GE.AND P1, PT, R3, UR4, PT ;  /* 0x0000000403007c0c */ /* 0x000fda000bf26270 */
[----:B------:R-:W-:Y:S05]  /*7610*/  @P1 BRA `(.L_x_15) ;  /* 0x000000a000001947 */ /* 0x000fea0003800000 */
[----:B------:R-:W-:-:S04]  /*7620*/  IADD3 R3, P0, R0, 0x40, RZ ;  /* 0x0000004000037810 */ /* 0x000fc80007f1e0ff */
[----:B------:R-:W-:-:S05]  /*7630*/  IADD3.X R7, RZ, R14, RZ, P0, !PT ;  /* 0x0000000eff077210 */ /* 0x000fca00007fe4ff */
[----:B------:R-:W-:Y:S01]  /*7640*/  IMAD R8, R7, c[0x0][0x3a0], RZ ;  /* 0x0000e80007087a24 */ /* 0x000fe200078e02ff */
[----:B------:R-:W-:-:S05]  /*7650*/  MOV R7, R12 ;  /* 0x0000000c00077202 */ /* 0x000fca0000000f00 */
[----:B------:R-:W-:-:S04]  /*7660*/  IMAD.WIDE.U32 R10, R3, c[0x0][0x3a0], R6 ;  /* 0x0000e800030a7a25 */ /* 0x000fc800078e0006 */
[----:B------:R-:W-:Y:S01]  /*7670*/  IMAD R3, R3, c[0x0][0x3a4], R8 ;  /* 0x0000e90003037a24 */ /* 0x000fe200078e0208 */
[----:B------:R-:W-:-:S04]  /*7680*/  LEA R6, P0, R10, c[0x0][0x340], 0x1 ;  /* 0x0000d0000a067a11 */ /* 0x000fc800078008ff */
[----:B------:R-:W-:-:S04]  /*7690*/  IADD3 R3, R11, R3, RZ ;  /* 0x000000030b037210 */ /* 0x000fc80007ffe0ff */
[----:B------:R-:W-:-:S05]  /*76a0*/  LEA.HI.X R7, R10, c[0x0][0x344], R3, 0x1, P0 ;  /* 0x0000d1000a077a11 */ /* 0x000fca00000f0c03 */
[----:B------:R1:W-:Y:S02]  /*76b0*/  STG.E.128 [R6.64], R20 ;  /* 0x0000001406007986 */ /* 0x0003e4000c101d06 */
.L_x_15:
[----:B------:R-:W-:Y:S05]  /*76c0*/  BSYNC B0 ;  /* 0x0000000000007941 */ /* 0x000fea0003800000 */
.L_x_14:
[----:B------:R-:W-:Y:S01]  /*76d0*/  ULDC.64 UR32, c[0x0][0x3a8] ;  /* 0x0000ea0000207ab9 */ /* 0x000fe20000000a00 */
[----:B------:R-:W-:Y:S01]  /*76e0*/  IMAD.WIDE.U32 R4, R13, c[0x0][0x3a8], R4 ;  /* 0x0000ea000d047a25 */ /* 0x000fe200078e0004 */
[----:B------:R-:W-:Y:S01]  /*76f0*/  UIMAD UR8, UR8, UR32, URZ ;  /* 0x00000020080872a4 */ /* 0x000fe2000f8e023f */
[----:B------:R-:W-:Y:S01]  /*7700*/  BSSY B0, `(.L_x_16) ;  /* 0x0000016000007945 */ /* 0x000fe20003800000 */
[----:B------:R-:W-:Y:S02]  /*7710*/  USHF.R.S32.HI UR11, URZ, 0x1f, UR51 ;  /* 0x0000001f3f0b7899 */ /* 0x000fe40008011433 */
[----:B------:R-:W-:Y:S01]  /*7720*/  UIMAD UR5, UR5, UR33, UR8 ;  /* 0x00000021050572a4 */ /* 0x000fe2000f8e0208 */
[----:B------:R-:W-:-:S05]  /*7730*/  IADD3 R4, P0, R4, UR9, RZ ;  /* 0x0000000904047c10 */ /* 0x000fca000ff1e0ff */
[----:B------:R-:W-:Y:S01]  /*7740*/  IMAD.U32 R3, RZ, RZ, UR5 ;  /* 0x00000005ff037e24 */ /* 0x000fe2000f8e00ff */
[----:B------:R-:W-:Y:S02]  /*7750*/  ULDC.64 UR4, c[0x0][0x3c0] ;  /* 0x0000f00000047ab9 */ /* 0x000fe40000000a00 */
[----:B------:R-:W-:Y:S02]  /*7760*/  UIMAD UR4, UR11, UR4, URZ ;  /* 0x000000040b0472a4 */ /* 0x000fe4000f8e023f */
[----:B------:R-:W-:Y:S02]  /*7770*/  IADD3.X R5, R5, UR10, R3, P0, !PT ;  /* 0x0000000a05057c10 */ /* 0x000fe400087fe403 */
[----:B------:R-:W-:Y:S01]  /*7780*/  MOV R3, UR51 ;  /* 0x0000003300037c02 */ /* 0x000fe20008000f00 */
[----:B------:R-:W-:-:S04]  /*7790*/  UIMAD UR4, UR51, UR5, UR4 ;  /* 0x00000005330472a4 */ /* 0x000fc8000f8e0204 */
[----:B------:R-:W-:-:S05]  /*77a0*/  IMAD.WIDE.U32 R4, R3, c[0x0][0x3c0], R4 ;  /* 0x0000f00003047a25 */ /* 0x000fca00078e0004 */
[----:B------:R-:W-:Y:S01]  /*77b0*/  IADD3 R3, R5, UR4, RZ ;  /* 0x0000000405037c10 */ /* 0x000fe2000fffe0ff */
[----:B------:R-:W-:Y:S05]  /*77c0*/  @P2 BRA `(.L_x_17) ;  /* 0x0000009000002947 */ /* 0x000fea0003800000 */
[----:B-1----:R-:W-:Y:S01]  /*77d0*/  MOV R6, R4 ;  /* 0x0000000400067202 */ /* 0x002fe20000000f00 */
[----:B------:R-:W-:Y:S01]  /*77e0*/  IMAD R8, R14, c[0x0][0x3a8], RZ ;  /* 0x0000ea000e087a24 */ /* 0x000fe200078e02ff */
[----:B------:R-:W-:-:S03]  /*77f0*/  MOV R7, R3 ;  /* 0x0000000300077202 */ /* 0x000fc60000000f00 */
[C---:B------:R-:W-:Y:S02]  /*7800*/  IMAD R8, R0.reuse, c[0x0][0x3ac], R8 ;  /* 0x0000eb0000087a24 */ /* 0x040fe400078e0208 */
[----:B------:R-:W-:-:S05]  /*7810*/  IMAD.WIDE.U32 R6, R0, c[0x0][0x3a8], R6 ;  /* 0x0000ea0000067a25 */ /* 0x000fca00078e0006 */
[----:B------:R-:W-:Y:S02]  /*7820*/  IADD3 R7, R7, R8, RZ ;  /* 0x0000000807077210 */ /* 0x000fe40007ffe0ff */
[----:B------:R-:W-:-:S04]  /*7830*/  LEA R8, P0, R6, c[0x0][0x348], 0x1 ;  /* 0x0000d20006087a11 */ /* 0x000fc800078008ff */
[----:B------:R-:W-:-:S05]  /*7840*/  LEA.HI.X R9, R6, c[0x0][0x34c], R7, 0x1, P0 ;  /* 0x0000d30006097a11 */ /* 0x000fca00000f0c07 */
[----:B---3--:R1:W-:Y:S04]  /*7850*/  STG.E.128 [R8.64], R24 ;  /* 0x0000001808007986 */ /* 0x0083e8000c101d06 */
.L_x_17:
[----:B------:R-:W-:Y:S05]  /*7860*/  BSYNC B0 ;  /* 0x0000000000007941 */ /* 0x000fea0003800000 */
.L_x_16:
[----:B------:R-:W-:Y:S05]  /*7870*/  @P1 BRA `(.L_x_18) ;  /* 0x000008f000001947 */ /* 0x000fea0003800000 */
[----:B------:R-:W-:-:S04]  /*7880*/  IADD3 R0, P0, R0, 0x40, RZ ;  /* 0x0000004000007810 */ /* 0x000fc80007f1e0ff */
[----:B------:R-:W-:-:S05]  /*7890*/  IADD3.X R5, RZ, R14, RZ, P0, !PT ;  /* 0x0000000eff057210 */ /* 0x000fca00007fe4ff */
[----:B-1----:R-:W-:Y:S01]  /*78a0*/  IMAD R6, R5, c[0x0][0x3a8], RZ ;  /* 0x0000ea0005067a24 */ /* 0x002fe200078e02ff */
[----:B------:R-:W-:-:S05]  /*78b0*/  MOV R5, R3 ;  /* 0x0000000300057202 */ /* 0x000fca0000000f00 */
[----:B------:R-:W-:-:S04]  /*78c0*/  IMAD.WIDE.U32 R8, R0, c[0x0][0x3a8], R4 ;  /* 0x0000ea0000087a25 */ /* 0x000fc800078e0004 */
[----:B------:R-:W-:Y:S01]  /*78d0*/  IMAD R0, R0, c[0x0][0x3ac], R6 ;  /* 0x0000eb0000007a24 */ /* 0x000fe200078e0206 */
[----:B------:R-:W-:-:S04]  /*78e0*/  LEA R4, P0, R8, c[0x0][0x348], 0x1 ;  /* 0x0000d20008047a11 */ /* 0x000fc800078008ff */
[----:B------:R-:W-:-:S04]  /*78f0*/  IADD3 R0, R9, R0, RZ ;  /* 0x0000000009007210 */ /* 0x000fc80007ffe0ff */
[----:B------:R-:W-:-:S05]  /*7900*/  LEA.HI.X R5, R8, c[0x0][0x34c], R0, 0x1, P0 ;  /* 0x0000d30008057a11 */ /* 0x000fca00000f0c00 */
[----:B----4-:R1:W-:Y:S01]  /*7910*/  STG.E.128 [R4.64], R28 ;  /* 0x0000001c04007986 */ /* 0x0103e2000c101d06 */
[----:B------:R-:W-:Y:S05]  /*7920*/  BRA `(.L_x_18) ;  /* 0x0000084000007947 */ /* 0x000fea0003800000 */
.L_x_6:
[----:B------:R-:W-:Y:S02]  /*7930*/  UISETP.NE.AND UP0, UPT, UR31, -0x1, UPT ;  /* 0xffffffff1f00788c */ /* 0x000fe4000bf05270 */
[----:B------:R-:W-:-:S04]  /*7940*/  ULDC.64 UR10, c[0x0][0x3a0] ;  /* 0x0000e800000a7ab9 */ /* 0x000fc80000000a00 */
[----:B------:R-:W-:-:S05]  /*7950*/  PLOP3.LUT P0, PT, PT, PT, UP0, 0x80, 0x0 ;  /* 0x000000000000781c */ /* 0x000fca0003f0f008 */
[----:B------:R-:W-:-:S04]  /*7960*/  @UP0 UIADD3 UR5, UR29, UR31, URZ ;  /* 0x0000001f1d050290 */ /* 0x000fc8000fffe03f */
        /* <DEDUP_REMOVED lines=15> */
[----:B------:R-:W-:Y:S02]  /*7a60*/  UIADD3 UR35, UR9, UR5, URZ ;  /* 0x0000000509237290 */ /* 0x000fe4000fffe03f */
[----:B------:R-:W-:Y:S02]  /*7a70*/  UMOV UR34, UR8 ;  /* 0x0000000800227c82 */ /* 0x000fe40008000000 */
.L_x_19:
        /* <DEDUP_REMOVED lines=19> */
.L_x_20:
[----:B------:R-:W-:Y:S01]  /*7bb0*/  USHF.L.U32 UR5, UR30, 0x7, URZ ;  /* 0x000000071e057899 */ /* 0x000fe2000800063f */
[----:B------:R-:W1:Y:S01]  /*7bc0*/  S2R R3, SR_TID.X ;  /* 0x0000000000037919 */ /* 0x000e620000002100 */
[----:B------:R-:W-:Y:S01]  /*7bd0*/  ULDC.64 UR32, c[0x0][0x3a0] ;  /* 0x0000e80000207ab9 */ /* 0x000fe20000000a00 */
[----:B------:R-:W-:Y:S01]  /*7be0*/  BSSY B0, `(.L_x_21) ;  /* 0x0000021000007945 */ /* 0x000fe20003800000 */
[----:B------:R-:W-:Y:S02]  /*7bf0*/  USHF.R.S32.HI UR8, URZ, 0x1f, UR5 ;  /* 0x0000001f3f087899 */ /* 0x000fe40008011405 */
[----:B------:R-:W-:Y:S01]  /*7c00*/  IMAD.U32 R13, RZ, RZ, UR5 ;  /* 0x00000005ff0d7e24 */ /* 0x000fe2000f8e00ff */
[----:B------:R-:W-:Y:S02]  /*7c10*/  UIMAD UR4, UR30, -0x80, UR4 ;  /* 0xffffff801e0478a4 */ /* 0x000fe4000f8e0204 */
[----:B------:R-:W-:Y:S01]  /*7c20*/  UIMAD UR11, UR8, UR32, URZ ;  /* 0x00000020080b72a4 */ /* 0x000fe2000f8e023f */
[----:B------:R-:W-:Y:S01]  /*7c30*/  IMAD.WIDE.U32 R6, R13, c[0x0][0x3a0], R4 ;  /* 0x0000e8000d067a25 */ /* 0x000fe200078e0004 */
[----:B------:R-:W-:-:S02]  /*7c40*/  USHF.R.S32.HI UR12, URZ, 0x1f, UR51 ;  /* 0x0000001f3f0c7899 */ /* 0x000fc40008011433 */
[----:B------:R-:W-:Y:S02]  /*7c50*/  UIMAD UR11, UR5, UR33, UR11 ;  /* 0x00000021050b72a4 */ /* 0x000fe4000f8e020b */
[----:B------:R-:W-:Y:S01]  /*7c60*/  IADD3 R6, P0, R6, UR34, RZ ;  /* 0x0000002206067c10 */ /* 0x000fe2000ff1e0ff */
[----:B------:R-:W-:-:S03]  /*7c70*/  ULDC.64 UR32, c[0x0][0x3b8] ;  /* 0x0000ee0000207ab9 */ /* 0x000fc60000000a00 */
[----:B------:R-:W-:Y:S01]  /*7c80*/  IMAD.U32 R0, RZ, RZ, UR11 ;  /* 0x0000000bff007e24 */ /* 0x000fe2000f8e00ff */
[----:B------:R-:W-:-:S04]  /*7c90*/  UIMAD UR11, UR12, UR32, URZ ;  /* 0x000000200c0b72a4 */ /* 0x000fc8000f8e023f */
[----:B------:R-:W-:Y:S01]  /*7ca0*/  IADD3.X R7, R7, UR35, R0, P0, !PT ;  /* 0x0000002307077c10 */ /* 0x000fe200087fe400 */
[----:B------:R-:W-:Y:S01]  /*7cb0*/  IMAD.U32 R0, RZ, RZ, UR51 ;  /* 0x00000033ff007e24 */ /* 0x000fe2000f8e00ff */
[----:B------:R-:W-:-:S03]  /*7cc0*/  UIMAD UR11, UR51, UR33, UR11 ;  /* 0x00000021330b72a4 */ /* 0x000fc6000f8e020b */
[----:B------:R-:W-:Y:S01]  /*7cd0*/  IMAD.WIDE.U32 R6, R0, c[0x0][0x3b8], R6 ;  /* 0x0000ee0000067a25 */ /* 0x000fe200078e0006 */
[----:B-1----:R-:W-:-:S04]  /*7ce0*/  SHF.R.S32.HI R0, RZ, 0x1f, R3 ;  /* 0x0000001fff007819 */ /* 0x002fc80000011403 */
[----:B------:R-:W-:Y:S02]  /*7cf0*/  LEA.HI R0, R0, R3, RZ, 0x2 ;  /* 0x0000000300007211 */ /* 0x000fe400078f10ff */
[----:B------:R-:W-:Y:S02]  /*7d00*/  IADD3 R12, R7, UR11, RZ ;  /* 0x0000000b070c7c10 */ /* 0x000fe4000fffe0ff */
[----:B------:R-:W-:-:S04]  /*7d10*/  SHF.R.S32.HI R0, RZ, 0x2, R0 ;  /* 0x00000002ff007819 */ /* 0x000fc80000011400 */
[----:B------:R-:W-:Y:S02]  /*7d20*/  ISETP.GE.AND P2, PT, R0, UR4, PT ;  /* 0x0000000400007c0c */ /* 0x000fe4000bf46270 */
[----:B------:R-:W-:-:S11]  /*7d30*/  SHF.R.S32.HI R14, RZ, 0x1f, R0 ;  /* 0x0000001fff0e7819 */ /* 0x000fd60000011400 */
[----:B------:R-:W-:Y:S05]  /*7d40*/  @P2 BRA `(.L_x_22) ;  /* 0x000000a000002947 */ /* 0x000fea0003800000 */
[----:B------:R-:W-:Y:S01]  /*7d50*/  MOV R8, R6 ;  /* 0x0000000600087202 */ /* 0x000fe20000000f00 */
[----:B------:R-:W-:Y:S01]  /*7d60*/  IMAD R3, R14, c[0x0][0x3a0], RZ ;  /* 0x0000e8000e037a24 */ /* 0x000fe200078e02ff */
[----:B------:R-:W-:Y:S01]  /*7d70*/  MOV R9, R12 ;  /* 0x0000000c00097202 */ /* 0x000fe20000000f00 */
[----:B------:R-:W-:Y:S02]  /*7d80*/  ULDC.64 UR32, c[0x0][0x118] ;  /* 0x0000460000207ab9 */ /* 0x000fe40000000a00 */
[C---:B------:R-:W-:Y:S02]  /*7d90*/  IMAD R3, R0.reuse, c[0x0][0x3a4], R3 ;  /* 0x0000e90000037a24 */ /* 0x040fe400078e0203 */
[----:B------:R-:W-:-:S05]  /*7da0*/  IMAD.WIDE.U32 R8, R0, c[0x0][0x3a0], R8 ;  /* 0x0000e80000087a25 */ /* 0x000fca00078e0008 */
[----:B------:R-:W-:Y:S02]  /*7db0*/  IADD3 R3, R3, R9, RZ ;  /* 0x0000000903037210 */ /* 0x000fe40007ffe0ff */
[----:B------:R-:W-:-:S04]  /*7dc0*/  LEA R10, P0, R8, c[0x0][0x340], 0x1 ;  /* 0x0000d000080a7a11 */ /* 0x000fc800078008ff */
[----:B------:R-:W-:-:S05]  /*7dd0*/  LEA.HI.X R11, R8, c[0x0][0x344], R3, 0x1, P0 ;  /* 0x0000d100080b7a11 */ /* 0x000fca00000f0c03 */
[----:B------:R1:W-:Y:S04]  /*7de0*/  STG.E.128 [R10.64], RZ ;  /* 0x000000ff0a007986 */ /* 0x0003e8000c101d20 */
.L_x_22:
[----:B------:R-:W-:Y:S05]  /*7df0*/  BSYNC B0 ;  /* 0x0000000000007941 */ /* 0x000fea0003800000 */
.L_x_21:
[----:B------:R-:W-:Y:S01]  /*7e00*/  IADD3 R3, R0, 0x40, RZ ;  /* 0x0000004000037810 */ /* 0x000fe20007ffe0ff */
[----:B------:R-:W-:Y:S03]  /*7e10*/  BSSY B0, `(.L_x_23) ;  /* 0x000000e000007945 */ /* 0x000fe60003800000 */
[----:B------:R-:W-:-:S13]  /*7e20*/  ISETP.GE.AND P1, PT, R3, UR4, PT ;  /* 0x0000000403007c0c */ /* 0x000fda000bf26270 */
[----:B------:R-:W-:Y:S05]  /*7e30*/  @P1 BRA `(.L_x_24) ;  /* 0x000000b000001947 */ /* 0x000fea0003800000 */
[----:B------:R-:W-:Y:S01]  /*7e40*/  IADD3 R3, P0, R0, 0x40, RZ ;  /* 0x0000004000037810 */ /* 0x000fe20007f1e0ff */
[----:B------:R-:W-:-:S03]  /*7e50*/  ULDC.64 UR32, c[0x0][0x118] ;  /* 0x0000460000207ab9 */ /* 0x000fc60000000a00 */
[----:B------:R-:W-:-:S05]  /*7e60*/  IADD3.X R7, RZ, R14, RZ, P0, !PT ;  /* 0x0000000eff077210 */ /* 0x000fca00007fe4ff */
[----:B------:R-:W-:Y:S01]  /*7e70*/  IMAD R8, R7, c[0x0][0x3a0], RZ ;  /* 0x0000e80007087a24 */ /* 0x000fe200078e02ff */
[----:B------:R-:W-:-:S05]  /*7e80*/  MOV R7, R12 ;  /* 0x0000000c00077202 */ /* 0x000fca0000000f00 */
[----:B-1----:R-:W-:-:S04]  /*7e90*/  IMAD.WIDE.U32 R10, R3, c[0x0][0x3a0], R6 ;  /* 0x0000e800030a7a25 */ /* 0x002fc800078e0006 */
[----:B------:R-:W-:Y:S01]  /*7ea0*/  IMAD R3, R3, c[0x0][0x3a4], R8 ;  /* 0x0000e90003037a24 */ /* 0x000fe200078e0208 */
[----:B------:R-:W-:-:S04]  /*7eb0*/  LEA R6, P0, R10, c[0x0][0x340], 0x1 ;  /* 0x0000d0000a067a11 */ /* 0x000fc800078008ff */
[----:B------:R-:W-:-:S04]  /*7ec0*/  IADD3 R3, R3, R11, RZ ;  /* 0x0000000b03037210 */ /* 0x000fc80007ffe0ff */
[----:B------:R-:W-:-:S05]  /*7ed0*/  LEA.HI.X R7, R10, c[0x0][0x344], R3, 0x1, P0 ;  /* 0x0000d1000a077a11 */ /* 0x000fca00000f0c03 */
[----:B------:R1:W-:Y:S02]  /*7ee0*/  STG.E.128 [R6.64], RZ ;  /* 0x000000ff06007986 */ /* 0x0003e4000c101d20 */
.L_x_24:
[----:B------:R-:W-:Y:S05]  /*7ef0*/  BSYNC B0 ;  /* 0x0000000000007941 */ /* 0x000fea0003800000 */
.L_x_23:
        /* <DEDUP_REMOVED lines=26> */
.L_x_26:
[----:B------:R-:W-:Y:S05]  /*80a0*/  BSYNC B0 ;  /* 0x0000000000007941 */ /* 0x000fea0003800000 */
.L_x_25:
[----:B------:R-:W-:Y:S05]  /*80b0*/  @P1 BRA `(.L_x_18) ;  /* 0x000000b000001947 */ /* 0x000fea0003800000 */
[----:B------:R-:W-:Y:S01]  /*80c0*/  IADD3 R0, P0, R0, 0x40, RZ ;  /* 0x0000004000007810 */ /* 0x000fe20007f1e0ff */
[----:B------:R-:W-:-:S03]  /*80d0*/  ULDC.64 UR4, c[0x0][0x118] ;  /* 0x0000460000047ab9 */ /* 0x000fc60000000a00 */
        /* <DEDUP_REMOVED lines=8> */
[----:B------:R1:W-:Y:S02]  /*8160*/  STG.E.128 [R4.64], RZ ;  /* 0x000000ff04007986 */ /* 0x0003e4000c101d04 */
.L_x_18:
[----:B------:R-:W-:Y:S05]  /*8170*/  BSYNC B1 ;  /* 0x0000000000017941 */ /* 0x000fea0003800000 */
.L_x_1:
[----:B------:R-:W-:Y:S02]  /*8180*/  ULDC UR5, c[0x0][0x218] ;  /* 0x0000860000057ab9 */ /* 0x000fe40000000800 */
[----:B------:R-:W-:-:S04]  /*8190*/  UIADD3 UR5, UR5, 0x7f, URZ ;  /* 0x0000007f05057890 */ /* 0x000fc8000fffe03f */
[----:B------:R-:W-:-:S04]  /*81a0*/  USHF.R.S32.HI UR4, URZ, 0x1f, UR5 ;  /* 0x0000001f3f047899 */ /* 0x000fc80008011405 */
[----:B------:R-:W-:-:S03]  /*81b0*/  ULEA.HI UR4, UR4, UR5, URZ, 0x7 ;  /* 0x0000000504047291 */ /* 0x000fc6000f8f383f */
[----:B------:R-:W-:Y:S02]  /*81c0*/  ULDC UR5, c[0x0][0xc] ;  /* 0x0000030000057ab9 */ /* 0x000fe40000000800 */
[----:B------:R-:W-:Y:S02]  /*81d0*/  UIADD3 UR30, UR30, UR5, URZ ;  /* 0x000000051e1e7290 */ /* 0x000fe4000fffe03f */
[----:B------:R-:W-:-:S04]  /*81e0*/  USHF.R.S32.HI UR4, URZ, 0x7, UR4 ;  /* 0x000000073f047899 */ /* 0x000fc80008011404 */
[----:B------:R-:W-:-:S06]  /*81f0*/  UISETP.GE.AND UP0, UPT, UR30, UR4, UPT ;  /* 0x000000041e00728c */ /* 0x000fcc000bf06270 */
[----:B------:R-:W-:-:S13]  /*8200*/  PLOP3.LUT P0, PT, PT, PT, UP0, 0x80, 0x0 ;  /* 0x000000000000781c */ /* 0x000fda0003f0f008 */
[----:B------:R-:W-:Y:S01]  /*8210*/  @P0 CALL.REL.NOINC `(.L_x_27) ;  /* 0x0000001000000944 */ /* 0x000fe20003c00000 */
[----:B------:R-:W-:Y:S05]  /*8220*/  BRA `(.L_x_28) ;  /* 0xffff8df000007947 */ /* 0x000fea000383ffff */
.L_x_27:
[----:B------:R-:W-:Y:S05]  /*8230*/  EXIT ;  /* 0x000000000000794d */ /* 0x000fea0003800000 */
.L_x_29:
[----:B------:R-:W-:-:S00]  /*8240*/  BRA `(.L_x_29) ;  /* 0xfffffff000007947 */ /* 0x000fc0000383ffff */
[----:B------:R-:W-:-:S00]  /*8250*/  NOP ;  /* 0x0000000000007918 */ /* 0x000fc00000000000 */
        /* <DEDUP_REMOVED lines=10> */
.L_x_1324:


//--------------------- .text._ZN5flash44flash_bwd_dq_dk_dv_loop_seqk_parallel_kernelI23Flash_bwd_kernel_traitsILi32ELi128ELi128ELi8ELi4ELi4ELi4ELb1ELb0EN7cutlass10bfloat16_tE19Flash_kernel_traitsILi32ELi128ELi128ELi8ES3_EELb0ELb0ELb0ELb0ELb0ELb0ELb0EEEvNS_16Flash_bwd_paramsE --------------------------
	.section	.text._ZN5flash44flash_bwd_dq_dk_dv_loop_seqk_parallel_kernelI23Flash_bwd_kernel_traitsILi32ELi128ELi128ELi8ELi4ELi4ELi4ELb1ELb0EN7cutlass10bfloat16_tE19Flash_kernel_traitsILi32ELi128ELi128ELi8ES3_EELb0ELb0ELb0ELb0ELb0ELb0ELb0EEEvNS_16Flash_bwd_paramsE,"ax",@progbits
	.sectioninfo	@"SHI_REGISTERS=255"
	.align	128
        .global         _ZN5flash44flash_bwd_dq_dk_dv_loop_seqk_parallel_kernelI23Flash_bwd_kernel_traitsILi32ELi128ELi128ELi8ELi4ELi4ELi4ELb1ELb0EN7cutlass10bfloat16_tE19Flash_kernel_traitsILi32ELi128ELi128ELi8ES3_EELb0ELb0ELb0ELb0ELb0ELb0ELb0EEEvNS_16Flash_bwd_paramsE
        .type           _ZN5flash44flash_bwd_dq_dk_dv_loop_seqk_parallel_kernelI23Flash_bwd_kernel_traitsILi32ELi128ELi128ELi8ELi4ELi4ELi4ELb1ELb0EN7cutlass10bfloat16_tE19Flash_kernel_traitsILi32ELi128ELi128ELi8ES3_EELb0ELb0ELb0ELb0ELb0ELb0ELb0EEEvNS_16Flash_bwd_paramsE,@function
        .size           _ZN5flash44flash_bwd_dq_dk_dv_loop_seqk_parallel_kernelI23Flash_bwd_kernel_traitsILi32ELi128ELi128ELi8ELi4ELi4ELi4ELb1ELb0EN7cutlass10bfloat16_tE19Flash_kernel_traitsILi32ELi128ELi128ELi8ES3_EELb0ELb0ELb0ELb0ELb0ELb0ELb0EEEvNS_16Flash_bwd_paramsE,(.L_x_1325 - _ZN5flash44flash_bwd_dq_dk_dv_loop_seqk_parallel_kernelI23Flash_bwd_kernel_traitsILi32ELi128ELi128ELi8ELi4ELi4ELi4ELb1ELb0EN7cutlass10bfloat16_tE19Flash_kernel_traitsILi32ELi128ELi128ELi8ES3_EELb0ELb0ELb0ELb0ELb0ELb0ELb0EEEvNS_16Flash_bwd_paramsE)
        .other          _ZN5flash44flash_bwd_dq_dk_dv_loop_seqk_parallel_kernelI23Flash_bwd_kernel_traitsILi32ELi128ELi128ELi8ELi4ELi4ELi4ELb1ELb0EN7cutlass10bfloat16_tE19Flash_kernel_traitsILi32ELi128ELi128ELi8ES3_EELb0ELb0ELb0ELb0ELb0ELb0ELb0EEEvNS_16Flash_bwd_paramsE,@"STO_CUDA_ENTRY STV_DEFAULT"
_ZN5flash44flash_bwd_dq_dk_dv_loop_seqk_parallel_kernelI23Flash_bwd_kernel_traitsILi32ELi128ELi128ELi8ELi4ELi4ELi4ELb1ELb0EN7cutlass10bfloat16_tE19Flash_kernel_traitsILi32ELi128ELi128ELi8ES3_EELb0ELb0ELb0ELb0ELb0ELb0ELb0EEEvNS_16Flash_bwd_paramsE:
.text._ZN5flash44flash_bwd_dq_dk_dv_loop_seqk_parallel_kernelI23Flash_bwd_kernel_traitsILi32ELi128ELi128ELi8ELi4ELi4ELi4ELb1ELb0EN7cutlass10bfloat16_tE19Flash_kernel_traitsILi32ELi128ELi128ELi8ES3_EELb0ELb0ELb0ELb0ELb0ELb0ELb0EEEvNS_16Flash_bwd_paramsE:
        /* <DEDUP_REMOVED lines=12> */
[----:B------:R-:W2:Y:S01]  /*00c0*/  S2UR UR50, SR_CTAID.Z ;  /* 0x00000000003279c3 */ /* 0x000ea20000002700 */
[----:B------:R-:W-:Y:S01]  /*00d0*/  UMOV UR8, 0x80 ;  /* 0x0000008000087882 */ /* 0x000fe20000000000 */
[----:B------:R-:W-:Y:S01]  /*00e0*/  IMAD.MOV.U32 R177, RZ, RZ, -0x10 ;  /* 0xfffffff0ffb17424 */ /* 0x000fe200078e00ff */
[----:B------:R-:W-:Y:S01]  /*00f0*/  ULDC UR5, c[0x0][0x210] ;  /* 0x0000840000057ab9 */ /* 0x000fe20000000800 */
[----:B------:R-:W-:Y:S01]  /*0100*/  IMAD.MOV.U32 R153, RZ, RZ, 0x20 ;  /* 0x00000020ff997424 */ /* 0x000fe200078e00ff */
[----:B------:R-:W-:Y:S01]  /*0110*/  ULDC UR4, c[0x0][0x234] ;  /* 0x00008d0000047ab9 */ /* 0x000fe20000000800 */
[----:B------:R-:W-:Y:S01]  /*0120*/  IMAD.MOV.U32 R148, RZ, RZ, 0x40 ;  /* 0x00000040ff947424 */ /* 0x000fe200078e00ff */
[----:B------:R-:W-:Y:S01]  /*0130*/  UIMAD UR4, UR8, UR5, UR4 ;  /* 0x00000005080472a4 */ /* 0x000fe2000f8e0204 */
[----:B------:R-:W3:Y:S01]  /*0140*/  S2UR UR45, SR_CTAID.Y ;  /* 0x00000000002d79c3 */ /* 0x000ee20000002600 */
[----:B------:R-:W-:-:S02]  /*0150*/  ULDC UR13, c[0x0][0x1c8] ;  /* 0x00007200000d7ab9 */ /* 0x000fc40000000800 */
[----:B------:R-:W-:Y:S02]  /*0160*/  ULDC.U8 UR10, c[0x0][0x328] ;  /* 0x0000ca00000a7ab9 */ /* 0x000fe40000000000 */
[----:B------:R-:W-:Y:S02]  /*0170*/  ULDC UR9, c[0x0][0x1c0] ;  /* 0x0000700000097ab9 */ /* 0x000fe40000000800 */
[----:B------:R-:W-:Y:S02]  /*0180*/  UISETP.NE.AND UP2, UPT, UR10, URZ, UPT ;  /* 0x0000003f0a00728c */ /* 0x000fe4000bf45270 */
[----:B------:R-:W-:Y:S02]  /*0190*/  ULDC UR25, c[0x0][0x214] ;  /* 0x0000850000197ab9 */ /* 0x000fe40000000800 */
[----:B------:R-:W-:Y:S02]  /*01a0*/  ULDC UR15, c[0x0][0x224] ;  /* 0x00008900000f7ab9 */ /* 0x000fe40000000800 */
[----:B------:R-:W-:Y:S01]  /*01b0*/  ULDC UR16, c[0x0][0x224] ;  /* 0x0000890000107ab9 */ /* 0x000fe20000000800 */
[----:B-1----:R-:W-:Y:S01]  /*01c0*/  SHF.R.S32.HI R14, RZ, 0x1f, R18 ;  /* 0x0000001fff0e7819 */ /* 0x002fe20000011412 */
[----:B--2---:R-:W-:-:S02]  /*01d0*/  ULOP3.LUT UR8, UR50, UR13, URZ, 0x3c, !UPT ;  /* 0x0000000d32087292 */ /* 0x004fc4000f8e3c3f */
[----:B------:R-:W-:Y:S01]  /*01e0*/  USHF.R.S32.HI UR5, URZ, 0x1f, UR16 ;  /* 0x0000001f3f057899 */ /* 0x000fe20008011410 */
[CC--:B------:R-:W-:Y:S01]  /*01f0*/  LEA.HI R5, R14.reuse, R18.reuse, RZ, 0x4 ;  /* 0x000000120e057211 */ /* 0x0c0fe200078f20ff */
[----:B------:R-:W-:Y:S01]  /*0200*/  ULDC UR56, c[0x0][0x22c] ;  /* 0x00008b0000387ab9 */ /* 0x000fe20000000800 */
[CC--:B------:R-:W-:Y:S01]  /*0210*/  LEA.HI R146, R14.reuse, R18.reuse, RZ, 0x3 ;  /* 0x000000120e927211 */ /* 0x0c0fe200078f18ff */
[----:B------:R-:W-:Y:S01]  /*0220*/  UIMAD UR60, UR50, UR56, URZ ;  /* 0x00000038323c72a4 */ /* 0x000fe2000f8e023f */
[----:B------:R-:W-:Y:S01]  /*0230*/  SHF.R.S32.HI R2, RZ, 0x4, R5 ;  /* 0x00000004ff027819 */ /* 0x000fe20000011405 */
[----:B---3--:R-:W-:Y:S01]  /*0240*/  @UP2 UIMAD UR10, UR45, UR25, URZ ;  /* 0x000000192d0a22a4 */ /* 0x008fe2000f8e023f */
[----:B------:R-:W-:Y:S01]  /*0250*/  LEA.HI R8, R14, R18, RZ, 0x2 ;  /* 0x000000120e087211 */ /* 0x000fe200078f10ff */
[----:B------:R-:W-:Y:S01]  /*0260*/  ULDC UR48, c[0x0][0x1c0] ;  /* 0x0000700000307ab9 */ /* 0x000fe20000000800 */
[----:B------:R-:W-:Y:S01]  /*0270*/  LEA.HI R0, R5, R2, RZ, 0x1 ;  /* 0x0000000205007211 */ /* 0x000fe200078f08ff */
[----:B------:R-:W-:Y:S01]  /*0280*/  UIMAD.WIDE UR48, UR56, UR48, URZ ;  /* 0x00000030383072a5 */ /* 0x000fe2000f8e023f */
[----:B------:R-:W-:Y:S01]  /*0290*/  LOP3.LUT R3, R8, 0xfffffffc, RZ, 0xc0, !PT ;  /* 0xfffffffc08037812 */ /* 0x000fe200078ec0ff */
[----:B------:R-:W-:Y:S01]  /*02a0*/  UIMAD.WIDE.U32 UR58, UR45, UR16, URZ ;  /* 0x000000102d3a72a5 */ /* 0x000fe2000f8e003f */
[----:B------:R-:W-:Y:S01]  /*02b0*/  LOP3.LUT R0, R0, 0xfffffffe, RZ, 0xc0, !PT ;  /* 0xfffffffe00007812 */ /* 0x000fe200078ec0ff */
[----:B------:R-:W-:Y:S01]  /*02c0*/  ULDC UR14, c[0x0][0x1c0] ;  /* 0x00007000000e7ab9 */ /* 0x000fe20000000800 */
[----:B------:R-:W-:Y:S01]  /*02d0*/  SHF.R.S32.HI R247, RZ, 0x2, R8 ;  /* 0x00000002fff77819 */ /* 0x000fe20000011408 */
[----:B------:R-:W-:Y:S01]  /*02e0*/  IMAD.IADD R7, R18, 0x1, -R3 ;  /* 0x0000000112077824 */ /* 0x000fe200078e0a03 */
[-C--:B------:R-:W-:Y:S01]  /*02f0*/  LEA.HI R3, R14, R18.reuse, RZ, 0x7 ;  /* 0x000000120e037211 */ /* 0x080fe200078f38ff */
[----:B------:R-:W-:Y:S01]  /*0300*/  IMAD.IADD R12, R2, 0x1, -R0 ;  /* 0x00000001020c7824 */ /* 0x000fe200078e0a00 */
[----:B------:R-:W-:Y:S01]  /*0310*/  LOP3.LUT R0, R146, 0xfffffff8, RZ, 0xc0, !PT ;  /* 0xfffffff892007812 */ /* 0x000fe200078ec0ff */
[----:B------:R-:W-:Y:S01]  /*0320*/  IMAD.SHL.U32 R214, R7, 0x8, RZ ;  /* 0x0000000807d67824 */ /* 0x000fe200078e00ff */
[----:B------:R-:W-:Y:S01]  /*0330*/  SHF.R.S32.HI R2, RZ, 0x3, R146 ;  /* 0x00000003ff027819 */ /* 0x000fe20000011492 */
[----:B------:R-:W-:Y:S01]  /*0340*/  ULDC UR12, c[0x0][0x1c0] ;  /* 0x00007000000c7ab9 */ /* 0x000fe20000000800 */
[----:B------:R-:W-:Y:S01]  /*0350*/  SHF.R.S32.HI R10, RZ, 0x7, R3 ;  /* 0x00000007ff0a7819 */ /* 0x000fe20000011403 */
[----:B------:R-:W-:Y:S01]  /*0360*/  IMAD.IADD R6, R18, 0x1, -R0 ;  /* 0x0000000112067824 */ /* 0x000fe200078e0a00 */
[----:B------:R-:W-:Y:S01]  /*0370*/  LEA.HI R14, R14, R18, RZ, 0x5 ;  /* 0x000000120e0e7211 */ /* 0x000fe200078f28ff */
[----:B------:R-:W-:Y:S01]  /*0380*/  IMAD.SHL.U32 R0, R2, 0x40, RZ ;  /* 0x0000004002007824 */ /* 0x000fe200078e00ff */
[----:B------:R-:W-:-:S02]  /*0390*/  UIMAD UR56, UR56, UR12, URZ ;  /* 0x0000000c383872a4 */ /* 0x000fc4000f8e023f */
[----:B------:R-:W-:Y:S01]  /*03a0*/  LEA.HI R9, R6, R6, RZ, 0x1 ;  /* 0x0000000606097211 */ /* 0x000fe200078f08ff */
[----:B------:R-:W-:Y:S01]  /*03b0*/  ULDC.U8 UR11, c[0x0][0x3d0] ;  /* 0x0000f400000b7ab9 */ /* 0x000fe20000000000 */
[----:B------:R-:W-:Y:S01]  /*03c0*/  LOP3.LUT R0, R0, 0xc0, RZ, 0xc0, !PT ;  /* 0x000000c000007812 */ /* 0x000fe200078ec0ff */
[----:B------:R-:W-:Y:S01]  /*03d0*/  USHF.L.U32 UR57, UR56, 0x7, URZ ;  /* 0x0000000738397899 */ /* 0x000fe2000800063f */
[----:B------:R-:W-:Y:S01]  /*03e0*/  LOP3.LUT R2, R9, 0x3fffffe, RZ, 0xc0, !PT ;  /* 0x03fffffe09027812 */ /* 0x000fe200078ec0ff */
[----:B------:R-:W-:Y:S01]  /*03f0*/  ULDC.64 UR6, c[0x0][0x118] ;  /* 0x0000460000067ab9 */ /* 0x000fe20000000a00 */
[----:B------:R-:W-:Y:S01]  /*0400*/  SHF.R.U32.HI R4, RZ, 0x3, R0 ;  /* 0x00000003ff047819 */ /* 0x000fe20000011600 */
[----:B------:R-:W-:Y:S01]  /*0410*/  UMOV UR53, 0xffffe000 ;  /* 0xffffe00000357882 */ /* 0x000fe20000000000 */
[----:B------:R-:W-:Y:S01]  /*0420*/  LOP3.LUT R3, R0, 0x18, R214, 0xf8, !PT ;  /* 0x0000001800037812 */ /* 0x000fe200078ef8d6 */
[----:B------:R-:W-:Y:S01]  /*0430*/  IMAD.IADD R2, R6, 0x1, -R2 ;  /* 0x0000000106027824 */ /* 0x000fe200078e0a02 */
[----:B------:R-:W-:Y:S01]  /*0440*/  SHF.R.S32.HI R19, RZ, 0x5, R14 ;  /* 0x00000005ff137819 */ /* 0x000fe2000001140e */
[----:B------:R-:W-:Y:S01]  /*0450*/  IMAD R0, R10, 0x8, R12 ;  /* 0x000000080a007824 */ /* 0x000fe200078e020c */
[----:B------:R-:W-:Y:S01]  /*0460*/  LOP3.LUT R252, R3, R4, RZ, 0x3c, !PT ;  /* 0x0000000403fc7212 */ /* 0x000fe200078e3cff */
[----:B------:R-:W-:-:S02]  /*0470*/  UISETP.NE.AND UP3, UPT, UR11, URZ, UPT ;  /* 0x0000003f0b00728c */ /* 0x000fc4000bf65270 */
[----:B------:R-:W-:Y:S01]  /*0480*/  IMAD R17, R0, 0x8, R2 ;  /* 0x0000000800117824 */ /* 0x000fe200078e0202 */
[----:B------:R-:W-:Y:S01]  /*0490*/  LOP3.LUT R0, R5, 0xfffffff0, RZ, 0xc0, !PT ;  /* 0xfffffff005007812 */ /* 0x000fe200078ec0ff */
[----:B------:R-:W-:Y:S01]  /*04a0*/  UIMAD.WIDE.U32 UR54, UR48, UR58, URZ ;  /* 0x0000003a303672a5 */ /* 0x000fe2000f8e003f */
[----:B------:R-:W-:Y:S01]  /*04b0*/  LEA.HI R5, R8, R247, RZ, 0x1 ;  /* 0x000000f708057211 */ /* 0x000fe200078f08ff */
[----:B------:R-:W-:Y:S02]  /*04c0*/  UIMAD UR24, UR56, 0x28, URZ ;  /* 0x00000028381878a4 */ /* 0x000fe4000f8e023f */
[----:B------:R-:W-:Y:S01]  /*04d0*/  IMAD.IADD R0, R18, 0x1, -R0 ;  /* 0x0000000112007824 */ /* 0x000fe200078e0a00 */
[----:B------:R-:W-:Y:S01]  /*04e0*/  LOP3.LUT R5, R5, 0x7fffffe, RZ, 0xc0, !PT ;  /* 0x07fffffe05057812 */ /* 0x000fe200078ec0ff */
[----:B------:R-:W-:Y:S02]  /*04f0*/  UIMAD UR23, UR56, 0x30, URZ ;  /* 0x00000030381778a4 */ /* 0x000fe4000f8e023f */
[----:B------:R-:W-:Y:S01]  /*0500*/  UIMAD UR22, UR56, 0x38, URZ ;  /* 0x00000038381678a4 */ /* 0x000fe2000f8e023f */
[----:B------:R-:W-:Y:S01]  /*0510*/  SHF.R.S32.HI R3, RZ, 0x1f, R0 ;  /* 0x0000001fff037819 */ /* 0x000fe20000011400 */
[----:B------:R-:W-:Y:S01]  /*0520*/  USHF.L.U32 UR21, UR56, 0x6, URZ ;  /* 0x0000000638157899 */ /* 0x000fe2000800063f */
[-C--:B------:R-:W-:Y:S01]  /*0530*/  LEA.HI R2, R0, R0.reuse, RZ, 0x1 ;  /* 0x0000000000027211 */ /* 0x080fe200078f08ff */
[----:B------:R-:W-:Y:S01]  /*0540*/  UIMAD UR20, UR56, 0x48, URZ ;  /* 0x00000048381478a4 */ /* 0x000fe2000f8e023f */
[----:B------:R-:W-:Y:S01]  /*0550*/  LEA.HI R11, R3, R0, RZ, 0x3 ;  /* 0x00000000030b7211 */ /* 0x000fe200078f18ff */
[----:B------:R-:W-:Y:S01]  /*0560*/  UIMAD UR19, UR56, 0x50, URZ ;  /* 0x00000050381378a4 */ /* 0x000fe2000f8e023f */
[----:B------:R-:W-:Y:S01]  /*0570*/  LOP3.LUT R4, R2, 0x7fffffe, RZ, 0xc0, !PT ;  /* 0x07fffffe02047812 */ /* 0x000fe200078ec0ff */
[----:B------:R-:W-:Y:S01]  /*0580*/  UIMAD UR18, UR56, 0x58, URZ ;  /* 0x00000058381278a4 */ /* 0x000fe2000f8e023f */
[----:B------:R-:W-:Y:S01]  /*0590*/  LOP3.LUT R3, R11, 0xfffffff8, RZ, 0xc0, !PT ;  /* 0xfffffff80b037812 */ /* 0x000fe200078ec0ff */
[----:B------:R-:W-:-:S02]  /*05a0*/  UIMAD UR17, UR56, 0x60, URZ ;  /* 0x00000060381178a4 */ /* 0x000fc4000f8e023f */
[C---:B------:R-:W-:Y:S01]  /*05b0*/  IMAD.IADD R16, R0.reuse, 0x1, -R4 ;  /* 0x0000000100107824 */ /* 0x040fe200078e0a04 */
[----:B------:R-:W-:Y:S01]  /*05c0*/  UIMAD UR16, UR56, 0x68, URZ ;  /* 0x00000068381078a4 */ /* 0x000fe2000f8e023f */
[----:B------:R-:W-:Y:S01]  /*05d0*/  IMAD.IADD R15, R0, 0x1, -R3 ;  /* 0x00000001000f7824 */ /* 0x000fe200078e0a03 */
[----:B------:R-:W-:Y:S01]  /*05e0*/  SHF.R.S32.HI R3, RZ, 0x1f, R8 ;  /* 0x0000001fff037819 */ /* 0x000fe20000011408 */
[----:B------:R-:W-:Y:S01]  /*05f0*/  IMAD.IADD R0, R247, 0x1, -R5 ;  /* 0x00000001f7007824 */ /* 0x000fe200078e0a05 */
[----:B------:R-:W-:Y:S01]  /*0600*/  USHF.R.S32.HI UR61, URZ, 0x1f, UR57 ;  /* 0x0000001f3f3d7899 */ /* 0x000fe20008011439 */
[----:B------:R-:W-:Y:S01]  /*0610*/  IMAD.U32 R4, RZ, RZ, UR4 ;  /* 0x00000004ff047e24 */ /* 0x000fe2000f8e00ff */
[----:B------:R-:W-:Y:S01]  /*0620*/  LEA.HI R3, R3, R247, RZ, 0x3 ;  /* 0x000000f703037211 */ /* 0x000fe200078f18ff */
[----:B------:R-:W-:Y:S01]  /*0630*/  IMAD R0, R19, 0x8, R0 ;  /* 0x0000000813007824 */ /* 0x000fe200078e0200 */
[----:B------:R-:W-:Y:S02]  /*0640*/  UIMAD UR4, UR45, UR9, UR50 ;  /* 0x000000092d0472a4 */ /* 0x000fe4000f8e0232 */
[----:B------:R1:W-:Y:S01]  /*0650*/  STL [R1+0x28], R4 ;  /* 0x0000280401007387 */ /* 0x0003e20000100800 */
[----:B------:R-:W-:Y:S01]  /*0660*/  IMAD.U32 R252, R0, 0x20, R252 ;  /* 0x0000002000fc7824 */ /* 0x000fe200078e00fc */
[----:B------:R-:W-:Y:S01]  /*0670*/  LOP3.LUT R0, R3, 0xfffffff8, RZ, 0xc0, !PT ;  /* 0xfffffff803007812 */ /* 0x000fe200078ec0ff */
[----:B------:R-:W-:Y:S01]  /*0680*/  USHF.L.U32 UR9, UR45, 0x7, URZ ;  /* 0x000000072d097899 */ /* 0x000fe2000800063f */
[--C-:B------:R-:W-:Y:S01]  /*0690*/  SHF.R.S32.HI R3, RZ, 0x1, R2.reuse ;  /* 0x00000001ff037819 */ /* 0x100fe20000011402 */
[----:B------:R-:W-:Y:S01]  /*06a0*/  UIADD3 UR13, -UR57, URZ, URZ ;  /* 0x0000003f390d7290 */ /* 0x000fe2000fffe13f */
[----:B------:R-:W-:Y:S01]  /*06b0*/  SHF.R.S32.HI R2, RZ, 0x1f, R2 ;  /* 0x0000001fff027819 */ /* 0x000fe20000011402 */
[----:B------:R-:W-:-:S03]  /*06c0*/  IMAD.IADD R0, R247, 0x1, -R0 ;  /* 0x00000001f7007824 */ /* 0x000fc600078e0a00 */
[----:B------:R-:W-:Y:S02]  /*06d0*/  LEA.HI R2, R2, R3, RZ, 0x2 ;  /* 0x0000000302027211 */ /* 0x000fe400078f10ff */
[----:B------:R-:W-:Y:S02]  /*06e0*/  LOP3.LUT P5, RZ, R0, 0x2, RZ, 0xc0, !PT ;  /* 0x0000000200ff7812 */ /* 0x000fe400078ac0ff */
[----:B------:R-:W-:Y:S02]  /*06f0*/  LOP3.LUT R2, R2, 0xfffffffc, RZ, 0xc0, !PT ;  /* 0xfffffffc02027812 */ /* 0x000fe400078ec0ff */
[----:B------:R-:W-:Y:S02]  /*0700*/  LOP3.LUT P4, RZ, R0, 0x4, RZ, 0xc0, !PT ;  /* 0x0000000400ff7812 */ /* 0x000fe4000788c0ff */
[----:B------:R-:W-:Y:S01]  /*0710*/  SEL R178, R153, 0xffffffe0, !P5 ;  /* 0xffffffe099b27807 */ /* 0x000fe20006800000 */
[----:B------:R-:W-:Y:S01]  /*0720*/  IMAD.IADD R13, R3, 0x1, -R2 ;  /* 0x00000001030d7824 */ /* 0x000fe200078e0a02 */
[----:B------:R-:W-:-:S02]  /*0730*/  SHF.R.S32.HI R2, RZ, 0x1f, R14 ;  /* 0x0000001fff027819 */ /* 0x000fc4000001140e */
[----:B------:R-:W-:Y:S02]  /*0740*/  LOP3.LUT R3, R14, 0xffffffe0, RZ, 0xc0, !PT ;  /* 0xffffffe00e037812 */ /* 0x000fe400078ec0ff */
[----:B------:R-:W-:Y:S02]  /*0750*/  LEA.HI R2, R2, R19, RZ, 0x2 ;  /* 0x0000001302027211 */ /* 0x000fe400078f10ff */
[----:B-1----:R-:W-:Y:S01]  /*0760*/  LOP3.LUT R4, R0, 0x1, RZ, 0xc0, !PT ;  /* 0x0000000100047812 */ /* 0x002fe200078ec0ff */
[----:B------:R-:W-:Y:S01]  /*0770*/  IMAD.IADD R8, R18, 0x1, -R3 ;  /* 0x0000000112087824 */ /* 0x000fe200078e0a03 */
[----:B------:R-:W-:Y:S02]  /*0780*/  LOP3.LUT R3, R2, 0xfffffffc, RZ, 0xc0, !PT ;  /* 0xfffffffc02037812 */ /* 0x000fe400078ec0ff */
[----:B------:R-:W-:Y:S01]  /*0790*/  ISETP.NE.U32.AND P6, PT, R4, 0x1, PT ;  /* 0x000000010400780c */ /* 0x000fe20003fc5070 */
[----:B------:R-:W-:Y:S01]  /*07a0*/  IMAD.U32 R4, RZ, RZ, UR8 ;  /* 0x00000008ff047e24 */ /* 0x000fe2000f8e00ff */
[----:B------:R-:W-:Y:S01]  /*07b0*/  USHF.R.S32.HI UR8, URZ, 0x1f, UR50 ;  /* 0x0000001f3f087899 */ /* 0x000fe20008011432 */
[----:B------:R-:W-:Y:S01]  /*07c0*/  SHF.R.S32.HI R2, RZ, 0x1, R9 ;  /* 0x00000001ff027819 */ /* 0x000fe20000011409 */
[----:B------:R-:W-:Y:S01]  /*07d0*/  IMAD.IADD R158, R19, 0x1, -R3 ;  /* 0x00000001139e7824 */ /* 0x000fe200078e0a03 */
[----:B------:R-:W-:Y:S01]  /*07e0*/  LEA.HI R9, R0, R0, RZ, 0x1 ;  /* 0x0000000000097211 */ /* 0x000fe200078f08ff */
[----:B------:R1:W-:Y:S01]  /*07f0*/  STL [R1+0x24], R4 ;  /* 0x0000240401007387 */ /* 0x0003e20000100800 */
[----:B------:R-:W-:Y:S01]  /*0800*/  LOP3.LUT P0, RZ, R2, 0x2, RZ, 0xc0, !PT ;  /* 0x0000000202ff7812 */ /* 0x000fe2000780c0ff */
[----:B------:R-:W-:Y:S01]  /*0810*/  IMAD.U32 R5, RZ, RZ, UR8 ;  /* 0x00000008ff057e24 */ /* 0x000fe2000f8e00ff */
[----:B------:R-:W-:Y:S01]  /*0820*/  SHF.R.S32.HI R5, RZ, 0x1f, R8 ;  /* 0x0000001fff057819 */ /* 0x000fe20000011408 */
[----:B------:R2:W-:Y:S01]  /*0830*/  STL [R1+0x18], R8 ;  /* 0x0000180801007387 */ /* 0x0005e20000100800 */
[----:B------:R-:W-:Y:S01]  /*0840*/  LOP3.LUT R3, R9, 0x3fffffe, RZ, 0xc0, !PT ;  /* 0x03fffffe09037812 */ /* 0x000fe200078ec0ff */
[----:B------:R-:W-:Y:S01]  /*0850*/  USHF.R.S32.HI UR8, URZ, 0x1f, UR45 ;  /* 0x0000001f3f087899 */ /* 0x000fe2000801142d */
[----:B------:R-:W-:-:S02]  /*0860*/  SEL R177, R177, 0x10, !P6 ;  /* 0x00000010b1b17807 */ /* 0x000fc40007000000 */
[----:B------:R-:W-:Y:S01]  /*0870*/  SEL R145, R153, 0xffffffe0, !P0 ;  /* 0xffffffe099917807 */ /* 0x000fe20004000000 */
[----:B-1----:R-:W-:Y:S02]  /*0880*/  IMAD.SHL.U32 R4, R6, 0x40, RZ ;  /* 0x0000004006047824 */ /* 0x002fe400078e00ff */
[----:B------:R-:W-:-:S03]  /*0890*/  IMAD.SHL.U32 R6, R7, 0x2, RZ ;  /* 0x0000000207067824 */ /* 0x000fc600078e00ff */
[----:B------:R-:W-:Y:S01]  /*08a0*/  LOP3.LUT R7, R4, 0x1c0, RZ, 0xc0, !PT ;  /* 0x000001c004077812 */ /* 0x000fe200078ec0ff */
[----:B------:R-:W-:Y:S01]  /*08b0*/  IMAD R183, R10, 0x2000, R6 ;  /* 0x000020000ab77824 */ /* 0x000fe200078e0206 */
[----:B------:R-:W-:Y:S01]  /*08c0*/  LEA.HI R4, R5, R8, RZ, 0x2 ;  /* 0x0000000805047211 */ /* 0x000fe200078f10ff */
[----:B--2---:R-:W-:Y:S01]  /*08d0*/  IMAD.SHL.U32 R8, R2, 0x40, RZ ;  /* 0x0000004002087824 */ /* 0x004fe200078e00ff */
[----:B------:R-:W-:Y:S01]  /*08e0*/  SHF.R.S32.HI R5, RZ, 0x3, R11 ;  /* 0x00000003ff057819 */ /* 0x000fe2000001140b */
[----:B------:R-:W-:Y:S02]  /*08f0*/  IMAD.SHL.U32 R2, R158, 0x10, RZ ;  /* 0x000000109e027824 */ /* 0x000fe400078e00ff */
[C---:B------:R-:W-:Y:S02]  /*0900*/  IMAD.IADD R11, R0.reuse, 0x1, -R3 ;  /* 0x00000001000b7824 */ /* 0x040fe400078e0a03 */
[----:B------:R-:W-:Y:S01]  /*0910*/  IMAD.SHL.U32 R0, R0, 0x40, RZ ;  /* 0x0000004000007824 */ /* 0x000fe200078e00ff */
[----:B------:R-:W-:Y:S01]  /*0920*/  LEA.HI.SX32 R14, R4, R2, 0x1e ;  /* 0x00000002040e7211 */ /* 0x000fe200078ff2ff */
[----:B------:R-:W-:Y:S01]  /*0930*/  IMAD.SHL.U32 R3, R158, 0x400, RZ ;  /* 0x000004009e037824 */ /* 0x000fe200078e00ff */
[----:B------:R-:W-:Y:S01]  /*0940*/  LOP3.LUT R4, R7, 0x30, R2, 0xf8, !PT ;  /* 0x0000003007047812 */ /* 0x000fe200078ef802 */
[C---:B------:R-:W-:Y:S01]  /*0950*/  IMAD R16, R5.reuse, 0x8, R16 ;  /* 0x0000000805107824 */ /* 0x040fe200078e0210 */
[----:B------:R-:W-:Y:S01]  /*0960*/  LOP3.LUT R2, R0, 0x1c0, RZ, 0xc0, !PT ;  /* 0x000001c000027812 */ /* 0x000fe200078ec0ff */
[----:B------:R-:W-:Y:S01]  /*0970*/  IMAD R147, R5, 0x200, R3 ;  /* 0x0000020005937824 */ /* 0x000fe200078e0203 */
[----:B------:R-:W-:Y:S01]  /*0980*/  LOP3.LUT R0, R8, 0xc0, RZ, 0xc0, !PT ;  /* 0x000000c008007812 */ /* 0x000fe200078ec0ff */
[----:B------:R-:W-:Y:S01]  /*0990*/  STL [R1+0x4], R14 ;  /* 0x0000040e01007387 */ /* 0x000fe20000100800 */
[----:B------:R-:W-:-:S02]  /*09a0*/  LOP3.LUT R4, R4, 0x8, R146, 0xf8, !PT ;  /* 0x0000000804047812 */ /* 0x000fc400078ef892 */
[----:B------:R-:W-:Y:S02]  /*09b0*/  LEA.HI R2, R2, R2, RZ, 0x1d ;  /* 0x0000000202027211 */ /* 0x000fe400078fe8ff */
[----:B------:R-:W-:Y:S02]  /*09c0*/  LOP3.LUT R146, R0, 0x8, R146, 0xf8, !PT ;  /* 0x0000000800927812 */ /* 0x000fe400078ef892 */
[----:B------:R-:W-:Y:S02]  /*09d0*/  SHF.R.U32.HI R0, RZ, 0x3, R0 ;  /* 0x00000003ff007819 */ /* 0x000fe40000011600 */
[----:B------:R-:W-:Y:S01]  /*09e0*/  IADD3 R183, R2, R183, R3 ;  /* 0x000000b702b77210 */ /* 0x000fe20007ffe003 */
[----:B------:R-:W-:Y:S01]  /*09f0*/  IMAD.U32 R3, RZ, RZ, UR9 ;  /* 0x00000009ff037e24 */ /* 0x000fe2000f8e00ff */
[----:B------:R-:W-:Y:S01]  /*0a00*/  LOP3.LUT R146, R146, R0, RZ, 0x3c, !PT ;  /* 0x0000000092927212 */ /* 0x000fe200078e3cff */
[----:B------:R-:W-:Y:S01]  /*0a10*/  IMAD R0, R158, 0x200, R6 ;  /* 0x000002009e007824 */ /* 0x000fe200078e0206 */
[----:B------:R-:W-:Y:S01]  /*0a20*/  USHF.R.S32.HI UR9, URZ, 0x1f, UR50 ;  /* 0x0000001f3f097899 */ /* 0x000fe20008011432 */
[----:B------:R-:W-:Y:S01]  /*0a30*/  SHF.R.U32.HI R2, RZ, 0x3, R7 ;  /* 0x00000003ff027819 */ /* 0x000fe20000011607 */
[----:B------:R-:W-:-:S02]  /*0a40*/  IMAD.U32 R3, RZ, RZ, UR8 ;  /* 0x00000008ff037e24 */ /* 0x000fc4000f8e00ff */
[----:B------:R-:W-:Y:S01]  /*0a50*/  IMAD R11, R11, 0x20, R0 ;  /* 0x000000200b0b7824 */ /* 0x000fe200078e0200 */
[----:B------:R-:W-:Y:S01]  /*0a60*/  LOP3.LUT R5, R4, R2, RZ, 0x3c, !PT ;  /* 0x0000000204057212 */ /* 0x000fe200078e3cff */
[----:B------:R-:W-:Y:S01]  /*0a70*/  IMAD.U32 R0, RZ, RZ, UR8 ;  /* 0x00000008ff007e24 */ /* 0x000fe2000f8e00ff */
[----:B------:R-:W-:Y:S01]  /*0a80*/  @!UP2 UIMAD UR8, UR45, UR14, UR50 ;  /* 0x0000000e2d08a2a4 */ /* 0x000fe2000f8e0232 */
[----:B------:R-:W-:Y:S01]  /*0a90*/  IMAD.U32 R2, RZ, RZ, UR9 ;  /* 0x00000009ff027e24 */ /* 0x000fe2000f8e00ff */
[----:B------:R-:W-:Y:S01]  /*0aa0*/  UIMAD UR14, UR56, 0x78, URZ ;  /* 0x00000078380e78a4 */ /* 0x000fe2000f8e023f */
[----:B------:R-:W-:Y:S01]  /*0ab0*/  IMAD.U32 R0, RZ, RZ, UR9 ;  /* 0x00000009ff007e24 */ /* 0x000fe2000f8e00ff */
[----:B------:R-:W-:Y:S01]  /*0ac0*/  UIMAD UR9, UR4, UR15, URZ ;  /* 0x0000000f040972a4 */ /* 0x000fe2000f8e023f */
[----:B------:R-:W-:Y:S01]  /*0ad0*/  IMAD.U32 R3, RZ, RZ, UR10 ;  /* 0x0000000aff037e24 */ /* 0x000fe2000f8e00ff */
[----:B------:R-:W-:Y:S01]  /*0ae0*/  UIMAD UR4, UR5, UR45, URZ ;  /* 0x0000002d050472a4 */ /* 0x000fe2000f8e023f */
[----:B------:R-:W-:Y:S01]  /*0af0*/  IMAD.SHL.U32 R2, R18, 0x2, RZ ;  /* 0x0000000212027824 */ /* 0x000fe200078e00ff */
[----:B------:R-:W-:Y:S01]  /*0b00*/  SHF.R.S32.HI R0, RZ, 0x1, R9 ;  /* 0x00000001ff007819 */ /* 0x000fe20000011409 */
[----:B------:R-:W-:Y:S01]  /*0b10*/  IMAD.SHL.U32 R183, R183, 0x2, RZ ;  /* 0x00000002b7b77824 */ /* 0x000fe200078e00ff */
[----:B------:R1:W-:Y:S01]  /*0b20*/  STL [R1+0x20], R3 ;  /* 0x0000200301007387 */ /* 0x0003e20000100800 */
[----:B------:R-:W-:Y:S01]  /*0b30*/  IMAD.U32 R146, R17, 0x20, R146 ;  /* 0x0000002011927824 */ /* 0x000fe200078e0092 */
[----:B------:R-:W-:Y:S01]  /*0b40*/  LOP3.LUT R2, R2, 0x6, RZ, 0xc0, !PT ;  /* 0x0000000602027812 */ /* 0x000fe200078ec0ff */
[----:B------:R-:W-:Y:S01]  /*0b50*/  IMAD.U32 R4, RZ, RZ, UR4 ;  /* 0x00000004ff047e24 */ /* 0x000fe2000f8e00ff */
[C---:B------:R-:W-:Y:S01]  /*0b60*/  LOP3.LUT P3, RZ, R0.reuse, 0x2, RZ, 0xc0, !PT ;  /* 0x0000000200ff7812 */ /* 0x040fe2000786c0ff */
[----:B------:R-:W-:Y:S01]  /*0b70*/  IMAD.SHL.U32 R0, R0, 0x40, RZ ;  /* 0x0000004000007824 */ /* 0x000fe200078e00ff */
[----:B------:R-:W-:Y:S01]  /*0b80*/  USHF.R.S32.HI UR4, URZ, 0x1f, UR60 ;  /* 0x0000001f3f047899 */ /* 0x000fe2000801143c */
[C---:B------:R-:W-:Y:S01]  /*0b90*/  IADD3 R176, R183.reuse, 0x40, RZ ;  /* 0x00000040b7b07810 */ /* 0x040fe20007ffe0ff */
[----:B------:R-:W-:Y:S01]  /*0ba0*/  IMAD.IADD R181, R183, 0x1, R177 ;  /* 0x00000001b7b57824 */ /* 0x000fe200078e02b1 */
[----:B------:R-:W-:Y:S01]  /*0bb0*/  R2P PR, R15, 0x6 ;  /* 0x000000060f007804 */ /* 0x000fe20000000000 */
[----:B------:R-:W-:Y:S01]  /*0bc0*/  IMAD R145, R146, 0x2, R145 ;  /* 0x0000000292917824 */ /* 0x000fe200078e0291 */
[----:B------:R-:W-:Y:S01]  /*0bd0*/  LOP3.LUT R0, R0, 0xc0, RZ, 0xc0, !PT ;  /* 0x000000c000007812 */ /* 0x000fe200078ec0ff */
[C-C-:B------:R-:W-:Y:S01]  /*0be0*/  IMAD.IADD R182, R183.reuse, 0x1, R178.reuse ;  /* 0x00000001b7b67824 */ /* 0x140fe200078e02b2 */
[----:B------:R-:W-:Y:S01]  /*0bf0*/  @P4 IADD3 R176, R183, -0x40, RZ ;  /* 0xffffffc0b7b04810 */ /* 0x000fe20007ffe0ff */
[----:B------:R-:W-:Y:S01]  /*0c00*/  IMAD.IADD R180, R181, 0x1, R178 ;  /* 0x00000001b5b47824 */ /* 0x000fe200078e02b2 */
[----:B------:R-:W-:Y:S01]  /*0c10*/  SEL R148, R148, 0xffffffc0, !P2 ;  /* 0xffffffc094947807 */ /* 0x000fe20005000000 */
[----:B------:R-:W-:Y:S01]  /*0c20*/  IMAD.SHL.U32 R146, R146, 0x2, RZ ;  /* 0x0000000292927824 */ /* 0x000fe200078e00ff */
[----:B------:R-:W-:Y:S01]  /*0c30*/  LOP3.LUT P0, RZ, R13, 0x2, RZ, 0xc0, !PT ;  /* 0x000000020dff7812 */ /* 0x000fe2000780c0ff */
[--C-:B------:R-:W-:Y:S01]  /*0c40*/  IMAD.IADD R177, R177, 0x1, R176.reuse ;  /* 0x00000001b1b17824 */ /* 0x100fe200078e02b0 */
[----:B------:R-:W-:Y:S01]  /*0c50*/  UIMAD UR15, UR56, 0x70, URZ ;  /* 0x00000070380f78a4 */ /* 0x000fe2000f8e023f */
[C---:B------:R-:W-:Y:S01]  /*0c60*/  IMAD.IADD R179, R178.reuse, 0x1, R176 ;  /* 0x00000001b2b37824 */ /* 0x040fe200078e02b0 */
[----:B------:R-:W-:Y:S01]  /*0c70*/  SEL R153, R153, 0xffffffe0, !P0 ;  /* 0xffffffe099997807 */ /* 0x000fe20004000000 */
[----:B------:R-:W-:-:S02]  /*0c80*/  IMAD.IADD R178, R178, 0x1, R177 ;  /* 0x00000001b2b27824 */ /* 0x000fc400078e02b1 */
[----:B-1----:R-:W-:-:S05]  /*0c90*/  IMAD.U32 R3, RZ, RZ, UR9 ;  /* 0x00000009ff037e24 */ /* 0x002fca000f8e00ff */
[----:B------:R1:W-:Y:S04]  /*0ca0*/  STL [R1+0x1c], R3 ;  /* 0x00001c0301007387 */ /* 0x0003e80000100800 */
[----:B------:R2:W-:Y:S01]  /*0cb0*/  STL [R1+0x14], R4 ;  /* 0x0000140401007387 */ /* 0x0005e20000100800 */
[C---:B-1----:R-:W-:Y:S02]  /*0cc0*/  IMAD R3, R10.reuse, 0x40, R2 ;  /* 0x000000400a037824 */ /* 0x042fe400078e0202 */
[----:B------:R-:W-:Y:S02]  /*0cd0*/  IMAD.SHL.U32 R2, R10, 0x8, RZ ;  /* 0x000000080a027824 */ /* 0x000fe400078e00ff */
[----:B--2---:R-:W-:Y:S01]  /*0ce0*/  IMAD.SHL.U32 R4, R12, 0x10, RZ ;  /* 0x000000100c047824 */ /* 0x004fe200078e00ff */
[----:B------:R1:W-:Y:S02]  /*0cf0*/  STL [R1], R3 ;  /* 0x0000000301007387 */ /* 0x0003e40000100800 */
[----:B------:R-:W-:-:S04]  /*0d00*/  LOP3.LUT R2, R2, 0x8, RZ, 0xc0, !PT ;  /* 0x0000000802027812 */ /* 0x000fc800078ec0ff */
[----:B------:R-:W-:Y:S01]  /*0d10*/  LOP3.LUT R7, R2, 0x10, R4, 0xf8, !PT ;  /* 0x0000001002077812 */ /* 0x000fe200078ef804 */
[----:B-1----:R-:W-:Y:S01]  /*0d20*/  IMAD.U32 R3, RZ, RZ, UR4 ;  /* 0x00000004ff037e24 */ /* 0x002fe2000f8e00ff */
[----:B------:R-:W-:Y:S01]  /*0d30*/  UIMAD UR4, UR49, UR58, URZ ;  /* 0x0000003a310472a4 */ /* 0x000fe2000f8e023f */
[----:B------:R-:W-:-:S04]  /*0d40*/  SHF.R.U32.HI R3, RZ, 0x3, R0 ;  /* 0x00000003ff037819 */ /* 0x000fc80000011600 */
[----:B------:R-:W-:Y:S01]  /*0d50*/  LOP3.LUT R8, R3, R0, R2, 0x1e, !PT ;  /* 0x0000000003087212 */ /* 0x000fe200078e1e02 */
[----:B------:R-:W-:Y:S01]  /*0d60*/  IMAD.U32 R0, RZ, RZ, UR4 ;  /* 0x00000004ff007e24 */ /* 0x000fe2000f8e00ff */
[----:B------:R-:W-:Y:S01]  /*0d70*/  @!UP2 UIMAD UR4, UR8, UR25, URZ ;  /* 0x000000190804a2a4 */ /* 0x000fe2000f8e023f */
[----:B------:R-:W-:Y:S02]  /*0d80*/  IMAD.SHL.U32 R0, R15, 0x40, RZ ;  /* 0x000000400f007824 */ /* 0x000fe400078e00ff */
[----:B------:R-:W-:Y:S02]  /*0d90*/  IMAD.SHL.U32 R2, R13, 0x40, RZ ;  /* 0x000000400d027824 */ /* 0x000fe400078e00ff */
        /* <DEDUP_REMOVED lines=14> */
[----:B------:R-:W-:-:S02]  /*0e80*/  IMAD.IADD R147, R147, 0x1, R6 ;  /* 0x0000000193937824 */ /* 0x000fc400078e0206 */
[----:B------:R-:W-:Y:S02]  /*0e90*/  IMAD.IADD R152, R0, 0x1, R2 ;  /* 0x0000000100987824 */ /* 0x000fe400078e0202 */
[----:B------:R-:W-:Y:S01]  /*0ea0*/  IMAD.U32 R0, RZ, RZ, UR4 ;  /* 0x00000004ff007e24 */ /* 0x000fe2000f8e00ff */
[----:B------:R-:W-:Y:S01]  /*0eb0*/  LEA R147, R147, 0x8000, 0x1 ;  /* 0x0000800093937811 */ /* 0x000fe200078e08ff */
[----:B------:R-:W-:Y:S02]  /*0ec0*/  IMAD.IADD R158, R158, 0x1, R5 ;  /* 0x000000019e9e7824 */ /* 0x000fe400078e0205 */
[----:B------:R-:W-:Y:S01]  /*0ed0*/  IMAD.SHL.U32 R2, R3, 0x2, RZ ;  /* 0x0000000203027824 */ /* 0x000fe200078e00ff */
[----:B------:R1:W-:Y:S01]  /*0ee0*/  STL [R1+0x10], R0 ;  /* 0x0000100001007387 */ /* 0x0003e20000100800 */
[C---:B------:R-:W-:Y:S01]  /*0ef0*/  IADD3 R154, R147.reuse, 0x20, RZ ;  /* 0x00000020939a7810 */ /* 0x040fe20007ffe0ff */
[C---:B------:R-:W-:Y:S01]  /*0f00*/  IMAD.IADD R149, R147.reuse, 0x1, R148 ;  /* 0x0000000193957824 */ /* 0x040fe200078e0294 */
[----:B------:R-:W-:Y:S01]  /*0f10*/  @P1 IADD3 R154, R147, -0x20, RZ ;  /* 0xffffffe0939a1810 */ /* 0x000fe20007ffe0ff */
[----:B------:R2:W-:Y:S03]  /*0f20*/  STL [R1+0x8], R4 ;  /* 0x0000080401007387 */ /* 0x0005e60000100800 */
[----:B------:R-:W-:Y:S01]  /*0f30*/  IADD3 R157, R154, 0x2000, RZ ;  /* 0x000020009a9d7810 */ /* 0x000fe20007ffe0ff */
[----:B------:R-:W-:Y:S01]  /*0f40*/  IMAD.IADD R148, R148, 0x1, R154 ;  /* 0x0000000194947824 */ /* 0x000fe200078e029a */
[----:B------:R-:W-:-:S02]  /*0f50*/  IADD3 R156, R154, 0x4000, RZ ;  /* 0x000040009a9c7810 */ /* 0x000fc40007ffe0ff */
[----:B------:R-:W-:Y:S02]  /*0f60*/  IADD3 R155, R154, 0x6000, RZ ;  /* 0x000060009a9b7810 */ /* 0x000fe40007ffe0ff */
[C---:B-1----:R-:W-:Y:S02]  /*0f70*/  IADD3 R0, R4.reuse, 0x20, RZ ;  /* 0x0000002004007810 */ /* 0x042fe40007ffe0ff */
[----:B------:R-:W-:-:S05]  /*0f80*/  @P3 IADD3 R0, R4, -0x20, RZ ;  /* 0xffffffe004003810 */ /* 0x000fca0007ffe0ff */
[----:B------:R2:W-:Y:S02]  /*0f90*/  STL [R1+0xc], R0 ;  /* 0x00000c0001007387 */ /* 0x0005e40000100800 */
.L_x_74:
        /* <DEDUP_REMOVED lines=17> */
[----:B---3--:R-:W3:Y:S01]  /*10b0*/  @P0 LDG.E R8, [R8.64] ;  /* 0x0000001c08080981 */ /* 0x008ee2000c1e1900 */
        /* <DEDUP_REMOVED lines=10> */
[----:B--2---:R-:W-:Y:S02]  /*1160*/  MOV R4, UR8 ;  /* 0x0000000800047c02 */ /* 0x004fe40008000f00 */
[----:B------:R-:W-:Y:S02]  /*1170*/  PLOP3.LUT P1, PT, PT, PT, UP1, 0x80, 0x0 ;  /* 0x000000000000781c */ /* 0x000fe40003f2f018 */
[----:B------:R1:W2:Y:S01]  /*1180*/  @P2 LDG.E R3, [R6.64] ;  /* 0x0000001c06032981 */ /* 0x0002a2000c1e1900 */
[----:B------:R-:W-:-:S10]  /*1190*/  MOV R5, UR9 ;  /* 0x0000000900057c02 */ /* 0x000fd40008000f00 */
[----:B----4-:R-:W4:Y:S04]  /*11a0*/  @!P1 LDG.E R0, [R4.64] ;  /* 0x0000001c04009981 */ /* 0x010f28000c1e1900 */
[----:B-1---5:R-:W5:Y:S01]  /*11b0*/  @P2 LDG.E R6, [R6.64+0x4] ;  /* 0x0000041c06062981 */ /* 0x022f62000c1e1900 */
[----:B------:R-:W-:Y:S02]  /*11c0*/  UMOV UR5, 0xffffffff ;  /* 0xffffffff00057882 */ /* 0x000fe40000000000 */
[----:B------:R-:W-:Y:S02]  /*11d0*/  UMOV UR25, URZ ;  /* 0x0000003f00197c82 */ /* 0x000fe40008000000 */
[----:B------:R-:W-:Y:S02]  /*11e0*/  UMOV UR34, 0xffffffff ;  /* 0xffffffff00227882 */ /* 0x000fe40000000000 */
[----:B---3--:R1:W3:Y:S01]  /*11f0*/  @P0 R2UR UR25, R8 ;  /* 0x00000000081903c2 */ /* 0x0082e200000e0000 */
[----:B------:R-:W-:-:S07]  /*1200*/  ISETP.NE.U32.AND P0, PT, RZ, c[0x0][0x248], PT ;  /* 0x00009200ff007a0c */ /* 0x000fce0003f05070 */
[----:B--2---:R-:W2:Y:S01]  /*1210*/  @P2 R2UR UR5, R3 ;  /* 0x00000000030523c2 */ /* 0x004ea200000e0000 */
[----:B------:R-:W-:-:S07]  /*1220*/  ISETP.NE.AND.EX P0, PT, RZ, c[0x0][0x24c], PT, P0 ;  /* 0x00009300ff007a0c */ /* 0x000fce0003f05300 */
[----:B-----5:R-:W2:Y:S08]  /*1230*/  @P2 R2UR UR8, R6 ;  /* 0x00000000060823c2 */ /* 0x020eb000000e0000 */
[----:B----4-:R1:W4:Y:S01]  /*1240*/  @!P1 R2UR UR34, R0 ;  /* 0x00000000002293c2 */ /* 0x01032200000e0000 */
[----:B--2---:R-:W-:-:S03]  /*1250*/  @UP6 UIADD3 UR37, UR8, -UR5, URZ ;  /* 0x8000000508256290 */ /* 0x004fc6000fffe03f */
[----:B------:R-:W-:-:S04]  /*1260*/  ULDC UR8, c[0x0][0x218] ;  /* 0x0000860000087ab9 */ /* 0x000fc80000000800 */
[----:B------:R-:W-:Y:S01]  /*1270*/  @!UP6 ULDC UR37, c[0x0][0x214] ;  /* 0x000085000025eab9 */ /* 0x000fe20000000800 */
[----:B------:R-:W-:Y:S05]  /*1280*/  @!P0 BRA `(.L_x_30) ;  /* 0x0000007000008947 */ /* 0x000fea0003800000 */
[----:B-1-34-:R-:W-:-:S13]  /*1290*/  PLOP3.LUT P0, PT, PT, PT, UP5, 0x80, 0x0 ;  /* 0x000000000000781c */ /* 0x01afda0003f0f058 */
[----:B------:R-:W2:Y:S04]  /*12a0*/  @P0 LDG.E R0, [R4.64+0x4] ;  /* 0x0000041c04000981 */ /* 0x000ea8000c1e1900 */
[----:B------:R-:W3:Y:S01]  /*12b0*/  @!P0 LDG.E R4, [R4.64] ;  /* 0x0000001c04048981 */ /* 0x000ee2000c1e1900 */
[----:B--2---:R-:W1:Y:S02]  /*12c0*/  @P0 R2UR UR8, R0 ;  /* 0x00000000000803c2 */ /* 0x004e6400000e0000 */
[----:B-1----:R-:W-:-:S11]  /*12d0*/  @UP5 UIADD3 UR8, UR8, -UR34, URZ ;  /* 0x8000002208085290 */ /* 0x002fd6000fffe03f */
[----:B---3--:R1:W2:Y:S01]  /*12e0*/  @!P0 R2UR UR8, R4 ;  /* 0x00000000040883c2 */ /* 0x0082a200000e0000 */
[----:B------:R-:W-:-:S07]  /*12f0*/  DEPBAR.LE SB1, 0x0, {2} ;  /* 0x000090040000791a */ /* 0x000fce0000000000 */
.L_x_30:
[----:B-1-34-:R-:W-:Y:S02]  /*1300*/  ULDC.64 UR10, c[0x0][0x258] ;  /* 0x00009600000a7ab9 */ /* 0x01afe40000000a00 */
        /* <DEDUP_REMOVED lines=57> */
.L_x_32:
        /* <DEDUP_REMOVED lines=18> */
.L_x_33:
[----:B------:R-:W2:Y:S01]  /*17c0*/  LDL R0, [R1+0x14] ;  /* 0x0000140001007983 */ /* 0x000ea20000100800 */
[----:B------:R-:W-:-:S03]  /*17d0*/  ULDC.64 UR30, c[0x0][0x370] ;  /* 0x0000dc00001e7ab9 */ /* 0x000fc60000000a00 */
[----:B------:R-:W3:Y:S04]  /*17e0*/  LDL R4, [R1+0x24] ;  /* 0x0000240001047983 */ /* 0x000ee80000100800 */
[----:B------:R-:W4:Y:S01]  /*17f0*/  LDL R3, [R1+0x20] ;  /* 0x0000200001037983 */ /* 0x000f220000100800 */
        /* <DEDUP_REMOVED lines=12> */
[----:B------:R-:W-:Y:S01]  /*18c0*/  UIMAD.WIDE.U32 UR10, UR48, UR5, URZ ;  /* 0x00000005300a72a5 */ /* 0x000fe2000f8e003f */
[----:B------:R-:W-:-:S03]  /*18d0*/  IABS R6, c[0x0][0x1c8] ;  /* 0x0000720000067a13 */ /* 0x000fc60000000000 */
[----:B------:R-:W-:Y:S01]  /*18e0*/  USEL UR36, UR54, UR10, !UP1 ;  /* 0x0000000a36247287 */ /* 0x000fe2000c800000 */
        /* <DEDUP_REMOVED lines=10> */
[----:B------:R-:W-:Y:S01]  /*1990*/  UIMAD UR27, UR12, UR31, UR11 ;  /* 0x0000001f0c1b72a4 */ /* 0x000fe2000f8e020b */
[----:B---3--:R1:W2:Y:S02]  /*19a0*/  R2UR UR31, R4 ;  /* 0x00000000041f73c2 */ /* 0x0082a400000e0000 */
[----:B-1----:R-:W1:Y:S08]  /*19b0*/  I2F.RP R4, R6 ;  /* 0x0000000600047306 */ /* 0x002e700000209400 */
[----:B-1----:R-:W1:Y:S02]  /*19c0*/  MUFU.RCP R4, R4 ;  /* 0x0000000400047308 */ /* 0x002e640000001000 */
[----:B-1----:R-:W-:-:S06]  /*19d0*/  IADD3 R4, R4, 0xffffffe, RZ ;  /* 0x0ffffffe04047810 */ /* 0x002fcc0007ffe0ff */
[----:B------:R1:W3:Y:S01]  /*19e0*/  F2I.FTZ.U32.TRUNC.NTZ R5, R4 ;  /* 0x0000000400057305 */ /* 0x0002e2000021f000 */
[----:B------:R-:W-:Y:S01]  /*19f0*/  USHF.L.U64.HI UR9, UR45, 0x7, UR51 ;  /* 0x000000072d097899 */ /* 0x000fe20008010233 */
[----:B----4-:R4:W2:Y:S01]  /*1a00*/  R2UR UR51, R3 ;  /* 0x00000000033373c2 */ /* 0x0108a200000e0000 */
[----:B-1----:R-:W-:Y:S01]  /*1a10*/  IMAD.MOV.U32 R4, RZ, RZ, RZ ;  /* 0x000000ffff047224 */ /* 0x002fe200078e00ff */
[----:B----4-:R-:W-:Y:S01]  /*1a20*/  IABS R3, UR50 ;  /* 0x0000003200037c13 */ /* 0x010fe20008000000 */
[----:B------:R-:W-:Y:S02]  /*1a30*/  USHF.L.U32 UR12, UR45, 0x7, URZ ;  /* 0x000000072d0c7899 */ /* 0x000fe4000800063f */
[----:B------:R-:W-:Y:S02]  /*1a40*/  USEL UR33, UR10, URZ, UP3 ;  /* 0x0000003f0a217287 */ /* 0x000fe40009800000 */
[----:B------:R-:W-:Y:S02]  /*1a50*/  USEL UR10, UR12, URZ, UP6 ;  /* 0x0000003f0c0a7287 */ /* 0x000fe4000b000000 */
[----:B------:R-:W-:-:S02]  /*1a60*/  USEL UR9, UR9, URZ, UP6 ;  /* 0x0000003f09097287 */ /* 0x000fc4000b000000 */
[----:B------:R-:W-:-:S04]  /*1a70*/  UIADD3 UR10, UP0, UR8, UR10, URZ ;  /* 0x0000000a080a7290 */ /* 0x000fc8000ff1e03f */
[----:B------:R-:W-:Y:S02]  /*1a80*/  UIADD3.X UR11, UR42, UR9, URZ, UP0, !UPT ;  /* 0x000000092a0b7290 */ /* 0x000fe400087fe43f */
[----:B------:R-:W-:Y:S01]  /*1a90*/  UIMAD UR9, UR49, UR10, URZ ;  /* 0x0000000a310972a4 */ /* 0x000fe2000f8e023f */
[----:B------:R-:W-:-:S03]  /*1aa0*/  ISETP.NE.AND P1, PT, RZ, c[0x0][0x1c8], PT ;  /* 0x00007200ff007a0c */ /* 0x000fc60003f25270 */
[----:B------:R-:W-:Y:S02]  /*1ab0*/  UIMAD UR12, UR48, UR11, UR9 ;  /* 0x0000000b300c72a4 */ /* 0x000fe4000f8e0209 */
[----:B--2---:R-:W-:Y:S02]  /*1ac0*/  @UP2 USEL UR9, UR51, UR5, !UP1 ;  /* 0x0000000533092287 */ /* 0x004fe4000c800000 */
[----:B------:R-:W-:Y:S01]  /*1ad0*/  UIMAD.WIDE.U32 UR10, UR48, UR10, URZ ;  /* 0x0000000a300a72a5 */ /* 0x000fe2000f8e003f */
[----:B-----5:R3:W1:Y:S02]  /*1ae0*/  R2UR UR30, R0 ;  /* 0x00000000001e73c2 */ /* 0x02066400000e0000 */
[----:B---3--:R-:W-:-:S04]  /*1af0*/  IMAD.MOV R0, RZ, RZ, -R5 ;  /* 0x000000ffff007224 */ /* 0x008fc800078e0a05 */
[----:B------:R-:W-:-:S04]  /*1b00*/  IMAD R0, R0, R6, RZ ;  /* 0x0000000600007224 */ /* 0x000fc800078e02ff */
[----:B------:R-:W-:-:S06]  /*1b10*/  IMAD.HI.U32 R0, R5, R0, R4 ;  /* 0x0000000005007227 */ /* 0x000fcc00078e0004 */
[----:B------:R-:W-:-:S04]  /*1b20*/  IMAD.HI.U32 R0, R0, R3, RZ ;  /* 0x0000000300007227 */ /* 0x000fc800078e00ff */
[----:B------:R-:W-:-:S04]  /*1b30*/  IMAD.MOV R4, RZ, RZ, -R0 ;  /* 0x000000ffff047224 */ /* 0x000fc800078e0a00 */
[----:B------:R-:W-:-:S05]  /*1b40*/  IMAD R3, R6, R4, R3 ;  /* 0x0000000406037224 */ /* 0x000fca00078e0203 */
[----:B------:R-:W-:-:S13]  /*1b50*/  ISETP.GT.U32.AND P0, PT, R6, R3, PT ;  /* 0x000000030600720c */ /* 0x000fda0003f04070 */
[----:B------:R-:W-:-:S05]  /*1b60*/  @!P0 IMAD.IADD R3, R3, 0x1, -R6 ;  /* 0x0000000103038824 */ /* 0x000fca00078e0a06 */
[----:B------:R-:W-:Y:S02]  /*1b70*/  ISETP.GE.U32.AND P2, PT, R3, R6, PT ;  /* 0x000000060300720c */ /* 0x000fe40003f46070 */
[----:B------:R-:W-:Y:S02]  /*1b80*/  @!P0 IADD3 R0, R0, 0x1, RZ ;  /* 0x0000000100008810 */ /* 0x000fe40007ffe0ff */
[----:B------:R-:W-:-:S09]  /*1b90*/  ISETP.LE.AND P0, PT, RZ, UR31, PT ;  /* 0x0000001fff007c0c */ /* 0x000fd2000bf03270 */
[----:B------:R-:W-:-:S05]  /*1ba0*/  @P2 IADD3 R0, R0, 0x1, RZ ;  /* 0x0000000100002810 */ /* 0x000fca0007ffe0ff */
[----:B------:R-:W-:Y:S01]  /*1bb0*/  IMAD.MOV.U32 R10, RZ, RZ, R0 ;  /* 0x000000ffff0a7224 */ /* 0x000fe200078e0000 */
[----:B------:R-:W-:-:S03]  /*1bc0*/  ULDC UR31, c[0x0][0x234] ;  /* 0x00008d00001f7ab9 */ /* 0x000fc60000000800 */
[----:B------:R-:W-:Y:S01]  /*1bd0*/  @!P0 IMAD.MOV R10, RZ, RZ, -R10 ;  /* 0x000000ffff0a8224 */ /* 0x000fe200078e0a0a */
[----:B------:R-:W-:Y:S01]  /*1be0*/  PLOP3.LUT P0, PT, PT, PT, UP2, 0x80, 0x0 ;  /* 0x000000000000781c */ /* 0x000fe20003f0f028 */
[----:B------:R-:W-:Y:S01]  /*1bf0*/  @UP2 UIMAD UR31, UR50, UR31, UR9 ;  /* 0x0000001f321f22a4 */ /* 0x000fe2000f8e0209 */
[----:B------:R-:W-:Y:S01]  /*1c00*/  @!P1 LOP3.LUT R10, RZ, c[0x0][0x1c8], RZ, 0x33, !PT ;  /* 0x00007200ff0a9a12 */ /* 0x000fe200078e33ff */
[----:B------:R-:W-:-:S05]  /*1c10*/  UIADD3 UR9, UR11, UR12, URZ ;  /* 0x0000000c0b097290 */ /* 0x000fca000fffe03f */
[----:B-1----:R-:W-:Y:S02]  /*1c20*/  @!UP2 UMOV UR31, UR30 ;  /* 0x0000001e001fac82 */ /* 0x002fe40008000000 */
[----:B------:R-:W-:Y:S02]  /*1c30*/  USEL UR30, UR27, URZ, UP3 ;  /* 0x0000003f1b1e7287 */ /* 0x000fe40009800000 */
[----:B------:R-:W-:Y:S01]  /*1c40*/  USHF.R.S32.HI UR27, URZ, 0x1f, UR35 ;  /* 0x0000001f3f1b7899 */ /* 0x000fe20008011423 */
[----:B------:R-:W-:Y:S01]  /*1c50*/  SHF.R.S32.HI R15, RZ, 0x1f, R10 ;  /* 0x0000001fff0f7819 */ /* 0x000fe2000001140a */
[----:B------:R-:W-:Y:S05]  /*1c60*/  @!P0 BRA `(.L_x_34) ;  /* 0x0000007000008947 */ /* 0x000fea0003800000 */
[----:B------:R-:W2:Y:S01]  /*1c70*/  LDL R7, [R1+0x28] ;  /* 0x0000280001077983 */ /* 0x000ea20000100800 */
[----:B------:R-:W-:Y:S02]  /*1c80*/  ULDC UR51, c[0x0][0x224] ;  /* 0x0000890000337ab9 */ /* 0x000fe40000000800 */
[----:B------:R-:W-:-:S04]  /*1c90*/  @!UP1 UIMAD UR5, UR45, UR51, URZ ;  /* 0x000000332d0592a4 */ /* 0x000fc8000f8e023f */
[----:B------:R-:W-:Y:S01]  /*1ca0*/  ULEA UR5, UR45, UR5, 0x7 ;  /* 0x000000052d057291 */ /* 0x000fe2000f8e383f */
[----:B--2---:R-:W1:Y:S03]  /*1cb0*/  R2UR UR12, R7 ;  /* 0x00000000070c73c2 */ /* 0x004e6600000e0000 */
[----:B-1----:R-:W-:Y:S01]  /*1cc0*/  UIMAD UR5, UR12, UR50, UR5 ;  /* 0x000000320c0572a4 */ /* 0x002fe2000f8e0205 */
[----:B------:R-:W-:Y:S05]  /*1cd0*/  BRA `(.L_x_35) ;  /* 0x0000003000007947 */ /* 0x000fea0003800000 */
.L_x_34:
[----:B------:R-:W2:Y:S02]  /*1ce0*/  LDL R0, [R1+0x1c] ;  /* 0x00001c0001007983 */ /* 0x000ea40000100800 */
[----:B--2---:R1:W2:Y:S01]  /*1cf0*/  R2UR UR5, R0 ;  /* 0x00000000000573c2 */ /* 0x0042a200000e0000 */
[----:B------:R-:W-:-:S07]  /*1d00*/  DEPBAR.LE SB1, 0x0, {2} ;  /* 0x000090040000791a */ /* 0x000fce0000000000 */
.L_x_35:
[----:B------:R-:W2:Y:S01]  /*1d10*/  LDL R11, [R1+0x18] ;  /* 0x00001800010b7983 */ /* 0x000ea20000100800 */
[----:B------:R-:W-:Y:S01]  /*1d20*/  USHF.R.S32.HI UR51, URZ, 0x1f, UR60 ;  /* 0x0000001f3f337899 */ /* 0x000fe2000801143c */
[----:B------:R-:W-:Y:S01]  /*1d30*/  SHF.R.S32.HI R16, RZ, 0x1f, R247 ;  /* 0x0000001fff107819 */ /* 0x000fe200000114f7 */
[----:B------:R-:W-:Y:S01]  /*1d40*/  UIADD3 UR10, UP5, UP4, UR10, UR57, UR60 ;  /* 0x000000390a0a7290 */ /* 0x000fe2000fcbe03c */
[----:B------:R-:W1:Y:S01]  /*1d50*/  S2R R8, SR_TID.X ;  /* 0x0000000000087919 */ /* 0x000e620000002100 */
[----:B------:R-:W-:Y:S01]  /*1d60*/  USHF.R.S32.HI UR12, URZ, 0x1f, UR50 ;  /* 0x0000001f3f0c7899 */ /* 0x000fe20008011432 */
[----:B------:R-:W-:Y:S01]  /*1d70*/  IADD3 R0, P1, R247, UR8, RZ ;  /* 0x00000008f7007c10 */ /* 0x000fe2000ff3e0ff */
[----:B------:R-:W-:Y:S01]  /*1d80*/  UIADD3 UR36, UP1, UP0, UR33, UR10, UR36 ;  /* 0x0000000a21247290 */ /* 0x000fe2000f83e024 */
[----:B------:R-:W3:Y:S01]  /*1d90*/  S2R R9, SR_TID.X ;  /* 0x0000000000097919 */ /* 0x000ee20000002100 */
[----:B------:R-:W-:Y:S01]  /*1da0*/  UIADD3.X UR9, UR9, UR61, UR51, UP5, UP4 ;  /* 0x0000003d09097290 */ /* 0x000fe2000afe8433 */
[----:B------:R-:W-:Y:S01]  /*1db0*/  IADD3.X R3, R16, UR42, RZ, P1, !PT ;  /* 0x0000002a10037c10 */ /* 0x000fe20008ffe4ff */
[----:B------:R-:W-:Y:S01]  /*1dc0*/  ULDC.64 UR10, c[0x0][0x1a8] ;  /* 0x00006a00000a7ab9 */ /* 0x000fe20000000a00 */
[--C-:B------:R-:W-:Y:S01]  /*1dd0*/  SHF.R.S32.HI R215, RZ, 0x1f, R214.reuse ;  /* 0x0000001fffd77819 */ /* 0x100fe200000114d6 */
[----:B------:R-:W-:Y:S01]  /*1de0*/  UIADD3.X UR33, UR30, UR9, UR32, UP1, UP0 ;  /* 0x000000091e217290 */ /* 0x000fe20008fe0420 */
[----:B------:R-:W-:Y:S01]  /*1df0*/  IADD3 R4, P0, R214, UR38, RZ ;  /* 0x00000026d6047c10 */ /* 0x000fe2000ff1e0ff */
[----:B------:R-:W-:Y:S01]  /*1e00*/  UIMAD UR9, UR12, UR10, URZ ;  /* 0x0000000a0c0972a4 */ /* 0x000fe2000f8e023f */
[----:B------:R-:W-:Y:S01]  /*1e10*/  IMAD R3, R3, c[0x0][0x190], RZ ;  /* 0x0000640003037a24 */ /* 0x000fe200078e02ff */
[----:B------:R-:W-:Y:S01]  /*1e20*/  UISETP.GE.AND UP0, UPT, UR37, 0x1, UPT ;  /* 0x000000012500788c */ /* 0x000fe2000bf06270 */
[C---:B------:R-:W-:Y:S01]  /*1e30*/  IMAD.WIDE.U32 R6, R0.reuse, c[0x0][0x190], R214 ;  /* 0x0000640000067a25 */ /* 0x040fe200078e00d6 */
[----:B------:R-:W-:Y:S01]  /*1e40*/  UIMAD UR32, UR50, UR11, UR9 ;  /* 0x0000000b322072a4 */ /* 0x000fe2000f8e0209 */
[----:B------:R-:W-:Y:S01]  /*1e50*/  IADD3.X R5, R215, UR41, RZ, P0, !PT ;  /* 0x00000029d7057c10 */ /* 0x000fe200087fe4ff */
[----:B------:R-:W-:Y:S01]  /*1e60*/  UIADD3 UR30, UR8, UR5, URZ ;  /* 0x00000005081e7290 */ /* 0x000fe2000fffe03f */
[----:B------:R-:W-:Y:S01]  /*1e70*/  IMAD R0, R0, c[0x0][0x194], R3 ;  /* 0x0000650000007a24 */ /* 0x000fe200078e0203 */
[----:B------:R-:W-:Y:S01]  /*1e80*/  ULDC.64 UR10, c[0x0][0x378] ;  /* 0x0000de00000a7ab9 */ /* 0x000fe20000000a00 */
[----:B------:R-:W-:Y:S01]  /*1e90*/  IADD3 R6, P1, R6, UR52, RZ ;  /* 0x0000003406067c10 */ /* 0x000fe2000ff3e0ff */
[----:B------:R-:W-:Y:S01]  /*1ea0*/  UIMAD UR9, UR12, UR10, URZ ;  /* 0x0000000a0c0972a4 */ /* 0x000fe2000f8e023f */
[----:B------:R-:W-:Y:S01]  /*1eb0*/  IMAD.U32 R3, RZ, RZ, UR8 ;  /* 0x00000008ff037e24 */ /* 0x000fe2000f8e00ff */
[----:B------:R-:W-:Y:S01]  /*1ec0*/  UMOV UR51, 0x4 ;  /* 0x0000000400337882 */ /* 0x000fe20000000000 */
[----:B-1----:R-:W-:Y:S01]  /*1ed0*/  SHF.R.S32.HI R8, RZ, 0x1f, R8 ;  /* 0x0000001fff087819 */ /* 0x002fe20000011408 */
[----:B------:R-:W-:Y:S01]  /*1ee0*/  UIMAD UR12, UR50, UR11, UR9 ;  /* 0x0000000b320c72a4 */ /* 0x000fe2000f8e0209 */
[----:B------:R-:W-:Y:S01]  /*1ef0*/  IADD3.X R7, R7, UR47, R0, P1, !PT ;  /* 0x0000002f07077c10 */ /* 0x000fe20008ffe400 */
[----:B------:R-:W-:Y:S01]  /*1f00*/  IMAD.WIDE.U32 R4, R3, c[0x0][0x370], R4 ;  /* 0x0000dc0003047a25 */ /* 0x000fe200078e0004 */
[----:B---3--:R-:W-:Y:S01]  /*1f10*/  LEA.HI R8, R8, R9, RZ, 0x5 ;  /* 0x0000000908087211 */ /* 0x008fe200078f28ff */
[----:B------:R-:W-:Y:S01]  /*1f20*/  ULDC.64 UR10, c[0x0][0x370] ;  /* 0x0000dc00000a7ab9 */ /* 0x000fe20000000a00 */
[----:B------:R-:W-:Y:S01]  /*1f30*/  BSSY B1, `(.L_x_31) ;  /* 0x0000666000017945 */ /* 0x000fe20003800000 */
[----:B------:R-:W-:Y:S01]  /*1f40*/  UIMAD UR9, UR42, UR10, URZ ;  /* 0x0000000a2a0972a4 */ /* 0x000fe2000f8e023f */
[----:B------:R-:W-:-:S03]  /*1f50*/  SHF.R.S32.HI R8, RZ, 0x5, R8 ;  /* 0x00000005ff087819 */ /* 0x000fc60000011408 */
[----:B------:R-:W-:Y:S02]  /*1f60*/  UIMAD UR9, UR8, UR11, UR9 ;  /* 0x0000000b080972a4 */ /* 0x000fe4000f8e0209 */
[----:B------:R-:W-:Y:S02]  /*1f70*/  UIADD3 UR8, UR8, UR31, URZ ;  /* 0x0000001f08087290 */ /* 0x000fe4000fffe03f */
[----:B------:R-:W-:Y:S02]  /*1f80*/  ULDC.64 UR10, c[0x0][0x3c8] ;  /* 0x0000f200000a7ab9 */ /* 0x000fe40000000a00 */
[----:B------:R-:W-:Y:S01]  /*1f90*/  IADD3 R5, R5, UR9, RZ ;  /* 0x0000000905057c10 */ /* 0x000fe2000fffe0ff */
[----:B------:R-:W-:Y:S01]  /*1fa0*/  UIMAD.WIDE UR30, UR30, UR51, UR10 ;  /* 0x000000331e1e72a5 */ /* 0x000fe2000f8e020a */
[----:B--2---:R-:W-:-:S05]  /*1fb0*/  IMAD R0, R8, UR56, R11 ;  /* 0x0000003808007c24 */ /* 0x004fca000f8e020b */
[----:B------:R-:W-:Y:S01]  /*1fc0*/  IADD3 R11, P0, R0, UR36, RZ ;  /* 0x00000024000b7c10 */ /* 0x000fe2000ff1e0ff */
[----:B------:R-:W-:-:S03]  /*1fd0*/  ULEA.HI.SX32 UR36, UR46, 0xffffffff, 0x19 ;  /* 0xffffffff2e247891 */ /* 0x000fc6000f8fca3f */
[----:B------:R-:W-:Y:S01]  /*1fe0*/  LEA.HI.X.SX32 R14, R0, UR33, 0x1, P0 ;  /* 0x00000021000e7c11 */ /* 0x000fe200080f0eff */
[----:B------:R-:W-:Y:S01]  /*1ff0*/  IMAD.U32 R0, RZ, RZ, UR50 ;  /* 0x00000032ff007e24 */ /* 0x000fe2000f8e00ff */
[----:B------:R-:W-:-:S03]  /*2000*/  LEA R189, P0, R11, c[0x0][0x350], 0x2 ;  /* 0x0000d4000bbd7a11 */ /* 0x000fc600078010ff */
[C---:B------:R-:W-:Y:S01]  /*2010*/  IMAD.WIDE.U32 R4, R0.reuse, c[0x0][0x378], R4 ;  /* 0x0000de0000047a25 */ /* 0x040fe200078e0004 */
[----:B------:R-:W-:Y:S02]  /*2020*/  LEA.HI.X R11, R11, c[0x0][0x354], R14, 0x2, P0 ;  /* 0x0000d5000b0b7a11 */ /* 0x000fe400000f140e */
[----:B------:R-:W-:Y:S01]  /*2030*/  PLOP3.LUT P0, PT, PT, PT, UP0, 0x80, 0x0 ;  /* 0x000000000000781c */ /* 0x000fe20003f0f008 */
[----:B------:R-:W-:Y:S01]  /*2040*/  IMAD.WIDE.U32 R6, R0, c[0x0][0x1a8], R6 ;  /* 0x00006a0000067a25 */ /* 0x000fe200078e0006 */
[----:B------:R-:W-:-:S03]  /*2050*/  IADD3 R5, R5, UR12, RZ ;  /* 0x0000000c05057c10 */ /* 0x000fc6000fffe0ff */
[----:B------:R-:W-:Y:S01]  /*2060*/  IMAD R0, R16, c[0x0][0x370], RZ ;  /* 0x0000dc0010007a24 */ /* 0x000fe200078e02ff */
[----:B------:R-:W-:Y:S01]  /*2070*/  IADD3 R3, R7, UR32, RZ ;  /* 0x0000002007037c10 */ /* 0x000fe2000fffe0ff */
[C---:B------:R-:W-:Y:S01]  /*2080*/  IMAD.WIDE.U32 R4, R247.reuse, c[0x0][0x370], R4 ;  /* 0x0000dc00f7047a25 */ /* 0x040fe200078e0004 */
[----:B------:R-:W-:Y:S01]  /*2090*/  ULDC.64 UR32, c[0x0][0x200] ;  /* 0x0000800000207ab9 */ /* 0x000fe20000000a00 */
[----:B------:R-:W-:Y:S01]  /*20a0*/  LEA R12, P2, R6, c[0x0][0x160], 0x1 ;  /* 0x00005800060c7a11 */ /* 0x000fe200078408ff */
[----:B------:R-:W-:Y:S01]  /*20b0*/  UIMAD.WIDE UR8, UR8, UR51, UR32 ;  /* 0x00000033080872a5 */ /* 0x000fe2000f8e0220 */
[----:B------:R-:W-:Y:S01]  /*20c0*/  IMAD R0, R247, c[0x0][0x374], R0 ;  /* 0x0000dd00f7007a24 */ /* 0x000fe200078e0200 */
[----:B------:R-:W-:Y:S02]  /*20d0*/  LEA R8, P1, R4, c[0x0][0x330], 0x1 ;  /* 0x0000cc0004087a11 */ /* 0x000fe400078208ff */
[----:B------:R-:W-:Y:S01]  /*20e0*/  LEA.HI.X R13, R6, c[0x0][0x164], R3, 0x1, P2 ;  /* 0x00005900060d7a11 */ /* 0x000fe200010f0c03 */
[----:B------:R-:W-:-:S05]  /*20f0*/  IMAD.IADD R0, R5, 0x1, R0 ;  /* 0x0000000105007824 */ /* 0x000fca00078e0200 */
[----:B------:R-:W-:Y:S01]  /*2100*/  LEA.HI.X R9, R4, c[0x0][0x334], R0, 0x1, P1 ;  /* 0x0000cd0004097a11 */ /* 0x000fe200008f0c00 */
[----:B------:R-:W-:Y:S05]  /*2110*/  @!P0 BRA `(.L_x_36) ;  /* 0x00005c6000008947 */ /* 0x000fea0003800000 */
[----:B------:R-:W-:Y:S01]  /*2120*/  ULDC.64 UR32, c[0x0][0x1a0] ;  /* 0x0000680000207ab9 */ /* 0x000fe20000000a00 */
[----:B------:R-:W-:Y:S01]  /*2130*/  MOV R14, UR35 ;  /* 0x00000023000e7c02 */ /* 0x000fe20008000f00 */
[----:B------:R-:W-:Y:S01]  /*2140*/  UIMAD UR5, UR27, UR32, URZ ;  /* 0x000000201b0572a4 */ /* 0x000fe2000f8e023f */
[----:B------:R-:W-:Y:S01]  /*2150*/  IMAD R3, R15, c[0x0][0x1b8], RZ ;  /* 0x00006e000f037a24 */ /* 0x000fe200078e02ff */
[----:B------:R-:W-:Y:S01]  /*2160*/  UMOV UR10, UR8 ;  /* 0x00000008000a7c82 */ /* 0x000fe20008000000 */
[----:B------:R-:W-:Y:S01]  /*2170*/  BSSY B0, `(.L_x_37) ;  /* 0x000002f000007945 */ /* 0x000fe20003800000 */
[----:B------:R-:W-:Y:S01]  /*2180*/  UIMAD UR5, UR35, UR33, UR5 ;  /* 0x00000021230572a4 */ /* 0x000fe2000f8e0205 */
[----:B------:R-:W-:Y:S01]  /*2190*/  IMAD.WIDE.U32 R4, R14, c[0x0][0x1a0], R214 ;  /* 0x000068000e047a25 */ /* 0x000fe200078e00d6 */
[----:B------:R-:W-:Y:S01]  /*21a0*/  UMOV UR12, UR30 ;  /* 0x0000001e000c7c82 */ /* 0x000fe20008000000 */
[----:B------:R-:W-:Y:S01]  /*21b0*/  MOV R188, R11 ;  /* 0x0000000b00bc7202 */ /* 0x000fe20000000f00 */
[----:B------:R-:W-:Y:S01]  /*21c0*/  UMOV UR11, UR31 ;  /* 0x0000001f000b7c82 */ /* 0x000fe20008000000 */
[----:B------:R-:W-:Y:S01]  /*21d0*/  IMAD R3, R10, c[0x0][0x1bc], R3 ;  /* 0x00006f000a037a24 */ /* 0x000fe200078e0203 */
[----:B------:R-:W-:Y:S01]  /*21e0*/  IADD3 R4, P0, R4, UR43, RZ ;  /* 0x0000002b04047c10 */ /* 0x000fe2000ff1e0ff */
[----:B------:R-:W-:Y:S01]  /*21f0*/  IMAD.MOV.U32 R187, RZ, RZ, R13 ;  /* 0x000000ffffbb7224 */ /* 0x000fe200078e000d */
[----:B------:R-:W-:Y:S01]  /*2200*/  MOV R0, UR5 ;  /* 0x0000000500007c02 */ /* 0x000fe20008000f00 */
[----:B------:R-:W-:Y:S01]  /*2210*/  UMOV UR5, UR36 ;  /* 0x0000002400057c82 */ /* 0x000fe20008000000 */
[----:B------:R-:W-:Y:S01]  /*2220*/  MOV R186, R12 ;  /* 0x0000000c00ba7202 */ /* 0x000fe20000000f00 */
[----:B------:R-:W-:Y:S01]  /*2230*/  ULEA.HI UR8, UR5, UR5, URZ, 0x1 ;  /* 0x0000000505087291 */ /* 0x000fe2000f8f083f */
[----:B------:R-:W-:Y:S01]  /*2240*/  IADD3.X R5, R5, UR44, R0, P0, !PT ;  /* 0x0000002c05057c10 */ /* 0x000fe200087fe400 */
[----:B------:R-:W-:Y:S01]  /*2250*/  IMAD.SHL.U32 R0, R252, 0x2, RZ ;  /* 0x00000002fc007824 */ /* 0x000fe200078e00ff */
[----:B------:R-:W-:Y:S01]  /*2260*/  PLOP3.LUT P0, PT, PT, PT, UP3, 0x80, 0x0 ;  /* 0x000000000000781c */ /* 0x000fe20003f0f038 */
[----:B------:R-:W-:Y:S01]  /*2270*/  ULOP3.LUT UR8, UR8, 0xfffffffe, URZ, 0xc0, !UPT ;  /* 0xfffffffe08087892 */ /* 0x000fe2000f8ec03f */
[----:B------:R-:W-:Y:S01]  /*2280*/  MOV R184, R8 ;  /* 0x0000000800b87202 */ /* 0x000fe20000000f00 */
[----:B------:R-:W-:-:S02]  /*2290*/  IMAD.WIDE.U32 R4, R10, c[0x0][0x1b8], R4 ;  /* 0x00006e000a047a25 */ /* 0x000fc400078e0004 */
[----:B------:R-:W-:Y:S02]  /*22a0*/  UIADD3 UR8, UR5, -UR8, URZ ;  /* 0x8000000805087290 */ /* 0x000fe4000fffe03f */
[----:B------:R-:W-:Y:S02]  /*22b0*/  IMAD.MOV.U32 R185, RZ, RZ, R9 ;  /* 0x000000ffffb97224 */ /* 0x000fe400078e0009 */
[----:B------:R-:W-:Y:S01]  /*22c0*/  UISETP.NE.AND UP0, UPT, UR8, 0x1, UPT ;  /* 0x000000010800788c */ /* 0x000fe2000bf05270 */
[----:B------:R-:W-:Y:S01]  /*22d0*/  IMAD.IADD R11, R5, 0x1, R3 ;  /* 0x00000001050b7824 */ /* 0x000fe200078e0203 */
[----:B------:R-:W-:Y:S02]  /*22e0*/  UIMAD UR8, UR26, -0x80, UR4 ;  /* 0xffffff801a0878a4 */ /* 0x000fe4000f8e0204 */
[----:B------:R-:W-:Y:S04]  /*22f0*/  @P0 BAR.SYNC.DEFER_BLOCKING 0x0 ;  /* 0x0000000000000b1d */ /* 0x000fe80000010000 */
[----:B------:R-:W-:-:S13]  /*2300*/  ISETP.GE.AND P2, PT, R247, UR8, PT ;  /* 0x00000008f7007c0c */ /* 0x000fda000bf46270 */
[----:B------:R1:W-:Y:S04]  /*2310*/  @P2 STS [R0+0x8000], RZ ;  /* 0x008000ff00002388 */ /* 0x0003e80000000800 */
[----:B------:R1:W-:Y:S04]  /*2320*/  @P2 STS [R0+0x8004], RZ ;  /* 0x008004ff00002388 */ /* 0x0003e80000000800 */
[----:B------:R1:W-:Y:S01]  /*2330*/  @P2 STS.64 [R0+0x8008], RZ ;  /* 0x008008ff00002388 */ /* 0x0003e20000000a00 */
[----:B------:R-:W-:Y:S05]  /*2340*/  @P2 BRA `(.L_x_38) ;  /* 0x0000011000002947 */ /* 0x000fea0003800000 */
[----:B------:R-:W-:-:S13]  /*2350*/  ISETP.GE.AND P0, PT, R214, c[0x0][0x220], PT ;  /* 0x00008800d6007a0c */ /* 0x000fda0003f06270 */
[----:B------:R2:W-:Y:S04]  /*2360*/  @P0 STS [R0+0x8000], RZ ;  /* 0x008000ff00000388 */ /* 0x0005e80000000800 */
[----:B------:R2:W-:Y:S04]  /*2370*/  @P0 STS [R0+0x8004], RZ ;  /* 0x008004ff00000388 */ /* 0x0005e80000000800 */
[----:B------:R2:W-:Y:S01]  /*2380*/  @P0 STS.64 [R0+0x8008], RZ ;  /* 0x008008ff00000388 */ /* 0x0005e20000000a00 */
[----:B------:R-:W-:Y:S05]  /*2390*/  @P0 BRA `(.L_x_38) ;  /* 0x000000c000000947 */ /* 0x000fea0003800000 */
        /* <DEDUP_REMOVED lines=8> */
[----:B------:R-:W-:Y:S01]  /*2420*/  @!PT LDS RZ, [RZ] ;  /* 0x00000000fffff984 */ /* 0x000fe20000000800 */
[----:B------:R-:W-:Y:S01]  /*2430*/  @!PT LDS RZ, [RZ] ;  /* 0x00000000fffff984 */ /* 0x000fe20000000800 */
[----:B------:R-:W-:Y:S01]  /*2440*/  @!PT LDS RZ, [RZ] ;  /* 0x00000000fffff984 */ /* 0x000fe20000000800 */
[----:B------:R3:W-:Y:S04]  /*2450*/  LDGSTS.E.BYPASS.LTC128B.128 [R0+0x8000], [R8.64] ;  /* 0x0800000008007fae */ /* 0x0007e8000b901d5c */
.L_x_38:
[----:B------:R-:W-:Y:S05]  /*2460*/  BSYNC B0 ;  /* 0x0000000000007941 */ /* 0x000fea0003800000 */
.L_x_37:
[----:B------:R-:W-:Y:S01]  /*2470*/  IADD3 R7, R247, 0x40, RZ ;  /* 0x00000040f7077810 */ /* 0x000fe20007ffe0ff */
[----:B------:R-:W-:Y:S03]  /*2480*/  BSSY B0, `(.L_x_39) ;  /* 0x0000014000007945 */ /* 0x000fe60003800000 */
[----:B------:R-:W-:-:S13]  /*2490*/  ISETP.GE.AND P1, PT, R7, UR8, PT ;  /* 0x0000000807007c0c */ /* 0x000fda000bf26270 */
[----:B------:R4:W-:Y:S01]  /*24a0*/  @P1 STS.128 [R0+0x9000], RZ ;  /* 0x009000ff00001388 */ /* 0x0009e20000000c00 */
[----:B------:R-:W-:Y:S05]  /*24b0*/  @P1 BRA `(.L_x_40) ;  /* 0x0000010000001947 */ /* 0x000fea0003800000 */
[----:B------:R-:W-:-:S13]  /*24c0*/  ISETP.GE.AND P0, PT, R214, c[0x0][0x220], PT ;  /* 0x00008800d6007a0c */ /* 0x000fda0003f06270 */
[----:B------:R1:W-:Y:S01]  /*24d0*/  @P0 STS.128 [R0+0x9000], RZ ;  /* 0x009000ff00000388 */ /* 0x0003e20000000c00 */
[----:B------:R-:W-:Y:S05]  /*24e0*/  @P0 BRA `(.L_x_40) ;  /* 0x000000d000000947 */ /* 0x000fea0003800000 */
[----:B------:R-:W-:-:S04]  /*24f0*/  IADD3 R3, P0, R247, 0x40, RZ ;  /* 0x00000040f7037810 */ /* 0x000fc80007f1e0ff */
[----:B------:R-:W-:-:S05]  /*2500*/  IADD3.X R5, RZ, R16, RZ, P0, !PT ;  /* 0x00000010ff057210 */ /* 0x000fca00007fe4ff */
[----:B------:R-:W-:Y:S01]  /*2510*/  IMAD R6, R5, c[0x0][0x1a0], RZ ;  /* 0x0000680005067a24 */ /* 0x000fe200078e02ff */
[----:B------:R-:W-:-:S05]  /*2520*/  MOV R5, R11 ;  /* 0x0000000b00057202 */ /* 0x000fca0000000f00 */
[----:B---3--:R-:W-:-:S04]  /*2530*/  IMAD.WIDE.U32 R8, R3, c[0x0][0x1a0], R4 ;  /* 0x0000680003087a25 */ /* 0x008fc800078e0004 */
[----:B------:R-:W-:Y:S01]  /*2540*/  IMAD R3, R3, c[0x0][0x1a4], R6 ;  /* 0x0000690003037a24 */ /* 0x000fe200078e0206 */
[----:B------:R-:W-:-:S04]  /*2550*/  LEA R4, P0, R8, c[0x0][0x170], 0x1 ;  /* 0x00005c0008047a11 */ /* 0x000fc800078008ff */
[----:B------:R-:W-:-:S04]  /*2560*/  IADD3 R3, R9, R3, RZ ;  /* 0x0000000309037210 */ /* 0x000fc80007ffe0ff */
[----:B------:R-:W-:-:S05]  /*2570*/  LEA.HI.X R5, R8, c[0x0][0x174], R3, 0x1, P0 ;  /* 0x00005d0008057a11 */ /* 0x000fca00000f0c03 */
[----:B------:R-:W-:Y:S01]  /*2580*/  @!PT LDS RZ, [RZ] ;  /* 0x00000000fffff984 */ /* 0x000fe20000000800 */
[----:B------:R-:W-:Y:S01]  /*2590*/  @!PT LDS RZ, [RZ] ;  /* 0x00000000fffff984 */ /* 0x000fe20000000800 */
[----:B------:R-:W-:Y:S01]  /*25a0*/  @!PT LDS RZ, [RZ] ;  /* 0x00000000fffff984 */ /* 0x000fe20000000800 */
[----:B------:R3:W-:Y:S02]  /*25b0*/  LDGSTS.E.BYPASS.LTC128B.128 [R0+0x9000], [R4.64] ;  /* 0x0900000004007fae */ /* 0x0007e4000b901d5c */
.L_x_40:
[----:B------:R-:W-:Y:S05]  /*25c0*/  BSYNC B0 ;  /* 0x0000000000007941 */ /* 0x000fea0003800000 */
.L_x_39:
[----:B------:R-:W-:Y:S01]  /*25d0*/  UIMAD UR8, UR5, -0x80, UR37 ;  /* 0xffffff80050878a4 */ /* 0x000fe2000f8e0225 */
[----:B------:R-:W0:Y:S01]  /*25e0*/  LDGDEPBAR ;  /* 0x00000000000079af */ /* 0x000e220000000000 */
[----:B------:R-:W-:Y:S04]  /*25f0*/  BSSY B0, `(.L_x_41) ;  /* 0x000000f000007945 */ /* 0x000fe80003800000 */
        /* <DEDUP_REMOVED lines=10> */
[----:B------:R-:W-:Y:S01]  /*26a0*/  @!PT LDS RZ, [RZ] ;  /* 0x00000000fffff984 */ /* 0x000fe20000000800 */
[----:B------:R-:W-:Y:S01]  /*26b0*/  @!PT LDS RZ, [RZ] ;  /* 0x00000000fffff984 */ /* 0x000fe20000000800 */
[----:B------:R-:W-:Y:S01]  /*26c0*/  @!PT LDS RZ, [RZ] ;  /* 0x00000000fffff984 */ /* 0x000fe20000000800 */
[----:B------:R1:W-:Y:S02]  /*26d0*/  LDGSTS.E.BYPASS.LTC128B.128 [R0+0x4000], [R184.64] ;  /* 0x04000000b8007fae */ /* 0x0003e4000b901d5c */
.L_x_42:
[----:B------:R-:W-:Y:S05]  /*26e0*/  BSYNC B0 ;  /* 0x0000000000007941 */ /* 0x000fea0003800000 */
.L_x_41:
[----:B------:R-:W-:Y:S01]  /*26f0*/  ISETP.GE.AND P4, PT, R7, UR8, PT ;  /* 0x0000000807007c0c */ /* 0x000fe2000bf86270 */
[----:B------:R-:W-:-:S12]  /*2700*/  BSSY B0, `(.L_x_43) ;  /* 0x000000e000007945 */ /* 0x000fd80003800000 */
[----:B------:R1:W-:Y:S01]  /*2710*/  @P4 STS.128 [R0+0x5000], RZ ;  /* 0x005000ff00004388 */ /* 0x0003e20000000c00 */
[----:B------:R-:W-:Y:S05]  /*2720*/  @P4 BRA `(.L_x_44) ;  /* 0x000000b000004947 */ /* 0x000fea0003800000 */
[----:B------:R-:W-:-:S13]  /*2730*/  ISETP.GE.AND P0, PT, R214, c[0x0][0x220], PT ;  /* 0x00008800d6007a0c */ /* 0x000fda0003f06270 */
[----:B------:R1:W-:Y:S01]  /*2740*/  @P0 STS.128 [R0+0x5000], RZ ;  /* 0x005000ff00000388 */ /* 0x0003e20000000c00 */
[----:B------:R-:W-:Y:S05]  /*2750*/  @P0 BRA `(.L_x_44) ;  /* 0x0000008000000947 */ /* 0x000fea0003800000 */
[----:B------:R-:W-:Y:S02]  /*2760*/  IMAD.MOV.U32 R3, RZ, RZ, c[0x0][0x370] ;  /* 0x0000dc00ff037624 */ /* 0x000fe400078e00ff */
[----:B---3--:R-:W-:-:S03]  /*2770*/  IMAD.MOV.U32 R5, RZ, RZ, c[0x0][0x374] ;  /* 0x0000dd00ff057624 */ /* 0x008fc600078e00ff */
[----:B------:R-:W-:-:S04]  /*2780*/  LEA R4, P0, R3, R184, 0x7 ;  /* 0x000000b803047211 */ /* 0x000fc800078038ff */
[----:B------:R-:W-:-:S05]  /*2790*/  LEA.HI.X R5, R3, R185, R5, 0x7, P0 ;  /* 0x000000b903057211 */ /* 0x000fca00000f3c05 */
[----:B------:R-:W-:Y:S01]  /*27a0*/  @!PT LDS RZ, [RZ] ;  /* 0x00000000fffff984 */ /* 0x000fe20000000800 */
[----:B------:R-:W-:Y:S01]  /*27b0*/  @!PT LDS RZ, [RZ] ;  /* 0x00000000fffff984 */ /* 0x000fe20000000800 */
[----:B------:R-:W-:Y:S01]  /*27c0*/  @!PT LDS RZ, [RZ] ;  /* 0x00000000fffff984 */ /* 0x000fe20000000800 */
[----:B------:R3:W-:Y:S04]  /*27d0*/  LDGSTS.E.BYPASS.LTC128B.128 [R0+0x5000], [R4.64] ;  /* 0x0500000004007fae */ /* 0x0007e8000b901d5c */
.L_x_44:
[----:B------:R-:W-:Y:S05]  /*27e0*/  BSYNC B0 ;  /* 0x0000000000007941 */ /* 0x000fea0003800000 */
.L_x_43:
[----:B------:R-:W-:Y:S01]  /*27f0*/  PLOP3.LUT P0, PT, PT, PT, UP0, 0x80, 0x0 ;  /* 0x000000000000781c */ /* 0x000fe20003f0f008 */
[----:B------:R-:W-:Y:S01]  /*2800*/  BSSY B0, `(.L_x_45) ;  /* 0x0000013000007945 */ /* 0x000fe20003800000 */
[----:B------:R-:W-:-:S04]  /*2810*/  IADD3 R3, R252, 0x1000, RZ ;  /* 0x00001000fc037810 */ /* 0x000fc80007ffe0ff */
[----:B------:R-:W-:-:S05]  /*2820*/  SEL R3, R3, R252, !P0 ;  /* 0x000000fc03037207 */ /* 0x000fca0004000000 */
[----:B------:R-:W-:-:S05]  /*2830*/  IMAD.SHL.U32 R163, R3, 0x2, RZ ;  /* 0x0000000203a37824 */ /* 0x000fca00078e00ff */
[----:B------:R1:W-:Y:S04]  /*2840*/  @P3 STS [R163], RZ ;  /* 0x000000ffa3003388 */ /* 0x0003e80000000800 */
[----:B------:R1:W-:Y:S04]  /*2850*/  @P3 STS [R163+0x4], RZ ;  /* 0x000004ffa3003388 */ /* 0x0003e80000000800 */
[----:B------:R1:W-:Y:S04]  /*2860*/  @P3 STS [R163+0x8], RZ ;  /* 0x000008ffa3003388 */ /* 0x0003e80000000800 */
[----:B------:R1:W-:Y:S01]  /*2870*/  @P3 STS [R163+0xc], RZ ;  /* 0x00000cffa3003388 */ /* 0x0003e20000000800 */
[----:B------:R-:W-:Y:S05]  /*2880*/  @P3 BRA `(.L_x_46) ;  /* 0x000000a000003947 */ /* 0x000fea0003800000 */
[----:B------:R-:W-:-:S13]  /*2890*/  ISETP.GE.AND P3, PT, R214, c[0x0][0x220], PT ;  /* 0x00008800d6007a0c */ /* 0x000fda0003f66270 */
[----:B------:R1:W-:Y:S04]  /*28a0*/  @P3 STS [R163], RZ ;  /* 0x000000ffa3003388 */ /* 0x0003e80000000800 */
[----:B------:R1:W-:Y:S04]  /*28b0*/  @P3 STS [R163+0x4], RZ ;  /* 0x000004ffa3003388 */ /* 0x0003e80000000800 */
[----:B------:R1:W-:Y:S04]  /*28c0*/  @P3 STS [R163+0x8], RZ ;  /* 0x000008ffa3003388 */ /* 0x0003e80000000800 */
[----:B------:R1:W-:Y:S01]  /*28d0*/  @P3 STS [R163+0xc], RZ ;  /* 0x00000cffa3003388 */ /* 0x0003e20000000800 */
[----:B------:R-:W-:Y:S05]  /*28e0*/  @P3 BRA `(.L_x_46) ;  /* 0x0000004000003947 */ /* 0x000fea0003800000 */
[----:B------:R-:W-:Y:S01]  /*28f0*/  @!PT LDS RZ, [RZ] ;  /* 0x00000000fffff984 */ /* 0x000fe20000000800 */
[----:B------:R-:W-:Y:S01]  /*2900*/  @!PT LDS RZ, [RZ] ;  /* 0x00000000fffff984 */ /* 0x000fe20000000800 */
[----:B------:R-:W-:Y:S01]  /*2910*/  @!PT LDS RZ, [RZ] ;  /* 0x00000000fffff984 */ /* 0x000fe20000000800 */
[----:B------:R1:W-:Y:S02]  /*2920*/  LDGSTS.E.BYPASS.LTC128B.128 [R163], [R186.64] ;  /* 0x00000000baa37fae */ /* 0x0003e4000b901d5c */
.L_x_46:
[----:B------:R-:W-:Y:S05]  /*2930*/  BSYNC B0 ;  /* 0x0000000000007941 */ /* 0x000fea0003800000 */
.L_x_45:
[----:B------:R1:W-:Y:S01]  /*2940*/  @P4 STS [R163+0x1000], RZ ;  /* 0x001000ffa3004388 */ /* 0x0003e20000000800 */
[----:B------:R-:W-:Y:S03]  /*2950*/  BSSY B0, `(.L_x_47) ;  /* 0x0000013000007945 */ /* 0x000fe60003800000 */
[----:B------:R1:W-:Y:S04]  /*2960*/  @P4 STS [R163+0x1004], RZ ;  /* 0x001004ffa3004388 */ /* 0x0003e80000000800 */
[----:B------:R1:W-:Y:S04]  /*2970*/  @P4 STS [R163+0x1008], RZ ;  /* 0x001008ffa3004388 */ /* 0x0003e80000000800 */
[----:B------:R1:W-:Y:S01]  /*2980*/  @P4 STS [R163+0x100c], RZ ;  /* 0x00100cffa3004388 */ /* 0x0003e20000000800 */
[----:B------:R-:W-:Y:S05]  /*2990*/  @P4 BRA `(.L_x_48) ;  /* 0x000000e000004947 */ /* 0x000fea0003800000 */
[----:B------:R-:W-:-:S13]  /*29a0*/  ISETP.GE.AND P3, PT, R214, c[0x0][0x220], PT ;  /* 0x00008800d6007a0c */ /* 0x000fda0003f66270 */
[----:B------:R1:W-:Y:S04]  /*29b0*/  @P3 STS [R163+0x1000], RZ ;  /* 0x001000ffa3003388 */ /* 0x0003e80000000800 */
[----:B------:R1:W-:Y:S04]  /*29c0*/  @P3 STS [R163+0x1004], RZ ;  /* 0x001004ffa3003388 */ /* 0x0003e80000000800 */
[----:B------:R1:W-:Y:S04]  /*29d0*/  @P3 STS [R163+0x1008], RZ ;  /* 0x001008ffa3003388 */ /* 0x0003e80000000800 */
[----:B------:R1:W-:Y:S01]  /*29e0*/  @P3 STS [R163+0x100c], RZ ;  /* 0x00100cffa3003388 */ /* 0x0003e20000000800 */
        /* <DEDUP_REMOVED lines=9> */
.L_x_48:
[----:B------:R-:W-:Y:S05]  /*2a80*/  BSYNC B0 ;  /* 0x0000000000007941 */ /* 0x000fea0003800000 */
.L_x_47:
[----:B--2---:R-:W2:Y:S01]  /*2a90*/  LDL R13, [R1+0x4] ;  /* 0x00000400010d7983 */ /* 0x004ea20000100800 */
[----:B------:R-:W-:Y:S01]  /*2aa0*/  ULDC.64 UR30, c[0x0][0x198] ;  /* 0x00006600001e7ab9 */ /* 0x000fe20000000a00 */
[----:B---3--:R-:W-:Y:S01]  /*2ab0*/  IMAD.WIDE.U32 R4, R14, c[0x0][0x198], R214 ;  /* 0x000066000e047a25 */ /* 0x008fe200078e00d6 */
[----:B------:R-:W-:-:S03]  /*2ac0*/  UIMAD UR27, UR27, UR30, URZ ;  /* 0x0000001e1b1b72a4 */ /* 0x000fc6000f8e023f */
[----:B------:R-:W-:Y:S01]  /*2ad0*/  IMAD.MOV.U32 R232, RZ, RZ, 0x7f800000 ;  /* 0x7f800000ffe87424 */ /* 0x000fe200078e00ff */
[----:B------:R-:W-:Y:S01]  /*2ae0*/  UIMAD UR27, UR35, UR31, UR27 ;  /* 0x0000001f231b72a4 */ /* 0x000fe2000f8e021b */
[----:B------:R-:W-:Y:S01]  /*2af0*/  IADD3 R6, P3, R4, UR39, RZ ;  /* 0x0000002704067c10 */ /* 0x000fe2000ff7e0ff */
[----:B------:R-:W-:Y:S02]  /*2b00*/  IMAD.MOV.U32 R233, RZ, RZ, 0x7f800000 ;  /* 0x7f800000ffe97424 */ /* 0x000fe400078e00ff */
[----:B------:R-:W-:Y:S02]  /*2b10*/  IMAD.MOV.U32 R234, RZ, RZ, 0x7f800000 ;  /* 0x7f800000ffea7424 */ /* 0x000fe400078e00ff */
[----:B------:R-:W-:Y:S02]  /*2b20*/  IMAD.U32 R3, RZ, RZ, UR27 ;  /* 0x0000001bff037e24 */ /* 0x000fe4000f8e00ff */
[----:B------:R-:W-:-:S03]  /*2b30*/  IMAD.MOV.U32 R231, RZ, RZ, 0x7f800000 ;  /* 0x7f800000ffe77424 */ /* 0x000fc600078e00ff */
[----:B------:R-:W-:Y:S02]  /*2b40*/  IADD3.X R7, R5, UR40, R3, P3, !PT ;  /* 0x0000002805077c10 */ /* 0x000fe40009ffe403 */
[C---:B--2---:R-:W-:Y:S02]  /*2b50*/  IADD3 R3, R13.reuse, 0x48, RZ ;  /* 0x000000480d037810 */ /* 0x044fe40007ffe0ff */
[----:B------:R-:W-:Y:S02]  /*2b60*/  IADD3 R4, R13, 0x8, RZ ;  /* 0x000000080d047810 */ /* 0x000fe40007ffe0ff */
[----:B------:R-:W-:Y:S02]  /*2b70*/  ISETP.GE.AND P5, PT, R3, UR8, PT ;  /* 0x0000000803007c0c */ /* 0x000fe4000bfa6270 */
[----:B------:R-:W-:Y:S02]  /*2b80*/  SHF.R.S32.HI R9, RZ, 0x1f, R3 ;  /* 0x0000001fff097819 */ /* 0x000fe40000011403 */
[----:B------:R-:W-:Y:S01]  /*2b90*/  ISETP.GE.AND P6, PT, R4, UR8, PT ;  /* 0x0000000804007c0c */ /* 0x000fe2000bfc6270 */
[----:B------:R-:W-:Y:S01]  /*2ba0*/  IMAD.SHL.U32 R4, R13, 0x4, RZ ;  /* 0x000000040d047824 */ /* 0x000fe200078e00ff */
[----:B------:R-:W-:-:S02]  /*2bb0*/  SHF.R.S32.HI R12, RZ, 0x1f, R13 ;  /* 0x0000001fff0c7819 */ /* 0x000fc4000001140d */
[C---:B------:R-:W-:Y:S02]  /*2bc0*/  IADD3 R11, R13.reuse, 0x40, RZ ;  /* 0x000000400d0b7810 */ /* 0x040fe40007ffe0ff */
[----:B------:R-:W-:Y:S02]  /*2bd0*/  IADD3 R4, P4, R4, UR10, RZ ;  /* 0x0000000a04047c10 */ /* 0x000fe4000ff9e0ff */
[----:B------:R-:W-:Y:S02]  /*2be0*/  SHF.L.U64.HI R5, R13, 0x2, R12 ;  /* 0x000000020d057819 */ /* 0x000fe4000001020c */
[----:B------:R-:W-:Y:S01]  /*2bf0*/  @!P5 LEA R8, P3, R3, UR10, 0x2 ;  /* 0x0000000a0308dc11 */ /* 0x000fe2000f8610ff */
[----:B------:R2:W-:Y:S01]  /*2c00*/  @P2 STS [R0+0x6000], RZ ;  /* 0x006000ff00002388 */ /* 0x0005e20000000800 */
[----:B------:R-:W-:Y:S02]  /*2c10*/  IADD3.X R5, R5, UR9, RZ, P4, !PT ;  /* 0x0000000905057c10 */ /* 0x000fe4000a7fe4ff */
[----:B------:R-:W-:Y:S01]  /*2c20*/  @!P5 LEA.HI.X R9, R3, UR9, R9, 0x2, P3 ;  /* 0x000000090309dc11 */ /* 0x000fe200098f1409 */
[----:B------:R2:W-:Y:S01]  /*2c30*/  @P2 STS [R0+0x6004], RZ ;  /* 0x006004ff00002388 */ /* 0x0005e20000000800 */
[----:B------:R-:W-:-:S02]  /*2c40*/  ISETP.GE.AND P3, PT, R13, UR8, PT ;  /* 0x000000080d007c0c */ /* 0x000fc4000bf66270 */
[----:B------:R-:W-:Y:S01]  /*2c50*/  ISETP.GE.AND P4, PT, R11, UR8, PT ;  /* 0x000000080b007c0c */ /* 0x000fe2000bf86270 */
[----:B------:R2:W5:Y:S04]  /*2c60*/  @!P5 LDG.E R232, [R8.64] ;  /* 0x0000001c08e8d981 */ /* 0x000568000c1e1900 */
[----:B------:R2:W-:Y:S01]  /*2c70*/  @P2 STS.64 [R0+0x6008], RZ ;  /* 0x006008ff00002388 */ /* 0x0005e20000000a00 */
[----:B------:R-:W-:Y:S01]  /*2c80*/  IMAD R3, R15, c[0x0][0x1b0], RZ ;  /* 0x00006c000f037a24 */ /* 0x000fe200078e02ff */
[----:B------:R-:W-:Y:S02]  /*2c90*/  BSSY B0, `(.L_x_49) ;  /* 0x0000019000007945 */ /* 0x000fe40003800000 */
[----:B------:R3:W5:Y:S01]  /*2ca0*/  @!P6 LDG.E R234, [R4.64+0x20] ;  /* 0x0000201c04eae981 */ /* 0x000762000c1e1900 */
[----:B------:R-:W-:-:S03]  /*2cb0*/  IMAD R3, R10, c[0x0][0x1b4], R3 ;  /* 0x00006d000a037a24 */ /* 0x000fc600078e0203 */
[----:B------:R3:W5:Y:S04]  /*2cc0*/  @!P3 LDG.E R233, [R4.64] ;  /* 0x0000001c04e9b981 */ /* 0x000768000c1e1900 */
[----:B------:R3:W5:Y:S02]  /*2cd0*/  @!P4 LDG.E R231, [R4.64+0x100] ;  /* 0x0001001c04e7c981 */ /* 0x000764000c1e1900 */
[----:B---3--:R-:W-:-:S04]  /*2ce0*/  IMAD.WIDE.U32 R4, R10, c[0x0][0x1b0], R6 ;  /* 0x00006c000a047a25 */ /* 0x008fc800078e0006 */
[----:B------:R-:W-:Y:S01]  /*2cf0*/  IMAD.IADD R10, R5, 0x1, R3 ;  /* 0x00000001050a7824 */ /* 0x000fe200078e0203 */
[----:B------:R-:W-:Y:S05]  /*2d00*/  @P2 BRA `(.L_x_50) ;  /* 0x0000011000002947 */ /* 0x000fea0003800000 */
[----:B--2---:R-:W-:-:S13]  /*2d10*/  ISETP.GE.AND P2, PT, R214, c[0x0][0x220], PT ;  /* 0x00008800d6007a0c */ /* 0x004fda0003f46270 */
        /* <DEDUP_REMOVED lines=16> */
.L_x_50:
[----:B--2---:R-:W-:Y:S05]  /*2e20*/  BSYNC B0 ;  /* 0x0000000000007941 */ /* 0x004fea0003800000 */
.L_x_49:
[----:B------:R2:W-:Y:S01]  /*2e30*/  @P1 STS.128 [R0+0x7000], RZ ;  /* 0x007000ff00001388 */ /* 0x0005e20000000c00 */
[----:B------:R-:W-:Y:S01]  /*2e40*/  BSSY B0, `(.L_x_51) ;  /* 0x0000012000007945 */ /* 0x000fe20003800000 */
        /* <DEDUP_REMOVED lines=17> */
.L_x_52:
[----:B------:R-:W-:Y:S05]  /*2f60*/  BSYNC B0 ;  /* 0x0000000000007941 */ /* 0x000fea0003800000 */
.L_x_51:
[----:B------:R-:W0:Y:S01]  /*2f70*/  LDGDEPBAR ;  /* 0x00000000000079af */ /* 0x000e220000000000 */
[C---:B-1234-:R-:W-:Y:S01]  /*2f80*/  IADD3 R0, R158.reuse, 0x1000, RZ ;  /* 0x000010009e007810 */ /* 0x05efe20007ffe0ff */
[----:B------:R-:W-:Y:S01]  /*2f90*/  IMAD.SHL.U32 R150, R158, 0x2, RZ ;  /* 0x000000029e967824 */ /* 0x000fe200078e00ff */
[----:B------:R-:W-:Y:S01]  /*2fa0*/  IADD3 R3, R152, 0x1000, RZ ;  /* 0x0000100098037810 */ /* 0x000fe20007ffe0ff */
[----:B------:R-:W-:Y:S01]  /*2fb0*/  UIADD3 UR8, UR35, 0x80, URZ ;  /* 0x0000008023087890 */ /* 0x000fe2000fffe03f */
[----:B------:R-:W-:Y:S01]  /*2fc0*/  SEL R0, R0, R158, !P0 ;  /* 0x0000009e00007207 */ /* 0x000fe20004000000 */
[----:B------:R-:W-:Y:S01]  /*2fd0*/  IMAD.MOV.U32 R204, RZ, RZ, R163 ;  /* 0x000000ffffcc7224 */ /* 0x000fe200078e00a3 */
[----:B------:R-:W-:Y:S01]  /*2fe0*/  SEL R3, R3, R152, !P0 ;  /* 0x0000009803037207 */ /* 0x000fe20004000000 */
[----:B------:R-:W-:Y:S01]  /*2ff0*/  CS2R R94, SRZ ;  /* 0x00000000005e7805 */ /* 0x000fe2000001ff00 */
[----:B------:R-:W-:Y:S01]  /*3000*/  CS2R R92, SRZ ;  /* 0x00000000005c7805 */ /* 0x000fe2000001ff00 */
[----:B------:R-:W-:Y:S01]  /*3010*/  IMAD.SHL.U32 R144, R0, 0x2, RZ ;  /* 0x0000000200907824 */ /* 0x000fe200078e00ff */
[----:B------:R-:W-:Y:S01]  /*3020*/  IADD3 R0, R13, -0x80, RZ ;  /* 0xffffff800d007810 */ /* 0x000fe20007ffe0ff */
[----:B------:R-:W-:Y:S01]  /*3030*/  CS2R R98, SRZ ;  /* 0x0000000000627805 */ /* 0x000fe2000001ff00 */
[----:B------:R-:W-:Y:S01]  /*3040*/  CS2R R96, SRZ ;  /* 0x0000000000607805 */ /* 0x000fe2000001ff00 */
[----:B------:R-:W-:Y:S01]  /*3050*/  CS2R R90, SRZ ;  /* 0x00000000005a7805 */ /* 0x000fe2000001ff00 */
[----:B------:R-:W-:Y:S01]  /*3060*/  SHF.R.S32.HI R4, RZ, 0x1f, R0 ;  /* 0x0000001fff047819 */ /* 0x000fe20000011400 */
[----:B------:R-:W-:Y:S01]  /*3070*/  CS2R R88, SRZ ;  /* 0x0000000000587805 */ /* 0x000fe2000001ff00 */
[----:B------:R-:W-:Y:S01]  /*3080*/  CS2R R86, SRZ ;  /* 0x0000000000567805 */ /* 0x000fe2000001ff00 */
[----:B------:R-:W-:Y:S01]  /*3090*/  CS2R R84, SRZ ;  /* 0x0000000000547805 */ /* 0x000fe2000001ff00 */
[----:B------:R-:W-:Y:S01]  /*30a0*/  CS2R R78, SRZ ;  /* 0x00000000004e7805 */ /* 0x000fe2000001ff00 */
[----:B------:R-:W-:Y:S01]  /*30b0*/  CS2R R76, SRZ ;  /* 0x00000000004c7805 */ /* 0x000fe2000001ff00 */
[----:B------:R-:W-:Y:S01]  /*30c0*/  CS2R R82, SRZ ;  /* 0x0000000000527805 */ /* 0x000fe2000001ff00 */
[----:B------:R-:W-:Y:S01]  /*30d0*/  CS2R R80, SRZ ;  /* 0x0000000000507805 */ /* 0x000fe2000001ff00 */
[----:B------:R-:W-:Y:S01]  /*30e0*/  CS2R R74, SRZ ;  /* 0x00000000004a7805 */ /* 0x000fe2000001ff00 */
[----:B------:R-:W-:-:S04]  /*30f0*/  DEPBAR.LE SB0, 0x1 ;  /* 0x000080400000791a */ /* 0x000fc80000000000 */
[----:B------:R-:W-:Y:S01]  /*3100*/  BAR.SYNC.DEFER_BLOCKING 0x0 ;  /* 0x0000000000007b1d */ /* 0x000fe20000010000 */
[----:B------:R-:W-:Y:S01]  /*3110*/  CS2R R72, SRZ ;  /* 0x0000000000487805 */ /* 0x000fe2000001ff00 */
[----:B------:R-:W-:Y:S01]  /*3120*/  CS2R R70, SRZ ;  /* 0x0000000000467805 */ /* 0x000fe2000001ff00 */
[----:B------:R-:W-:Y:S01]  /*3130*/  CS2R R68, SRZ ;  /* 0x0000000000447805 */ /* 0x000fe2000001ff00 */
[----:B------:R-:W-:Y:S01]  /*3140*/  IMAD.SHL.U32 R3, R3, 0x2, RZ ;  /* 0x0000000203037824 */ /* 0x000fe200078e00ff */
[C---:B------:R-:W-:Y:S01]  /*3150*/  SHF.L.U64.HI R250, R13.reuse, 0x2, R12 ;  /* 0x000000020dfa7819 */ /* 0x040fe2000001020c */
[----:B------:R-:W-:Y:S01]  /*3160*/  IMAD.SHL.U32 R251, R13, 0x4, RZ ;  /* 0x000000040dfb7824 */ /* 0x000fe200078e00ff */
[C---:B------:R-:W-:Y:S01]  /*3170*/  SHF.L.U64.HI R249, R0.reuse, 0x2, R4 ;  /* 0x0000000200f97819 */ /* 0x040fe20000010204 */
[----:B------:R-:W-:Y:S01]  /*3180*/  IMAD.SHL.U32 R248, R0, 0x4, RZ ;  /* 0x0000000400f87824 */ /* 0x000fe200078e00ff */
[----:B------:R-:W-:Y:S01]  /*3190*/  UISETP.GE.AND UP0, UPT, UR8, UR4, UPT ;  /* 0x000000040800728c */ /* 0x000fe2000bf06270 */
[----:B------:R-:W-:Y:S01]  /*31a0*/  IMAD.IADD R151, R150, 0x1, R153 ;  /* 0x0000000196977824 */ /* 0x000fe200078e0299 */
[----:B------:R1:W2:Y:S04]  /*31b0*/  LDSM.16.M88.4 R112, [R146+0x8000] ;  /* 0x008000009270783b */ /* 0x0002a80000000200 */
[----:B------:R1:W3:Y:S04]  /*31c0*/  LDSM.16.M88.4 R116, [R146+0x8400] ;  /* 0x008400009274783b */ /* 0x0002e80000000200 */
[----:B------:R1:W4:Y:S04]  /*31d0*/  LDSM.16.M88.4 R120, [R146+0x8800] ;  /* 0x008800009278783b */ /* 0x0003280000000200 */
[----:B------:R1:W1:Y:S04]  /*31e0*/  LDSM.16.M88.4 R124, [R146+0x8c00] ;  /* 0x008c0000927c783b */ /* 0x0002680000000200 */
[----:B------:R1:W1:Y:S04]  /*31f0*/  LDSM.16.M88.4 R128, [R145+0x8000] ;  /* 0x008000009180783b */ /* 0x0002680000000200 */
[----:B------:R1:W1:Y:S04]  /*3200*/  LDSM.16.M88.4 R132, [R145+0x8400] ;  /* 0x008400009184783b */ /* 0x0002680000000200 */
[----:B------:R1:W1:Y:S04]  /*3210*/  LDSM.16.M88.4 R136, [R145+0x8800] ;  /* 0x008800009188783b */ /* 0x0002680000000200 */
[----:B------:R1:W1:Y:S02]  /*3220*/  LDSM.16.M88.4 R140, [R145+0x8c00] ;  /* 0x008c0000918c783b */ /* 0x0002640000000200 */
.L_x_55:
[----:B----4-:R-:W4:Y:S01]  /*3230*/  LDL R160, [R1] ;  /* 0x0000000001a07983 */ /* 0x010f220000100800 */
[----:B------:R-:W-:Y:S01]  /*3240*/  IMAD.IADD R0, R153, 0x1, R144 ;  /* 0x0000000199007824 */ /* 0x000fe200078e0290 */
[----:B------:R-:W-:Y:S01]  /*3250*/  PLOP3.LUT P0, PT, PT, PT, UP0, 0x80, 0x0 ;  /* 0x000000000000781c */ /* 0x000fe20003f0f008 */
[----:B------:R-:W-:Y:S01]  /*3260*/  IMAD.U32 R159, RZ, RZ, UR26 ;  /* 0x0000001aff9f7e24 */ /* 0x000fe2000f8e00ff */
[----:B------:R-:W0:Y:S01]  /*3270*/  LDGDEPBAR ;  /* 0x00000000000079af */ /* 0x000e220000000000 */
[----:B------:R-:W-:Y:S01]  /*3280*/  PLOP3.LUT P1, PT, PT, PT, UP0, 0x80, 0x0 ;  /* 0x000000000000781c */ /* 0x000fe20003f2f008 */
[----:B------:R-:W-:Y:S01]  /*3290*/  UISETP.GE.AND UP5, UPT, UR5, 0x1, UPT ;  /* 0x000000010500788c */ /* 0x000fe2000bfa6270 */
[----:B------:R-:W-:Y:S02]  /*32a0*/  PLOP3.LUT P5, PT, PT, PT, UP0, 0x80, 0x0 ;  /* 0x000000000000781c */ /* 0x000fe40003faf008 */
[----:B------:R-:W-:Y:S02]  /*32b0*/  PLOP3.LUT P4, PT, PT, PT, UP0, 0x80, 0x0 ;  /* 0x000000000000781c */ /* 0x000fe40003f8f008 */
[----:B-----5:R-:W-:Y:S02]  /*32c0*/  FSETP.NEU.FTZ.AND P2, PT, R233, -INF , PT ;  /* 0xff800000e900780b */ /* 0x020fe40003f5d000 */
[----:B------:R-:W-:Y:S02]  /*32d0*/  PLOP3.LUT P3, PT, PT, PT, UP0, 0x80, 0x0 ;  /* 0x000000000000781c */ /* 0x000fe40003f6f008 */
[----:B------:R-:W-:Y:S01]  /*32e0*/  PLOP3.LUT P6, PT, PT, PT, UP0, 0x80, 0x0 ;  /* 0x000000000000781c */ /* 0x000fe20003fcf008 */
[----:B----4-:R-:W-:Y:S01]  /*32f0*/  @P0 IMAD R159, R159, 0x80, R160 ;  /* 0x000000809f9f0824 */ /* 0x010fe200078e02a0 */
[----:B------:R-:W-:Y:S04]  /*3300*/  DEPBAR.LE SB0, 0x0 ;  /* 0x000080000000791a */ /* 0x000fe80000000000 */
[----:B------:R-:W-:Y:S01]  /*3310*/  BAR.SYNC.DEFER_BLOCKING 0x0 ;  /* 0x0000000000007b1d */ /* 0x000fe20000010000 */
[----:B------:R-:W-:Y:S01]  /*3320*/  @P5 ISETP.GE.AND P5, PT, R159, UR4, PT ;  /* 0x000000049f005c0c */ /* 0x000fe2000bfa6270 */
[----:B------:R-:W-:Y:S01]  /*3330*/  FMUL.FTZ R160, R233, 1.4426950216293334961 ;  /* 0x3fb8aa3be9a07820 */ /* 0x000fe20000410000 */
[----:B------:R-:W-:Y:S04]  /*3340*/  PLOP3.LUT P0, PT, PT, PT, UP0, 0x80, 0x0 ;  /* 0x000000000000781c */ /* 0x000fe80003f0f008 */
[----:B------:R-:W-:Y:S02]  /*3350*/  FSEL R160, R160, RZ, P2 ;  /* 0x000000ffa0a07208 */ /* 0x000fe40001000000 */
[----:B------:R-:W-:Y:S01]  /*3360*/  FSETP.NEU.FTZ.AND P2, PT, R234, -INF , PT ;  /* 0xff800000ea00780b */ /* 0x000fe20003f5d000 */
[----:B------:R-:W-:Y:S08]  /*3370*/  LDSM.16.M88.4 R64, [R144] ;  /* 0x000000009040783b */ /* 0x000ff00000000200 */
[----:B------:R-:W4:Y:S08]  /*3380*/  LDSM.16.M88.4 R16, [R146+0x6000] ;  /* 0x006000009210783b */ /* 0x000f300000000200 */
[----:B------:R-:W3:Y:S08]  /*3390*/  LDSM.16.M88.4 R60, [R144+0x1000] ;  /* 0x00100000903c783b */ /* 0x000ef00000000200 */
[----:B------:R-:W2:Y:S08]  /*33a0*/  LDSM.16.M88.4 R32, [R146+0x6400] ;  /* 0x006400009220783b */ /* 0x000eb00000000200 */
[----:B------:R-:W1:Y:S08]  /*33b0*/  LDSM.16.M88.4 R48, [R146+0x6800] ;  /* 0x006800009230783b */ /* 0x000e700000000200 */
[----:B------:R-:W1:Y:S01]  /*33c0*/  LDSM.16.M88.4 R100, [R146+0x6c00] ;  /* 0x006c00009264783b */ /* 0x000e620000000200 */
[-C--:B----4-:R-:W-:Y:S07]  /*33d0*/  HMMA.16816.F32.BF16 R4, R64, R16.reuse, RZ ;  /* 0x000000104004723c */ /* 0x090fee00000418ff */
[----:B------:R-:W-:Y:S01]  /*33e0*/  LDSM.16.M88.4 R104, [R0] ;  /* 0x000000000068783b */ /* 0x000fe20000000200 */
[C---:B---3--:R-:W-:Y:S07]  /*33f0*/  HMMA.16816.F32.BF16 R8, R60.reuse, R16, RZ ;  /* 0x000000103c08723c */ /* 0x048fee00000418ff */
[----:B------:R-:W3:Y:S01]  /*3400*/  LDSM.16.M88.4 R108, [R145+0x6000] ;  /* 0x00600000916c783b */ /* 0x000ee20000000200 */
[-C--:B------:R-:W-:Y:S08]  /*3410*/  HMMA.16816.F32.BF16 R12, R60, R18.reuse, RZ ;  /* 0x000000123c0c723c */ /* 0x080ff000000418ff */
[C---:B------:R-:W-:Y:S08]  /*3420*/  HMMA.16816.F32.BF16 R16, R64.reuse, R18, RZ ;  /* 0x000000124010723c */ /* 0x040ff000000418ff */
[-C--:B--2---:R-:W-:Y:S08]  /*3430*/  HMMA.16816.F32.BF16 R20, R64, R32.reuse, RZ ;  /* 0x000000204014723c */ /* 0x084ff000000418ff */
        /* <DEDUP_REMOVED lines=11> */
[----:B------:R1:W2:Y:S07]  /*34f0*/  LDSM.16.M88.4 R100, [R0+0x1000] ;  /* 0x001000000064783b */ /* 0x0002ae0000000200 */
[-C--:B---3--:R-:W-:Y:S01]  /*3500*/  HMMA.16816.F32.BF16 R4, R104, R108.reuse, R4 ;  /* 0x0000006c6804723c */ /* 0x088fe20000041804 */
        /* <DEDUP_REMOVED lines=10> */
[C---:B--2---:R-:W-:Y:S01]  /*35b0*/  HMMA.16816.F32.BF16 R8, R100.reuse, R108, R8 ;  /* 0x0000006c6408723c */ /* 0x044fe20000041808 */
[----:B------:R-:W-:Y:S03]  /*35c0*/  PLOP3.LUT P1, PT, PT, PT, UP0, 0x80, 0x0 ;  /* 0x000000000000781c */ /* 0x000fe60003f2f008 */
[----:B------:R-:W-:Y:S01]  /*35d0*/  @P0 FSEL R6, R6, -INF , !P5 ;  /* 0xff80000006060808 */ /* 0x000fe20006800000 */
[----:B------:R-:W-:Y:S01]  /*35e0*/  FFMA.FTZ R5, R5, c[0x0][0x23c], -R160 ;  /* 0x00008f0005057a23 */ /* 0x000fe200000108a0 */
[----:B------:R-:W-:Y:S01]  /*35f0*/  PLOP3.LUT P0, PT, PT, PT, UP0, 0x80, 0x0 ;  /* 0x000000000000781c */ /* 0x000fe20003f0f008 */
[C---:B------:R-:W-:Y:S01]  /*3600*/  FMUL.FTZ R108, R231.reuse, 1.4426950216293334961 ;  /* 0x3fb8aa3be76c7820 */ /* 0x040fe20000410000 */
        /* <DEDUP_REMOVED lines=422> */
[----:B------:R-:W-:Y:S03]  /*5070*/  FADD.FTZ R9, -R111, R9 ;  /* 0x000000096f097221 */ /* 0x000fe60000010100 */
        /* <DEDUP_REMOVED lines=38> */
[----:B------:R-:W-:Y:S01]  /*52e0*/  FMUL.FTZ R16, R242, R8 ;  /* 0x00000008f2107220 */ /* 0x000fe20000410000 */
[C---:B------:R-:W-:Y:S03]  /*52f0*/  HMMA.16816.F32.BF16 R56, R104.reuse, R140, R56 ;  /* 0x0000008c6838723c */ /* 0x040fe60000041838 */
[----:B------:R-:W-:Y:S02]  /*5300*/  FMUL.FTZ R12, R241, R9 ;  /* 0x00000009f10c7220 */ /* 0x000fe40000410000 */
        /* <DEDUP_REMOVED lines=23> */
[C---:B------:R-:W-:Y:S02]  /*5480*/  FADD.FTZ R54, -R161.reuse, R54 ;  /* 0x00000036a1367221 */ /* 0x040fe40000010100 */
[C---:B------:R-:W-:Y:S02]  /*5490*/  FADD.FTZ R55, -R161.reuse, R55 ;  /* 0x00000037a1377221 */ /* 0x040fe40000010100 */
[C---:B------:R-:W-:Y:S02]  /*54a0*/  FADD.FTZ R66, -R161.reuse, R66 ;  /* 0x00000042a1427221 */ /* 0x040fe40000010100 */
[----:B------:R-:W-:Y:S02]  /*54b0*/  FADD.FTZ R67, -R161, R67 ;  /* 0x00000043a1437221 */ /* 0x000fe40000010100 */
        /* <DEDUP_REMOVED lines=71> */
[----:B------:R-:W-:Y:S02]  /*5930*/  ISETP.GE.AND P2, PT, R214, c[0x0][0x220], PT ;  /* 0x00008800d6007a0c */ /* 0x000fe40003f46270 */
[----:B------:R-:W-:Y:S01]  /*5940*/  IMAD.U32 R0, R11, -0x80, RZ ;  /* 0xffffff800b007824 */ /* 0x000fe200078e00ff */
[----:B------:R-:W-:Y:S04]  /*5950*/  UISETP.NE.U32.AND UP1, UPT, UR8, 0x1, UPT ;  /* 0x000000010800788c */ /* 0x000fe8000bf25070 */
[----:B------:R-:W-:Y:S01]  /*5960*/  USEL UR8, UR53, 0x2000, !UP1 ;  /* 0x0000200035087887 */ /* 0x000fe2000c800000 */
[C---:B------:R-:W-:Y:S04]  /*5970*/  LEA R4, P0, R0.reuse, R186, 0x1 ;  /* 0x000000ba00047211 */ /* 0x040fe800078008ff */
[----:B------:R-:W-:Y:S01]  /*5980*/  LEA.HI.X.SX32 R0, R0, R187, 0x1, P0 ;  /* 0x000000bb00007211 */ /* 0x000fe200000f0eff */
[----:B------:R-:W-:Y:S01]  /*5990*/  IMAD.MOV.U32 R186, RZ, RZ, R4 ;  /* 0x000000ffffba7224 */ /* 0x000fe200078e0004 */
[----:B------:R-:W-:Y:S01]  /*59a0*/  IADD3 R163, R163, UR8, RZ ;  /* 0x00000008a3a37c10 */ /* 0x000fe2000fffe0ff */
[----:B------:R-:W-:Y:S01]  /*59b0*/  @!P2 IMAD.MOV.U32 R5, RZ, RZ, c[0x0][0x194] ;  /* 0x00006500ff05a624 */ /* 0x000fe200078e00ff */
[----:B------:R-:W-:Y:S01]  /*59c0*/  IADD3 R204, R204, UR8, RZ ;  /* 0x00000008cccc7c10 */ /* 0x000fe2000fffe0ff */
[----:B------:R-:W-:Y:S01]  /*59d0*/  IMAD.MOV.U32 R187, RZ, RZ, R0 ;  /* 0x000000ffffbb7224 */ /* 0x000fe200078e0000 */
[C---:B------:R-:W-:Y:S01]  /*59e0*/  @!P2 LEA R4, P0, R11.reuse, R186, 0x7 ;  /* 0x000000ba0b04a211 */ /* 0x040fe200078038ff */
[----:B------:R1:W-:Y:S01]  /*59f0*/  @P2 STS [R163], RZ ;  /* 0x000000ffa3002388 */ /* 0x0003e20000000800 */
[----:B------:R-:W-:Y:S02]  /*5a00*/  IADD3 R144, R144, UR8, RZ ;  /* 0x0000000890907c10 */ /* 0x000fe4000fffe0ff */
[----:B------:R-:W-:Y:S01]  /*5a10*/  @!P2 LEA.HI.X R5, R11, R187, R5, 0x7, P0 ;  /* 0x000000bb0b05a211 */ /* 0x000fe200000f3c05 */
[----:B------:R1:W-:Y:S04]  /*5a20*/  @P2 STS [R163+0x4], RZ ;  /* 0x000004ffa3002388 */ /* 0x0003e80000000800 */
[----:B------:R1:W-:Y:S04]  /*5a30*/  @P2 STS [R163+0x8], RZ ;  /* 0x000008ffa3002388 */ /* 0x0003e80000000800 */
[----:B------:R1:W-:Y:S04]  /*5a40*/  @P2 STS [R163+0xc], RZ ;  /* 0x00000cffa3002388 */ /* 0x0003e80000000800 */
[----:B------:R-:W-:Y:S01]  /*5a50*/  @!PT LDS RZ, [RZ] ;  /* 0x00000000fffff984 */ /* 0x000fe20000000800 */
[----:B------:R-:W-:Y:S01]  /*5a60*/  @!PT LDS RZ, [RZ] ;  /* 0x00000000fffff984 */ /* 0x000fe20000000800 */
[----:B------:R-:W-:Y:S01]  /*5a70*/  @!PT LDS RZ, [RZ] ;  /* 0x00000000fffff984 */ /* 0x000fe20000000800 */
[----:B------:R1:W-:Y:S04]  /*5a80*/  @!P2 LDGSTS.E.BYPASS.LTC128B.128 [R204], [R186.64] ;  /* 0x00000000baccafae */ /* 0x0003e8000b901d46 */
[----:B------:R1:W-:Y:S04]  /*5a90*/  @P2 STS [R163+0x1000], RZ ;  /* 0x001000ffa3002388 */ /* 0x0003e80000000800 */
[----:B------:R1:W-:Y:S04]  /*5aa0*/  @P2 STS [R163+0x1004], RZ ;  /* 0x001004ffa3002388 */ /* 0x0003e80000000800 */
[----:B------:R1:W-:Y:S04]  /*5ab0*/  @P2 STS [R163+0x1008], RZ ;  /* 0x001008ffa3002388 */ /* 0x0003e80000000800 */
[----:B------:R1:W-:Y:S04]  /*5ac0*/  @P2 STS [R163+0x100c], RZ ;  /* 0x00100cffa3002388 */ /* 0x0003e80000000800 */
[----:B------:R-:W-:Y:S01]  /*5ad0*/  @!PT LDS RZ, [RZ] ;  /* 0x00000000fffff984 */ /* 0x000fe20000000800 */
[----:B------:R-:W-:Y:S01]  /*5ae0*/  @!PT LDS RZ, [RZ] ;  /* 0x00000000fffff984 */ /* 0x000fe20000000800 */
[----:B------:R-:W-:Y:S01]  /*5af0*/  @!PT LDS RZ, [RZ] ;  /* 0x00000000fffff984 */ /* 0x000fe20000000800 */
[----:B------:R1:W-:Y:S04]  /*5b00*/  @!P2 LDGSTS.E.BYPASS.LTC128B.128 [R204+0x1000], [R4.64] ;  /* 0x0100000004ccafae */ /* 0x0003e8000b901d46 */
[----:B------:R-:W0:Y:S02]  /*5b10*/  LDGDEPBAR ;  /* 0x00000000000079af */ /* 0x000e240000000000 */
.L_x_53:
[----:B------:R-:W-:Y:S02]  /*5b20*/  F2FP.BF16.PACK_AB R32, R169, R175 ;  /* 0x000000afa920723e */ /* 0x000fe400000010ff */
        /* <DEDUP_REMOVED lines=45> */
[----:B------:R-:W-:Y:S01]  /*5e00*/  F2FP.BF16.PACK_AB R33, R37, R38 ;  /* 0x000000262521723e */ /* 0x000fe200000010ff */
[----:B------:R-:W-:Y:S02]  /*5e10*/  IMAD.SHL.U32 R52, R252, 0x2, RZ ;  /* 0x00000002fc347824 */ /* 0x000fe400078e00ff */
        /* <DEDUP_REMOVED lines=78> */
[----:B------:R-:W-:Y:S03]  /*6300*/  ISETP.GE.AND P2, PT, R214, c[0x0][0x220], PT ;  /* 0x00008800d6007a0c */ /* 0x000fe60003f46270 */
[C---:B------:R-:W-:Y:S05]  /*6310*/  IMAD.U32 R4, R7.reuse, -0x80, RZ ;  /* 0xffffff8007047824 */ /* 0x040fea00078e00ff */
[C---:B------:R-:W-:Y:S04]  /*6320*/  LEA R5, P0, R4.reuse, R184, 0x1 ;  /* 0x000000b804057211 */ /* 0x040fe800078008ff */
[----:B------:R-:W-:Y:S01]  /*6330*/  LEA.HI.X.SX32 R4, R4, R185, 0x1, P0 ;  /* 0x000000b904047211 */ /* 0x000fe200000f0eff */
[----:B------:R1:W-:Y:S01]  /*6340*/  @P2 STS [R52+0x4000], RZ ;  /* 0x004000ff34002388 */ /* 0x0003e20000000800 */
[----:B------:R-:W-:Y:S02]  /*6350*/  IMAD.MOV.U32 R184, RZ, RZ, R5 ;  /* 0x000000ffffb87224 */ /* 0x000fe400078e0005 */
[----:B------:R-:W-:Y:S01]  /*6360*/  @!P2 IMAD.MOV.U32 R6, RZ, RZ, c[0x0][0x374] ;  /* 0x0000dd00ff06a624 */ /* 0x000fe200078e00ff */
[----:B------:R1:W-:Y:S01]  /*6370*/  @P2 STS [R52+0x4004], RZ ;  /* 0x004004ff34002388 */ /* 0x0003e20000000800 */
[----:B------:R-:W-:Y:S01]  /*6380*/  IMAD.MOV.U32 R185, RZ, RZ, R4 ;  /* 0x000000ffffb97224 */ /* 0x000fe200078e0004 */
[C---:B------:R-:W-:Y:S02]  /*6390*/  @!P2 LEA R4, P0, R7.reuse, R184, 0x7 ;  /* 0x000000b80704a211 */ /* 0x040fe400078038ff */
[----:B------:R1:W-:Y:S02]  /*63a0*/  @P2 STS.64 [R52+0x4008], RZ ;  /* 0x004008ff34002388 */ /* 0x0003e40000000a00 */
[----:B------:R-:W-:Y:S02]  /*63b0*/  @!P2 LEA.HI.X R5, R7, R185, R6, 0x7, P0 ;  /* 0x000000b90705a211 */ /* 0x000fe400000f3c06 */
[----:B------:R-:W-:Y:S01]  /*63c0*/  @!PT LDS RZ, [RZ] ;  /* 0x00000000fffff984 */ /* 0x000fe20000000800 */
[----:B------:R-:W-:Y:S01]  /*63d0*/  @!PT LDS RZ, [RZ] ;  /* 0x00000000fffff984 */ /* 0x000fe20000000800 */
[----:B------:R-:W-:Y:S01]  /*63e0*/  @!PT LDS RZ, [RZ] ;  /* 0x00000000fffff984 */ /* 0x000fe20000000800 */
[----:B------:R1:W-:Y:S04]  /*63f0*/  @!P2 LDGSTS.E.BYPASS.LTC128B.128 [R52+0x4000], [R184.64] ;  /* 0x04000000b834afae */ /* 0x0003e8000b901d46 */
[----:B------:R1:W-:Y:S04]  /*6400*/  @P2 STS.128 [R52+0x5000], RZ ;  /* 0x005000ff34002388 */ /* 0x0003e80000000c00 */
[----:B------:R-:W-:Y:S01]  /*6410*/  @!PT LDS RZ, [RZ] ;  /* 0x00000000fffff984 */ /* 0x000fe20000000800 */
[----:B------:R-:W-:Y:S01]  /*6420*/  @!PT LDS RZ, [RZ] ;  /* 0x00000000fffff984 */ /* 0x000fe20000000800 */
[----:B------:R-:W-:Y:S01]  /*6430*/  @!PT LDS RZ, [RZ] ;  /* 0x00000000fffff984 */ /* 0x000fe20000000800 */
[----:B------:R1:W-:Y:S04]  /*6440*/  @!P2 LDGSTS.E.BYPASS.LTC128B.128 [R52+0x5000], [R4.64] ;  /* 0x050000000434afae */ /* 0x0003e8000b901d46 */
[----:B------:R-:W0:Y:S02]  /*6450*/  LDGDEPBAR ;  /* 0x00000000000079af */ /* 0x000e240000000000 */
.L_x_54:
[----:B------:R-:W-:Y:S01]  /*6460*/  LDSM.16.M88.4 R16, [R147] ;  /* 0x000000009310783b */ /* 0x000fe20000000200 */
[----:B------:R-:W-:Y:S01]  /*6470*/  IMAD.MOV.U32 R58, RZ, RZ, c[0x0][0x22c] ;  /* 0x00008b00ff3a7624 */ /* 0x000fe200078e00ff */
[----:B------:R-:W-:Y:S01]  /*6480*/  MOV R55, c[0x0][0x22c] ;  /* 0x00008b0000377a02 */ /* 0x000fe20000000f00 */
[----:B------:R-:W-:Y:S01]  /*6490*/  IMAD.MOV.U32 R54, RZ, RZ, c[0x0][0x22c] ;  /* 0x00008b00ff367624 */ /* 0x000fe200078e00ff */
[----:B------:R-:W2:Y:S01]  /*64a0*/  LDSM.16.MT88.4 R20, [R0+0x6000] ;  /* 0x006000000014783b */ /* 0x000ea20000004200 */
[----:B------:R-:W-:Y:S01]  /*64b0*/  IMAD R58, R58, c[0x0][0x1c0], RZ ;  /* 0x000070003a3a7a24 */ /* 0x000fe200078e02ff */
[----:B------:R-:W-:Y:S01]  /*64c0*/  ULOP3.LUT UR8, UR5, 0x1, URZ, 0xc0, !UPT ;  /* 0x0000000105087892 */ /* 0x000fe2000f8ec03f */
[----:B------:R-:W-:Y:S01]  /*64d0*/  IMAD R55, R55, c[0x0][0x1c0], RZ ;  /* 0x0000700037377a24 */ /* 0x000fe200078e02ff */
[----:B------:R-:W3:Y:S01]  /*64e0*/  LDSM.16.M88.4 R12, [R147+0x2000] ;  /* 0x00200000930c783b */ /* 0x000ee20000000200 */
[----:B------:R-:W-:Y:S01]  /*64f0*/  IMAD.SHL.U32 R58, R58, 0x8, RZ ;  /* 0x000000083a3a7824 */ /* 0x000fe200078e00ff */
[----:B------:R-:W-:Y:S01]  /*6500*/  UISETP.NE.U32.AND UP1, UPT, UR8, 0x1, UPT ;  /* 0x000000010800788c */ /* 0x000fe2000bf25070 */
[----:B------:R-:W-:Y:S01]  /*6510*/  IMAD.SHL.U32 R55, R55, 0x10, RZ ;  /* 0x0000001037377824 */ /* 0x000fe200078e00ff */
[----:B------:R-:W-:Y:S01]  /*6520*/  LDSM.16.M88.4 R24, [R154] ;  /* 0x000000009a18783b */ /* 0x000fe20000000200 */
[----:B------:R-:W-:Y:S02]  /*6530*/  IMAD R54, R54, c[0x0][0x1c0], RZ ;  /* 0x0000700036367a24 */ /* 0x000fe400078e02ff */
[----:B------:R-:W-:Y:S01]  /*6540*/  IMAD.MOV.U32 R53, RZ, RZ, c[0x0][0x22c] ;  /* 0x00008b00ff357624 */ /* 0x000fe200078e00ff */
[----:B------:R-:W4:Y:S01]  /*6550*/  LDSM.16.MT88.4 R28, [R0+0x6400] ;  /* 0x00640000001c783b */ /* 0x000f220000004200 */
[----:B------:R-:W-:Y:S02]  /*6560*/  IMAD R54, R54, 0x18, RZ ;  /* 0x0000001836367824 */ /* 0x000fe400078e02ff */
[----:B------:R-:W-:Y:S01]  /*6570*/  IMAD R53, R53, c[0x0][0x1c0], RZ ;  /* 0x0000700035357a24 */ /* 0x000fe200078e02ff */
[----:B------:R-:W1:Y:S03]  /*6580*/  LDSM.16.M88.4 R32, [R157] ;  /* 0x000000009d20783b */ /* 0x000e660000000200 */
[----:B------:R-:W-:Y:S01]  /*6590*/  IMAD.SHL.U32 R53, R53, 0x20, RZ ;  /* 0x0000002035357824 */ /* 0x000fe200078e00ff */
        /* <DEDUP_REMOVED lines=53> */
[----:B------:R-:W-:Y:S03]  /*68f0*/  IMAD.U32 R45, RZ, RZ, UR17 ;  /* 0x00000011ff2d7e24 */ /* 0x000fe6000f8e00ff */
[----:B------:R-:W-:Y:S03]  /*6900*/  IMAD.U32 R47, RZ, RZ, UR14 ;  /* 0x0000000eff2f7e24 */ /* 0x000fe6000f8e00ff */
        /* <DEDUP_REMOVED lines=8> */
[----:B------:R-:W-:Y:S03]  /*6990*/  @UP5 UIADD3 UR10, UP4, UR10, -0x200, URZ ;  /* 0xfffffe000a0a5890 */ /* 0x000fe6000ff9e03f */
[----:B------:R-:W-:Y:S01]  /*69a0*/  @P1 IADD3.X R21, R249, UR9, RZ, P2, !PT ;  /* 0x00000009f9151c10 */ /* 0x000fe200097fe4ff */
[----:B------:R-:W-:Y:S01]  /*69b0*/  @UP5 UIADD3.X UR9, UR9, -0x1, URZ, UP4, !UPT ;  /* 0xffffffff09095890 */ /* 0x000fe2000a7fe43f */
[----:B------:R-:W-:Y:S01]  /*69c0*/  LEA.HI.X.SX32 R188, R0, R57, 0x2, P0 ;  /* 0x0000003900bc7211 */ /* 0x000fe200000f16ff */
[----:B------:R-:W-:Y:S01]  /*69d0*/  IMAD.U32 R0, RZ, RZ, UR24 ;  /* 0x00000018ff007e24 */ /* 0x000fe2000f8e00ff */
[-C--:B------:R-:W-:Y:S01]  /*69e0*/  HMMA.16816.F32.BF16 R12, R32, R30.reuse, R12 ;  /* 0x0000001e200c723c */ /* 0x080fe2000004180c */
[----:B------:R1:W5:Y:S03]  /*69f0*/  @P1 LDG.E R233, [R20.64] ;  /* 0x0000000614e91981 */ /* 0x000366000c1e1900 */
[----:B------:R-:W-:Y:S01]  /*6a00*/  MOV R29, UR20 ;  /* 0x00000014001d7c02 */ /* 0x000fe20008000f00 */
        /* <DEDUP_REMOVED lines=18> */
[-C--:B------:R-:W-:Y:S02]  /*6b30*/  LEA R38, P1, R38, R20.reuse, 0x2 ;  /* 0x0000001426267211 */ /* 0x080fe400078210ff */
[-C--:B------:R-:W-:Y:S02]  /*6b40*/  LEA R36, P0, R36, R20.reuse, 0x2 ;  /* 0x0000001424247211 */ /* 0x080fe400078010ff */
[-C--:B------:R-:W-:Y:S02]  /*6b50*/  LEA R32, P5, R32, R20.reuse, 0x2 ;  /* 0x0000001420207211 */ /* 0x080fe400078a10ff */
[-C--:B------:R-:W-:Y:S02]  /*6b60*/  LEA.HI.X.SX32 R41, R22, R21.reuse, 0x2, P2 ;  /* 0x0000001516297211 */ /* 0x080fe400010f16ff */
[-C--:B------:R-:W-:Y:S02]  /*6b70*/  LEA R26, P2, R26, R20.reuse, 0x2 ;  /* 0x000000141a1a7211 */ /* 0x080fe400078410ff */
[-C--:B------:R-:W-:Y:S02]  /*6b80*/  LEA.HI.X.SX32 R35, R29, R21.reuse, 0x2, P6 ;  /* 0x000000151d237211 */ /* 0x080fe400030f16ff */
[-C--:B------:R-:W-:Y:S02]  /*6b90*/  LEA R50, P6, R58, R20.reuse, 0x2 ;  /* 0x000000143a327211 */ /* 0x080fe400078c10ff */
[-C--:B------:R-:W-:Y:S02]  /*6ba0*/  LEA R42, P3, R42, R20.reuse, 0x2 ;  /* 0x000000142a2a7211 */ /* 0x080fe400078610ff */
[-C--:B------:R-:W-:Y:S02]  /*6bb0*/  LEA R30, P4, R30, R20.reuse, 0x2 ;  /* 0x000000141e1e7211 */ /* 0x080fe400078810ff */
[-C--:B------:R-:W-:Y:S02]  /*6bc0*/  LEA.HI.X.SX32 R39, R23, R21.reuse, 0x2, P1 ;  /* 0x0000001517277211 */ /* 0x080fe400008f16ff */
[-C--:B------:R-:W-:Y:S02]  /*6bd0*/  LEA R24, P1, R24, R20.reuse, 0x2 ;  /* 0x0000001418187211 */ /* 0x080fe400078210ff */
[-C--:B------:R-:W-:Y:S02]  /*6be0*/  LEA.HI.X.SX32 R37, R27, R21.reuse, 0x2, P0 ;  /* 0x000000151b257211 */ /* 0x080fe400000f16ff */
[-C--:B------:R-:W-:Y:S02]  /*6bf0*/  LEA.HI.X.SX32 R33, R31, R21.reuse, 0x2, P5 ;  /* 0x000000151f217211 */ /* 0x080fe400028f16ff */
[-C--:B------:R-:W-:Y:S02]  /*6c00*/  LEA R48, P5, R55, R20.reuse, 0x2 ;  /* 0x0000001437307211 */ /* 0x080fe400078a10ff */
[-C--:B------:R-:W-:Y:S02]  /*6c10*/  LEA.HI.X.SX32 R27, R51, R21.reuse, 0x2, P2 ;  /* 0x00000015331b7211 */ /* 0x080fe400010f16ff */
[-C--:B------:R-:W-:Y:S02]  /*6c20*/  LEA.HI.X.SX32 R51, R58, R21.reuse, 0x2, P6 ;  /* 0x000000153a337211 */ /* 0x080fe400030f16ff */
[-C--:B------:R-:W-:Y:S02]  /*6c30*/  LEA.HI.X.SX32 R43, R0, R21.reuse, 0x2, P3 ;  /* 0x00000015002b7211 */ /* 0x080fe400018f16ff */
[-C--:B------:R-:W-:Y:S01]  /*6c40*/  LEA R28, P3, R28, R20.reuse, 0x2 ;  /* 0x000000141c1c7211 */ /* 0x080fe200078610ff */
[----:B------:R-:W-:Y:S01]  /*6c50*/  RED.E.ADD.F32.FTZ.RN.STRONG.GPU [R50.64], R5 ;  /* 0x000000053200798e */ /* 0x000fe2000c10e786 */
[-C--:B------:R-:W-:Y:S02]  /*6c60*/  LEA R22, P0, R25, R20.reuse, 0x2 ;  /* 0x0000001419167211 */ /* 0x080fe400078010ff */
[-C--:B------:R-:W-:Y:S02]  /*6c70*/  LEA.HI.X.SX32 R31, R44, R21.reuse, 0x2, P4 ;  /* 0x000000152c1f7211 */ /* 0x080fe400020f16ff */
[CC--:B------:R-:W-:Y:S02]  /*6c80*/  LEA R46, P4, R54.reuse, R20.reuse, 0x2 ;  /* 0x00000014362e7211 */ /* 0x0c0fe400078810ff */
[-C--:B------:R-:W-:Y:S02]  /*6c90*/  LEA.HI.X.SX32 R25, R49, R21.reuse, 0x2, P1 ;  /* 0x0000001531197211 */ /* 0x080fe400008f16ff */
[-C--:B------:R-:W-:Y:S02]  /*6ca0*/  LEA.HI.X.SX32 R49, R55, R21.reuse, 0x2, P5 ;  /* 0x0000001537317211 */ /* 0x080fe400028f16ff */
[-C--:B------:R-:W-:Y:S02]  /*6cb0*/  LEA.HI.X.SX32 R29, R45, R21.reuse, 0x2, P3 ;  /* 0x000000152d1d7211 */ /* 0x080fe400018f16ff */
[----:B------:R-:W-:Y:S01]  /*6cc0*/  LEA R44, P3, R53, R20, 0x2 ;  /* 0x00000014352c7211 */ /* 0x000fe200078610ff */
[----:B------:R-:W-:Y:S01]  /*6cd0*/  RED.E.ADD.F32.FTZ.RN.STRONG.GPU [R48.64], R6 ;  /* 0x000000063000798e */ /* 0x000fe2000c10e786 */
[-C--:B------:R-:W-:Y:S02]  /*6ce0*/  LEA.HI.X.SX32 R23, R47, R21.reuse, 0x2, P0 ;  /* 0x000000152f177211 */ /* 0x080fe400000f16ff */
[-C--:B------:R-:W-:Y:S02]  /*6cf0*/  LEA.HI.X.SX32 R47, R54, R21.reuse, 0x2, P4 ;  /* 0x00000015362f7211 */ /* 0x080fe400020f16ff */
[----:B------:R-:W-:Y:S02]  /*6d00*/  LEA.HI.X.SX32 R45, R53, R21, 0x2, P3 ;  /* 0x00000015352d7211 */ /* 0x000fe400018f16ff */
[----:B------:R-:W-:Y:S01]  /*6d10*/  PLOP3.LUT P0, PT, PT, PT, UP1, 0x80, 0x0 ;  /* 0x000000000000781c */ /* 0x000fe20003f0f018 */
[----:B------:R-:W-:Y:S01]  /*6d20*/  RED.E.ADD.F32.FTZ.RN.STRONG.GPU [R46.64], R7 ;  /* 0x000000072e00798e */ /* 0x000fe2000c10e786 */
        /* <DEDUP_REMOVED lines=9> */
[----:B------:R-:W-:Y:S04]  /*6dc0*/  RED.E.ADD.F32.FTZ.RN.STRONG.GPU [R38.64], R11 ;  /* 0x0000000b2600798e */ /* 0x000fe8000c10e786 */
[----:B------:R-:W-:Y:S04]  /*6dd0*/  RED.E.ADD.F32.FTZ.RN.STRONG.GPU [R36.64], R16 ;  /* 0x000000102400798e */ /* 0x000fe8000c10e786 */
[----:B------:R-:W-:Y:S04]  /*6de0*/  RED.E.ADD.F32.FTZ.RN.STRONG.GPU [R34.64], R17 ;  /* 0x000000112200798e */ /* 0x000fe8000c10e786 */
[----:B------:R-:W-:Y:S04]  /*6df0*/  RED.E.ADD.F32.FTZ.RN.STRONG.GPU [R32.64], R18 ;  /* 0x000000122000798e */ /* 0x000fe8000c10e786 */
[----:B------:R-:W-:Y:S04]  /*6e00*/  RED.E.ADD.F32.FTZ.RN.STRONG.GPU [R30.64], R19 ;  /* 0x000000131e00798e */ /* 0x000fe8000c10e786 */
[----:B------:R-:W-:Y:S04]  /*6e10*/  RED.E.ADD.F32.FTZ.RN.STRONG.GPU [R28.64], R12 ;  /* 0x0000000c1c00798e */ /* 0x000fe8000c10e786 */
[----:B------:R-:W-:Y:S04]  /*6e20*/  LDSM.16.MT88.4 R4, [R2+0x8000] ;  /* 0x008000000204783b */ /* 0x000fe80000004200 */
[----:B------:R-:W1:Y:S04]  /*6e30*/  LDSM.16.MT88.4 R8, [R3] ;  /* 0x000000000308783b */ /* 0x000e680000004200 */
[----:B------:R-:W-:Y:S04]  /*6e40*/  RED.E.ADD.F32.FTZ.RN.STRONG.GPU [R26.64], R13 ;  /* 0x0000000d1a00798e */ /* 0x000fe8000c10e786 */
[----:B------:R-:W-:Y:S04]  /*6e50*/  RED.E.ADD.F32.FTZ.RN.STRONG.GPU [R24.64], R14 ;  /* 0x0000000e1800798e */ /* 0x000fe8000c10e786 */
[----:B------:R-:W-:Y:S04]  /*6e60*/  RED.E.ADD.F32.FTZ.RN.STRONG.GPU [R22.64], R15 ;  /* 0x0000000f1600798e */ /* 0x000fe8000c10e786 */
        /* <DEDUP_REMOVED lines=56> */
[----:B------:R-:W-:Y:S02]  /*71f0*/  @!UPT UIADD3 URZ, URZ, URZ, URZ ;  /* 0x0000003f3f3ff290 */ /* 0x000fe4000fffe03f */
[----:B------:R-:W2:Y:S04]  /*7200*/  LDL R54, [R1+0x8] ;  /* 0x0000080001367983 */ /* 0x000ea80000100800 */
[----:B------:R-:W3:Y:S01]  /*7210*/  LDL R53, [R1+0xc] ;  /* 0x00000c0001357983 */ /* 0x000ee20000100800 */
        /* <DEDUP_REMOVED lines=30> */
[----:B------:R-:W-:Y:S01]  /*7400*/  F2FP.BF16.PACK_AB R78, R79, R78 ;  /* 0x0000004e4f4e723e */ /* 0x000fe200000010ff */
[----:B------:R-:W-:Y:S01]  /*7410*/  FMUL.FTZ R0, R95, c[0x0][0x2e0] ;  /* 0x0000b8005f007a20 */ /* 0x000fe20000410000 */
[----:B------:R-:W-:Y:S01]  /*7420*/  F2FP.BF16.PACK_AB R3, R3, R92 ;  /* 0x0000005c0303723e */ /* 0x000fe200000010ff */
[----:B------:R-:W-:Y:S01]  /*7430*/  ULDC.64 UR10, c[0x0][0x3a0] ;  /* 0x0000e800000a7ab9 */ /* 0x000fe20000000a00 */
[----:B------:R-:W-:-:S02]  /*7440*/  PLOP3.LUT P0, PT, PT, PT, UP0, 0x80, 0x0 ;  /* 0x000000000000781c */ /* 0x000fc40003f0f008 */
[----:B------:R-:W-:Y:S01]  /*7450*/  F2FP.BF16.PACK_AB R0, R0, R94 ;  /* 0x0000005e0000723e */ /* 0x000fe200000010ff */
[----:B------:R-:W-:-:S04]  /*7460*/  @UP0 UIADD3 UR5, UR25, UR34, URZ ;  /* 0x0000002219050290 */ /* 0x000fc8000fffe03f */
[----:B------:R-:W-:-:S04]  /*7470*/  @UP0 UIMAD.WIDE.U32 UR8, UR5, UR10, URZ ;  /* 0x0000000a050802a5 */ /* 0x000fc8000f8e003f */
[----:B------:R-:W-:-:S03]  /*7480*/  @UP0 UIMAD UR30, UR5, UR11, UR9 ;  /* 0x0000000b051e02a4 */ /* 0x000fc6000f8e0209 */
[----:B------:R-:W-:Y:S01]  /*7490*/  @UP0 UMOV UR27, UR8 ;  /* 0x00000008001b0c82 */ /* 0x000fe20008000000 */
[----:B--2---:R1:W-:Y:S04]  /*74a0*/  STS [R54], R9 ;  /* 0x0000000936007388 */ /* 0x0043e80000000800 */
[----:B------:R1:W-:Y:S04]  /*74b0*/  STS [R54+0x200], R8 ;  /* 0x0002000836007388 */ /* 0x0003e80000000800 */
[----:B---3--:R1:W-:Y:S04]  /*74c0*/  STS [R53], R5 ;  /* 0x0000000535007388 */ /* 0x0083e80000000800 */
        /* <DEDUP_REMOVED lines=27> */
.L_x_56:
        /* <DEDUP_REMOVED lines=19> */
.L_x_57:
[----:B------:R-:W-:Y:S01]  /*77b0*/  BAR.SYNC.DEFER_BLOCKING 0x0 ;  /* 0x0000000000007b1d */ /* 0x000fe20000010000 */
[----:B------:R-:W-:Y:S01]  /*77c0*/  USHF.L.U32 UR5, UR26, 0x7, URZ ;  /* 0x000000071a057899 */ /* 0x000fe2000800063f */
[--C-:B-1----:R-:W-:Y:S01]  /*77d0*/  SHF.R.S32.HI R5, RZ, 0x1f, R214.reuse ;  /* 0x0000001fff057819 */ /* 0x102fe200000114d6 */
[----:B------:R-:W-:Y:S01]  /*77e0*/  IMAD.MOV.U32 R4, RZ, RZ, R214 ;  /* 0x000000ffff047224 */ /* 0x000fe200078e00d6 */
[----:B------:R-:W-:Y:S01]  /*77f0*/  UIMAD UR4, UR26, -0x80, UR4 ;  /* 0xffffff801a0478a4 */ /* 0x000fe2000f8e0204 */
[----:B------:R-:W-:Y:S01]  /*7800*/  ISETP.GE.AND P1, PT, R214, c[0x0][0x220], PT ;  /* 0x00008800d6007a0c */ /* 0x000fe20003f26270 */
[----:B------:R-:W-:Y:S01]  /*7810*/  USHF.R.S32.HI UR8, URZ, 0x1f, UR5 ;  /* 0x0000001f3f087899 */ /* 0x000fe20008011405 */
[----:B------:R-:W-:Y:S01]  /*7820*/  IMAD.U32 R12, RZ, RZ, UR5 ;  /* 0x00000005ff0c7e24 */ /* 0x000fe2000f8e00ff */
[----:B------:R-:W-:Y:S01]  /*7830*/  ULDC.64 UR28, c[0x0][0x3a0] ;  /* 0x0000e800001c7ab9 */ /* 0x000fe20000000a00 */
[----:B------:R-:W-:Y:S01]  /*7840*/  BSSY B0, `(.L_x_58) ;  /* 0x000001e000007945 */ /* 0x000fe20003800000 */
[----:B------:R-:W-:Y:S01]  /*7850*/  UIMAD UR11, UR8, UR28, URZ ;  /* 0x0000001c080b72a4 */ /* 0x000fe2000f8e023f */
[----:B------:R-:W-:Y:S01]  /*7860*/  IMAD.WIDE.U32 R6, R12, c[0x0][0x3a0], R4 ;  /* 0x0000e8000c067a25 */ /* 0x000fe200078e0004 */
[----:B------:R-:W-:Y:S01]  /*7870*/  USHF.R.S32.HI UR12, URZ, 0x1f, UR50 ;  /* 0x0000001f3f0c7899 */ /* 0x000fe20008011432 */
[----:B------:R-:W-:Y:S01]  /*7880*/  ISETP.GE.OR P2, PT, R247, UR4, P1 ;  /* 0x00000004f7007c0c */ /* 0x000fe20008f46670 */
[----:B------:R-:W-:Y:S01]  /*7890*/  UIMAD UR11, UR5, UR29, UR11 ;  /* 0x0000001d050b72a4 */ /* 0x000fe2000f8e020b */
[----:B------:R-:W-:-:S02]  /*78a0*/  SHF.R.S32.HI R13, RZ, 0x1f, R247 ;  /* 0x0000001fff0d7819 */ /* 0x000fc400000114f7 */
[----:B------:R-:W-:Y:S01]  /*78b0*/  IADD3 R6, P0, R6, UR27, RZ ;  /* 0x0000001b06067c10 */ /* 0x000fe2000ff1e0ff */
[----:B------:R-:W-:Y:S02]  /*78c0*/  ULDC.64 UR28, c[0x0][0x3b8] ;  /* 0x0000ee00001c7ab9 */ /* 0x000fe40000000a00 */
[----:B------:R-:W-:Y:S01]  /*78d0*/  IMAD.U32 R0, RZ, RZ, UR11 ;  /* 0x0000000bff007e24 */ /* 0x000fe2000f8e00ff */
[----:B------:R-:W-:Y:S01]  /*78e0*/  UIMAD UR11, UR12, UR28, URZ ;  /* 0x0000001c0c0b72a4 */ /* 0x000fe2000f8e023f */
[----:B------:R1:W2:Y:S03]  /*78f0*/  LDS.128 R16, [R52+0x7000] ;  /* 0x0070000034107984 */ /* 0x0002a60000000c00 */
[----:B------:R-:W-:Y:S01]  /*7900*/  IADD3.X R7, R7, UR30, R0, P0, !PT ;  /* 0x0000001e07077c10 */ /* 0x000fe200087fe400 */
[----:B------:R-:W-:Y:S01]  /*7910*/  IMAD.U32 R0, RZ, RZ, UR50 ;  /* 0x00000032ff007e24 */ /* 0x000fe2000f8e00ff */
[----:B------:R-:W-:Y:S01]  /*7920*/  UIMAD UR11, UR50, UR29, UR11 ;  /* 0x0000001d320b72a4 */ /* 0x000fe2000f8e020b */
[----:B------:R1:W3:Y:S02]  /*7930*/  LDS.128 R20, [R52+0x8000] ;  /* 0x0080000034147984 */ /* 0x0002e40000000c00 */
[----:B------:R-:W-:-:S02]  /*7940*/  IMAD.WIDE.U32 R6, R0, c[0x0][0x3b8], R6 ;  /* 0x0000ee0000067a25 */ /* 0x000fc400078e0006 */
[----:B------:R1:W4:Y:S03]  /*7950*/  LDS.128 R24, [R52+0x9000] ;  /* 0x0090000034187984 */ /* 0x0003260000000c00 */
[----:B------:R-:W-:Y:S01]  /*7960*/  IADD3 R3, R7, UR11, RZ ;  /* 0x0000000b07037c10 */ /* 0x000fe2000fffe0ff */
[----:B------:R-:W-:Y:S05]  /*7970*/  @P2 BRA `(.L_x_59) ;  /* 0x000000a000002947 */ /* 0x000fea0003800000 */
[----:B-1----:R-:W1:Y:S01]  /*7980*/  LDS.128 R52, [R52+0x6000] ;  /* 0x0060000034347984 */ /* 0x002e620000000c00 */
        /* <DEDUP_REMOVED lines=9> */
.L_x_59:
[----:B------:R-:W-:Y:S05]  /*7a20*/  BSYNC B0 ;  /* 0x0000000000007941 */ /* 0x000fea0003800000 */
.L_x_58:
[----:B------:R-:W-:Y:S01]  /*7a30*/  IADD3 R0, R247, 0x40, RZ ;  /* 0x00000040f7007810 */ /* 0x000fe20007ffe0ff */
[----:B------:R-:W-:Y:S03]  /*7a40*/  BSSY B0, `(.L_x_60) ;  /* 0x000000d000007945 */ /* 0x000fe60003800000 */
[----:B------:R-:W-:-:S13]  /*7a50*/  ISETP.GE.OR P1, PT, R0, UR4, P1 ;  /* 0x0000000400007c0c */ /* 0x000fda0008f26670 */
[----:B------:R-:W-:Y:S05]  /*7a60*/  @P1 BRA `(.L_x_61) ;  /* 0x000000a000001947 */ /* 0x000fea0003800000 */
[----:B------:R-:W-:-:S04]  /*7a70*/  IADD3 R0, P0, R247, 0x40, RZ ;  /* 0x00000040f7007810 */ /* 0x000fc80007f1e0ff */
        /* <DEDUP_REMOVED lines=8> */
[----:B--2---:R1:W-:Y:S02]  /*7b00*/  STG.E.128 [R6.64], R16 ;  /* 0x0000001006007986 */ /* 0x0043e4000c101d06 */
.L_x_61:
[----:B------:R-:W-:Y:S05]  /*7b10*/  BSYNC B0 ;  /* 0x0000000000007941 */ /* 0x000fea0003800000 */
.L_x_60:
        /* <DEDUP_REMOVED lines=25> */
.L_x_63:
[----:B------:R-:W-:Y:S05]  /*7cb0*/  BSYNC B0 ;  /* 0x0000000000007941 */ /* 0x000fea0003800000 */
.L_x_62:
        /* <DEDUP_REMOVED lines=12> */
.L_x_36:
        /* <DEDUP_REMOVED lines=21> */
.L_x_65:
        /* <DEDUP_REMOVED lines=19> */
.L_x_66:
[----:B------:R-:W-:Y:S01]  /*8000*/  USHF.L.U32 UR5, UR26, 0x7, URZ ;  /* 0x000000071a057899 */ /* 0x000fe2000800063f */
[----:B------:R-:W-:Y:S01]  /*8010*/  ISETP.GE.AND P1, PT, R214, c[0x0][0x220], PT ;  /* 0x00008800d6007a0c */ /* 0x000fe20003f26270 */
[----:B------:R-:W-:Y:S01]  /*8020*/  ULDC.64 UR28, c[0x0][0x3a0] ;  /* 0x0000e800001c7ab9 */ /* 0x000fe20000000a00 */
[----:B------:R-:W-:Y:S01]  /*8030*/  BSSY B0, `(.L_x_67) ;  /* 0x000001e000007945 */ /* 0x000fe20003800000 */
[----:B------:R-:W-:Y:S01]  /*8040*/  USHF.R.S32.HI UR8, URZ, 0x1f, UR5 ;  /* 0x0000001f3f087899 */ /* 0x000fe20008011405 */
[----:B------:R-:W-:Y:S01]  /*8050*/  SHF.R.S32.HI R11, RZ, 0x1f, R247 ;  /* 0x0000001fff0b7819 */ /* 0x000fe200000114f7 */
[----:B------:R-:W-:Y:S01]  /*8060*/  IMAD.U32 R10, RZ, RZ, UR5 ;  /* 0x00000005ff0a7e24 */ /* 0x000fe2000f8e00ff */
[----:B------:R-:W-:Y:S02]  /*8070*/  UIMAD UR4, UR26, -0x80, UR4 ;  /* 0xffffff801a0478a4 */ /* 0x000fe4000f8e0204 */
[----:B------:R-:W-:Y:S01]  /*8080*/  UIMAD UR11, UR8, UR28, URZ ;  /* 0x0000001c080b72a4 */ /* 0x000fe2000f8e023f */
[----:B------:R-:W-:Y:S01]  /*8090*/  IMAD.WIDE.U32 R4, R10, c[0x0][0x3a0], R214 ;  /* 0x0000e8000a047a25 */ /* 0x000fe200078e00d6 */
[----:B------:R-:W-:-:S02]  /*80a0*/  USHF.R.S32.HI UR12, URZ, 0x1f, UR50 ;  /* 0x0000001f3f0c7899 */ /* 0x000fc40008011432 */
[----:B------:R-:W-:Y:S01]  /*80b0*/  UIMAD UR11, UR5, UR29, UR11 ;  /* 0x0000001d050b72a4 */ /* 0x000fe2000f8e020b */
[----:B------:R-:W-:Y:S02]  /*80c0*/  ISETP.GE.OR P2, PT, R247, UR4, P1 ;  /* 0x00000004f7007c0c */ /* 0x000fe40008f46670 */
[----:B------:R-:W-:Y:S01]  /*80d0*/  IADD3 R4, P0, R4, UR27, RZ ;  /* 0x0000001b04047c10 */ /* 0x000fe2000ff1e0ff */
[----:B------:R-:W-:Y:S02]  /*80e0*/  ULDC.64 UR28, c[0x0][0x3b8] ;  /* 0x0000ee00001c7ab9 */ /* 0x000fe40000000a00 */
[----:B------:R-:W-:Y:S01]  /*80f0*/  IMAD.U32 R0, RZ, RZ, UR11 ;  /* 0x0000000bff007e24 */ /* 0x000fe2000f8e00ff */
[----:B------:R-:W-:-:S04]  /*8100*/  UIMAD UR11, UR12, UR28, URZ ;  /* 0x0000001c0c0b72a4 */ /* 0x000fc8000f8e023f */
[----:B------:R-:W-:Y:S01]  /*8110*/  IADD3.X R5, R5, UR30, R0, P0, !PT ;  /* 0x0000001e05057c10 */ /* 0x000fe200087fe400 */
[----:B------:R-:W-:Y:S01]  /*8120*/  IMAD.U32 R0, RZ, RZ, UR50 ;  /* 0x00000032ff007e24 */ /* 0x000fe2000f8e00ff */
[----:B------:R-:W-:-:S03]  /*8130*/  UIMAD UR11, UR50, UR29, UR11 ;  /* 0x0000001d320b72a4 */ /* 0x000fc6000f8e020b */
[----:B------:R-:W-:-:S05]  /*8140*/  IMAD.WIDE.U32 R4, R0, c[0x0][0x3b8], R4 ;  /* 0x0000ee0000047a25 */ /* 0x000fca00078e0004 */
[----:B------:R-:W-:Y:S01]  /*8150*/  IADD3 R3, R5, UR11, RZ ;  /* 0x0000000b05037c10 */ /* 0x000fe2000fffe0ff */
        /* <DEDUP_REMOVED lines=11> */
.L_x_68:
[----:B------:R-:W-:Y:S05]  /*8210*/  BSYNC B0 ;  /* 0x0000000000007941 */ /* 0x000fea0003800000 */
.L_x_67:
[----:B------:R-:W-:Y:S01]  /*8220*/  IADD3 R0, R247, 0x40, RZ ;  /* 0x00000040f7007810 */ /* 0x000fe20007ffe0ff */
[----:B------:R-:W-:Y:S03]  /*8230*/  BSSY B0, `(.L_x_69) ;  /* 0x000000e000007945 */ /* 0x000fe60003800000 */
[----:B------:R-:W-:-:S13]  /*8240*/  ISETP.GE.OR P1, PT, R0, UR4, P1 ;  /* 0x0000000400007c0c */ /* 0x000fda0008f26670 */
        /* <DEDUP_REMOVED lines=12> */
.L_x_70:
[----:B------:R-:W-:Y:S05]  /*8310*/  BSYNC B0 ;  /* 0x0000000000007941 */ /* 0x000fea0003800000 */
.L_x_69:
[----:B------:R-:W-:Y:S01]  /*8320*/  ULDC.64 UR28, c[0x0][0x3a8] ;  /* 0x0000ea00001c7ab9 */ /* 0x000fe20000000a00 */
[----:B-1----:R-:W-:Y:S01]  /*8330*/  IMAD.WIDE.U32 R4, R10, c[0x0][0x3a8], R214 ;  /* 0x0000ea000a047a25 */ /* 0x002fe200078e00d6 */
        /* <DEDUP_REMOVED lines=24> */
.L_x_72:
[----:B------:R-:W-:Y:S05]  /*84c0*/  BSYNC B0 ;  /* 0x0000000000007941 */ /* 0x000fea0003800000 */
.L_x_71:
        /* <DEDUP_REMOVED lines=12> */
.L_x_64:
[----:B------:R-:W-:Y:S05]  /*8590*/  BSYNC B1 ;  /* 0x0000000000017941 */ /* 0x000fea0003800000 */
.L_x_31:
        /* <DEDUP_REMOVED lines=11> */
.L_x_73:
[----:B------:R-:W-:Y:S05]  /*8650*/  EXIT ;  /* 0x000000000000794d */ /* 0x000fea0003800000 */
.L_x_75:
        /* <DEDUP_REMOVED lines=10> */
.L_x_1325:


//--------------------- .text._ZN5flash44flash_bwd_dq_dk_dv_loop_seqk_parallel_kernelI23Flash_bwd_kernel_traitsILi32ELi128ELi128ELi8ELi4ELi4ELi4ELb1ELb0EN7cutlass10bfloat16_tE19Flash_kernel_traitsILi32ELi128ELi128ELi8ES3_EELb0ELb0ELb1ELb0ELb0ELb0ELb0EEEvNS_16Flash_bwd_paramsE --------------------------
	.section	.text._ZN5flash44flash_bwd_dq_dk_dv_loop_seqk_parallel_kernelI23Flash_bwd_kernel_traitsILi32ELi128ELi128ELi8ELi4ELi4ELi4ELb1ELb0EN7cutlass10bfloat16_tE19Flash_kernel_traitsILi32ELi128ELi128ELi8ES3_EELb0ELb0ELb1ELb0ELb0ELb0ELb0EEEvNS_16Flash_bwd_paramsE,"ax",@progbits
	.sectioninfo	@"SHI_REGISTERS=255"
	.align	128
        .global         _ZN5flash44flash_bwd_dq_dk_dv_loop_seqk_parallel_kernelI23Flash_bwd_kernel_traitsILi32ELi128ELi128ELi8ELi4ELi4ELi4ELb1ELb0EN7cutlass10bfloat16_tE19Flash_kernel_traitsILi32ELi128ELi128ELi8ES3_EELb0ELb0ELb1ELb0ELb0ELb0ELb0EEEvNS_16Flash_bwd_paramsE
        .type           _ZN5flash44flash_bwd_dq_dk_dv_loop_seqk_parallel_kernelI23Flash_bwd_kernel_traitsILi32ELi128ELi128ELi8ELi4ELi4ELi4ELb1ELb0EN7cutlass10bfloat16_tE19Flash_kernel_traitsILi32ELi128ELi128ELi8ES3_EELb0ELb0ELb1ELb0ELb0ELb0ELb0EEEvNS_16Flash_bwd_paramsE,@function
        .size           _ZN5flash44flash_bwd_dq_dk_dv_loop_seqk_parallel_kernelI23Flash_bwd_kernel_traitsILi32ELi128ELi128ELi8ELi4ELi4ELi4ELb1ELb0EN7cutlass10bfloat16_tE19Flash_kernel_traitsILi32ELi128ELi128ELi8ES3_EELb0ELb0ELb1ELb0ELb0ELb0ELb0EEEvNS_16Flash_bwd_paramsE,(.L_x_1326 - _ZN5flash44flash_bwd_dq_dk_dv_loop_seqk_parallel_kernelI23Flash_bwd_kernel_traitsILi32ELi128ELi128ELi8ELi4ELi4ELi4ELb1ELb0EN7cutlass10bfloat16_tE19Flash_kernel_traitsILi32ELi128ELi128ELi8ES3_EELb0ELb0ELb1ELb0ELb0ELb0ELb0EEEvNS_16Flash_bwd_paramsE)
        .other          _ZN5flash44flash_bwd_dq_dk_dv_loop_seqk_parallel_kernelI23Flash_bwd_kernel_traitsILi32ELi128ELi128ELi8ELi4ELi4ELi4ELb1ELb0EN7cutlass10bfloat16_tE19Flash_kernel_traitsILi32ELi128ELi128ELi8ES3_EELb0ELb0ELb1ELb0ELb0ELb0ELb0EEEvNS_16Flash_bwd_paramsE,@"STO_CUDA_ENTRY STV_DEFAULT"
_ZN5flash44flash_bwd_dq_dk_dv_loop_seqk_parallel_kernelI23Flash_bwd_kernel_traitsILi32ELi128ELi128ELi8ELi4ELi4ELi4ELb1ELb0EN7cutlass10bfloat16_tE19Flash_kernel_traitsILi32ELi128ELi128ELi8ES3_EELb0ELb0ELb1ELb0ELb0ELb0ELb0EEEvNS_16Flash_bwd_paramsE:
.text._ZN5flash44flash_bwd_dq_dk_dv_loop_seqk_parallel_kernelI23Flash_bwd_kernel_traitsILi32ELi128ELi128ELi8ELi4ELi4ELi4ELb1ELb0EN7cutlass10bfloat16_tE19Flash_kernel_traitsILi32ELi128ELi128ELi8ES3_EELb0ELb0ELb1ELb0ELb0ELb0ELb0EEEvNS_16Flash_bwd_paramsE:
        /* <DEDUP_REMOVED lines=22> */
[----:B------:R-:W-:Y:S02]  /*0160*/  ULDC UR56, c[0x0][0x1c0] ;  /* 0x0000700000387ab9 */ /* 0x000fe40000000800 */
[----:B------:R-:W-:Y:S02]  /*0170*/  ULDC UR11, c[0x0][0x1c0] ;  /* 0x00007000000b7ab9 */ /* 0x000fe40000000800 */
[----:B------:R-:W-:Y:S02]  /*0180*/  ULDC UR16, c[0x0][0x1c8] ;  /* 0x0000720000107ab9 */ /* 0x000fe40000000800 */
[----:B------:R-:W-:Y:S02]  /*0190*/  UIMAD.WIDE UR56, UR5, UR56, URZ ;  /* 0x00000038053872a5 */ /* 0x000fe4000f8e023f */
[----:B------:R-:W-:Y:S02]  /*01a0*/  UIMAD UR11, UR5, UR11, URZ ;  /* 0x0000000b050b72a4 */ /* 0x000fe4000f8e023f */
[----:B------:R-:W-:Y:S01]  /*01b0*/  ULDC.U8 UR9, c[0x0][0x328] ;  /* 0x0000ca0000097ab9 */ /* 0x000fe20000000000 */
[----:B-1----:R-:W-:Y:S01]  /*01c0*/  SHF.R.S32.HI R8, RZ, 0x1f, R19 ;  /* 0x0000001fff087819 */ /* 0x002fe20000011413 */
[----:B--2---:R-:W-:Y:S01]  /*01d0*/  UIMAD UR19, UR58, UR5, URZ ;  /* 0x000000053a1372a4 */ /* 0x004fe2000f8e023f */
[----:B------:R-:W-:Y:S01]  /*01e0*/  IMAD.SHL.U32 R248, R19, 0x2, RZ ;  /* 0x0000000213f87824 */ /* 0x000fe200078e00ff */
[----:B------:R-:W-:Y:S01]  /*01f0*/  ULOP3.LUT UR5, UR58, UR16, URZ, 0x3c, !UPT ;  /* 0x000000103a057292 */ /* 0x000fe2000f8e3c3f */
[CC--:B------:R-:W-:Y:S01]  /*0200*/  LEA.HI R5, R8.reuse, R19.reuse, RZ, 0x5 ;  /* 0x0000001308057211 */ /* 0x0c0fe200078f28ff */
[----:B------:R-:W-:Y:S01]  /*0210*/  USHF.R.S32.HI UR6, URZ, 0x1f, UR58 ;  /* 0x0000001f3f067899 */ /* 0x000fe2000801143a */
[CC--:B------:R-:W-:Y:S01]  /*0220*/  LEA.HI R9, R8.reuse, R19.reuse, RZ, 0x4 ;  /* 0x0000001308097211 */ /* 0x0c0fe200078f20ff */
[----:B------:R-:W-:Y:S01]  /*0230*/  UISETP.NE.AND UP5, UPT, UR9, URZ, UPT ;  /* 0x0000003f0900728c */ /* 0x000fe2000bfa5270 */
[----:B------:R-:W-:Y:S01]  /*0240*/  LOP3.LUT R0, R5, 0xffffffe0, RZ, 0xc0, !PT ;  /* 0xffffffe005007812 */ /* 0x000fe200078ec0ff */
[----:B---3--:R-:W-:Y:S01]  /*0250*/  USHF.L.U32 UR7, UR53, 0x7, URZ ;  /* 0x0000000735077899 */ /* 0x008fe2000800063f */
[----:B------:R-:W-:Y:S01]  /*0260*/  SHF.R.S32.HI R2, RZ, 0x4, R9 ;  /* 0x00000004ff027819 */ /* 0x000fe20000011409 */
[----:B------:R-:W-:Y:S01]  /*0270*/  ULDC UR14, c[0x0][0x214] ;  /* 0x00008500000e7ab9 */ /* 0x000fe20000000800 */
[CC--:B------:R-:W-:Y:S01]  /*0280*/  LEA.HI R6, R8.reuse, R19.reuse, RZ, 0x2 ;  /* 0x0000001308067211 */ /* 0x0c0fe200078f10ff */
[----:B------:R-:W-:Y:S01]  /*0290*/  IMAD.IADD R0, R19, 0x1, -R0 ;  /* 0x0000000113007824 */ /* 0x000fe200078e0a00 */
[----:B------:R-:W-:Y:S01]  /*02a0*/  LEA.HI R4, R9, R2, RZ, 0x1 ;  /* 0x0000000209047211 */ /* 0x000fe200078f08ff */
[----:B------:R-:W-:Y:S01]  /*02b0*/  ULDC UR8, c[0x0][0x1c0] ;  /* 0x0000700000087ab9 */ /* 0x000fe20000000800 */
[----:B------:R-:W-:Y:S01]  /*02c0*/  SHF.R.S32.HI R7, RZ, 0x2, R6 ;  /* 0x00000002ff077819 */ /* 0x000fe20000011406 */
[----:B------:R-:W-:Y:S01]  /*02d0*/  ULDC UR18, c[0x0][0x224] ;  /* 0x0000890000127ab9 */ /* 0x000fe20000000800 */
[----:B------:R-:W-:Y:S01]  /*02e0*/  SHF.R.S32.HI R3, RZ, 0x1f, R0 ;  /* 0x0000001fff037819 */ /* 0x000fe20000011400 */
[----:B------:R-:W-:Y:S01]  /*02f0*/  ULDC UR20, c[0x0][0x224] ;  /* 0x0000890000147ab9 */ /* 0x000fe20000000800 */
[----:B------:R-:W-:Y:S01]  /*0300*/  LEA.HI R20, R8, R19, RZ, 0x3 ;  /* 0x0000001308147211 */ /* 0x000fe200078f18ff */
[----:B------:R-:W-:Y:S01]  /*0310*/  ULDC UR17, c[0x0][0x1c0] ;  /* 0x0000700000117ab9 */ /* 0x000fe20000000800 */
[----:B------:R-:W-:Y:S01]  /*0320*/  LEA.HI R243, R3, R0, RZ, 0x2 ;  /* 0x0000000003f37211 */ /* 0x000fe200078f10ff */
[----:B------:R-:W-:Y:S01]  /*0330*/  IMAD.U32 R252, RZ, RZ, UR11 ;  /* 0x0000000bfffc7e24 */ /* 0x000fe2000f8e00ff */
[----:B------:R-:W-:Y:S01]  /*0340*/  LOP3.LUT R0, R4, 0xfffffffe, RZ, 0xc0, !PT ;  /* 0xfffffffe04007812 */ /* 0x000fe200078ec0ff */
[----:B------:R-:W-:Y:S01]  /*0350*/  ULDC.U8 UR10, c[0x0][0x3d0] ;  /* 0x0000f400000a7ab9 */ /* 0x000fe20000000000 */
[----:B------:R-:W-:Y:S01]  /*0360*/  SHF.R.S32.HI R3, RZ, 0x1f, R6 ;  /* 0x0000001fff037819 */ /* 0x000fe20000011406 */
[----:B------:R-:W-:Y:S01]  /*0370*/  ULDC.64 UR12, c[0x0][0x118] ;  /* 0x00004600000c7ab9 */ /* 0x000fe20000000a00 */
[----:B------:R-:W-:Y:S01]  /*0380*/  LOP3.LUT R248, R248, 0x6, RZ, 0xc0, !PT ;  /* 0x00000006f8f87812 */ /* 0x000fe200078ec0ff */
[----:B------:R-:W-:Y:S01]  /*0390*/  IMAD.IADD R15, R2, 0x1, -R0 ;  /* 0x00000001020f7824 */ /* 0x000fe200078e0a00 */
[--C-:B------:R-:W-:Y:S01]  /*03a0*/  SHF.R.S32.HI R2, RZ, 0x5, R5.reuse ;  /* 0x00000005ff027819 */ /* 0x100fe20000011405 */
[----:B------:R-:W-:Y:S01]  /*03b0*/  UISETP.NE.AND UP6, UPT, UR10, URZ, UPT ;  /* 0x0000003f0a00728c */ /* 0x000fe2000bfc5270 */
[----:B------:R-:W-:Y:S01]  /*03c0*/  SHF.R.S32.HI R0, RZ, 0x1f, R5 ;  /* 0x0000001fff007819 */ /* 0x000fe20000011405 */
[----:B------:R-:W-:Y:S01]  /*03d0*/  USHF.L.U32 UR36, UR11, 0x3, URZ ;  /* 0x000000030b247899 */ /* 0x000fe2000800063f */
[-C--:B------:R-:W-:Y:S01]  /*03e0*/  LEA.HI R5, R6, R7.reuse, RZ, 0x1 ;  /* 0x0000000706057211 */ /* 0x080fe200078f08ff */
[----:B------:R-:W-:Y:S01]  /*03f0*/  USHF.L.U32 UR35, UR11, 0x4, URZ ;  /* 0x000000040b237899 */ /* 0x000fe2000800063f */
[----:B------:R-:W-:Y:S01]  /*0400*/  LEA.HI R0, R0, R2, RZ, 0x2 ;  /* 0x0000000200007211 */ /* 0x000fe200078f10ff */
[----:B------:R-:W-:Y:S01]  /*0410*/  UIMAD UR34, UR11, 0x18, URZ ;  /* 0x000000180b2278a4 */ /* 0x000fe2000f8e023f */
[----:B------:R-:W-:Y:S01]  /*0420*/  LEA.HI R3, R3, R7, RZ, 0x3 ;  /* 0x0000000703037211 */ /* 0x000fe200078f18ff */
[----:B------:R-:W-:Y:S01]  /*0430*/  USHF.L.U32 UR33, UR11, 0x5, URZ ;  /* 0x000000050b217899 */ /* 0x000fe2000800063f */
[----:B------:R-:W-:Y:S01]  /*0440*/  LOP3.LUT R5, R5, 0x7fffffe, RZ, 0xc0, !PT ;  /* 0x07fffffe05057812 */ /* 0x000fe200078ec0ff */
[----:B------:R-:W-:Y:S01]  /*0450*/  UIMAD UR32, UR11, 0x28, URZ ;  /* 0x000000280b2078a4 */ /* 0x000fe2000f8e023f */
[----:B------:R-:W-:Y:S01]  /*0460*/  LOP3.LUT R0, R0, 0xfffffffc, RZ, 0xc0, !PT ;  /* 0xfffffffc00007812 */ /* 0x000fe200078ec0ff */
[----:B------:R-:W-:Y:S01]  /*0470*/  UIMAD UR31, UR11, 0x30, URZ ;  /* 0x000000300b1f78a4 */ /* 0x000fe2000f8e023f */
[----:B------:R-:W-:Y:S01]  /*0480*/  LOP3.LUT R4, R3, 0xfffffff8, RZ, 0xc0, !PT ;  /* 0xfffffff803047812 */ /* 0x000fe200078ec0ff */
[C---:B------:R-:W-:Y:S01]  /*0490*/  IMAD.IADD R3, R7.reuse, 0x1, -R5 ;  /* 0x0000000107037824 */ /* 0x040fe200078e0a05 */
[----:B------:R-:W-:Y:S01]  /*04a0*/  LEA.HI R5, R8, R19, RZ, 0x7 ;  /* 0x0000001308057211 */ /* 0x000fe200078f38ff */
[----:B------:R-:W-:Y:S01]  /*04b0*/  IMAD.IADD R16, R2, 0x1, -R0 ;  /* 0x0000000102107824 */ /* 0x000fe200078e0a00 */
[----:B------:R-:W-:Y:S01]  /*04c0*/  LOP3.LUT R0, R20, 0xfffffff8, RZ, 0xc0, !PT ;  /* 0xfffffff814007812 */ /* 0x000fe200078ec0ff */
[----:B------:R-:W-:Y:S01]  /*04d0*/  IMAD R247, R2, 0x8, R3 ;  /* 0x0000000802f77824 */ /* 0x000fe200078e0203 */
[----:B------:R-:W-:Y:S01]  /*04e0*/  SHF.R.S32.HI R3, RZ, 0x3, R20 ;  /* 0x00000003ff037819 */ /* 0x000fe20000011414 */
[----:B------:R-:W-:Y:S01]  /*04f0*/  IMAD.IADD R4, R7, 0x1, -R4 ;  /* 0x0000000107047824 */ /* 0x000fe200078e0a04 */
[----:B------:R-:W-:Y:S01]  /*0500*/  LOP3.LUT R2, R6, 0xfffffffc, RZ, 0xc0, !PT ;  /* 0xfffffffc06027812 */ /* 0x000fe200078ec0ff */
[----:B------:R-:W-:Y:S01]  /*0510*/  IMAD.IADD R7, R19, 0x1, -R0 ;  /* 0x0000000113077824 */ /* 0x000fe200078e0a00 */
[----:B------:R-:W-:Y:S01]  /*0520*/  SHF.R.S32.HI R11, RZ, 0x7, R5 ;  /* 0x00000007ff0b7819 */ /* 0x000fe20000011405 */
[----:B------:R-:W-:Y:S01]  /*0530*/  IMAD.SHL.U32 R0, R3, 0x40, RZ ;  /* 0x0000004003007824 */ /* 0x000fe200078e00ff */
[----:B------:R-:W-:Y:S01]  /*0540*/  LOP3.LUT P5, RZ, R4, 0x2, RZ, 0xc0, !PT ;  /* 0x0000000204ff7812 */ /* 0x000fe200078ac0ff */
[----:B------:R-:W-:Y:S01]  /*0550*/  IMAD.IADD R10, R19, 0x1, -R2 ;  /* 0x00000001130a7824 */ /* 0x000fe200078e0a02 */
[----:B------:R-:W-:Y:S01]  /*0560*/  LEA.HI R8, R7, R7, RZ, 0x1 ;  /* 0x0000000707087211 */ /* 0x000fe200078f08ff */
[----:B------:R-:W-:Y:S01]  /*0570*/  IMAD R248, R11, 0x40, R248 ;  /* 0x000000400bf87824 */ /* 0x000fe200078e02f8 */
[----:B------:R-:W-:Y:S01]  /*0580*/  LOP3.LUT R0, R0, 0xc0, RZ, 0xc0, !PT ;  /* 0x000000c000007812 */ /* 0x000fe200078ec0ff */
[----:B------:R-:W-:Y:S01]  /*0590*/  IMAD.SHL.U32 R238, R10, 0x8, RZ ;  /* 0x000000080aee7824 */ /* 0x000fe200078e00ff */
[----:B------:R-:W-:Y:S01]  /*05a0*/  LOP3.LUT R2, R9, 0xfffffff0, RZ, 0xc0, !PT ;  /* 0xfffffff009027812 */ /* 0x000fe200078ec0ff */
[----:B------:R-:W-:Y:S01]  /*05b0*/  UIMAD UR30, UR11, 0x38, URZ ;  /* 0x000000380b1e78a4 */ /* 0x000fe2000f8e023f */
[----:B------:R-:W-:Y:S01]  /*05c0*/  LOP3.LUT R3, R8, 0x3fffffe, RZ, 0xc0, !PT ;  /* 0x03fffffe08037812 */ /* 0x000fe200078ec0ff */
[----:B------:R-:W-:Y:S01]  /*05d0*/  USHF.L.U32 UR29, UR11, 0x6, URZ ;  /* 0x000000060b1d7899 */ /* 0x000fe2000800063f */
[----:B------:R-:W-:Y:S01]  /*05e0*/  SHF.R.U32.HI R6, RZ, 0x3, R0 ;  /* 0x00000003ff067819 */ /* 0x000fe20000011600 */
[----:B------:R-:W-:Y:S01]  /*05f0*/  UIMAD UR28, UR11, 0x48, URZ ;  /* 0x000000480b1c78a4 */ /* 0x000fe2000f8e023f */
[----:B------:R-:W-:Y:S01]  /*0600*/  LOP3.LUT R5, R0, 0x18, R238, 0xf8, !PT ;  /* 0x0000001800057812 */ /* 0x000fe200078ef8ee */
[----:B------:R-:W-:Y:S01]  /*0610*/  IMAD.IADD R0, R19, 0x1, -R2 ;  /* 0x0000000113007824 */ /* 0x000fe200078e0a02 */
[----:B------:R-:W-:Y:S01]  /*0620*/  LOP3.LUT P4, RZ, R4, 0x4, RZ, 0xc0, !PT ;  /* 0x0000000404ff7812 */ /* 0x000fe2000788c0ff */
[----:B------:R-:W-:Y:S01]  /*0630*/  IMAD.IADD R3, R7, 0x1, -R3 ;  /* 0x0000000107037824 */ /* 0x000fe200078e0a03 */
[----:B------:R-:W-:Y:S01]  /*0640*/  LOP3.LUT R5, R5, R6, RZ, 0x3c, !PT ;  /* 0x0000000605057212 */ /* 0x000fe200078e3cff */
[----:B------:R-:W-:Y:S01]  /*0650*/  IMAD R2, R11, 0x8, R15 ;  /* 0x000000080b027824 */ /* 0x000fe200078e020f */
[----:B------:R-:W-:Y:S01]  /*0660*/  SHF.R.S32.HI R9, RZ, 0x1f, R0 ;  /* 0x0000001fff097819 */ /* 0x000fe20000011400 */
[----:B------:R-:W-:Y:S01]  /*0670*/  UIMAD UR27, UR11, 0x50, URZ ;  /* 0x000000500b1b78a4 */ /* 0x000fe2000f8e023f */
[----:B------:R-:W-:Y:S01]  /*0680*/  SEL R185, R166, 0xffffffe0, !P5 ;  /* 0xffffffe0a6b97807 */ /* 0x000fe20006800000 */
[----:B------:R-:W-:Y:S01]  /*0690*/  IMAD R162, R2, 0x8, R3 ;  /* 0x0000000802a27824 */ /* 0x000fe200078e0203 */
[-C--:B------:R-:W-:Y:S01]  /*06a0*/  LEA.HI R2, R0, R0.reuse, RZ, 0x1 ;  /* 0x0000000000027211 */ /* 0x080fe200078f08ff */
[----:B------:R-:W-:Y:S01]  /*06b0*/  IMAD.U32 R3, RZ, RZ, UR4 ;  /* 0x00000004ff037e24 */ /* 0x000fe2000f8e00ff */
[----:B------:R-:W-:Y:S01]  /*06c0*/  LEA.HI R9, R9, R0, RZ, 0x3 ;  /* 0x0000000009097211 */ /* 0x000fe200078f18ff */
[----:B------:R-:W-:Y:S01]  /*06d0*/  IMAD.U32 R247, R247, 0x20, R5 ;  /* 0x00000020f7f77824 */ /* 0x000fe200078e0005 */
[----:B------:R-:W-:Y:S01]  /*06e0*/  LOP3.LUT R6, R2, 0x7fffffe, RZ, 0xc0, !PT ;  /* 0x07fffffe02067812 */ /* 0x000fe200078ec0ff */
[----:B------:R-:W-:Y:S01]  /*06f0*/  UIMAD UR4, UR53, UR8, UR58 ;  /* 0x00000008350472a4 */ /* 0x000fe2000f8e023a */
[----:B------:R1:W-:Y:S01]  /*0700*/  STL [R1+0x30], R3 ;  /* 0x0000300301007387 */ /* 0x0003e20000100800 */
[----:B------:R-:W-:Y:S01]  /*0710*/  LOP3.LUT R5, R9, 0xfffffff8, RZ, 0xc0, !PT ;  /* 0xfffffff809057812 */ /* 0x000fe200078ec0ff */
[----:B------:R-:W-:Y:S01]  /*0720*/  UIMAD.WIDE.U32 UR8, UR53, UR20, URZ ;  /* 0x00000014350872a5 */ /* 0x000fe2000f8e003f */
[----:B------:R-:W-:Y:S01]  /*0730*/  IMAD.IADD R14, R0, 0x1, -R6 ;  /* 0x00000001000e7824 */ /* 0x000fe200078e0a06 */
[----:B------:R-:W-:Y:S01]  /*0740*/  UIMAD UR4, UR4, UR18, URZ ;  /* 0x00000012040472a4 */ /* 0x000fe2000f8e023f */
[----:B------:R-:W-:Y:S01]  /*0750*/  IMAD.SHL.U32 R6, R10, 0x2, RZ ;  /* 0x000000020a067824 */ /* 0x000fe200078e00ff */
[----:B------:R-:W-:Y:S01]  /*0760*/  LEA.HI R10, R4, R4, RZ, 0x1 ;  /* 0x00000004040a7211 */ /* 0x000fe200078f08ff */
[----:B------:R-:W-:Y:S01]  /*0770*/  IMAD.IADD R17, R0, 0x1, -R5 ;  /* 0x0000000100117824 */ /* 0x000fe200078e0a05 */
[----:B------:R-:W-:Y:S01]  /*0780*/  UIMAD UR26, UR11, 0x58, URZ ;  /* 0x000000580b1a78a4 */ /* 0x000fe2000f8e023f */
[----:B------:R-:W-:Y:S01]  /*0790*/  IMAD R18, R11, 0x2000, R6 ;  /* 0x000020000b127824 */ /* 0x000fe200078e0206 */
[----:B------:R-:W-:-:S02]  /*07a0*/  UIMAD UR25, UR11, 0x60, URZ ;  /* 0x000000600b1978a4 */ /* 0x000fc4000f8e023f */
[----:B------:R-:W-:Y:S02]  /*07b0*/  UIMAD UR24, UR11, 0x68, URZ ;  /* 0x000000680b1878a4 */ /* 0x000fe4000f8e023f */
[----:B------:R-:W-:Y:S02]  /*07c0*/  UIMAD UR23, UR11, 0x70, URZ ;  /* 0x000000700b1778a4 */ /* 0x000fe4000f8e023f */
[----:B------:R-:W-:Y:S02]  /*07d0*/  UIMAD UR22, UR11, 0x78, URZ ;  /* 0x000000780b1678a4 */ /* 0x000fe4000f8e023f */
[----:B------:R-:W-:Y:S01]  /*07e0*/  UMOV UR61, 0xffffe000 ;  /* 0xffffe000003d7882 */ /* 0x000fe20000000000 */
[--C-:B-1----:R-:W-:Y:S02]  /*07f0*/  SHF.R.S32.HI R3, RZ, 0x1, R2.reuse ;  /* 0x00000001ff037819 */ /* 0x102fe40000011402 */
[----:B------:R-:W-:-:S04]  /*0800*/  SHF.R.S32.HI R2, RZ, 0x1f, R2 ;  /* 0x0000001fff027819 */ /* 0x000fc80000011402 */
[----:B------:R-:W-:Y:S02]  /*0810*/  LEA.HI R0, R2, R3, RZ, 0x2 ;  /* 0x0000000302007211 */ /* 0x000fe400078f10ff */
[----:B------:R-:W-:Y:S02]  /*0820*/  LOP3.LUT R2, R4, 0x1, RZ, 0xc0, !PT ;  /* 0x0000000104027812 */ /* 0x000fe400078ec0ff */
[----:B------:R-:W-:Y:S02]  /*0830*/  LOP3.LUT R0, R0, 0xfffffffc, RZ, 0xc0, !PT ;  /* 0xfffffffc00007812 */ /* 0x000fe400078ec0ff */
[----:B------:R-:W-:Y:S01]  /*0840*/  ISETP.NE.U32.AND P6, PT, R2, 0x1, PT ;  /* 0x000000010200780c */ /* 0x000fe20003fc5070 */
[----:B------:R-:W-:Y:S02]  /*0850*/  IMAD.SHL.U32 R2, R7, 0x40, RZ ;  /* 0x0000004007027824 */ /* 0x000fe400078e00ff */
[----:B------:R-:W-:Y:S01]  /*0860*/  IMAD.IADD R13, R3, 0x1, -R0 ;  /* 0x00000001030d7824 */ /* 0x000fe200078e0a00 */
[----:B------:R-:W-:Y:S01]  /*0870*/  SEL R184, R184, 0x10, !P6 ;  /* 0x00000010b8b87807 */ /* 0x000fe20007000000 */
[----:B------:R-:W-:Y:S01]  /*0880*/  IMAD.U32 R0, RZ, RZ, UR19 ;  /* 0x00000013ff007e24 */ /* 0x000fe2000f8e00ff */
[----:B------:R-:W-:Y:S01]  /*0890*/  LOP3.LUT R7, R2, 0x1c0, RZ, 0xc0, !PT ;  /* 0x000001c002077812 */ /* 0x000fe200078ec0ff */
[----:B------:R-:W-:Y:S01]  /*08a0*/  IMAD.SHL.U32 R3, R4, 0x40, RZ ;  /* 0x0000004004037824 */ /* 0x000fe200078e00ff */
[----:B------:R-:W-:-:S02]  /*08b0*/  LOP3.LUT R2, R10, 0x3fffffe, RZ, 0xc0, !PT ;  /* 0x03fffffe0a027812 */ /* 0x000fc400078ec0ff */
[----:B------:R1:W-:Y:S02]  /*08c0*/  STL [R1+0x10], R0 ;  /* 0x0000100001007387 */ /* 0x0003e40000100800 */
[----:B------:R-:W-:Y:S01]  /*08d0*/  LOP3.LUT R3, R3, 0x1c0, RZ, 0xc0, !PT ;  /* 0x000001c003037812 */ /* 0x000fe200078ec0ff */
[----:B------:R-:W-:Y:S01]  /*08e0*/  IMAD.IADD R12, R4, 0x1, -R2 ;  /* 0x00000001040c7824 */ /* 0x000fe200078e0a02 */
[----:B------:R-:W-:Y:S01]  /*08f0*/  SHF.R.S32.HI R4, RZ, 0x3, R9 ;  /* 0x00000003ff047819 */ /* 0x000fe20000011409 */
[----:B------:R-:W-:Y:S01]  /*0900*/  IMAD.SHL.U32 R2, R16, 0x400, RZ ;  /* 0x0000040010027824 */ /* 0x000fe200078e00ff */
[----:B------:R-:W-:Y:S01]  /*0910*/  LEA.HI R3, R3, R3, RZ, 0x1d ;  /* 0x0000000303037211 */ /* 0x000fe200078fe8ff */
[----:B------:R-:W-:Y:S02]  /*0920*/  IMAD.U32 R9, RZ, RZ, UR9 ;  /* 0x00000009ff097e24 */ /* 0x000fe4000f8e00ff */
[C---:B------:R-:W-:Y:S01]  /*0930*/  IMAD R14, R4.reuse, 0x8, R14 ;  /* 0x00000008040e7824 */ /* 0x040fe200078e020e */
[--C-:B------:R-:W-:Y:S01]  /*0940*/  IADD3 R18, R3, R18, R2.reuse ;  /* 0x0000001203127210 */ /* 0x100fe20007ffe002 */
[----:B------:R-:W-:-:S04]  /*0950*/  IMAD R163, R4, 0x200, R2 ;  /* 0x0000020004a37824 */ /* 0x000fc800078e0202 */
[----:B------:R-:W-:-:S04]  /*0960*/  IMAD.SHL.U32 R190, R18, 0x2, RZ ;  /* 0x0000000212be7824 */ /* 0x000fc800078e00ff */
[C---:B------:R-:W-:Y:S01]  /*0970*/  IMAD.IADD R188, R190.reuse, 0x1, R184 ;  /* 0x00000001bebc7824 */ /* 0x040fe200078e02b8 */
[C---:B------:R-:W-:Y:S01]  /*0980*/  IADD3 R183, R190.reuse, 0x40, RZ ;  /* 0x00000040beb77810 */ /* 0x040fe20007ffe0ff */
[C-C-:B------:R-:W-:Y:S01]  /*0990*/  IMAD.IADD R189, R190.reuse, 0x1, R185.reuse ;  /* 0x00000001bebd7824 */ /* 0x140fe200078e02b9 */
[----:B------:R-:W-:Y:S01]  /*09a0*/  @P4 IADD3 R183, R190, -0x40, RZ ;  /* 0xffffffc0beb74810 */ /* 0x000fe20007ffe0ff */
[----:B------:R-:W-:Y:S02]  /*09b0*/  IMAD.IADD R187, R188, 0x1, R185 ;  /* 0x00000001bcbb7824 */ /* 0x000fe400078e02b9 */
[----:B-1----:R-:W-:Y:S01]  /*09c0*/  IMAD.U32 R0, RZ, RZ, UR5 ;  /* 0x00000005ff007e24 */ /* 0x002fe2000f8e00ff */
[----:B------:R-:W-:Y:S01]  /*09d0*/  USHF.R.S32.HI UR5, URZ, 0x1f, UR20 ;  /* 0x0000001f3f057899 */ /* 0x000fe20008011414 */
[--C-:B------:R-:W-:Y:S02]  /*09e0*/  IMAD.IADD R184, R184, 0x1, R183.reuse ;  /* 0x00000001b8b87824 */ /* 0x100fe400078e02b7 */
[C---:B------:R-:W-:Y:S01]  /*09f0*/  IMAD.IADD R186, R185.reuse, 0x1, R183 ;  /* 0x00000001b9ba7824 */ /* 0x040fe200078e02b7 */
[----:B------:R1:W-:Y:S01]  /*0a00*/  STL [R1+0x2c], R0 ;  /* 0x00002c0001007387 */ /* 0x0003e20000100800 */
[----:B------:R-:W-:Y:S01]  /*0a10*/  UIMAD UR5, UR5, UR53, URZ ;  /* 0x00000035050572a4 */ /* 0x000fe2000f8e023f */
[----:B------:R-:W-:Y:S01]  /*0a20*/  IMAD.IADD R185, R185, 0x1, R184 ;  /* 0x00000001b9b97824 */ /* 0x000fe200078e02b8 */
[----:B-1----:R-:W-:-:S04]  /*0a30*/  SHF.R.S32.HI R0, RZ, 0x1, R8 ;  /* 0x00000001ff007819 */ /* 0x002fc80000011408 */
[C---:B------:R-:W-:Y:S01]  /*0a40*/  LOP3.LUT P0, RZ, R0.reuse, 0x2, RZ, 0xc0, !PT ;  /* 0x0000000200ff7812 */ /* 0x040fe2000780c0ff */
[----:B------:R-:W-:Y:S02]  /*0a50*/  IMAD.SHL.U32 R8, R0, 0x40, RZ ;  /* 0x0000004000087824 */ /* 0x000fe400078e00ff */
[----:B------:R-:W-:Y:S01]  /*0a60*/  IMAD.SHL.U32 R0, R16, 0x10, RZ ;  /* 0x0000001010007824 */ /* 0x000fe200078e00ff */
[----:B------:R-:W-:-:S04]  /*0a70*/  SEL R161, R166, 0xffffffe0, !P0 ;  /* 0xffffffe0a6a17807 */ /* 0x000fc80004000000 */
[----:B------:R-:W-:Y:S02]  /*0a80*/  LEA.HI.SX32 R243, R243, R0, 0x1e ;  /* 0x00000000f3f37211 */ /* 0x000fe400078ff2ff */
[----:B------:R-:W-:Y:S02]  /*0a90*/  LOP3.LUT R5, R7, 0x30, R0, 0xf8, !PT ;  /* 0x0000003007057812 */ /* 0x000fe400078ef800 */
[----:B------:R-:W-:Y:S01]  /*0aa0*/  LOP3.LUT R0, R8, 0xc0, RZ, 0xc0, !PT ;  /* 0x000000c008007812 */ /* 0x000fe200078ec0ff */
[----:B------:R-:W-:Y:S01]  /*0ab0*/  IMAD.U32 R8, RZ, RZ, UR8 ;  /* 0x00000008ff087e24 */ /* 0x000fe2000f8e00ff */
[--C-:B------:R-:W-:Y:S01]  /*0ac0*/  LOP3.LUT R3, R5, 0x8, R20.reuse, 0xf8, !PT ;  /* 0x0000000805037812 */ /* 0x100fe200078ef814 */
[----:B------:R-:W-:Y:S01]  /*0ad0*/  IMAD.U32 R5, RZ, RZ, UR6 ;  /* 0x00000006ff057e24 */ /* 0x000fe2000f8e00ff */
[----:B------:R-:W-:Y:S01]  /*0ae0*/  LOP3.LUT R4, R0, 0x8, R20, 0xf8, !PT ;  /* 0x0000000800047812 */ /* 0x000fe200078ef814 */
[----:B------:R-:W-:Y:S01]  /*0af0*/  USHF.R.S32.HI UR6, URZ, 0x1f, UR53 ;  /* 0x0000001f3f067899 */ /* 0x000fe20008011435 */
[----:B------:R-:W-:-:S02]  /*0b00*/  SHF.R.U32.HI R2, RZ, 0x3, R0 ;  /* 0x00000003ff027819 */ /* 0x000fc40000011600 */
[----:B------:R-:W-:Y:S02]  /*0b10*/  SHF.R.U32.HI R0, RZ, 0x3, R7 ;  /* 0x00000003ff007819 */ /* 0x000fe40000011607 */
[----:B------:R-:W-:Y:S01]  /*0b20*/  LOP3.LUT R4, R4, R2, RZ, 0x3c, !PT ;  /* 0x0000000204047212 */ /* 0x000fe200078e3cff */
[----:B------:R-:W-:Y:S01]  /*0b30*/  IMAD R2, R16, 0x200, R6 ;  /* 0x0000020010027824 */ /* 0x000fe200078e0206 */
[----:B------:R-:W-:Y:S01]  /*0b40*/  LOP3.LUT R5, R3, R0, RZ, 0x3c, !PT ;  /* 0x0000000003057212 */ /* 0x000fe200078e3cff */
[----:B------:R-:W-:Y:S01]  /*0b50*/  IMAD.U32 R0, RZ, RZ, UR7 ;  /* 0x00000007ff007e24 */ /* 0x000fe2000f8e00ff */
[----:B------:R-:W-:Y:S01]  /*0b60*/  USHF.R.S32.HI UR7, URZ, 0x1f, UR58 ;  /* 0x0000001f3f077899 */ /* 0x000fe2000801143a */
[----:B------:R-:W-:Y:S01]  /*0b70*/  IMAD.U32 R3, RZ, RZ, UR6 ;  /* 0x00000006ff037e24 */ /* 0x000fe2000f8e00ff */
[----:B------:R-:W-:Y:S01]  /*0b80*/  IADD3 R0, R243, -0x80, RZ ;  /* 0xffffff80f3007810 */ /* 0x000fe20007ffe0ff */
[----:B------:R-:W-:Y:S01]  /*0b90*/  IMAD R12, R12, 0x20, R2 ;  /* 0x000000200c0c7824 */ /* 0x000fe200078e0202 */
[----:B------:R-:W-:Y:S01]  /*0ba0*/  @!UP5 UIMAD UR6, UR53, UR17, UR58 ;  /* 0x000000113506d2a4 */ /* 0x000fe2000f8e023a */
[----:B------:R-:W-:Y:S01]  /*0bb0*/  IMAD.U32 R162, R162, 0x20, R4 ;  /* 0x00000020a2a27824 */ /* 0x000fe200078e0004 */
[----:B------:R-:W-:Y:S01]  /*0bc0*/  SHF.R.S32.HI R2, RZ, 0x1f, R0 ;  /* 0x0000001fff027819 */ /* 0x000fe20000011400 */
[----:B------:R-:W-:Y:S01]  /*0bd0*/  IMAD.U32 R3, RZ, RZ, UR7 ;  /* 0x00000007ff037e24 */ /* 0x000fe2000f8e00ff */
[----:B------:R-:W-:Y:S01]  /*0be0*/  @UP5 UIMAD UR7, UR53, UR14, URZ ;  /* 0x0000000e350752a4 */ /* 0x000fe2000f8e023f */
[C---:B------:R-:W-:Y:S01]  /*0bf0*/  IMAD.SHL.U32 R4, R15.reuse, 0x10, RZ ;  /* 0x000000100f047824 */ /* 0x040fe200078e00ff */
[----:B------:R-:W-:Y:S01]  /*0c00*/  SHF.L.U64.HI R249, R0, 0x2, R2 ;  /* 0x0000000200f97819 */ /* 0x000fe20000010202 */
[----:B------:R-:W-:Y:S01]  /*0c10*/  IMAD.U32 R0, RZ, RZ, UR5 ;  /* 0x00000005ff007e24 */ /* 0x000fe2000f8e00ff */
[----:B------:R-:W-:Y:S01]  /*0c20*/  UIMAD.WIDE.U32 UR16, UR56, UR8, URZ ;  /* 0x00000008381072a5 */ /* 0x000fe2000f8e003f */
[----:B------:R-:W-:Y:S01]  /*0c30*/  IMAD R5, R15, 0x200, R5 ;  /* 0x000002000f057824 */ /* 0x000fe200078e0205 */
[----:B------:R-:W-:Y:S01]  /*0c40*/  UIMAD UR5, UR57, UR8, URZ ;  /* 0x00000008390572a4 */ /* 0x000fe2000f8e023f */
[----:B------:R-:W-:Y:S01]  /*0c50*/  IMAD.U32 R3, RZ, RZ, UR7 ;  /* 0x00000007ff037e24 */ /* 0x000fe2000f8e00ff */
[----:B------:R-:W-:Y:S01]  /*0c60*/  @!UP5 UIMAD UR6, UR6, UR14, URZ ;  /* 0x0000000e0606d2a4 */ /* 0x000fe2000f8e023f */
[----:B------:R-:W-:-:S02]  /*0c70*/  IMAD R161, R162, 0x2, R161 ;  /* 0x00000002a2a17824 */ /* 0x000fc400078e02a1 */
[----:B------:R-:W-:Y:S01]  /*0c80*/  IMAD.SHL.U32 R162, R162, 0x2, RZ ;  /* 0x00000002a2a27824 */ /* 0x000fe200078e00ff */
[----:B------:R1:W-:Y:S02]  /*0c90*/  STL [R1+0x28], R3 ;  /* 0x0000280301007387 */ /* 0x0003e40000100800 */
[----:B-1----:R-:W-:Y:S01]  /*0ca0*/  IMAD.U32 R3, RZ, RZ, UR4 ;  /* 0x00000004ff037e24 */ /* 0x002fe2000f8e00ff */
[----:B------:R-:W-:-:S04]  /*0cb0*/  USHF.R.S32.HI UR4, URZ, 0x1f, UR19 ;  /* 0x0000001f3f047899 */ /* 0x000fc80008011413 */
[----:B------:R1:W-:Y:S02]  /*0cc0*/  STL [R1+0x24], R3 ;  /* 0x0000240301007387 */ /* 0x0003e40000100800 */
[----:B------:R-:W-:Y:S01]  /*0cd0*/  IMAD.U32 R2, RZ, RZ, UR4 ;  /* 0x00000004ff027e24 */ /* 0x000fe2000f8e00ff */
[----:B------:R-:W-:Y:S01]  /*0ce0*/  USHF.L.U32 UR4, UR11, 0x7, URZ ;  /* 0x000000070b047899 */ /* 0x000fe2000800063f */
[----:B------:R2:W-:Y:S03]  /*0cf0*/  STL [R1+0xc], R0 ;  /* 0x00000c0001007387 */ /* 0x0005e60000100800 */
[----:B------:R-:W-:Y:S01]  /*0d00*/  UIADD3 UR21, -UR4, URZ, URZ ;  /* 0x0000003f04157290 */ /* 0x000fe2000fffe13f */
[----:B------:R3:W-:Y:S01]  /*0d10*/  STL [R1+0x8], R2 ;  /* 0x0000080201007387 */ /* 0x0007e20000100800 */
[----:B-1----:R-:W-:Y:S01]  /*0d20*/  IMAD.U32 R3, RZ, RZ, UR17 ;  /* 0x00000011ff037e24 */ /* 0x002fe2000f8e00ff */
[----:B--2---:R-:W-:Y:S01]  /*0d30*/  SHF.R.S32.HI R0, RZ, 0x1, R10 ;  /* 0x00000001ff007819 */ /* 0x004fe2000001140a */
[----:B---3--:R-:W-:-:S03]  /*0d40*/  IMAD.U32 R2, RZ, RZ, UR16 ;  /* 0x00000010ff027e24 */ /* 0x008fc6000f8e00ff */
[C---:B------:R-:W-:Y:S01]  /*0d50*/  LOP3.LUT P3, RZ, R0.reuse, 0x2, RZ, 0xc0, !PT ;  /* 0x0000000200ff7812 */ /* 0x040fe2000786c0ff */
[----:B------:R-:W-:Y:S01]  /*0d60*/  IMAD.SHL.U32 R0, R0, 0x40, RZ ;  /* 0x0000004000007824 */ /* 0x000fe200078e00ff */
[----:B------:R1:W-:Y:S02]  /*0d70*/  STL.64 [R1], R2 ;  /* 0x0000000201007387 */ /* 0x0003e40000100a00 */
[----:B------:R-:W-:Y:S02]  /*0d80*/  R2P PR, R17, 0x6 ;  /* 0x0000000611007804 */ /* 0x000fe40000000000 */
[----:B------:R-:W-:Y:S02]  /*0d90*/  LOP3.LUT R0, R0, 0xc0, RZ, 0xc0, !PT ;  /* 0x000000c000007812 */ /* 0x000fe400078ec0ff */
[----:B------:R-:W-:Y:S02]  /*0da0*/  LOP3.LUT P0, RZ, R13, 0x2, RZ, 0xc0, !PT ;  /* 0x000000020dff7812 */ /* 0x000fe4000780c0ff */
[----:B------:R-:W-:-:S02]  /*0db0*/  SEL R164, R164, 0xffffffc0, !P2 ;  /* 0xffffffc0a4a47807 */ /* 0x000fc40005000000 */
[----:B------:R-:W-:Y:S01]  /*0dc0*/  SEL R166, R166, 0xffffffe0, !P0 ;  /* 0xffffffe0a6a67807 */ /* 0x000fe20004000000 */
[----:B-1----:R-:W-:Y:S01]  /*0dd0*/  IMAD.U32 R2, RZ, RZ, UR5 ;  /* 0x00000005ff027e24 */ /* 0x002fe2000f8e00ff */
[----:B------:R-:W-:Y:S01]  /*0de0*/  USHF.R.S32.HI UR5, URZ, 0x1f, UR4 ;  /* 0x0000001f3f057899 */ /* 0x000fe20008011404 */
[----:B------:R-:W-:-:S03]  /*0df0*/  IMAD.U32 R3, RZ, RZ, UR4 ;  /* 0x00000004ff037e24 */ /* 0x000fc6000f8e00ff */
[----:B------:R1:W-:Y:S04]  /*0e00*/  STL [R1+0x20], R2 ;  /* 0x0000200201007387 */ /* 0x0003e80000100800 */
[----:B------:R2:W-:Y:S01]  /*0e10*/  STL [R1+0x1c], R3 ;  /* 0x00001c0301007387 */ /* 0x0005e20000100800 */
[----:B-1----:R-:W-:Y:S01]  /*0e20*/  IMAD.SHL.U32 R2, R11, 0x8, RZ ;  /* 0x000000080b027824 */ /* 0x002fe200078e00ff */
[----:B--2---:R-:W-:-:S04]  /*0e30*/  SHF.R.U32.HI R3, RZ, 0x3, R0 ;  /* 0x00000003ff037819 */ /* 0x004fc80000011600 */
[----:B------:R-:W-:-:S04]  /*0e40*/  LOP3.LUT R2, R2, 0x8, RZ, 0xc0, !PT ;  /* 0x0000000802027812 */ /* 0x000fc800078ec0ff */
[----:B------:R-:W-:Y:S01]  /*0e50*/  LOP3.LUT R8, R3, R0, R2, 0x1e, !PT ;  /* 0x0000000003087212 */ /* 0x000fe200078e1e02 */
[----:B------:R-:W-:Y:S01]  /*0e60*/  IMAD.SHL.U32 R0, R17, 0x40, RZ ;  /* 0x0000004011007824 */ /* 0x000fe200078e00ff */
[----:B------:R-:W-:Y:S01]  /*0e70*/  LOP3.LUT R7, R2, 0x10, R4, 0xf8, !PT ;  /* 0x0000001002077812 */ /* 0x000fe200078ef804 */
[----:B------:R-:W-:Y:S02]  /*0e80*/  IMAD.SHL.U32 R2, R13, 0x40, RZ ;  /* 0x000000400d027824 */ /* 0x000fe400078e00ff */
[----:B------:R-:W-:Y:S01]  /*0e90*/  IMAD.SHL.U32 R3, R15, 0x8, RZ ;  /* 0x000000080f037824 */ /* 0x000fe200078e00ff */
[----:B------:R-:W-:Y:S01]  /*0ea0*/  LOP3.LUT R0, R0, 0x1c0, RZ, 0xc0, !PT ;  /* 0x000001c000007812 */ /* 0x000fe200078ec0ff */
[----:B------:R-:W-:Y:S01]  /*0eb0*/  IMAD.IADD R8, R8, 0x1, R12 ;  /* 0x0000000108087824 */ /* 0x000fe200078e020c */
[----:B------:R-:W-:Y:S02]  /*0ec0*/  LOP3.LUT R2, R2, 0xc0, RZ, 0xc0, !PT ;  /* 0x000000c002027812 */ /* 0x000fe400078ec0ff */
[----:B------:R-:W-:-:S02]  /*0ed0*/  LOP3.LUT R3, R3, 0x8, RZ, 0xc0, !PT ;  /* 0x0000000803037812 */ /* 0x000fc400078ec0ff */
[----:B------:R-:W-:Y:S02]  /*0ee0*/  SHF.R.U32.HI R6, RZ, 0x3, R0 ;  /* 0x00000003ff067819 */ /* 0x000fe40000011600 */
        /* <DEDUP_REMOVED lines=8> */
[----:B------:R-:W-:Y:S01]  /*0f70*/  IMAD.IADD R167, R0, 0x1, R2 ;  /* 0x0000000100a77824 */ /* 0x000fe200078e0202 */
[----:B------:R-:W-:Y:S01]  /*0f80*/  IADD3 R251, R250, 0x20, RZ ;  /* 0x00000020fafb7810 */ /* 0x000fe20007ffe0ff */
[----:B------:R-:W-:Y:S01]  /*0f90*/  IMAD.U32 R0, RZ, RZ, UR6 ;  /* 0x00000006ff007e24 */ /* 0x000fe2000f8e00ff */
[----:B------:R-:W-:Y:S01]  /*0fa0*/  LEA R163, R163, 0x8000, 0x1 ;  /* 0x00008000a3a37811 */ /* 0x000fe200078e08ff */
[----:B------:R-:W-:Y:S01]  /*0fb0*/  IMAD.IADD R168, R4, 0x1, R3 ;  /* 0x0000000104a87824 */ /* 0x000fe200078e0203 */
[----:B------:R-:W-:Y:S01]  /*0fc0*/  @P3 IADD3 R251, R250, -0x20, RZ ;  /* 0xffffffe0fafb3810 */ /* 0x000fe20007ffe0ff */
[----:B------:R-:W-:Y:S01]  /*0fd0*/  IMAD.SHL.U32 R2, R5, 0x2, RZ ;  /* 0x0000000205027824 */ /* 0x000fe200078e00ff */
[----:B------:R1:W-:Y:S01]  /*0fe0*/  STL [R1+0x18], R0 ;  /* 0x0000180001007387 */ /* 0x0003e20000100800 */
[C---:B------:R-:W-:Y:S01]  /*0ff0*/  IADD3 R169, R163.reuse, 0x20, RZ ;  /* 0x00000020a3a97810 */ /* 0x040fe20007ffe0ff */
[C---:B------:R-:W-:Y:S01]  /*1000*/  IMAD.IADD R165, R163.reuse, 0x1, R164 ;  /* 0x00000001a3a57824 */ /* 0x040fe200078e02a4 */
[----:B------:R-:W-:-:S04]  /*1010*/  @P1 IADD3 R169, R163, -0x20, RZ ;  /* 0xffffffe0a3a91810 */ /* 0x000fc80007ffe0ff */
[C---:B------:R-:W-:Y:S01]  /*1020*/  IADD3 R172, R169.reuse, 0x2000, RZ ;  /* 0x00002000a9ac7810 */ /* 0x040fe20007ffe0ff */
[----:B------:R-:W-:Y:S01]  /*1030*/  IMAD.IADD R164, R164, 0x1, R169 ;  /* 0x00000001a4a47824 */ /* 0x000fe200078e02a9 */
[C---:B------:R-:W-:Y:S02]  /*1040*/  IADD3 R171, R169.reuse, 0x4000, RZ ;  /* 0x00004000a9ab7810 */ /* 0x040fe40007ffe0ff */
[----:B------:R-:W-:Y:S01]  /*1050*/  IADD3 R170, R169, 0x6000, RZ ;  /* 0x00006000a9aa7810 */ /* 0x000fe20007ffe0ff */
[----:B-1----:R-:W-:-:S05]  /*1060*/  IMAD.U32 R0, RZ, RZ, UR5 ;  /* 0x00000005ff007e24 */ /* 0x002fca000f8e00ff */
[----:B------:R1:W-:Y:S02]  /*1070*/  STL [R1+0x14], R0 ;  /* 0x0000140001007387 */ /* 0x0003e40000100800 */
.L_x_122:
        /* <DEDUP_REMOVED lines=12> */
[----:B-12---:R-:W-:-:S04]  /*1140*/  IMAD.U32 R8, RZ, RZ, UR6 ;  /* 0x00000006ff087e24 */ /* 0x006fc8000f8e00ff */
        /* <DEDUP_REMOVED lines=24> */
[----:B------:R-:W-:Y:S01]  /*12d0*/  ULDC UR6, c[0x0][0x218] ;  /* 0x0000860000067ab9 */ /* 0x000fe20000000800 */
[----:B--2---:R1:W2:Y:S01]  /*12e0*/  @P0 R2UR UR37, R8 ;  /* 0x00000000082503c2 */ /* 0x0042a200000e0000 */
[----:B------:R-:W-:-:S07]  /*12f0*/  ISETP.NE.U32.AND P0, PT, RZ, c[0x0][0x248], PT ;  /* 0x00009200ff007a0c */ /* 0x000fce0003f05070 */
[----:B----4-:R-:W4:Y:S01]  /*1300*/  @P2 R2UR UR4, R3 ;  /* 0x00000000030423c2 */ /* 0x010f2200000e0000 */
[----:B------:R-:W-:-:S07]  /*1310*/  ISETP.NE.AND.EX P0, PT, RZ, c[0x0][0x24c], PT, P0 ;  /* 0x00009300ff007a0c */ /* 0x000fce0003f05300 */
[----:B---3--:R-:W4:Y:S08]  /*1320*/  @P2 R2UR UR11, R6 ;  /* 0x00000000060b23c2 */ /* 0x008f3000000e0000 */
[----:B-----5:R1:W3:Y:S01]  /*1330*/  @!P1 R2UR UR42, R0 ;  /* 0x00000000002a93c2 */ /* 0x0202e200000e0000 */
[----:B----4-:R-:W-:-:S07]  /*1340*/  @UP1 UIADD3 UR11, UR11, -UR4, URZ ;  /* 0x800000040b0b1290 */ /* 0x010fce000fffe03f */
        /* <DEDUP_REMOVED lines=9> */
.L_x_76:
        /* <DEDUP_REMOVED lines=13> */
[----:B------:R-:W-:Y:S01]  /*14b0*/  @!UP2 USEL UR5, URZ, UR14, !UP0 ;  /* 0x0000000e3f05a287 */ /* 0x000fe2000c000000 */
[----:B--2---:R-:W1:Y:S02]  /*14c0*/  @P0 R2UR UR7, R0 ;  /* 0x00000000000703c2 */ /* 0x004e6400000e0000 */
[----:B-1----:R-:W-:Y:S02]  /*14d0*/  @UP2 UIADD3 UR7, UR7, -UR37, URZ ;  /* 0x8000002507072290 */ /* 0x002fe4000fffe03f */
[----:B------:R-:W-:Y:S02]  /*14e0*/  @!UP2 UIADD3 UR7, UR5, UR6, -UR37 ;  /* 0x000000060507a290 */ /* 0x000fe4000fffe825 */
[----:B------:R-:W-:-:S04]  /*14f0*/  USHF.L.U32 UR5, UR15, 0x7, URZ ;  /* 0x000000070f057899 */ /* 0x000fc8000800063f */
        /* <DEDUP_REMOVED lines=11> */
[----:B------:R-:W-:Y:S02]  /*15b0*/  UIMAD UR6, UR4, UR19, URZ ;  /* 0x00000013040672a4 */ /* 0x000fe4000f8e023f */
[----:B------:R-:W-:Y:S02]  /*15c0*/  USEL UR59, UR16, UR8, !UP3 ;  /* 0x00000008103b7287 */ /* 0x000fe4000d800000 */
[----:B------:R-:W-:Y:S02]  /*15d0*/  @UP3 UIADD3 UR55, UR9, UR6, URZ ;  /* 0x0000000609373290 */ /* 0x000fe4000fffe03f */
[----:B------:R-:W-:-:S02]  /*15e0*/  UIADD3 UR6, UR11, 0x7f, URZ ;  /* 0x0000007f0b067890 */ /* 0x000fc4000fffe03f */
[----:B------:R-:W-:Y:S02]  /*15f0*/  ULDC UR10, c[0x0][0x2e4] ;  /* 0x0000b900000a7ab9 */ /* 0x000fe40000000800 */
[----:B------:R-:W-:Y:S02]  /*1600*/  USHF.R.S32.HI UR8, URZ, 0x1f, UR6 ;  /* 0x0000001f3f087899 */ /* 0x000fe40008011406 */
[----:B------:R-:W-:Y:S02]  /*1610*/  UISETP.NE.AND UP0, UPT, UR42, -0x1, UPT ;  /* 0xffffffff2a00788c */ /* 0x000fe4000bf05270 */
[----:B------:R-:W-:Y:S02]  /*1620*/  ULEA.HI UR14, UR8, UR6, URZ, 0x7 ;  /* 0x00000006080e7291 */ /* 0x000fe4000f8f383f */
[----:B------:R-:W-:Y:S02]  /*1630*/  UIADD3 UR6, UR11, 0x80, UR5 ;  /* 0x000000800b067890 */ /* 0x000fe4000fffe005 */
[----:B------:R-:W-:Y:S01]  /*1640*/  ULDC.64 UR16, c[0x0][0x198] ;  /* 0x0000660000107ab9 */ /* 0x000fe20000000a00 */
[----:B------:R-:W-:Y:S01]  /*1650*/  PLOP3.LUT P1, PT, PT, PT, UP0, 0x80, 0x0 ;  /* 0x000000000000781c */ /* 0x000fe20003f2f008 */
[----:B------:R-:W-:-:S04]  /*1660*/  UIADD3 UR6, UR6, UR10, -UR7 ;  /* 0x0000000a06067290 */ /* 0x000fc8000fffe807 */
[----:B------:R-:W-:-:S04]  /*1670*/  UIADD3 UR6, UR6, 0x7f, URZ ;  /* 0x0000007f06067890 */ /* 0x000fc8000fffe03f */
[----:B------:R-:W-:-:S04]  /*1680*/  USHF.R.S32.HI UR8, URZ, 0x1f, UR6 ;  /* 0x0000001f3f087899 */ /* 0x000fc80008011406 */
[----:B------:R-:W-:Y:S02]  /*1690*/  ULEA.HI UR10, UR8, UR6, URZ, 0x7 ;  /* 0x00000006080a7291 */ /* 0x000fe4000f8f383f */
[----:B------:R-:W-:-:S04]  /*16a0*/  @UP0 UIADD3 UR6, UR37, UR42, URZ ;  /* 0x0000002a25060290 */ /* 0x000fc8000fffe03f */
[----:B------:R-:W-:-:S04]  /*16b0*/  @UP0 UIMAD.WIDE.U32 UR8, UR6, UR16, URZ ;  /* 0x00000010060802a5 */ /* 0x000fc8000f8e003f */
[----:B------:R-:W-:Y:S02]  /*16c0*/  @UP0 UIMAD UR46, UR6, UR17, UR9 ;  /* 0x00000011062e02a4 */ /* 0x000fe4000f8e0209 */
[----:B------:R-:W-:Y:S02]  /*16d0*/  USHF.R.S32.HI UR9, URZ, 0x7, UR14 ;  /* 0x000000073f097899 */ /* 0x000fe4000801140e */
[----:B------:R-:W-:Y:S02]  /*16e0*/  USHF.R.S32.HI UR6, URZ, 0x7, UR10 ;  /* 0x000000073f067899 */ /* 0x000fe4000801140a */
[----:B------:R-:W-:Y:S02]  /*16f0*/  @UP0 UMOV UR44, UR8 ;  /* 0x00000008002c0c82 */ /* 0x000fe40008000000 */
[----:B------:R-:W-:-:S04]  /*1700*/  UISETP.LT.AND UP2, UPT, UR9, UR6, UPT ;  /* 0x000000060900728c */ /* 0x000fc8000bf41270 */
[----:B------:R-:W-:-:S04]  /*1710*/  USEL UR50, UR9, UR6, UP2 ;  /* 0x0000000609327287 */ /* 0x000fc80009000000 */
[----:B------:R-:W-:-:S04]  /*1720*/  ULEA UR6, UR50, 0xffffff80, 0x7 ;  /* 0xffffff8032067891 */ /* 0x000fc8000f8e383f */
[----:B------:R-:W-:Y:S01]  /*1730*/  USHF.R.S32.HI UR48, URZ, 0x1f, UR6 ;  /* 0x0000001f3f307899 */ /* 0x000fe20008011406 */
[----:B------:R-:W-:Y:S05]  /*1740*/  @P1 BRA `(.L_x_78) ;  /* 0x000000c000001947 */ /* 0x000fea0003800000 */
[----:B------:R-:W-:Y:S02]  /*1750*/  USHF.R.S32.HI UR10, URZ, 0x1f, UR37 ;  /* 0x0000001f3f0a7899 */ /* 0x000fe40008011425 */
[----:B------:R-:W-:Y:S02]  /*1760*/  ULDC.64 UR8, c[0x0][0x198] ;  /* 0x0000660000087ab9 */ /* 0x000fe40000000a00 */
[----:B------:R-:W-:Y:S02]  /*1770*/  UIMAD UR10, UR10, UR8, URZ ;  /* 0x000000080a0a72a4 */ /* 0x000fe4000f8e023f */
[----:B------:R-:W-:Y:S02]  /*1780*/  ULDC.64 UR16, c[0x0][0x180] ;  /* 0x0000600000107ab9 */ /* 0x000fe40000000a00 */
[----:B------:R-:W-:Y:S02]  /*1790*/  UIMAD UR10, UR37, UR9, UR10 ;  /* 0x00000009250a72a4 */ /* 0x000fe4000f8e020a */
[----:B------:R-:W-:-:S04]  /*17a0*/  UIMAD UR9, UR60, UR16, URZ ;  /* 0x000000103c0972a4 */ /* 0x000fc8000f8e023f */
[----:B------:R-:W-:Y:S02]  /*17b0*/  UIMAD UR17, UR53, UR17, UR9 ;  /* 0x00000011351172a4 */ /* 0x000fe4000f8e0209 */
[----:B------:R-:W-:-:S04]  /*17c0*/  UIMAD.WIDE.U32 UR8, UR37, UR8, URZ ;  /* 0x00000008250872a5 */ /* 0x000fc8000f8e003f */
[----:B------:R-:W-:-:S04]  /*17d0*/  UIADD3 UR9, UR9, UR10, URZ ;  /* 0x0000000a09097290 */ /* 0x000fc8000fffe03f */
[----:B------:R-:W-:-:S04]  /*17e0*/  UIMAD.WIDE.U32 UR8, UR53, UR16, UR8 ;  /* 0x00000010350872a5 */ /* 0x000fc8000f8e0008 */
[----:B------:R-:W-:-:S03]  /*17f0*/  UIADD3 UR46, UR9, UR17, URZ ;  /* 0x00000011092e7290 */ /* 0x000fc6000fffe03f */
[----:B------:R-:W-:Y:S02]  /*1800*/  UMOV UR44, UR8 ;  /* 0x00000008002c7c82 */ /* 0x000fe40008000000 */
.L_x_78:
        /* <DEDUP_REMOVED lines=18> */
.L_x_79:
[----:B------:R-:W2:Y:S01]  /*1930*/  LDL R0, [R1+0x20] ;  /* 0x0000200001007983 */ /* 0x000ea20000100800 */
[----:B------:R-:W-:-:S03]  /*1940*/  ULDC.64 UR16, c[0x0][0x370] ;  /* 0x0000dc0000107ab9 */ /* 0x000fc60000000a00 */
[----:B------:R-:W3:Y:S04]  /*1950*/  LDL R5, [R1+0xc] ;  /* 0x00000c0001057983 */ /* 0x000ee80000100800 */
[----:B------:R-:W4:Y:S04]  /*1960*/  LDL.64 R6, [R1] ;  /* 0x0000000001067983 */ /* 0x000f280000100a00 */
[----:B------:R-:W5:Y:S04]  /*1970*/  LDL R4, [R1+0x2c] ;  /* 0x00002c0001047983 */ /* 0x000f680000100800 */
[----:B------:R-:W3:Y:S01]  /*1980*/  LDL R3, [R1+0x28] ;  /* 0x0000280001037983 */ /* 0x000ee20000100800 */
[----:B------:R-:W-:-:S02]  /*1990*/  @UP3 UIMAD.WIDE.U32 UR8, UR4, UR16, URZ ;  /* 0x00000010040832a5 */ /* 0x000fc4000f8e003f */
[----:B------:R-:W-:Y:S02]  /*19a0*/  ULDC UR20, c[0x0][0x224] ;  /* 0x0000890000147ab9 */ /* 0x000fe40000000800 */
[----:B------:R-:W-:Y:S02]  /*19b0*/  @UP3 UIMAD UR49, UR4, UR17, UR9 ;  /* 0x00000011043132a4 */ /* 0x000fe4000f8e0209 */
[----:B------:R-:W-:Y:S02]  /*19c0*/  UIMAD.WIDE.U32 UR18, UR53, UR20, URZ ;  /* 0x00000014351272a5 */ /* 0x000fe4000f8e003f */
[----:B------:R-:W-:Y:S02]  /*19d0*/  @UP3 UMOV UR41, UR8 ;  /* 0x0000000800293c82 */ /* 0x000fe40008000000 */
[----:B------:R-:W-:Y:S02]  /*19e0*/  ULDC.64 UR8, c[0x0][0x368] ;  /* 0x0000da0000087ab9 */ /* 0x000fe40000000a00 */
[----:B------:R-:W-:-:S04]  /*19f0*/  @!UP3 UIMAD UR10, UR60, UR8, URZ ;  /* 0x000000083c0ab2a4 */ /* 0x000fc8000f8e023f */
[----:B------:R-:W-:Y:S02]  /*1a00*/  @!UP3 UIMAD UR10, UR53, UR9, UR10 ;  /* 0x00000009350ab2a4 */ /* 0x000fe4000f8e020a */
[----:B------:R-:W-:Y:S01]  /*1a10*/  @!UP3 UIMAD.WIDE.U32 UR8, UR53, UR8, URZ ;  /* 0x000000083508b2a5 */ /* 0x000fe2000f8e003f */
[----:B------:R-:W1:Y:S06]  /*1a20*/  S2UR UR18, SR_CTAID.X ;  /* 0x00000000001279c3 */ /* 0x000e6c0000002500 */
[----:B------:R-:W-:Y:S02]  /*1a30*/  @!UP3 UMOV UR41, UR8 ;  /* 0x000000080029bc82 */ /* 0x000fe40008000000 */
[----:B------:R-:W-:-:S02]  /*1a40*/  @!UP3 UIADD3 UR49, UR9, UR10, URZ ;  /* 0x0000000a0931b290 */ /* 0x000fc4000fffe03f */
[----:B------:R-:W-:Y:S01]  /*1a50*/  UIMAD UR10, UR57, UR4, URZ ;  /* 0x00000004390a72a4 */ /* 0x000fe2000f8e023f */
[----:B--2---:R2:W1:Y:S02]  /*1a60*/  R2UR UR14, R0 ;  /* 0x00000000000e73c2 */ /* 0x00446400000e0000 */
[----:B--2---:R-:W2:Y:S06]  /*1a70*/  LDL R0, [R1+0x18] ;  /* 0x0000180001007983 */ /* 0x004eac0000100800 */
[----:B---3--:R-:W3:Y:S08]  /*1a80*/  R2UR UR40, R5 ;  /* 0x00000000052873c2 */ /* 0x008ef000000e0000 */
[----:B----4-:R-:W4:Y:S08]  /*1a90*/  R2UR UR17, R7 ;  /* 0x00000000071173c2 */ /* 0x010f3000000e0000 */
[----:B------:R-:W5:Y:S01]  /*1aa0*/  R2UR UR16, R6 ;  /* 0x00000000061073c2 */ /* 0x000f6200000e0000 */
[----:B---3--:R-:W-:-:S04]  /*1ab0*/  UIMAD UR8, UR60, UR20, UR40 ;  /* 0x000000143c0872a4 */ /* 0x008fc8000f8e0228 */
[----:B------:R-:W-:-:S04]  /*1ac0*/  UIADD3 UR8, UR19, UR8, URZ ;  /* 0x0000000813087290 */ /* 0x000fc8000fffe03f */
[----:B-1----:R-:W-:-:S04]  /*1ad0*/  UIMAD UR8, UR56, UR8, UR14 ;  /* 0x00000008380872a4 */ /* 0x002fc8000f8e020e */
[----:B----4-:R-:W-:Y:S02]  /*1ae0*/  UIADD3 UR14, UR17, UR8, URZ ;  /* 0x00000008110e7290 */ /* 0x010fe4000fffe03f */
[----:B------:R-:W-:-:S04]  /*1af0*/  UIMAD.WIDE.U32 UR8, UR56, UR4, URZ ;  /* 0x00000004380872a5 */ /* 0x000fc8000f8e003f */
[----:B-----5:R-:W-:Y:S02]  /*1b00*/  USEL UR40, UR16, UR8, !UP3 ;  /* 0x0000000810287287 */ /* 0x020fe4000d800000 */
[----:B------:R-:W-:Y:S02]  /*1b10*/  @UP3 UIADD3 UR14, UR9, UR10, URZ ;  /* 0x0000000a090e3290 */ /* 0x000fe4000fffe03f */
[----:B------:R-:W-:Y:S02]  /*1b20*/  ULDC.64 UR16, c[0x0][0x3d8] ;  /* 0x0000f60000107ab9 */ /* 0x000fe40000000a00 */
[----:B------:R-:W-:Y:S01]  /*1b30*/  UIMAD.WIDE.U32 UR8, UR18, UR16, URZ ;  /* 0x00000010120872a5 */ /* 0x000fe2000f8e003f */
[----:B------:R-:W-:-:S03]  /*1b40*/  IABS R6, c[0x0][0x1c8] ;  /* 0x0000720000067a13 */ /* 0x000fc60000000000 */
[----:B------:R-:W-:Y:S01]  /*1b50*/  UIMAD UR17, UR18, UR17, UR9 ;  /* 0x00000011121172a4 */ /* 0x000fe2000f8e0209 */
[----:B------:R1:W3:Y:S02]  /*1b60*/  R2UR UR18, R4 ;  /* 0x00000000041273c2 */ /* 0x0002e400000e0000 */
[----:B-1----:R-:W1:Y:S08]  /*1b70*/  I2F.RP R4, R6 ;  /* 0x0000000600047306 */ /* 0x002e700000209400 */
[----:B-1----:R-:W1:Y:S02]  /*1b80*/  MUFU.RCP R4, R4 ;  /* 0x0000000400047308 */ /* 0x002e640000001000 */
[----:B-1----:R-:W-:-:S06]  /*1b90*/  IADD3 R4, R4, 0xffffffe, RZ ;  /* 0x0ffffffe04047810 */ /* 0x002fcc0007ffe0ff */
[----:B------:R1:W4:Y:S01]  /*1ba0*/  F2I.FTZ.U32.TRUNC.NTZ R5, R4 ;  /* 0x0000000400057305 */ /* 0x000322000021f000 */
[----:B------:R5:W3:Y:S01]  /*1bb0*/  R2UR UR19, R3 ;  /* 0x00000000031373c2 */ /* 0x000ae200000e0000 */
[----:B-1----:R-:W-:Y:S01]  /*1bc0*/  IMAD.MOV.U32 R4, RZ, RZ, RZ ;  /* 0x000000ffff047224 */ /* 0x002fe200078e00ff */
[----:B-----5:R-:W-:Y:S01]  /*1bd0*/  IABS R3, UR58 ;  /* 0x0000003a00037c13 */ /* 0x020fe20008000000 */
[----:B------:R-:W-:Y:S02]  /*1be0*/  USHF.L.U32 UR43, UR53, 0x7, URZ ;  /* 0x00000007352b7899 */ /* 0x000fe4000800063f */
[----:B------:R-:W-:Y:S02]  /*1bf0*/  USEL UR20, UR8, URZ, UP6 ;  /* 0x0000003f08147287 */ /* 0x000fe4000b000000 */
[----:B------:R-:W-:Y:S02]  /*1c00*/  USHF.L.U64.HI UR8, UR53, 0x7, UR60 ;  /* 0x0000000735087899 */ /* 0x000fe4000801023c */
[----:B------:R-:W-:-:S02]  /*1c10*/  USEL UR16, UR43, URZ, UP1 ;  /* 0x0000003f2b107287 */ /* 0x000fc40008800000 */
[----:B------:R-:W-:Y:S02]  /*1c20*/  USEL UR8, UR8, URZ, UP1 ;  /* 0x0000003f08087287 */ /* 0x000fe40008800000 */
[----:B------:R-:W-:Y:S01]  /*1c30*/  UIADD3 UR16, UP1, UR6, UR16, URZ ;  /* 0x0000001006107290 */ /* 0x000fe2000ff3e03f */
[----:B------:R-:W-:-:S03]  /*1c40*/  ISETP.NE.AND P2, PT, RZ, c[0x0][0x1c8], PT ;  /* 0x00007200ff007a0c */ /* 0x000fc60003f45270 */
[----:B------:R-:W-:Y:S02]  /*1c50*/  UIADD3.X UR9, UR48, UR8, URZ, UP1, !UPT ;  /* 0x0000000830097290 */ /* 0x000fe40008ffe43f */
[----:B------:R-:W-:-:S04]  /*1c60*/  UIMAD UR8, UR57, UR16, URZ ;  /* 0x00000010390872a4 */ /* 0x000fc8000f8e023f */
[----:B------:R-:W-:Y:S02]  /*1c70*/  UIMAD UR9, UR56, UR9, UR8 ;  /* 0x00000009380972a4 */ /* 0x000fe4000f8e0208 */
[----:B---3--:R-:W-:Y:S02]  /*1c80*/  @UP5 USEL UR8, UR19, UR4, !UP3 ;  /* 0x0000000413085287 */ /* 0x008fe4000d800000 */
[----:B------:R-:W-:Y:S02]  /*1c90*/  USEL UR19, UR17, URZ, UP6 ;  /* 0x0000003f11137287 */ /* 0x000fe4000b000000 */
[----:B------:R-:W-:Y:S01]  /*1ca0*/  UIMAD.WIDE.U32 UR16, UR56, UR16, URZ ;  /* 0x00000010381072a5 */ /* 0x000fe2000f8e003f */
[----:B--2---:R4:W1:Y:S02]  /*1cb0*/  R2UR UR10, R0 ;  /* 0x00000000000a73c2 */ /* 0x00486400000e0000 */
[----:B----4-:R-:W-:-:S04]  /*1cc0*/  IMAD.MOV R0, RZ, RZ, -R5 ;  /* 0x000000ffff007224 */ /* 0x010fc800078e0a05 */
        /* <DEDUP_REMOVED lines=10> */
[----:B------:R-:W-:Y:S01]  /*1d70*/  ISETP.LE.AND P0, PT, RZ, UR18, PT ;  /* 0x00000012ff007c0c */ /* 0x000fe2000bf03270 */
[----:B------:R-:W-:-:S10]  /*1d80*/  ULDC UR18, c[0x0][0x234] ;  /* 0x00008d0000127ab9 */ /* 0x000fd40000000800 */
[----:B------:R-:W-:-:S05]  /*1d90*/  @P3 IADD3 R4, R4, 0x1, RZ ;  /* 0x0000000104043810 */ /* 0x000fca0007ffe0ff */
[----:B------:R-:W-:Y:S01]  /*1da0*/  @!P0 IMAD.MOV R4, RZ, RZ, -R4 ;  /* 0x000000ffff048224 */ /* 0x000fe200078e0a04 */
[----:B------:R-:W-:Y:S01]  /*1db0*/  PLOP3.LUT P0, PT, PT, PT, UP5, 0x80, 0x0 ;  /* 0x000000000000781c */ /* 0x000fe20003f0f058 */
[----:B------:R-:W-:Y:S01]  /*1dc0*/  @UP5 UIMAD UR8, UR58, UR18, UR8 ;  /* 0x000000123a0852a4 */ /* 0x000fe2000f8e0208 */
[----:B------:R-:W-:Y:S01]  /*1dd0*/  @!P2 LOP3.LUT R4, RZ, c[0x0][0x1c8], RZ, 0x33, !PT ;  /* 0x00007200ff04aa12 */ /* 0x000fe200078e33ff */
[----:B------:R-:W-:Y:S02]  /*1de0*/  UIADD3 UR18, UR17, UR9, URZ ;  /* 0x0000000911127290 */ /* 0x000fe4000fffe03f */
[----:B------:R-:W-:-:S03]  /*1df0*/  USHF.R.S32.HI UR9, URZ, 0x1f, UR5 ;  /* 0x0000001f3f097899 */ /* 0x000fc60008011405 */
[----:B-1----:R-:W-:Y:S01]  /*1e00*/  @!UP5 UMOV UR8, UR10 ;  /* 0x0000000a0008dc82 */ /* 0x002fe20008000000 */
[----:B------:R-:W-:-:S04]  /*1e10*/  SHF.R.S32.HI R14, RZ, 0x1f, R4 ;  /* 0x0000001fff0e7819 */ /* 0x000fc80000011404 */
        /* <DEDUP_REMOVED lines=8> */
.L_x_80:
[----:B------:R-:W2:Y:S02]  /*1ea0*/  LDL R0, [R1+0x24] ;  /* 0x0000240001007983 */ /* 0x000ea40000100800 */
[----:B--2---:R1:W2:Y:S01]  /*1eb0*/  R2UR UR10, R0 ;  /* 0x00000000000a73c2 */ /* 0x0042a200000e0000 */
[----:B------:R-:W-:-:S07]  /*1ec0*/  DEPBAR.LE SB1, 0x0, {2} ;  /* 0x000090040000791a */ /* 0x000fce0000000000 */
.L_x_81:
[----:B------:R-:W2:Y:S04]  /*1ed0*/  LDL R6, [R1+0x10] ;  /* 0x0000100001067983 */ /* 0x000ea80000100800 */
[----:B------:R-:W3:Y:S04]  /*1ee0*/  LDL R5, [R1+0x1c] ;  /* 0x00001c0001057983 */ /* 0x000ee80000100800 */
[----:B------:R-:W4:Y:S04]  /*1ef0*/  LDL R3, [R1+0x8] ;  /* 0x0000080001037983 */ /* 0x000f280000100800 */
[----:B------:R-:W5:Y:S01]  /*1f00*/  LDL R0, [R1+0x14] ;  /* 0x0000140001007983 */ /* 0x000f620000100800 */
[----:B------:R-:W-:Y:S01]  /*1f10*/  SHF.R.S32.HI R239, RZ, 0x1f, R238 ;  /* 0x0000001fffef7819 */ /* 0x000fe200000114ee */
[----:B------:R-:W-:Y:S01]  /*1f20*/  UIADD3 UR8, UR6, UR8, URZ ;  /* 0x0000000806087290 */ /* 0x000fe2000fffe03f */
[----:B------:R-:W-:Y:S01]  /*1f30*/  IMAD.U32 R10, RZ, RZ, UR6 ;  /* 0x00000006ff0a7e24 */ /* 0x000fe2000f8e00ff */
[----:B------:R-:W1:Y:S01]  /*1f40*/  S2R R11, SR_TID.X ;  /* 0x00000000000b7919 */ /* 0x000e620000002100 */
[----:B------:R-:W-:Y:S01]  /*1f50*/  BSSY B1, `(.L_x_77) ;  /* 0x00006b9000017945 */ /* 0x000fe20003800000 */
[----:B-1----:R-:W-:Y:S01]  /*1f60*/  SHF.R.S32.HI R12, RZ, 0x1f, R11 ;  /* 0x0000001fff0c7819 */ /* 0x002fe2000001140b */
[----:B--2---:R-:W1:Y:S08]  /*1f70*/  R2UR UR47, R6 ;  /* 0x00000000062f73c2 */ /* 0x004e7000000e0000 */
[----:B---3--:R-:W1:Y:S08]  /*1f80*/  R2UR UR43, R5 ;  /* 0x00000000052b73c2 */ /* 0x008e7000000e0000 */
[----:B----4-:R2:W3:Y:S08]  /*1f90*/  R2UR UR45, R3 ;  /* 0x00000000032d73c2 */ /* 0x0104f000000e0000 */
[----:B-----5:R-:W3:Y:S01]  /*1fa0*/  R2UR UR4, R0 ;  /* 0x00000000000473c2 */ /* 0x020ee200000e0000 */
[----:B-1----:R-:W-:-:S02]  /*1fb0*/  UIADD3 UR16, UP4, UP3, UR16, UR43, UR47 ;  /* 0x0000002b10107290 */ /* 0x002fc4000fb9e02f */
[----:B------:R-:W-:Y:S02]  /*1fc0*/  USHF.R.S32.HI UR43, URZ, 0x1f, UR58 ;  /* 0x0000001f3f2b7899 */ /* 0x000fe4000801143a */
[----:B------:R-:W-:Y:S02]  /*1fd0*/  UIADD3 UR51, UP2, UP1, UR20, UR16, UR40 ;  /* 0x0000001014337290 */ /* 0x000fe4000f95e028 */
[----:B------:R-:W-:Y:S01]  /*1fe0*/  UIADD3 UR40, UR6, UR10, URZ ;  /* 0x0000000a06287290 */ /* 0x000fe2000fffe03f */
[----:B--2---:R-:W-:Y:S01]  /*1ff0*/  LEA.HI R3, R12, R11, RZ, 0x2 ;  /* 0x0000000b0c037211 */ /* 0x004fe200078f10ff */
[----:B------:R-:W-:Y:S02]  /*2000*/  ULDC.64 UR16, c[0x0][0x1a8] ;  /* 0x00006a0000107ab9 */ /* 0x000fe40000000a00 */
[----:B------:R-:W-:Y:S01]  /*2010*/  UMOV UR20, 0x4 ;  /* 0x0000000400147882 */ /* 0x000fe20000000000 */
[----:B------:R-:W-:-:S04]  /*2020*/  SHF.R.S32.HI R3, RZ, 0x2, R3 ;  /* 0x00000002ff037819 */ /* 0x000fc80000011403 */
[----:B------:R-:W-:Y:S01]  /*2030*/  SHF.R.S32.HI R15, RZ, 0x1f, R3 ;  /* 0x0000001fff0f7819 */ /* 0x000fe20000011403 */
[----:B---3--:R-:W-:Y:S01]  /*2040*/  UIADD3.X UR4, UR18, UR4, UR45, UP4, UP3 ;  /* 0x0000000412047290 */ /* 0x008fe2000a7e642d */
[----:B------:R-:W-:-:S03]  /*2050*/  IADD3 R0, P0, R3, UR6, RZ ;  /* 0x0000000603007c10 */ /* 0x000fc6000ff1e0ff */
[----:B------:R-:W-:Y:S01]  /*2060*/  UIADD3.X UR47, UR19, UR4, UR14, UP2, UP1 ;  /* 0x00000004132f7290 */ /* 0x000fe200097e240e */
[----:B------:R-:W-:Y:S01]  /*2070*/  IADD3.X R5, R15, UR48, RZ, P0, !PT ;  /* 0x000000300f057c10 */ /* 0x000fe200087fe4ff */
[----:B------:R-:W-:Y:S01]  /*2080*/  UIMAD UR4, UR43, UR16, URZ ;  /* 0x000000102b0472a4 */ /* 0x000fe2000f8e023f */
[----:B------:R-:W-:Y:S01]  /*2090*/  IMAD.WIDE.U32 R6, R0, c[0x0][0x190], R238 ;  /* 0x0000640000067a25 */ /* 0x000fe200078e00ee */
[----:B------:R-:W-:Y:S02]  /*20a0*/  ULDC.64 UR18, c[0x0][0x200] ;  /* 0x0000800000127ab9 */ /* 0x000fe40000000a00 */
[----:B------:R-:W-:Y:S01]  /*20b0*/  UIMAD UR45, UR58, UR17, UR4 ;  /* 0x000000113a2d72a4 */ /* 0x000fe2000f8e0204 */
[----:B------:R-:W-:Y:S01]  /*20c0*/  IMAD R5, R5, c[0x0][0x190], RZ ;  /* 0x0000640005057a24 */ /* 0x000fe200078e02ff */
[----:B------:R-:W-:Y:S01]  /*20d0*/  UIMAD.WIDE UR18, UR8, UR20, UR18 ;  /* 0x00000014081272a5 */ /* 0x000fe2000f8e0212 */
[----:B------:R-:W-:Y:S01]  /*20e0*/  IADD3 R8, P0, R6, UR59, RZ ;  /* 0x0000003b06087c10 */ /* 0x000fe2000ff1e0ff */
[----:B------:R-:W-:Y:S01]  /*20f0*/  ULDC.64 UR16, c[0x0][0x378] ;  /* 0x0000de0000107ab9 */ /* 0x000fe20000000a00 */
[----:B------:R-:W-:Y:S01]  /*2100*/  IMAD R0, R0, c[0x0][0x194], R5 ;  /* 0x0000650000007a24 */ /* 0x000fe200078e0205 */
[----:B------:R-:W-:-:S02]  /*2110*/  UIMAD UR4, UR43, UR16, URZ ;  /* 0x000000102b0472a4 */ /* 0x000fc4000f8e023f */
[----:B------:R-:W-:Y:S02]  /*2120*/  UIADD3 UR8, UR50, -0x1, URZ ;  /* 0xffffffff32087890 */ /* 0x000fe4000fffe03f */
[----:B------:R-:W-:Y:S01]  /*2130*/  UIMAD UR43, UR58, UR17, UR4 ;  /* 0x000000113a2b72a4 */ /* 0x000fe2000f8e0204 */
[----:B------:R-:W-:Y:S02]  /*2140*/  IADD3.X R9, R7, UR55, R0, P0, !PT ;  /* 0x0000003707097c10 */ /* 0x000fe400087fe400 */
[----:B------:R-:W-:Y:S01]  /*2150*/  ULDC.64 UR16, c[0x0][0x370] ;  /* 0x0000dc0000107ab9 */ /* 0x000fe20000000a00 */
[----:B------:R-:W-:Y:S01]  /*2160*/  IADD3 R6, P0, R238, UR41, RZ ;  /* 0x00000029ee067c10 */ /* 0x000fe2000ff1e0ff */
[----:B------:R-:W-:Y:S01]  /*2170*/  UIMAD UR4, UR48, UR16, URZ ;  /* 0x00000010300472a4 */ /* 0x000fe2000f8e023f */
[----:B------:R-:W1:Y:S01]  /*2180*/  R2UR UR48, R252 ;  /* 0x00000000fc3073c2 */ /* 0x000e6200000e0000 */
[----:B------:R-:W-:Y:S01]  /*2190*/  LEA.HI R0, R12, R11, RZ, 0x5 ;  /* 0x0000000b0c007211 */ /* 0x000fe200078f28ff */
[----:B------:R-:W-:Y:S01]  /*21a0*/  UMOV UR16, UR19 ;  /* 0x0000001300107c82 */ /* 0x000fe20008000000 */
[----:B------:R-:W-:Y:S01]  /*21b0*/  IADD3.X R7, R239, UR49, RZ, P0, !PT ;  /* 0x00000031ef077c10 */ /* 0x000fe200087fe4ff */
[----:B------:R-:W-:Y:S01]  /*21c0*/  UIMAD UR14, UR6, UR17, UR4 ;  /* 0x00000011060e72a4 */ /* 0x000fe2000f8e0204 */
[----:B------:R-:W-:Y:S01]  /*21d0*/  LOP3.LUT R5, R0, 0xffffffe0, RZ, 0xc0, !PT ;  /* 0xffffffe000057812 */ /* 0x000fe200078ec0ff */
[----:B------:R-:W-:Y:S01]  /*21e0*/  UIADD3 UR4, -UR7, UR11, UR5 ;  /* 0x0000000b07047290 */ /* 0x000fe2000fffe105 */
[----:B------:R-:W-:Y:S01]  /*21f0*/  SHF.R.S32.HI R0, RZ, 0x5, R0 ;  /* 0x00000005ff007819 */ /* 0x000fe20000011400 */
[----:B------:R-:W-:Y:S01]  /*2200*/  UMOV UR17, UR18 ;  /* 0x0000001200117c82 */ /* 0x000fe20008000000 */
[----:B------:R-:W-:Y:S01]  /*2210*/  IMAD.WIDE.U32 R6, R10, c[0x0][0x370], R6 ;  /* 0x0000dc000a067a25 */ /* 0x000fe200078e0006 */
[----:B------:R-:W-:-:S02]  /*2220*/  ULDC.64 UR18, c[0x0][0x3c8] ;  /* 0x0000f20000127ab9 */ /* 0x000fc40000000a00 */
[----:B------:R-:W-:Y:S01]  /*2230*/  UIMAD.WIDE UR40, UR40, UR20, UR18 ;  /* 0x00000014282872a5 */ /* 0x000fe2000f8e0212 */
[----:B------:R-:W-:Y:S01]  /*2240*/  IMAD.IADD R5, R11, 0x1, -R5 ;  /* 0x000000010b057824 */ /* 0x000fe200078e0a05 */
[----:B------:R-:W-:Y:S01]  /*2250*/  IADD3 R7, R7, UR14, RZ ;  /* 0x0000000e07077c10 */ /* 0x000fe2000fffe0ff */
[----:B------:R-:W-:Y:S02]  /*2260*/  ULDC UR20, c[0x0][0x2e8] ;  /* 0x0000ba0000147ab9 */ /* 0x000fe40000000800 */
[----:B------:R-:W-:Y:S02]  /*2270*/  UIADD3 UR4, UR4, -UR20, URZ ;  /* 0x8000001404047290 */ /* 0x000fe4000fffe03f */
[----:B------:R-:W-:Y:S02]  /*2280*/  UMOV UR19, UR40 ;  /* 0x0000002800137c82 */ /* 0x000fe40008000000 */
[----:B------:R-:W-:Y:S02]  /*2290*/  USHF.R.S32.HI UR20, URZ, 0x1f, UR4 ;  /* 0x0000001f3f147899 */ /* 0x000fe40008011404 */
[----:B------:R-:W-:Y:S01]  /*22a0*/  UMOV UR18, UR41 ;  /* 0x0000002900127c82 */ /* 0x000fe20008000000 */
[----:B-1----:R-:W-:Y:S01]  /*22b0*/  IMAD R0, R0, UR48, R5 ;  /* 0x0000003000007c24 */ /* 0x002fe2000f8e0205 */
[----:B------:R-:W-:-:S04]  /*22c0*/  ULEA.HI UR20, UR20, UR4, URZ, 0x7 ;  /* 0x0000000414147291 */ /* 0x000fc8000f8f383f */
[----:B------:R-:W-:Y:S01]  /*22d0*/  USHF.R.S32.HI UR20, URZ, 0x7, UR20 ;  /* 0x000000073f147899 */ /* 0x000fe20008011414 */
[----:B------:R-:W-:-:S03]  /*22e0*/  IADD3 R178, P0, R0, UR51, RZ ;  /* 0x0000003300b27c10 */ /* 0x000fc6000ff1e0ff */
[----:B------:R-:W-:Y:S01]  /*22f0*/  UISETP.LT.AND UP1, UPT, URZ, UR20, UPT ;  /* 0x000000143f00728c */ /* 0x000fe2000bf21270 */
[----:B------:R-:W-:Y:S01]  /*2300*/  LEA.HI.X.SX32 R5, R0, UR47, 0x1, P0 ;  /* 0x0000002f00057c11 */ /* 0x000fe200080f0eff */
[----:B------:R-:W-:Y:S01]  /*2310*/  IMAD.U32 R0, RZ, RZ, UR58 ;  /* 0x0000003aff007e24 */ /* 0x000fe2000f8e00ff */
[----:B------:R-:W-:Y:S01]  /*2320*/  LEA R179, P2, R178, c[0x0][0x350], 0x2 ;  /* 0x0000d400b2b37a11 */ /* 0x000fe200078410ff */
[----:B------:R-:W-:Y:S02]  /*2330*/  USEL UR20, URZ, UR20, !UP1 ;  /* 0x000000143f147287 */ /* 0x000fe4000c800000 */
[----:B------:R-:W-:Y:S01]  /*2340*/  IMAD.WIDE.U32 R6, R0, c[0x0][0x378], R6 ;  /* 0x0000de0000067a25 */ /* 0x000fe200078e0006 */
[----:B------:R-:W-:Y:S01]  /*2350*/  LEA.HI.X R178, R178, c[0x0][0x354], R5, 0x2, P2 ;  /* 0x0000d500b2b27a11 */ /* 0x000fe200010f1405 */
[----:B------:R-:W-:Y:S02]  /*2360*/  UISETP.GT.AND UP1, UPT, UR50, UR20, UPT ;  /* 0x000000143200728c */ /* 0x000fe4000bf24270 */
[----:B------:R-:W-:Y:S01]  /*2370*/  IMAD.WIDE.U32 R8, R0, c[0x0][0x1a8], R8 ;  /* 0x00006a0000087a25 */ /* 0x000fe200078e0008 */
[----:B------:R-:W-:-:S03]  /*2380*/  IADD3 R7, R7, UR43, RZ ;  /* 0x0000002b07077c10 */ /* 0x000fc6000fffe0ff */
[----:B------:R-:W-:Y:S01]  /*2390*/  PLOP3.LUT P0, PT, PT, PT, UP1, 0x80, 0x0 ;  /* 0x000000000000781c */ /* 0x000fe20003f0f018 */
[----:B------:R-:W-:Y:S01]  /*23a0*/  IMAD R0, R15, c[0x0][0x370], RZ ;  /* 0x0000dc000f007a24 */ /* 0x000fe200078e02ff */
[----:B------:R-:W-:Y:S01]  /*23b0*/  IADD3 R9, R9, UR45, RZ ;  /* 0x0000002d09097c10 */ /* 0x000fe2000fffe0ff */
[----:B------:R-:W-:Y:S01]  /*23c0*/  IMAD.WIDE.U32 R6, R3, c[0x0][0x370], R6 ;  /* 0x0000dc0003067a25 */ /* 0x000fe200078e0006 */
[----:B------:R-:W-:-:S03]  /*23d0*/  LEA R194, P4, R8, c[0x0][0x160], 0x1 ;  /* 0x0000580008c27a11 */ /* 0x000fc600078808ff */
[----:B------:R-:W-:Y:S01]  /*23e0*/  IMAD R0, R3, c[0x0][0x374], R0 ;  /* 0x0000dd0003007a24 */ /* 0x000fe200078e0200 */
[----:B------:R-:W-:Y:S02]  /*23f0*/  LEA R192, P3, R6, c[0x0][0x330], 0x1 ;  /* 0x0000cc0006c07a11 */ /* 0x000fe400078608ff */
[----:B------:R-:W-:Y:S01]  /*2400*/  LEA.HI.X R195, R8, c[0x0][0x164], R9, 0x1, P4 ;  /* 0x0000590008c37a11 */ /* 0x000fe200020f0c09 */
[----:B------:R-:W-:-:S05]  /*2410*/  IMAD.IADD R0, R7, 0x1, R0 ;  /* 0x0000000107007824 */ /* 0x000fca00078e0200 */
[----:B------:R-:W-:Y:S01]  /*2420*/  LEA.HI.X R193, R6, c[0x0][0x334], R0, 0x1, P3 ;  /* 0x0000cd0006c17a11 */ /* 0x000fe200018f0c00 */
[----:B------:R-:W-:Y:S05]  /*2430*/  @P0 BRA `(.L_x_82) ;  /* 0x0000077000000947 */ /* 0x000fea0003800000 */
        /* <DEDUP_REMOVED lines=18> */
.L_x_83:
        /* <DEDUP_REMOVED lines=18> */
.L_x_84:
[----:B------:R-:W-:Y:S01]  /*2680*/  ULDC.64 UR10, c[0x0][0x3a0] ;  /* 0x0000e800000a7ab9 */ /* 0x000fe20000000a00 */
[----:B------:R-:W-:Y:S01]  /*2690*/  IMAD.U32 R11, RZ, RZ, UR5 ;  /* 0x00000005ff0b7e24 */ /* 0x000fe2000f8e00ff */
[----:B------:R-:W-:Y:S01]  /*26a0*/  UIMAD UR8, UR9, UR10, URZ ;  /* 0x0000000a090872a4 */ /* 0x000fe2000f8e023f */
[----:B------:R-:W-:Y:S01]  /*26b0*/  ISETP.GE.AND P2, PT, R238, c[0x0][0x220], PT ;  /* 0x00008800ee007a0c */ /* 0x000fe20003f46270 */
[----:B------:R-:W-:Y:S01]  /*26c0*/  UIMAD UR7, UR15, -0x80, UR7 ;  /* 0xffffff800f0778a4 */ /* 0x000fe2000f8e0207 */
[----:B------:R-:W-:Y:S01]  /*26d0*/  IMAD.WIDE.U32 R4, R11, c[0x0][0x3a0], R238 ;  /* 0x0000e8000b047a25 */ /* 0x000fe200078e00ee */
[----:B------:R-:W-:Y:S01]  /*26e0*/  UIMAD UR8, UR5, UR11, UR8 ;  /* 0x0000000b050872a4 */ /* 0x000fe2000f8e0208 */
[----:B------:R-:W-:Y:S01]  /*26f0*/  BSSY B0, `(.L_x_85) ;  /* 0x0000016000007945 */ /* 0x000fe20003800000 */
[----:B------:R-:W-:Y:S02]  /*2700*/  USHF.R.S32.HI UR16, URZ, 0x1f, UR58 ;  /* 0x0000001f3f107899 */ /* 0x000fe4000801143a */
[----:B------:R-:W-:Y:S01]  /*2710*/  IADD3 R4, P0, R4, UR14, RZ ;  /* 0x0000000e04047c10 */ /* 0x000fe2000ff1e0ff */
[----:B------:R-:W-:Y:S01]  /*2720*/  ULDC.64 UR10, c[0x0][0x3b8] ;  /* 0x0000ee00000a7ab9 */ /* 0x000fe20000000a00 */
[----:B------:R-:W-:Y:S01]  /*2730*/  IMAD.U32 R0, RZ, RZ, UR8 ;  /* 0x00000008ff007e24 */ /* 0x000fe2000f8e00ff */
[----:B------:R-:W-:Y:S01]  /*2740*/  ISETP.GE.OR P1, PT, R3, UR7, P2 ;  /* 0x0000000703007c0c */ /* 0x000fe20009726670 */
[----:B------:R-:W-:-:S03]  /*2750*/  UIMAD UR8, UR16, UR10, URZ ;  /* 0x0000000a100872a4 */ /* 0x000fc6000f8e023f */
        /* <DEDUP_REMOVED lines=14> */
[----:B------:R1:W-:Y:S04]  /*2840*/  STG.E.128 [R8.64], RZ ;  /* 0x000000ff08007986 */ /* 0x0003e8000c101d26 */
.L_x_86:
[----:B------:R-:W-:Y:S05]  /*2850*/  BSYNC B0 ;  /* 0x0000000000007941 */ /* 0x000fea0003800000 */
.L_x_85:
        /* <DEDUP_REMOVED lines=14> */
.L_x_88:
[----:B------:R-:W-:Y:S05]  /*2940*/  BSYNC B0 ;  /* 0x0000000000007941 */ /* 0x000fea0003800000 */
.L_x_87:
[----:B------:R-:W-:Y:S01]  /*2950*/  ULDC.64 UR10, c[0x0][0x3a8] ;  /* 0x0000ea00000a7ab9 */ /* 0x000fe20000000a00 */
[----:B-1----:R-:W-:Y:S01]  /*2960*/  IMAD.WIDE.U32 R4, R11, c[0x0][0x3a8], R238 ;  /* 0x0000ea000b047a25 */ /* 0x002fe200078e00ee */
[----:B------:R-:W-:Y:S01]  /*2970*/  UIMAD UR9, UR9, UR10, URZ ;  /* 0x0000000a090972a4 */ /* 0x000fe2000f8e023f */
[----:B------:R-:W-:Y:S01]  /*2980*/  BSSY B0, `(.L_x_89) ;  /* 0x0000016000007945 */ /* 0x000fe20003800000 */
[----:B------:R-:W-:Y:S02]  /*2990*/  USHF.R.S32.HI UR8, URZ, 0x1f, UR58 ;  /* 0x0000001f3f087899 */ /* 0x000fe4000801143a */
[----:B------:R-:W-:Y:S01]  /*29a0*/  UIMAD UR5, UR5, UR11, UR9 ;  /* 0x0000000b050572a4 */ /* 0x000fe2000f8e0209 */
[----:B------:R-:W-:Y:S01]  /*29b0*/  IADD3 R4, P2, R4, UR6, RZ ;  /* 0x0000000604047c10 */ /* 0x000fe2000ff5e0ff */
[----:B------:R-:W-:-:S04]  /*29c0*/  ULDC.64 UR6, c[0x0][0x3c0] ;  /* 0x0000f00000067ab9 */ /* 0x000fc80000000a00 */
[----:B------:R-:W-:Y:S01]  /*29d0*/  IMAD.U32 R0, RZ, RZ, UR5 ;  /* 0x00000005ff007e24 */ /* 0x000fe2000f8e00ff */
[----:B------:R-:W-:-:S04]  /*29e0*/  UIMAD UR5, UR8, UR6, URZ ;  /* 0x00000006080572a4 */ /* 0x000fc8000f8e023f */
[----:B------:R-:W-:Y:S01]  /*29f0*/  IADD3.X R5, R5, UR4, R0, P2, !PT ;  /* 0x0000000405057c10 */ /* 0x000fe200097fe400 */
[----:B------:R-:W-:Y:S01]  /*2a00*/  UIMAD UR5, UR58, UR7, UR5 ;  /* 0x000000073a0572a4 */ /* 0x000fe2000f8e0205 */
[----:B------:R-:W-:-:S05]  /*2a10*/  MOV R0, UR58 ;  /* 0x0000003a00007c02 */ /* 0x000fca0008000f00 */
        /* <DEDUP_REMOVED lines=12> */
.L_x_90:
[----:B------:R-:W-:Y:S05]  /*2ae0*/  BSYNC B0 ;  /* 0x0000000000007941 */ /* 0x000fea0003800000 */
.L_x_89:
        /* <DEDUP_REMOVED lines=10> */
[----:B------:R1:W-:Y:S01]  /*2b90*/  STG.E.128 [R4.64], RZ ;  /* 0x000000ff04007986 */ /* 0x0003e2000c101d26 */
[----:B------:R-:W-:Y:S05]  /*2ba0*/  BRA `(.L_x_91) ;  /* 0x00005f3000007947 */ /* 0x000fea0003800000 */
.L_x_82:
[----:B------:R-:W-:Y:S01]  /*2bb0*/  ULDC.64 UR40, c[0x0][0x1a0] ;  /* 0x0000680000287ab9 */ /* 0x000fe20000000a00 */
[----:B------:R-:W-:Y:S01]  /*2bc0*/  IMAD.U32 R13, RZ, RZ, UR5 ;  /* 0x00000005ff0d7e24 */ /* 0x000fe2000f8e00ff */
[----:B------:R-:W-:Y:S01]  /*2bd0*/  UIMAD UR4, UR9, UR40, URZ ;  /* 0x00000028090472a4 */ /* 0x000fe2000f8e023f */
[----:B------:R-:W-:Y:S01]  /*2be0*/  IMAD R5, R14, c[0x0][0x1b8], RZ ;  /* 0x00006e000e057a24 */ /* 0x000fe200078e02ff */
[----:B------:R-:W-:Y:S01]  /*2bf0*/  BSSY B0, `(.L_x_92) ;  /* 0x0000027000007945 */ /* 0x000fe20003800000 */
[----:B------:R-:W-:Y:S01]  /*2c00*/  IMAD.WIDE.U32 R6, R13, c[0x0][0x1a0], R238 ;  /* 0x000068000d067a25 */ /* 0x000fe200078e00ee */
[----:B------:R-:W-:-:S03]  /*2c10*/  UIMAD UR4, UR5, UR41, UR4 ;  /* 0x00000029050472a4 */ /* 0x000fc6000f8e0204 */
[----:B------:R-:W-:Y:S01]  /*2c20*/  IMAD R5, R4, c[0x0][0x1bc], R5 ;  /* 0x00006f0004057a24 */ /* 0x000fe200078e0205 */
[----:B------:R-:W-:Y:S02]  /*2c30*/  IADD3 R6, P0, R6, UR52, RZ ;  /* 0x0000003406067c10 */ /* 0x000fe4000ff1e0ff */
[----:B------:R-:W-:Y:S01]  /*2c40*/  IMAD.U32 R0, RZ, RZ, UR4 ;  /* 0x00000004ff007e24 */ /* 0x000fe2000f8e00ff */
[----:B------:R-:W-:-:S04]  /*2c50*/  ULEA.HI UR4, UR8, UR8, URZ, 0x1 ;  /* 0x0000000808047291 */ /* 0x000fc8000f8f083f */
[----:B------:R-:W-:Y:S01]  /*2c60*/  IADD3.X R7, R7, UR54, R0, P0, !PT ;  /* 0x0000003607077c10 */ /* 0x000fe200087fe400 */
[----:B------:R-:W-:Y:S01]  /*2c70*/  ULOP3.LUT UR4, UR4, 0xfffffffe, URZ, 0xc0, !UPT ;  /* 0xfffffffe04047892 */ /* 0x000fe2000f8ec03f */
[----:B------:R-:W-:Y:S02]  /*2c80*/  PLOP3.LUT P0, PT, PT, PT, UP6, 0x80, 0x0 ;  /* 0x000000000000781c */ /* 0x000fe40003f0f068 */
[----:B------:R-:W-:Y:S01]  /*2c90*/  SHF.L.U32 R0, R247, 0x1, RZ ;  /* 0x00000001f7007819 */ /* 0x000fe200000006ff */
[----:B------:R-:W-:Y:S01]  /*2ca0*/  UIADD3 UR4, UR8, -UR4, URZ ;  /* 0x8000000408047290 */ /* 0x000fe2000fffe03f */
[----:B------:R-:W-:-:S03]  /*2cb0*/  IMAD.WIDE.U32 R6, R4, c[0x0][0x1b8], R6 ;  /* 0x00006e0004067a25 */ /* 0x000fc600078e0006 */
[----:B------:R-:W-:Y:S02]  /*2cc0*/  UISETP.NE.AND UP0, UPT, UR4, 0x1, UPT ;  /* 0x000000010400788c */ /* 0x000fe4000bf05270 */
[----:B------:R-:W-:Y:S01]  /*2cd0*/  UIMAD UR4, UR15, -0x80, UR7 ;  /* 0xffffff800f0478a4 */ /* 0x000fe2000f8e0207 */
[----:B------:R-:W-:-:S03]  /*2ce0*/  IADD3 R12, R7, R5, RZ ;  /* 0x00000005070c7210 */ /* 0x000fc60007ffe0ff */
[----:B------:R-:W-:Y:S02]  /*2cf0*/  @P0 BAR.SYNC.DEFER_BLOCKING 0x0 ;  /* 0x0000000000000b1d */ /* 0x000fe40000010000 */
        /* <DEDUP_REMOVED lines=22> */
.L_x_93:
[----:B------:R-:W-:Y:S05]  /*2e60*/  BSYNC B0 ;  /* 0x0000000000007941 */ /* 0x000fea0003800000 */
.L_x_92:
        /* <DEDUP_REMOVED lines=21> */
.L_x_95:
[----:B------:R-:W-:Y:S05]  /*2fc0*/  BSYNC B0 ;  /* 0x0000000000007941 */ /* 0x000fea0003800000 */
.L_x_94:
        /* <DEDUP_REMOVED lines=17> */
.L_x_97:
[----:B------:R-:W-:Y:S05]  /*30e0*/  BSYNC B0 ;  /* 0x0000000000007941 */ /* 0x000fea0003800000 */
.L_x_96:
        /* <DEDUP_REMOVED lines=15> */
.L_x_99:
[----:B------:R-:W-:Y:S05]  /*31e0*/  BSYNC B0 ;  /* 0x0000000000007941 */ /* 0x000fea0003800000 */
.L_x_98:
        /* <DEDUP_REMOVED lines=20> */
.L_x_101:
[----:B------:R-:W-:Y:S05]  /*3330*/  BSYNC B0 ;  /* 0x0000000000007941 */ /* 0x000fea0003800000 */
.L_x_100:
        /* <DEDUP_REMOVED lines=20> */
.L_x_103:
[----:B------:R-:W-:Y:S05]  /*3480*/  BSYNC B0 ;  /* 0x0000000000007941 */ /* 0x000fea0003800000 */
.L_x_102:
[----:B------:R-:W-:Y:S01]  /*3490*/  ULDC.64 UR40, c[0x0][0x198] ;  /* 0x0000660000287ab9 */ /* 0x000fe20000000a00 */
[----:B---3--:R-:W-:Y:S01]  /*34a0*/  IMAD.WIDE.U32 R6, R13, c[0x0][0x198], R238 ;  /* 0x000066000d067a25 */ /* 0x008fe200078e00ee */
[----:B------:R-:W-:Y:S01]  /*34b0*/  UIMAD UR9, UR9, UR40, URZ ;  /* 0x00000028090972a4 */ /* 0x000fe2000f8e023f */
[----:B------:R-:W-:Y:S02]  /*34c0*/  SHF.R.S32.HI R13, RZ, 0x1f, R243 ;  /* 0x0000001fff0d7819 */ /* 0x000fe400000114f3 */
[C---:B------:R-:W-:Y:S01]  /*34d0*/  IADD3 R12, R243.reuse, 0x40, RZ ;  /* 0x00000040f30c7810 */ /* 0x040fe20007ffe0ff */
[----:B------:R-:W-:Y:S01]  /*34e0*/  UIMAD UR5, UR5, UR41, UR9 ;  /* 0x00000029050572a4 */ /* 0x000fe2000f8e0209 */
[----:B------:R-:W-:Y:S01]  /*34f0*/  IADD3 R8, P3, R6, UR44, RZ ;  /* 0x0000002c06087c10 */ /* 0x000fe2000ff7e0ff */
[----:B------:R-:W-:Y:S01]  /*3500*/  IMAD.MOV.U32 R241, RZ, RZ, 0x7f800000 ;  /* 0x7f800000fff17424 */ /* 0x000fe200078e00ff */
[----:B------:R-:W-:Y:S01]  /*3510*/  IADD3 R6, R243, 0x8, RZ ;  /* 0x00000008f3067810 */ /* 0x000fe20007ffe0ff */
[----:B------:R-:W-:-:S02]  /*3520*/  IMAD.MOV.U32 R242, RZ, RZ, 0x7f800000 ;  /* 0x7f800000fff27424 */ /* 0x000fc400078e00ff */
[----:B------:R-:W-:Y:S01]  /*3530*/  IMAD.U32 R5, RZ, RZ, UR5 ;  /* 0x00000005ff057e24 */ /* 0x000fe2000f8e00ff */
[----:B------:R-:W-:Y:S01]  /*3540*/  ISETP.GE.AND P6, PT, R6, UR4, PT ;  /* 0x0000000406007c0c */ /* 0x000fe2000bfc6270 */
[----:B------:R-:W-:Y:S02]  /*3550*/  IMAD.SHL.U32 R6, R243, 0x4, RZ ;  /* 0x00000004f3067824 */ /* 0x000fe400078e00ff */
[----:B------:R-:W-:Y:S01]  /*3560*/  IMAD.MOV.U32 R237, RZ, RZ, 0x7f800000 ;  /* 0x7f800000ffed7424 */ /* 0x000fe200078e00ff */
[----:B------:R-:W-:Y:S01]  /*3570*/  IADD3.X R9, R7, UR46, R5, P3, !PT ;  /* 0x0000002e07097c10 */ /* 0x000fe20009ffe405 */
[----:B------:R-:W-:Y:S01]  /*3580*/  IMAD.MOV.U32 R240, RZ, RZ, 0x7f800000 ;  /* 0x7f800000fff07424 */ /* 0x000fe200078e00ff */
[----:B------:R-:W-:Y:S02]  /*3590*/  IADD3 R5, R243, 0x48, RZ ;  /* 0x00000048f3057810 */ /* 0x000fe40007ffe0ff */
[----:B------:R-:W-:Y:S02]  /*35a0*/  IADD3 R6, P4, R6, UR17, RZ ;  /* 0x0000001106067c10 */ /* 0x000fe4000ff9e0ff */
[----:B------:R-:W-:-:S02]  /*35b0*/  ISETP.GE.AND P5, PT, R5, UR4, PT ;  /* 0x0000000405007c0c */ /* 0x000fc4000bfa6270 */
[----:B------:R-:W-:Y:S02]  /*35c0*/  SHF.R.S32.HI R11, RZ, 0x1f, R5 ;  /* 0x0000001fff0b7819 */ /* 0x000fe40000011405 */
[----:B------:R-:W-:-:S04]  /*35d0*/  SHF.L.U64.HI R7, R243, 0x2, R13 ;  /* 0x00000002f3077819 */ /* 0x000fc8000001020d */
[----:B------:R-:W-:Y:S02]  /*35e0*/  IADD3.X R7, R7, UR16, RZ, P4, !PT ;  /* 0x0000001007077c10 */ /* 0x000fe4000a7fe4ff */
[----:B------:R-:W-:-:S03]  /*35f0*/  ISETP.GE.AND P4, PT, R12, UR4, PT ;  /* 0x000000040c007c0c */ /* 0x000fc6000bf86270 */
[C---:B------:R-:W-:Y:S01]  /*3600*/  @!P5 LEA R10, P3, R5.reuse, UR17, 0x2 ;  /* 0x00000011050adc11 */ /* 0x040fe2000f8610ff */
[----:B------:R3:W5:Y:S03]  /*3610*/  @!P6 LDG.E R242, [R6.64+0x20] ;  /* 0x0000202606f2e981 */ /* 0x000766000c1e1900 */
[----:B------:R-:W-:Y:S02]  /*3620*/  @!P5 LEA.HI.X R11, R5, UR16, R11, 0x2, P3 ;  /* 0x00000010050bdc11 */ /* 0x000fe400098f140b */
[----:B------:R-:W-:-:S04]  /*3630*/  ISETP.GE.AND P3, PT, R243, UR4, PT ;  /* 0x00000004f3007c0c */ /* 0x000fc8000bf66270 */
[----:B------:R3:W5:Y:S04]  /*3640*/  @!P4 LDG.E R237, [R6.64+0x100] ;  /* 0x0001002606edc981 */ /* 0x000768000c1e1900 */
[----:B------:R3:W-:Y:S04]  /*3650*/  @P2 STS [R0+0x6000], RZ ;  /* 0x006000ff00002388 */ /* 0x0007e80000000800 */
[----:B------:R3:W-:Y:S04]  /*3660*/  @P2 STS [R0+0x6004], RZ ;  /* 0x006004ff00002388 */ /* 0x0007e80000000800 */
[----:B------:R3:W5:Y:S04]  /*3670*/  @!P3 LDG.E R241, [R6.64] ;  /* 0x0000002606f1b981 */ /* 0x000768000c1e1900 */
[----:B------:R3:W-:Y:S01]  /*3680*/  @P2 STS.64 [R0+0x6008], RZ ;  /* 0x006008ff00002388 */ /* 0x0007e20000000a00 */
[----:B------:R-:W-:-:S03]  /*3690*/  IMAD R5, R14, c[0x0][0x1b0], RZ ;  /* 0x00006c000e057a24 */ /* 0x000fc600078e02ff */
[----:B------:R1:W5:Y:S01]  /*36a0*/  @!P5 LDG.E R240, [R10.64] ;  /* 0x000000260af0d981 */ /* 0x000362000c1e1900 */
[----:B------:R-:W-:Y:S01]  /*36b0*/  BSSY B0, `(.L_x_104) ;  /* 0x0000016000007945 */ /* 0x000fe20003800000 */
[C---:B-1----:R-:W-:Y:S02]  /*36c0*/  IMAD R10, R4.reuse, c[0x0][0x1b4], R5 ;  /* 0x00006d00040a7a24 */ /* 0x042fe400078e0205 */
[----:B------:R-:W-:-:S04]  /*36d0*/  IMAD.WIDE.U32 R4, R4, c[0x0][0x1b0], R8 ;  /* 0x00006c0004047a25 */ /* 0x000fc800078e0008 */
[----:B------:R-:W-:Y:S01]  /*36e0*/  IMAD.IADD R10, R5, 0x1, R10 ;  /* 0x00000001050a7824 */ /* 0x000fe200078e020a */
[----:B------:R-:W-:Y:S05]  /*36f0*/  @P2 BRA `(.L_x_105) ;  /* 0x0000011000002947 */ /* 0x000fea0003800000 */
[----:B---3--:R-:W-:-:S13]  /*3700*/  ISETP.GE.AND P2, PT, R238, c[0x0][0x220], PT ;  /* 0x00008800ee007a0c */ /* 0x008fda0003f46270 */
        /* <DEDUP_REMOVED lines=16> */
.L_x_105:
[----:B---3--:R-:W-:Y:S05]  /*3810*/  BSYNC B0 ;  /* 0x0000000000007941 */ /* 0x008fea0003800000 */
.L_x_104:
        /* <DEDUP_REMOVED lines=19> */
.L_x_107:
[----:B------:R-:W-:Y:S05]  /*3950*/  BSYNC B0 ;  /* 0x0000000000007941 */ /* 0x000fea0003800000 */
.L_x_106:
[----:B------:R-:W0:Y:S01]  /*3960*/  LDGDEPBAR ;  /* 0x00000000000079af */ /* 0x000e220000000000 */
[----:B------:R-:W-:Y:S01]  /*3970*/  IADD3 R3, R168, 0x1000, RZ ;  /* 0x00001000a8037810 */ /* 0x000fe20007ffe0ff */
[----:B------:R-:W-:Y:S01]  /*3980*/  IMAD.MOV.U32 R228, RZ, RZ, R177 ;  /* 0x000000ffffe47224 */ /* 0x000fe200078e00b1 */
[----:B-1234-:R-:W-:Y:S01]  /*3990*/  IADD3 R0, R167, 0x1000, RZ ;  /* 0x00001000a7007810 */ /* 0x01efe20007ffe0ff */
[----:B------:R-:W-:Y:S01]  /*39a0*/  CS2R R94, SRZ ;  /* 0x00000000005e7805 */ /* 0x000fe2000001ff00 */
[----:B------:R-:W-:Y:S01]  /*39b0*/  SEL R3, R3, R168, !P0 ;  /* 0x000000a803037207 */ /* 0x000fe20004000000 */
[----:B------:R-:W-:Y:S01]  /*39c0*/  CS2R R92, SRZ ;  /* 0x00000000005c7805 */ /* 0x000fe2000001ff00 */
[----:B------:R-:W-:Y:S01]  /*39d0*/  SEL R0, R0, R167, !P0 ;  /* 0x000000a700007207 */ /* 0x000fe20004000000 */
[----:B------:R-:W-:Y:S01]  /*39e0*/  CS2R R98, SRZ ;  /* 0x0000000000627805 */ /* 0x000fe2000001ff00 */
[----:B------:R-:W-:Y:S01]  /*39f0*/  CS2R R96, SRZ ;  /* 0x0000000000607805 */ /* 0x000fe2000001ff00 */
[----:B------:R-:W-:Y:S01]  /*3a00*/  IMAD.SHL.U32 R160, R3, 0x2, RZ ;  /* 0x0000000203a07824 */ /* 0x000fe200078e00ff */
[----:B------:R-:W-:Y:S01]  /*3a10*/  CS2R R90, SRZ ;  /* 0x00000000005a7805 */ /* 0x000fe2000001ff00 */
[----:B------:R-:W-:Y:S01]  /*3a20*/  IMAD.SHL.U32 R3, R0, 0x2, RZ ;  /* 0x0000000200037824 */ /* 0x000fe200078e00ff */
[----:B------:R-:W-:Y:S01]  /*3a30*/  IADD3 R0, R243, -0x80, RZ ;  /* 0xffffff80f3007810 */ /* 0x000fe20007ffe0ff */
        /* <DEDUP_REMOVED lines=13> */
[C---:B------:R-:W-:Y:S01]  /*3b10*/  SHF.L.U64.HI R246, R243.reuse, 0x2, R13 ;  /* 0x00000002f3f67819 */ /* 0x040fe2000001020d */
[----:B------:R-:W-:Y:S02]  /*3b20*/  IMAD.SHL.U32 R245, R243, 0x4, RZ ;  /* 0x00000004f3f57824 */ /* 0x000fe400078e00ff */
[----:B------:R-:W-:Y:S01]  /*3b30*/  IMAD.SHL.U32 R244, R0, 0x4, RZ ;  /* 0x0000000400f47824 */ /* 0x000fe200078e00ff */
[----:B------:R-:W-:Y:S01]  /*3b40*/  ULDC UR14, c[0x0][0x2e4] ;  /* 0x0000b900000e7ab9 */ /* 0x000fe20000000800 */
        /* <DEDUP_REMOVED lines=8> */
.L_x_112:
[----:B------:R-:W0:Y:S01]  /*3bd0*/  LDGDEPBAR ;  /* 0x00000000000079af */ /* 0x000e220000000000 */
[----:B------:R-:W-:Y:S01]  /*3be0*/  IADD3 R4, P0, R245, UR19, RZ ;  /* 0x00000013f5047c10 */ /* 0x000fe2000ff1e0ff */
[----:B------:R-:W-:Y:S01]  /*3bf0*/  IMAD.IADD R112, R166, 0x1, R160 ;  /* 0x00000001a6707824 */ /* 0x000fe200078e02a0 */
[----:B------:R-:W-:Y:S01]  /*3c00*/  USHF.L.U32 UR10, UR15, 0x7, URZ ;  /* 0x000000070f0a7899 */ /* 0x000fe2000800063f */
[----:B------:R-:W-:Y:S01]  /*3c10*/  IMAD.MOV.U32 R226, RZ, RZ, R179 ;  /* 0x000000ffffe27224 */ /* 0x000fe200078e00b3 */
[----:B------:R-:W-:Y:S01]  /*3c20*/  IADD3.X R5, R246, UR18, RZ, P0, !PT ;  /* 0x00000012f6057c10 */ /* 0x000fe200087fe4ff */
[----:B------:R-:W-:Y:S01]  /*3c30*/  ULDC UR5, c[0x0][0x2e8] ;  /* 0x0000ba0000057ab9 */ /* 0x000fe20000000800 */
[----:B------:R-:W-:Y:S01]  /*3c40*/  IMAD.MOV.U32 R227, RZ, RZ, R178 ;  /* 0x000000ffffe37224 */ /* 0x000fe200078e00b2 */
[----:B------:R-:W-:Y:S02]  /*3c50*/  UIADD3 UR9, UR10, UR11, URZ ;  /* 0x0000000b0a097290 */ /* 0x000fe4000fffe03f */
[----:B------:R-:W-:Y:S02]  /*3c60*/  USHF.L.U32 UR6, UR8, 0x7, URZ ;  /* 0x0000000708067899 */ /* 0x000fe4000800063f */
[----:B------:R-:W-:Y:S04]  /*3c70*/  UIADD3 UR4, -UR7, 0x80, UR9 ;  /* 0x0000008007047890 */ /* 0x000fe8000fffe109 */
[----:B------:R-:W-:Y:S03]  /*3c80*/  UIADD3 UR4, UR4, -UR5, URZ ;  /* 0x8000000504047290 */ /* 0x000fe6000fffe03f */
[----:B------:R-:W-:Y:S02]  /*3c90*/  ULDC UR5, c[0x0][0x2e4] ;  /* 0x0000b90000057ab9 */ /* 0x000fe40000000800 */
[----:B------:R-:W-:Y:S01]  /*3ca0*/  UISETP.GE.AND UP0, UPT, UR6, UR4, UPT ;  /* 0x000000040600728c */ /* 0x000fe2000bf06270 */
[----:B------:R-:W-:Y:S04]  /*3cb0*/  DEPBAR.LE SB0, 0x0 ;  /* 0x000080000000791a */ /* 0x000fe80000000000 */
[----:B------:R-:W-:Y:S01]  /*3cc0*/  BAR.SYNC.DEFER_BLOCKING 0x0 ;  /* 0x0000000000007b1d */ /* 0x000fe20000010000 */
[----:B------:R-:W-:Y:S05]  /*3cd0*/  PLOP3.LUT P0, PT, PT, PT, UP0, 0x80, 0x0 ;  /* 0x000000000000781c */ /* 0x000fea0003f0f008 */
[----:B------:R-:W-:Y:S06]  /*3ce0*/  LDSM.16.M88.4 R64, [R160] ;  /* 0x00000000a040783b */ /* 0x000fec0000000200 */
[----:B------:R-:W4:Y:S06]  /*3cf0*/  LDSM.16.M88.4 R16, [R162+0x6000] ;  /* 0x00600000a210783b */ /* 0x000f2c0000000200 */
[----:B------:R-:W3:Y:S06]  /*3d00*/  LDSM.16.M88.4 R60, [R160+0x1000] ;  /* 0x00100000a03c783b */ /* 0x000eec0000000200 */
[----:B-----5:R4:W5:Y:S06]  /*3d10*/  LDG.E R176, [R4.64] ;  /* 0x0000002604b07981 */ /* 0x02096c000c1e1900 */
[----:B------:R4:W5:Y:S06]  /*3d20*/  LDG.E R175, [R4.64+0x20] ;  /* 0x0000202604af7981 */ /* 0x00096c000c1e1900 */
[----:B------:R4:W5:Y:S06]  /*3d30*/  LDG.E R174, [R4.64+0x100] ;  /* 0x0001002604ae7981 */ /* 0x00096c000c1e1900 */
[----:B------:R4:W5:Y:S06]  /*3d40*/  LDG.E R173, [R4.64+0x120] ;  /* 0x0001202604ad7981 */ /* 0x00096c000c1e1900 */
[----:B------:R-:W2:Y:S06]  /*3d50*/  LDSM.16.M88.4 R32, [R162+0x6400] ;  /* 0x00640000a220783b */ /* 0x000eac0000000200 */
[----:B------:R-:W1:Y:S06]  /*3d60*/  LDSM.16.M88.4 R48, [R162+0x6800] ;  /* 0x00680000a230783b */ /* 0x000e6c0000000200 */
[----:B------:R-:W1:Y:S06]  /*3d70*/  LDSM.16.M88.4 R100, [R162+0x6c00] ;  /* 0x006c0000a264783b */ /* 0x000e6c0000000200 */
[----:B------:R-:W-:Y:S01]  /*3d80*/  LDSM.16.M88.4 R104, [R112] ;  /* 0x000000007068783b */ /* 0x000fe20000000200 */
[-C--:B----4-:R-:W-:Y:S05]  /*3d90*/  HMMA.16816.F32.BF16 R4, R64, R16.reuse, RZ ;  /* 0x000000104004723c */ /* 0x090fea00000418ff */
[----:B------:R-:W4:Y:S03]  /*3da0*/  LDSM.16.M88.4 R108, [R161+0x6000] ;  /* 0x00600000a16c783b */ /* 0x000f260000000200 */
[C---:B---3--:R-:W-:Y:S03]  /*3db0*/  HMMA.16816.F32.BF16 R8, R60.reuse, R16, RZ ;  /* 0x000000103c08723c */ /* 0x048fe600000418ff */
[----:B------:R-:W3:Y:S05]  /*3dc0*/  LDSM.16.M88.4 R112, [R112+0x1000] ;  /* 0x001000007070783b */ /* 0x000eea0000000200 */
[-C--:B------:R-:W-:Y:S01]  /*3dd0*/  HMMA.16816.F32.BF16 R12, R60, R18.reuse, RZ ;  /* 0x000000123c0c723c */ /* 0x080fe200000418ff */
[----:B------:R-:W1:Y:S06]  /*3de0*/  LDSM.16.M88.4 R116, [R161+0x6400] ;  /* 0x00640000a174783b */ /* 0x000e6c0000000200 */
[----:B------:R-:W1:Y:S01]  /*3df0*/  LDSM.16.M88.4 R120, [R161+0x6800] ;  /* 0x00680000a178783b */ /* 0x000e620000000200 */
[C---:B------:R-:W-:Y:S05]  /*3e00*/  HMMA.16816.F32.BF16 R16, R64.reuse, R18, RZ ;  /* 0x000000124010723c */ /* 0x040fea00000418ff */
[----:B------:R-:W3:Y:S03]  /*3e10*/  LDSM.16.M88.4 R124, [R161+0x6c00] ;  /* 0x006c0000a17c783b */ /* 0x000ee60000000200 */
        /* <DEDUP_REMOVED lines=11> */
[----:B------:R-:W-:Y:S08]  /*3ed0*/  HMMA.16816.F32.BF16 R64, R64, R102, RZ ;  /* 0x000000664040723c */ /* 0x000ff000000418ff */
[-C--:B----4-:R-:W-:Y:S08]  /*3ee0*/  HMMA.16816.F32.BF16 R4, R104, R108.reuse, R4 ;  /* 0x0000006c6804723c */ /* 0x090ff00000041804 */
[C---:B---3--:R-:W-:Y:S08]  /*3ef0*/  HMMA.16816.F32.BF16 R8, R112.reuse, R108, R8 ;  /* 0x0000006c7008723c */ /* 0x048ff00000041808 */
[-C--:B------:R-:W-:Y:S08]  /*3f00*/  HMMA.16816.F32.BF16 R12, R112, R110.reuse, R12 ;  /* 0x0000006e700c723c */ /* 0x080ff0000004180c */
[C---:B------:R-:W-:Y:S08]  /*3f10*/  HMMA.16816.F32.BF16 R16, R104.reuse, R110, R16 ;  /* 0x0000006e6810723c */ /* 0x040ff00000041810 */
        /* <DEDUP_REMOVED lines=11> */
[----:B------:R-:W-:Y:S01]  /*3fd0*/  HMMA.16816.F32.BF16 R64, R104, R126, R64 ;  /* 0x0000007e6840723c */ /* 0x000fe20000041840 */
[----:B------:R-:W-:-:S07]  /*3fe0*/  @!P0 BRA `(.L_x_108) ;  /* 0x000000a000008947 */ /* 0x000fce0003800000 */
[----:B------:R-:W-:Y:S02]  /*3ff0*/  UIADD3 UR9, UR14, UR9, -UR7 ;  /* 0x000000090e097290 */ /* 0x000fe4000fffe807 */
[----:B------:R-:W-:Y:S02]  /*4000*/  UIADD3 UR4, UR6, 0x80, URZ ;  /* 0x0000008006047890 */ /* 0x000fe4000fffe03f */
[----:B------:R-:W-:Y:S02]  /*4010*/  UMOV UR5, UR14 ;  /* 0x0000000e00057c82 */ /* 0x000fe40008000000 */
[----:B------:R-:W-:Y:S02]  /*4020*/  UISETP.GE.AND UP0, UPT, UR4, UR9, UPT ;  /* 0x000000090400728c */ /* 0x000fe4000bf06270 */
[----:B------:R-:W-:Y:S04]  /*4030*/  UIADD3 UR4, UR10, 0x80, URZ ;  /* 0x000000800a047890 */ /* 0x000fe8000fffe03f */
[----:B------:R-:W-:Y:S02]  /*4040*/  PLOP3.LUT P1, PT, PT, PT, UP0, 0x80, 0x0 ;  /* 0x000000000000781c */ /* 0x000fe40003f2f008 */
[----:B------:R-:W-:Y:S05]  /*4050*/  IMAD.U32 R0, RZ, RZ, UR4 ;  /* 0x00000004ff007e24 */ /* 0x000fea000f8e00ff */
[----:B------:R-:W-:Y:S11]  /*4060*/  ISETP.LT.AND P0, PT, R0, UR7, PT ;  /* 0x0000000700007c0c */ /* 0x000ff6000bf01270 */
[----:B------:R-:W-:Y:S02]  /*4070*/  @!UPT UIADD3 URZ, URZ, URZ, URZ ;  /* 0x0000003f3f3ff290 */ /* 0x000fe4000fffe03f */
[----:B------:R-:W-:-:S05]  /*4080*/  @!P1 BRA P0, `(.L_x_109) ;  /* 0x00000ea000009947 */ /* 0x000fca0000000000 */
.L_x_108:
[----:B------:R-:W-:Y:S01]  /*4090*/  IADD3 R0, R243, UR6, RZ ;  /* 0x00000006f3007c10 */ /* 0x000fe2000fffe0ff */
[----:B------:R-:W-:Y:S02]  /*40a0*/  UIADD3 UR4, -UR5, UR7, -UR11 ;  /* 0x0000000705047290 */ /* 0x000fe4000fffe90b */
[----:B------:R-:W-:Y:S01]  /*40b0*/  ULDC UR9, c[0x0][0x2e8] ;  /* 0x0000ba0000097ab9 */ /* 0x000fe20000000800 */
[C---:B------:R-:W-:Y:S01]  /*40c0*/  IADD3 R102, R0.reuse, 0x8, RZ ;  /* 0x0000000800667810 */ /* 0x040fe20007ffe0ff */
[----:B------:R-:W-:Y:S01]  /*40d0*/  UMOV UR14, UR5 ;  /* 0x00000005000e7c82 */ /* 0x000fe20008000000 */
[C---:B------:R-:W-:Y:S02]  /*40e0*/  IADD3 R101, R0.reuse, 0x40, RZ ;  /* 0x0000004000657810 */ /* 0x040fe40007ffe0ff */
[C---:B------:R-:W-:Y:S02]  /*40f0*/  IADD3 R100, R0.reuse, 0x48, RZ ;  /* 0x0000004800647810 */ /* 0x040fe40007ffe0ff */
[----:B------:R-:W-:Y:S02]  /*4100*/  IADD3 R103, R0, UR4, RZ ;  /* 0x0000000400677c10 */ /* 0x000fe4000fffe0ff */
[----:B------:R-:W-:Y:S02]  /*4110*/  IADD3 R121, R102, UR4, RZ ;  /* 0x0000000466797c10 */ /* 0x000fe4000fffe0ff */
[----:B------:R-:W-:Y:S02]  /*4120*/  IADD3 R123, R101, UR4, RZ ;  /* 0x00000004657b7c10 */ /* 0x000fe4000fffe0ff */
[----:B------:R-:W-:Y:S01]  /*4130*/  IADD3 R124, R100, UR4, RZ ;  /* 0x00000004647c7c10 */ /* 0x000fe2000fffe0ff */
[----:B------:R-:W-:Y:S04]  /*4140*/  UIADD3 UR4, UR7, 0x1, -UR11 ;  /* 0x0000000107047890 */ /* 0x000fe8000fffe80b */
[----:B------:R-:W-:Y:S06]  /*4150*/  UIADD3 UR4, UR4, UR9, URZ ;  /* 0x0000000904047290 */ /* 0x000fec000fffe03f */
[----:B------:R-:W-:Y:S01]  /*4160*/  IADD3 R118, R0, UR4, RZ ;  /* 0x0000000400767c10 */ /* 0x000fe2000fffe0ff */
[----:B------:R-:W-:Y:S01]  /*4170*/  IMAD.U32 R0, RZ, RZ, UR15 ;  /* 0x0000000fff007e24 */ /* 0x000fe2000f8e00ff */
[----:B------:R-:W-:Y:S02]  /*4180*/  IADD3 R122, R100, UR4, RZ ;  /* 0x00000004647a7c10 */ /* 0x000fe4000fffe0ff */
[----:B------:R-:W-:Y:S01]  /*4190*/  IMNMX R100, RZ, R103, !PT ;  /* 0x00000067ff647217 */ /* 0x000fe20007800200 */
[----:B------:R-:W-:Y:S01]  /*41a0*/  IMAD R0, R0, 0x80, R248 ;  /* 0x0000008000007824 */ /* 0x000fe200078e02f8 */
[----:B------:R-:W-:Y:S02]  /*41b0*/  IADD3 R119, R102, UR4, RZ ;  /* 0x0000000466777c10 */ /* 0x000fe4000fffe0ff */
[----:B------:R-:W-:Y:S02]  /*41c0*/  IMNMX R102, R118, UR7, PT ;  /* 0x0000000776667c17 */ /* 0x000fe4000b800200 */
[C---:B------:R-:W-:Y:S02]  /*41d0*/  IADD3 R117, R0.reuse, 0x1, RZ ;  /* 0x0000000100757810 */ /* 0x040fe40007ffe0ff */
[C---:B------:R-:W-:Y:S02]  /*41e0*/  IADD3 R116, R0.reuse, 0x8, RZ ;  /* 0x0000000800747810 */ /* 0x040fe40007ffe0ff */
[C---:B------:R-:W-:Y:S02]  /*41f0*/  IADD3 R115, R0.reuse, 0x9, RZ ;  /* 0x0000000900737810 */ /* 0x040fe40007ffe0ff */
[-C--:B------:R-:W-:Y:S02]  /*4200*/  ISETP.GE.AND P0, PT, R0, R100.reuse, PT ;  /* 0x000000640000720c */ /* 0x080fe40003f06270 */
[-C--:B------:R-:W-:Y:S02]  /*4210*/  ISETP.GE.AND P6, PT, R117, R100.reuse, PT ;  /* 0x000000647500720c */ /* 0x080fe40003fc6270 */
[-C--:B------:R-:W-:Y:S02]  /*4220*/  ISETP.GE.AND P5, PT, R116, R100.reuse, PT ;  /* 0x000000647400720c */ /* 0x080fe40003fa6270 */
[----:B------:R-:W-:Y:S02]  /*4230*/  ISETP.GE.AND P4, PT, R115, R100, PT ;  /* 0x000000647300720c */ /* 0x000fe40003f86270 */
[C---:B------:R-:W-:Y:S02]  /*4240*/  IADD3 R114, R0.reuse, 0x10, RZ ;  /* 0x0000001000727810 */ /* 0x040fe40007ffe0ff */
[C---:B------:R-:W-:Y:S02]  /*4250*/  IADD3 R113, R0.reuse, 0x11, RZ ;  /* 0x0000001100717810 */ /* 0x040fe40007ffe0ff */
[C---:B------:R-:W-:Y:S02]  /*4260*/  IADD3 R112, R0.reuse, 0x18, RZ ;  /* 0x0000001800707810 */ /* 0x040fe40007ffe0ff */
[C---:B------:R-:W-:Y:S02]  /*4270*/  IADD3 R111, R0.reuse, 0x19, RZ ;  /* 0x00000019006f7810 */ /* 0x040fe40007ffe0ff */
[C---:B------:R-:W-:Y:S02]  /*4280*/  IADD3 R110, R0.reuse, 0x20, RZ ;  /* 0x00000020006e7810 */ /* 0x040fe40007ffe0ff */
[C---:B------:R-:W-:Y:S02]  /*4290*/  IADD3 R109, R0.reuse, 0x21, RZ ;  /* 0x00000021006d7810 */ /* 0x040fe40007ffe0ff */
[C---:B------:R-:W-:Y:S02]  /*42a0*/  IADD3 R108, R0.reuse, 0x28, RZ ;  /* 0x00000028006c7810 */ /* 0x040fe40007ffe0ff */
[-C--:B------:R-:W-:Y:S02]  /*42b0*/  ISETP.GE.OR P0, PT, R0, R102.reuse, !P0 ;  /* 0x000000660000720c */ /* 0x080fe40004706670 */
[-C--:B------:R-:W-:Y:S02]  /*42c0*/  ISETP.GE.OR P6, PT, R117, R102.reuse, !P6 ;  /* 0x000000667500720c */ /* 0x080fe400077c6670 */
[-C--:B------:R-:W-:Y:S02]  /*42d0*/  ISETP.GE.OR P5, PT, R116, R102.reuse, !P5 ;  /* 0x000000667400720c */ /* 0x080fe40006fa6670 */
[----:B------:R-:W-:Y:S02]  /*42e0*/  ISETP.GE.OR P4, PT, R115, R102, !P4 ;  /* 0x000000667300720c */ /* 0x000fe40006786670 */
[-C--:B------:R-:W-:Y:S02]  /*42f0*/  ISETP.GE.AND P3, PT, R114, R100.reuse, PT ;  /* 0x000000647200720c */ /* 0x080fe40003f66270 */
[-C--:B------:R-:W-:Y:S02]  /*4300*/  ISETP.GE.AND P2, PT, R113, R100.reuse, PT ;  /* 0x000000647100720c */ /* 0x080fe40003f46270 */
[-C--:B------:R-:W-:Y:S02]  /*4310*/  ISETP.GE.AND P1, PT, R112, R100.reuse, PT ;  /* 0x000000647000720c */ /* 0x080fe40003f26270 */
[----:B------:R-:W-:Y:S02]  /*4320*/  FSEL R4, R4, -INF , !P0 ;  /* 0xff80000004047808 */ /* 0x000fe40004000000 */
[-C--:B------:R-:W-:Y:S02]  /*4330*/  ISETP.GE.AND P0, PT, R111, R100.reuse, PT ;  /* 0x000000646f00720c */ /* 0x080fe40003f06270 */
[----:B------:R-:W-:Y:S02]  /*4340*/  FSEL R5, R5, -INF , !P6 ;  /* 0xff80000005057808 */ /* 0x000fe40007000000 */
[-C--:B------:R-:W-:Y:S02]  /*4350*/  ISETP.GE.AND P6, PT, R110, R100.reuse, PT ;  /* 0x000000646e00720c */ /* 0x080fe40003fc6270 */
[----:B------:R-:W-:Y:S02]  /*4360*/  FSEL R16, R16, -INF , !P5 ;  /* 0xff80000010107808 */ /* 0x000fe40006800000 */
[-C--:B------:R-:W-:Y:S02]  /*4370*/  ISETP.GE.AND P5, PT, R109, R100.reuse, PT ;  /* 0x000000646d00720c */ /* 0x080fe40003fa6270 */
[----:B------:R-:W-:Y:S02]  /*4380*/  FSEL R17, R17, -INF , !P4 ;  /* 0xff80000011117808 */ /* 0x000fe40006000000 */
[----:B------:R-:W-:Y:S02]  /*4390*/  ISETP.GE.AND P4, PT, R108, R100, PT ;  /* 0x000000646c00720c */ /* 0x000fe40003f86270 */
[----:B------:R-:W-:Y:S02]  /*43a0*/  IADD3 R120, R101, UR4, RZ ;  /* 0x0000000465787c10 */ /* 0x000fe4000fffe0ff */
[C---:B------:R-:W-:Y:S02]  /*43b0*/  IADD3 R107, R0.reuse, 0x29, RZ ;  /* 0x00000029006b7810 */ /* 0x040fe40007ffe0ff */
[C---:B------:R-:W-:Y:S02]  /*43c0*/  IADD3 R106, R0.reuse, 0x30, RZ ;  /* 0x00000030006a7810 */ /* 0x040fe40007ffe0ff */
[C---:B------:R-:W-:Y:S02]  /*43d0*/  IADD3 R105, R0.reuse, 0x31, RZ ;  /* 0x0000003100697810 */ /* 0x040fe40007ffe0ff */
[C---:B------:R-:W-:Y:S02]  /*43e0*/  IADD3 R104, R0.reuse, 0x38, RZ ;  /* 0x0000003800687810 */ /* 0x040fe40007ffe0ff */
[----:B------:R-:W-:Y:S02]  /*43f0*/  IADD3 R103, R0, 0x39, RZ ;  /* 0x0000003900677810 */ /* 0x000fe40007ffe0ff */
[-C--:B------:R-:W-:Y:S02]  /*4400*/  ISETP.GE.OR P3, PT, R114, R102.reuse, !P3 ;  /* 0x000000667200720c */ /* 0x080fe40005f66670 */
[-C--:B------:R-:W-:Y:S02]  /*4410*/  ISETP.GE.OR P2, PT, R113, R102.reuse, !P2 ;  /* 0x000000667100720c */ /* 0x080fe40005746670 */
[-C--:B------:R-:W-:Y:S02]  /*4420*/  ISETP.GE.OR P1, PT, R112, R102.reuse, !P1 ;  /* 0x000000667000720c */ /* 0x080fe40004f26670 */
[-C--:B------:R-:W-:Y:S02]  /*4430*/  ISETP.GE.OR P0, PT, R111, R102.reuse, !P0 ;  /* 0x000000666f00720c */ /* 0x080fe40004706670 */
[-C--:B------:R-:W-:Y:S02]  /*4440*/  ISETP.GE.OR P6, PT, R110, R102.reuse, !P6 ;  /* 0x000000666e00720c */ /* 0x080fe400077c6670 */
[----:B------:R-:W-:Y:S02]  /*4450*/  IMNMX R101, RZ, R121, !PT ;  /* 0x00000079ff657217 */ /* 0x000fe40007800200 */
[-C--:B------:R-:W-:Y:S02]  /*4460*/  ISETP.GE.OR P5, PT, R109, R102.reuse, !P5 ;  /* 0x000000666d00720c */ /* 0x080fe40006fa6670 */
[----:B------:R-:W-:Y:S02]  /*4470*/  ISETP.GE.OR P4, PT, R108, R102, !P4 ;  /* 0x000000666c00720c */ /* 0x000fe40006786670 */
[----:B------:R-:W-:Y:S02]  /*4480*/  FSEL R20, R20, -INF , !P3 ;  /* 0xff80000014147808 */ /* 0x000fe40005800000 */
        /* <DEDUP_REMOVED lines=9> */
[----:B------:R-:W-:Y:S02]  /*4520*/  IMNMX R100, R119, UR7, PT ;  /* 0x0000000777647c17 */ /* 0x000fe4000b800200 */
[----:B------:R-:W-:Y:S02]  /*4530*/  FSEL R37, R37, -INF , !P5 ;  /* 0xff80000025257808 */ /* 0x000fe40006800000 */
[-C--:B------:R-:W-:Y:S02]  /*4540*/  ISETP.GE.AND P5, PT, R0, R101.reuse, PT ;  /* 0x000000650000720c */ /* 0x080fe40003fa6270 */
[----:B------:R-:W-:Y:S02]  /*4550*/  FSEL R48, R48, -INF , !P4 ;  /* 0xff80000030307808 */ /* 0x000fe40006000000 */
[-C--:B------:R-:W-:Y:S02]  /*4560*/  ISETP.GE.AND P4, PT, R117, R101.reuse, PT ;  /* 0x000000657500720c */ /* 0x080fe40003f86270 */
[-C--:B------:R-:W-:Y:S02]  /*4570*/  ISETP.GE.OR P3, PT, R107, R102.reuse, !P3 ;  /* 0x000000666b00720c */ /* 0x080fe40005f66670 */
[-C--:B------:R-:W-:Y:S02]  /*4580*/  ISETP.GE.OR P2, PT, R106, R102.reuse, !P2 ;  /* 0x000000666a00720c */ /* 0x080fe40005746670 */
[-C--:B------:R-:W-:Y:S02]  /*4590*/  ISETP.GE.OR P1, PT, R105, R102.reuse, !P1 ;  /* 0x000000666900720c */ /* 0x080fe40004f26670 */
[-C--:B------:R-:W-:Y:S02]  /*45a0*/  ISETP.GE.OR P0, PT, R104, R102.reuse, !P0 ;  /* 0x000000666800720c */ /* 0x080fe40004706670 */
[----:B------:R-:W-:Y:S02]  /*45b0*/  ISETP.GE.OR P6, PT, R103, R102, !P6 ;  /* 0x000000666700720c */ /* 0x000fe400077c6670 */
[-C--:B------:R-:W-:Y:S02]  /*45c0*/  ISETP.GE.OR P5, PT, R0, R100.reuse, !P5 ;  /* 0x000000640000720c */ /* 0x080fe40006fa6670 */
[-C--:B------:R-:W-:Y:S02]  /*45d0*/  ISETP.GE.OR P4, PT, R117, R100.reuse, !P4 ;  /* 0x000000647500720c */ /* 0x080fe40006786670 */
        /* <DEDUP_REMOVED lines=18> */
[-C--:B------:R-:W-:Y:S02]  /*4700*/  ISETP.GE.OR P6, PT, R112, R100.reuse, !P6 ;  /* 0x000000647000720c */ /* 0x080fe400077c6670 */
        /* <DEDUP_REMOVED lines=16> */
[-C--:B------:R-:W-:Y:S02]  /*4810*/  ISETP.GE.OR P3, PT, R109, R100.reuse, !P3 ;  /* 0x000000646d00720c */ /* 0x080fe40005f66670 */
[-C--:B------:R-:W-:Y:S02]  /*4820*/  ISETP.GE.OR P2, PT, R108, R100.reuse, !P2 ;  /* 0x000000646c00720c */ /* 0x080fe40005746670 */
[-C--:B------:R-:W-:Y:S02]  /*4830*/  ISETP.GE.OR P1, PT, R107, R100.reuse, !P1 ;  /* 0x000000646b00720c */ /* 0x080fe40004f26670 */
[-C--:B------:R-:W-:Y:S02]  /*4840*/  ISETP.GE.OR P0, PT, R106, R100.reuse, !P0 ;  /* 0x000000646a00720c */ /* 0x080fe40004706670 */
[-C--:B------:R-:W-:Y:S02]  /*4850*/  ISETP.GE.OR P6, PT, R105, R100.reuse, !P6 ;  /* 0x000000646900720c */ /* 0x080fe400077c6670 */
[-C--:B------:R-:W-:Y:S02]  /*4860*/  ISETP.GE.OR P5, PT, R104, R100.reuse, !P5 ;  /* 0x000000646800720c */ /* 0x080fe40006fa6670 */
[----:B------:R-:W-:Y:S02]  /*4870*/  ISETP.GE.OR P4, PT, R103, R100, !P4 ;  /* 0x000000646700720c */ /* 0x000fe40006786670 */
[----:B------:R-:W-:Y:S02]  /*4880*/  IMNMX R100, RZ, R123, !PT ;  /* 0x0000007bff647217 */ /* 0x000fe40007800200 */
[----:B------:R-:W-:Y:S02]  /*4890*/  IMNMX R102, R120, UR7, PT ;  /* 0x0000000778667c17 */ /* 0x000fe4000b800200 */
        /* <DEDUP_REMOVED lines=26> */
[----:B------:R-:W-:Y:S02]  /*4a40*/  IMNMX R101, RZ, R124, !PT ;  /* 0x0000007cff657217 */ /* 0x000fe40007800200 */
[-C--:B------:R-:W-:Y:S02]  /*4a50*/  ISETP.GE.OR P6, PT, R114, R102.reuse, !P6 ;  /* 0x000000667200720c */ /* 0x080fe400077c6670 */
[-C--:B------:R-:W-:Y:S02]  /*4a60*/  ISETP.GE.OR P5, PT, R113, R102.reuse, !P5 ;  /* 0x000000667100720c */ /* 0x080fe40006fa6670 */
[-C--:B------:R-:W-:Y:S02]  /*4a70*/  ISETP.GE.OR P4, PT, R112, R102.reuse, !P4 ;  /* 0x000000667000720c */ /* 0x080fe40006786670 */
        /* <DEDUP_REMOVED lines=69> */
[----:B------:R-:W-:Y:S02]  /*4ed0*/  FSEL R46, R46, -INF , !P5 ;  /* 0xff8000002e2e7808 */ /* 0x000fe40006800000 */
[----:B------:R-:W-:Y:S02]  /*4ee0*/  FSEL R47, R47, -INF , !P4 ;  /* 0xff8000002f2f7808 */ /* 0x000fe40006000000 */
[----:B------:R-:W-:Y:S02]  /*4ef0*/  FSEL R58, R58, -INF , !P3 ;  /* 0xff8000003a3a7808 */ /* 0x000fe40005800000 */
[----:B------:R-:W-:Y:S02]  /*4f00*/  FSEL R59, R59, -INF , !P2 ;  /* 0xff8000003b3b7808 */ /* 0x000fe40005000000 */
[----:B------:R-:W-:Y:S02]  /*4f10*/  FSEL R62, R62, -INF , !P1 ;  /* 0xff8000003e3e7808 */ /* 0x000fe40004800000 */
[----:B------:R-:W-:Y:S02]  /*4f20*/  FSEL R63, R63, -INF , !P0 ;  /* 0xff8000003f3f7808 */ /* 0x000fe40004000000 */
.L_x_109:
[C---:B------:R-:W-:Y:S01]  /*4f30*/  FMUL.FTZ R100, R241.reuse, 1.4426950216293334961 ;  /* 0x3fb8aa3bf1647820 */ /* 0x040fe20000410000 */
[----:B------:R-:W-:Y:S01]  /*4f40*/  FSETP.NEU.FTZ.AND P0, PT, R241, -INF , PT ;  /* 0xff800000f100780b */ /* 0x000fe20003f1d000 */
[----:B------:R-:W-:Y:S01]  /*4f50*/  FMUL.FTZ R0, R242, 1.4426950216293334961 ;  /* 0x3fb8aa3bf2007820 */ /* 0x000fe20000410000 */
[----:B------:R-:W-:Y:S02]  /*4f60*/  UISETP.GT.AND UP3, UPT, UR8, UR20, UPT ;  /* 0x000000140800728c */ /* 0x000fe4000bf64270 */
[----:B------:R-:W-:Y:S02]  /*4f70*/  FSEL R100, R100, RZ, P0 ;  /* 0x000000ff64647208 */ /* 0x000fe40000000000 */
[----:B------:R-:W-:Y:S02]  /*4f80*/  FSETP.NEU.FTZ.AND P0, PT, R242, -INF , PT ;  /* 0xff800000f200780b */ /* 0x000fe40003f1d000 */
[----:B------:R-:W-:Y:S01]  /*4f90*/  PLOP3.LUT P1, PT, PT, PT, UP3, 0x80, 0x0 ;  /* 0x000000000000781c */ /* 0x000fe20003f2f038 */
[--C-:B------:R-:W-:Y:S02]  /*4fa0*/  FFMA.FTZ R64, R64, c[0x0][0x23c], -R100.reuse ;  /* 0x00008f0040407a23 */ /* 0x100fe40000010864 */
[--C-:B------:R-:W-:Y:S02]  /*4fb0*/  FFMA.FTZ R5, R5, c[0x0][0x23c], -R100.reuse ;  /* 0x00008f0005057a23 */ /* 0x100fe40000010864 */
[----:B------:R-:W-:Y:S01]  /*4fc0*/  MUFU.EX2 R236, R64 ;  /* 0x0000004000ec7308 */ /* 0x000fe20000000800 */
[--C-:B------:R-:W-:Y:S02]  /*4fd0*/  FFMA.FTZ R4, R4, c[0x0][0x23c], -R100.reuse ;  /* 0x00008f0004047a23 */ /* 0x100fe40000010864 */
[--C-:B------:R-:W-:Y:S02]  /*4fe0*/  FFMA.FTZ R16, R16, c[0x0][0x23c], -R100.reuse ;  /* 0x00008f0010107a23 */ /* 0x100fe40000010864 */
[--C-:B------:R-:W-:Y:S02]  /*4ff0*/  FFMA.FTZ R17, R17, c[0x0][0x23c], -R100.reuse ;  /* 0x00008f0011117a23 */ /* 0x100fe40000010864 */
[--C-:B------:R-:W-:Y:S02]  /*5000*/  FFMA.FTZ R20, R20, c[0x0][0x23c], -R100.reuse ;  /* 0x00008f0014147a23 */ /* 0x100fe40000010864 */
[--C-:B------:R-:W-:Y:S01]  /*5010*/  FFMA.FTZ R21, R21, c[0x0][0x23c], -R100.reuse ;  /* 0x00008f0015157a23 */ /* 0x100fe20000010864 */
[----:B------:R1:W-:Y:S01]  /*5020*/  MUFU.EX2 R181, R5 ;  /* 0x0000000500b57308 */ /* 0x0003e20000000800 */
[--C-:B------:R-:W-:Y:S02]  /*5030*/  FFMA.FTZ R32, R32, c[0x0][0x23c], -R100.reuse ;  /* 0x00008f0020207a23 */ /* 0x100fe40000010864 */
[--C-:B------:R-:W-:Y:S02]  /*5040*/  FFMA.FTZ R33, R33, c[0x0][0x23c], -R100.reuse ;  /* 0x00008f0021217a23 */ /* 0x100fe40000010864 */
[--C-:B------:R-:W-:Y:S02]  /*5050*/  FFMA.FTZ R36, R36, c[0x0][0x23c], -R100.reuse ;  /* 0x00008f0024247a23 */ /* 0x100fe40000010864 */
[--C-:B------:R-:W-:Y:S02]  /*5060*/  FFMA.FTZ R37, R37, c[0x0][0x23c], -R100.reuse ;  /* 0x00008f0025257a23 */ /* 0x100fe40000010864 */
[--C-:B------:R-:W-:Y:S01]  /*5070*/  FFMA.FTZ R48, R48, c[0x0][0x23c], -R100.reuse ;  /* 0x00008f0030307a23 */ /* 0x100fe20000010864 */
[----:B------:R2:W3:Y:S01]  /*5080*/  MUFU.EX2 R182, R4 ;  /* 0x0000000400b67308 */ /* 0x0004e20000000800 */
[--C-:B------:R-:W-:Y:S02]  /*5090*/  FFMA.FTZ R49, R49, c[0x0][0x23c], -R100.reuse ;  /* 0x00008f0031317a23 */ /* 0x100fe40000010864 */
[--C-:B------:R-:W-:Y:S02]  /*50a0*/  FFMA.FTZ R52, R52, c[0x0][0x23c], -R100.reuse ;  /* 0x00008f0034347a23 */ /* 0x100fe40000010864 */
[--C-:B------:R-:W-:Y:S02]  /*50b0*/  FFMA.FTZ R53, R53, c[0x0][0x23c], -R100.reuse ;  /* 0x00008f0035357a23 */ /* 0x100fe40000010864 */
[----:B------:R-:W-:Y:S03]  /*50c0*/  FFMA.FTZ R100, R65, c[0x0][0x23c], -R100 ;  /* 0x00008f0041647a23 */ /* 0x000fe60000010864 */
[----:B------:R-:W-:Y:S01]  /*50d0*/  MUFU.EX2 R120, R16 ;  /* 0x0000001000787308 */ /* 0x000fe20000000800 */
[----:B-1----:R-:W-:Y:S01]  /*50e0*/  FSEL R5, R0, RZ, P0 ;  /* 0x000000ff00057208 */ /* 0x002fe20000000000 */
[----:B------:R-:W-:Y:S01]  /*50f0*/  FMUL.FTZ R0, R240, 1.4426950216293334961 ;  /* 0x3fb8aa3bf0007820 */ /* 0x000fe20000410000 */
[----:B------:R-:W-:Y:S03]  /*5100*/  FSETP.NEU.FTZ.AND P0, PT, R237, -INF , PT ;  /* 0xff800000ed00780b */ /* 0x000fe60003f1d000 */
[--C-:B------:R-:W-:Y:S04]  /*5110*/  FFMA.FTZ R66, R66, c[0x0][0x23c], -R5.reuse ;  /* 0x00008f0042427a23 */ /* 0x100fe80000010805 */
[----:B------:R-:W-:Y:S01]  /*5120*/  MUFU.EX2 R235, R100 ;  /* 0x0000006400eb7308 */ /* 0x000fe20000000800 */
[--C-:B------:R-:W-:Y:S02]  /*5130*/  FFMA.FTZ R7, R7, c[0x0][0x23c], -R5.reuse ;  /* 0x00008f0007077a23 */ /* 0x100fe40000010805 */
[--C-:B------:R-:W-:Y:S02]  /*5140*/  FFMA.FTZ R6, R6, c[0x0][0x23c], -R5.reuse ;  /* 0x00008f0006067a23 */ /* 0x100fe40000010805 */
[--C-:B------:R-:W-:Y:S02]  /*5150*/  FFMA.FTZ R18, R18, c[0x0][0x23c], -R5.reuse ;  /* 0x00008f0012127a23 */ /* 0x100fe40000010805 */
[--C-:B------:R-:W-:Y:S02]  /*5160*/  FFMA.FTZ R19, R19, c[0x0][0x23c], -R5.reuse ;  /* 0x00008f0013137a23 */ /* 0x100fe40000010805 */
[--C-:B------:R-:W-:Y:S01]  /*5170*/  FFMA.FTZ R22, R22, c[0x0][0x23c], -R5.reuse ;  /* 0x00008f0016167a23 */ /* 0x100fe20000010805 */
        /* <DEDUP_REMOVED lines=11> */
[----:B------:R-:W-:Y:S01]  /*5230*/  FFMA.FTZ R5, R67, c[0x0][0x23c], -R5 ;  /* 0x00008f0043057a23 */ /* 0x000fe20000010805 */
[----:B------:R-:W1:Y:S01]  /*5240*/  MUFU.EX2 R180, R6 ;  /* 0x0000000600b47308 */ /* 0x000e620000000800 */
[----:B--2---:R-:W-:Y:S05]  /*5250*/  FMUL.FTZ R4, R237, 1.4426950216293334961 ;  /* 0x3fb8aa3bed047820 */ /* 0x004fea0000410000 */
[----:B------:R-:W-:Y:S02]  /*5260*/  FSEL R4, R4, RZ, P0 ;  /* 0x000000ff04047208 */ /* 0x000fe40000000000 */
[----:B------:R-:W-:Y:S02]  /*5270*/  FSETP.NEU.FTZ.AND P0, PT, R240, -INF , PT ;  /* 0xff800000f000780b */ /* 0x000fe40003f1d000 */
[----:B------:R-:W-:Y:S01]  /*5280*/  MUFU.EX2 R229, R5 ;  /* 0x0000000500e57308 */ /* 0x000fe20000000800 */
[--C-:B------:R-:W-:Y:S01]  /*5290*/  FFMA.FTZ R60, R60, c[0x0][0x23c], -R4.reuse ;  /* 0x00008f003c3c7a23 */ /* 0x100fe20000010804 */
[----:B------:R-:W-:Y:S01]  /*52a0*/  FSEL R0, R0, RZ, P0 ;  /* 0x000000ff00007208 */ /* 0x000fe20000000000 */
[--C-:B------:R-:W-:Y:S02]  /*52b0*/  FFMA.FTZ R8, R8, c[0x0][0x23c], -R4.reuse ;  /* 0x00008f0008087a23 */ /* 0x100fe40000010804 */
[----:B------:R-:W-:Y:S02]  /*52c0*/  FFMA.FTZ R9, R9, c[0x0][0x23c], -R4 ;  /* 0x00008f0009097a23 */ /* 0x000fe40000010804 */
[--C-:B------:R-:W-:Y:S02]  /*52d0*/  FFMA.FTZ R62, R62, c[0x0][0x23c], -R0.reuse ;  /* 0x00008f003e3e7a23 */ /* 0x100fe40000010800 */
[--C-:B------:R-:W-:Y:S01]  /*52e0*/  FFMA.FTZ R10, R10, c[0x0][0x23c], -R0.reuse ;  /* 0x00008f000a0a7a23 */ /* 0x100fe20000010800 */
[----:B------:R-:W-:Y:S01]  /*52f0*/  MUFU.EX2 R213, R60 ;  /* 0x0000003c00d57308 */ /* 0x000fe20000000800 */
[--C-:B------:R-:W-:Y:S02]  /*5300*/  FFMA.FTZ R11, R11, c[0x0][0x23c], -R0.reuse ;  /* 0x00008f000b0b7a23 */ /* 0x100fe40000010800 */
[--C-:B------:R-:W-:Y:S02]  /*5310*/  FFMA.FTZ R14, R14, c[0x0][0x23c], -R0.reuse ;  /* 0x00008f000e0e7a23 */ /* 0x100fe40000010800 */
[----:B------:R-:W-:Y:S02]  /*5320*/  FFMA.FTZ R15, R15, c[0x0][0x23c], -R0 ;  /* 0x00008f000f0f7a23 */ /* 0x000fe40000010800 */
        /* <DEDUP_REMOVED lines=8> */
[----:B------:R-:W2:Y:S01]  /*53b0*/  MUFU.EX2 R119, R17 ;  /* 0x0000001100777308 */ /* 0x000ea20000000800 */
[--C-:B------:R-:W-:Y:S02]  /*53c0*/  FFMA.FTZ R41, R41, c[0x0][0x23c], -R4.reuse ;  /* 0x00008f0029297a23 */ /* 0x100fe40000010804 */
[--C-:B------:R-:W-:Y:S02]  /*53d0*/  FFMA.FTZ R44, R44, c[0x0][0x23c], -R4.reuse ;  /* 0x00008f002c2c7a23 */ /* 0x100fe40000010804 */
[--C-:B------:R-:W-:Y:S02]  /*53e0*/  FFMA.FTZ R45, R45, c[0x0][0x23c], -R4.reuse ;  /* 0x00008f002d2d7a23 */ /* 0x100fe40000010804 */
[--C-:B------:R-:W-:Y:S02]  /*53f0*/  FFMA.FTZ R56, R56, c[0x0][0x23c], -R4.reuse ;  /* 0x00008f0038387a23 */ /* 0x100fe40000010804 */
[--C-:B------:R-:W-:Y:S01]  /*5400*/  FFMA.FTZ R57, R57, c[0x0][0x23c], -R4.reuse ;  /* 0x00008f0039397a23 */ /* 0x100fe20000010804 */
[----:B------:R-:W-:Y:S01]  /*5410*/  MUFU.EX2 R209, R44 ;  /* 0x0000002c00d17308 */ /* 0x000fe20000000800 */
[----:B------:R-:W-:Y:S02]  /*5420*/  FFMA.FTZ R4, R61, c[0x0][0x23c], -R4 ;  /* 0x00008f003d047a23 */ /* 0x000fe40000010804 */
        /* <DEDUP_REMOVED lines=12> */
[----:B------:R-:W-:Y:S07]  /*54f0*/  FFMA.FTZ R0, R63, c[0x0][0x23c], -R0 ;  /* 0x00008f003f007a23 */ /* 0x000fee0000010800 */
[----:B------:R-:W-:Y:S10]  /*5500*/  MUFU.EX2 R198, R0 ;  /* 0x0000000000c67308 */ /* 0x000ff40000000800 */
[----:B------:R-:W-:Y:S10]  /*5510*/  MUFU.EX2 R117, R19 ;  /* 0x0000001300757308 */ /* 0x000ff40000000800 */
[----:B------:R-:W-:Y:S10]  /*5520*/  MUFU.EX2 R178, R8 ;  /* 0x0000000800b27308 */ /* 0x000ff40000000800 */
[----:B------:R-:W4:Y:S10]  /*5530*/  MUFU.EX2 R127, R9 ;  /* 0x00000009007f7308 */ /* 0x000f340000000800 */
[----:B------:R-:W-:Y:S10]  /*5540*/  MUFU.EX2 R126, R10 ;  /* 0x0000000a007e7308 */ /* 0x000ff40000000800 */
[----:B------:R-:W1:Y:S10]  /*5550*/  MUFU.EX2 R125, R11 ;  /* 0x0000000b007d7308 */ /* 0x000e740000000800 */
[----:B------:R-:W-:Y:S10]  /*5560*/  MUFU.EX2 R122, R14 ;  /* 0x0000000e007a7308 */ /* 0x000ff40000000800 */
        /* <DEDUP_REMOVED lines=10> */
[----:B------:R-:W1:Y:S10]  /*5610*/  MUFU.EX2 R217, R35 ;  /* 0x0000002300d97308 */ /* 0x000e740000000800 */
[----:B------:R1:W-:Y:S10]  /*5620*/  MUFU.EX2 R204, R4 ;  /* 0x0000000400cc7308 */ /* 0x0003f40000000800 */
[----:B------:R-:W-:Y:S10]  /*5630*/  MUFU.EX2 R113, R24 ;  /* 0x0000001800717308 */ /* 0x000ff40000000800 */
[----:B------:R-:W1:Y:S10]  /*5640*/  MUFU.EX2 R109, R25 ;  /* 0x00000019006d7308 */ /* 0x000e740000000800 */
[----:B------:R-:W-:Y:S10]  /*5650*/  MUFU.EX2 R112, R26 ;  /* 0x0000001a00707308 */ /* 0x000ff40000000800 */
[----:B------:R-:W-:Y:S10]  /*5660*/  MUFU.EX2 R108, R27 ;  /* 0x0000001b006c7308 */ /* 0x000ff40000000800 */
[----:B------:R-:W-:Y:S10]  /*5670*/  MUFU.EX2 R111, R28 ;  /* 0x0000001c006f7308 */ /* 0x000ff40000000800 */
[----:B------:R-:W1:Y:S10]  /*5680*/  MUFU.EX2 R197, R29 ;  /* 0x0000001d00c57308 */ /* 0x000e740000000800 */
[----:B------:R-:W-:Y:S10]  /*5690*/  MUFU.EX2 R196, R30 ;  /* 0x0000001e00c47308 */ /* 0x000ff40000000800 */
[----:B------:R-:W-:Y:S10]  /*56a0*/  MUFU.EX2 R191, R31 ;  /* 0x0000001f00bf7308 */ /* 0x000ff40000000800 */
[----:B------:R-:W-:Y:S10]  /*56b0*/  MUFU.EX2 R210, R36 ;  /* 0x0000002400d27308 */ /* 0x000ff40000000800 */
[----:B------:R-:W1:Y:S10]  /*56c0*/  MUFU.EX2 R208, R37 ;  /* 0x0000002500d07308 */ /* 0x000e740000000800 */
[----:B------:R-:W-:Y:S10]  /*56d0*/  MUFU.EX2 R206, R38 ;  /* 0x0000002600ce7308 */ /* 0x000ff40000000800 */
[----:B------:R-:W1:Y:S10]  /*56e0*/  MUFU.EX2 R205, R39 ;  /* 0x0000002700cd7308 */ /* 0x000e740000000800 */
[----:B------:R-:W-:Y:S10]  /*56f0*/  MUFU.EX2 R231, R48 ;  /* 0x0000003000e77308 */ /* 0x000ff40000000800 */
[----:B------:R-:W-:Y:S10]  /*5700*/  MUFU.EX2 R230, R49 ;  /* 0x0000003100e67308 */ /* 0x000ff40000000800 */
        /* <DEDUP_REMOVED lines=13> */
[----:B------:R-:W2:Y:S10]  /*57e0*/  MUFU.EX2 R216, R57 ;  /* 0x0000003900d87308 */ /* 0x000eb40000000800 */
[----:B------:R-:W-:Y:S10]  /*57f0*/  MUFU.EX2 R215, R58 ;  /* 0x0000003a00d77308 */ /* 0x000ff40000000800 */
[----:B------:R-:W4:Y:S01]  /*5800*/  MUFU.EX2 R214, R59 ;  /* 0x0000003b00d67308 */ /* 0x000f220000000800 */
[----:B---3--:R-:W-:Y:S02]  /*5810*/  F2FP.BF16.PACK_AB R7, R181, R182 ;  /* 0x000000b6b507723e */ /* 0x008fe400000010ff */
[----:B-1----:R-:W-:Y:S02]  /*5820*/  F2FP.BF16.PACK_AB R6, R179, R180 ;  /* 0x000000b4b306723e */ /* 0x002fe400000010ff */
[----:B--2---:R-:W-:Y:S01]  /*5830*/  F2FP.BF16.PACK_AB R5, R119, R120 ;  /* 0x000000787705723e */ /* 0x004fe200000010ff */
[----:B------:R1:W-:Y:S01]  /*5840*/  STS [R190+0x10000], R7 ;  /* 0x01000007be007388 */ /* 0x0003e20000000800 */
[----:B----4-:R-:W-:Y:S02]  /*5850*/  F2FP.BF16.PACK_AB R9, R127, R178 ;  /* 0x000000b27f09723e */ /* 0x010fe400000010ff */
[----:B------:R-:W-:Y:S01]  /*5860*/  F2FP.BF16.PACK_AB R8, R125, R126 ;  /* 0x0000007e7d08723e */ /* 0x000fe200000010ff */
[----:B------:R2:W-:Y:S01]  /*5870*/  STS [R190+0x10400], R6 ;  /* 0x01040006be007388 */ /* 0x0005e20000000800 */
[----:B------:R-:W-:Y:S02]  /*5880*/  F2FP.BF16.PACK_AB R4, R217, R219 ;  /* 0x000000dbd904723e */ /* 0x000fe400000010ff */
[----:B------:R-:W-:Y:S01]  /*5890*/  F2FP.BF16.PACK_AB R0, R207, R209 ;  /* 0x000000d1cf00723e */ /* 0x000fe200000010ff */
[----:B------:R3:W-:Y:S01]  /*58a0*/  STS [R188+0x10000], R5 ;  /* 0x01000005bc007388 */ /* 0x0007e20000000800 */
[----:B-1----:R-:W-:Y:S02]  /*58b0*/  F2FP.BF16.PACK_AB R7, R117, R118 ;  /* 0x000000767507723e */ /* 0x002fe400000010ff */
[----:B--2---:R-:W-:Y:S03]  /*58c0*/  F2FP.BF16.PACK_AB R6, R123, R124 ;  /* 0x0000007c7b06723e */ /* 0x004fe600000010ff */
[----:B------:R1:W-:Y:S01]  /*58d0*/  STS [R188+0x10400], R7 ;  /* 0x01040007bc007388 */ /* 0x0003e20000000800 */
[----:B---3--:R-:W-:Y:S03]  /*58e0*/  F2FP.BF16.PACK_AB R5, R121, R122 ;  /* 0x0000007a7905723e */ /* 0x008fe600000010ff */
[----:B------:R-:W-:Y:S04]  /*58f0*/  STS [R190+0x12000], R9 ;  /* 0x01200009be007388 */ /* 0x000fe80000000800 */
[----:B------:R2:W-:Y:S04]  /*5900*/  STS [R190+0x12400], R8 ;  /* 0x01240008be007388 */ /* 0x0005e80000000800 */
[----:B------:R3:W-:Y:S04]  /*5910*/  STS [R188+0x12400], R5 ;  /* 0x01240005bc007388 */ /* 0x0007e80000000800 */
[----:B------:R4:W-:Y:S01]  /*5920*/  STS [R188+0x12000], R6 ;  /* 0x01200006bc007388 */ /* 0x0009e20000000800 */
[----:B-1----:R-:W-:Y:S05]  /*5930*/  F2FP.BF16.PACK_AB R7, R110, R114 ;  /* 0x000000726e07723e */ /* 0x002fea00000010ff */
[----:B------:R1:W-:Y:S01]  /*5940*/  STS [R189+0x10400], R7 ;  /* 0x01040007bd007388 */ /* 0x0003e20000000800 */
[----:B--2---:R-:W-:Y:S02]  /*5950*/  F2FP.BF16.PACK_AB R8, R115, R116 ;  /* 0x000000747308723e */ /* 0x004fe400000010ff */
[----:B---3--:R-:W-:Y:S03]  /*5960*/  F2FP.BF16.PACK_AB R5, R220, R221 ;  /* 0x000000dddc05723e */ /* 0x008fe600000010ff */
[----:B------:R2:W-:Y:S01]  /*5970*/  STS [R189+0x10000], R8 ;  /* 0x01000008bd007388 */ /* 0x0005e20000000800 */
[----:B----4-:R-:W-:Y:S03]  /*5980*/  F2FP.BF16.PACK_AB R6, R109, R113 ;  /* 0x000000716d06723e */ /* 0x010fe600000010ff */
[----:B------:R3:W-:Y:S04]  /*5990*/  STS [R187+0x10000], R5 ;  /* 0x01000005bb007388 */ /* 0x0007e80000000800 */
[----:B------:R4:W-:Y:S04]  /*59a0*/  STS [R187+0x10400], R4 ;  /* 0x01040004bb007388 */ /* 0x0009e80000000800 */
[----:B------:R4:W-:Y:S01]  /*59b0*/  STS [R189+0x12000], R6 ;  /* 0x01200006bd007388 */ /* 0x0009e20000000800 */
[----:B-1----:R-:W-:Y:S02]  /*59c0*/  F2FP.BF16.PACK_AB R7, R197, R111 ;  /* 0x0000006fc507723e */ /* 0x002fe400000010ff */
[----:B--2---:R-:W-:Y:S02]  /*59d0*/  F2FP.BF16.PACK_AB R8, R108, R112 ;  /* 0x000000706c08723e */ /* 0x004fe400000010ff */
[----:B---3--:R-:W-:Y:S03]  /*59e0*/  F2FP.BF16.PACK_AB R5, R208, R210 ;  /* 0x000000d2d005723e */ /* 0x008fe600000010ff */
[----:B------:R-:W-:Y:S01]  /*59f0*/  STS [R189+0x12400], R8 ;  /* 0x01240008bd007388 */ /* 0x000fe20000000800 */
[----:B----4-:R-:W-:Y:S03]  /*5a00*/  F2FP.BF16.PACK_AB R4, R205, R206 ;  /* 0x000000cecd04723e */ /* 0x010fe600000010ff */
[----:B------:R1:W-:Y:S01]  /*5a10*/  STS [R187+0x12000], R7 ;  /* 0x01200007bb007388 */ /* 0x0003e20000000800 */
[----:B------:R-:W-:Y:S05]  /*5a20*/  F2FP.BF16.PACK_AB R6, R191, R196 ;  /* 0x000000c4bf06723e */ /* 0x000fea00000010ff */
[----:B------:R2:W-:Y:S04]  /*5a30*/  STS [R187+0x12400], R6 ;  /* 0x01240006bb007388 */ /* 0x0005e80000000800 */
[----:B------:R3:W-:Y:S04]  /*5a40*/  STS [R183+0x10000], R5 ;  /* 0x01000005b7007388 */ /* 0x0007e80000000800 */
[----:B------:R4:W-:Y:S01]  /*5a50*/  STS [R183+0x10400], R4 ;  /* 0x01040004b7007388 */ /* 0x0009e20000000800 */
[----:B-1----:R-:W-:Y:S02]  /*5a60*/  F2FP.BF16.PACK_AB R7, R201, R202 ;  /* 0x000000cac907723e */ /* 0x002fe400000010ff */
[----:B--2---:R-:W-:Y:S02]  /*5a70*/  F2FP.BF16.PACK_AB R6, R203, R200 ;  /* 0x000000c8cb06723e */ /* 0x004fe400000010ff */
[----:B---3--:R-:W-:Y:S02]  /*5a80*/  F2FP.BF16.PACK_AB R5, R230, R231 ;  /* 0x000000e7e605723e */ /* 0x008fe400000010ff */
[----:B----4-:R-:W-:Y:S03]  /*5a90*/  F2FP.BF16.PACK_AB R4, R233, R234 ;  /* 0x000000eae904723e */ /* 0x010fe600000010ff */
[----:B------:R1:W-:Y:S04]  /*5aa0*/  STS [R184+0x10000], R5 ;  /* 0x01000005b8007388 */ /* 0x0003e80000000800 */
[----:B------:R2:W-:Y:S04]  /*5ab0*/  STS [R184+0x10400], R4 ;  /* 0x01040004b8007388 */ /* 0x0005e80000000800 */
[----:B------:R3:W-:Y:S04]  /*5ac0*/  STS [R183+0x12000], R7 ;  /* 0x01200007b7007388 */ /* 0x0007e80000000800 */
[----:B------:R4:W-:Y:S04]  /*5ad0*/  STS [R183+0x12400], R6 ;  /* 0x01240006b7007388 */ /* 0x0009e80000000800 */
[----:B------:R4:W-:Y:S01]  /*5ae0*/  STS [R184+0x12000], R0 ;  /* 0x01200000b8007388 */ /* 0x0009e20000000800 */
[----:B-1----:R-:W-:Y:S02]  /*5af0*/  F2FP.BF16.PACK_AB R5, R222, R223 ;  /* 0x000000dfde05723e */ /* 0x002fe400000010ff */
[----:B--2---:R-:W-:Y:S02]  /*5b00*/  F2FP.BF16.PACK_AB R4, R235, R236 ;  /* 0x000000eceb04723e */ /* 0x004fe400000010ff */
[----:B---3--:R-:W-:Y:S02]  /*5b10*/  F2FP.BF16.PACK_AB R7, R211, R212 ;  /* 0x000000d4d307723e */ /* 0x008fe400000010ff */
[----:B----4-:R-:W-:Y:S03]  /*5b20*/  F2FP.BF16.PACK_AB R6, R224, R225 ;  /* 0x000000e1e006723e */ /* 0x010fe600000010ff */
[----:B------:R1:W-:Y:S01]  /*5b30*/  STS [R184+0x12400], R7 ;  /* 0x01240007b8007388 */ /* 0x0003e20000000800 */
[----:B------:R-:W-:Y:S03]  /*5b40*/  F2FP.BF16.PACK_AB R0, R229, R232 ;  /* 0x000000e8e500723e */ /* 0x000fe600000010ff */
[----:B------:R2:W-:Y:S04]  /*5b50*/  STS [R186+0x10000], R6 ;  /* 0x01000006ba007388 */ /* 0x0005e80000000800 */
[----:B------:R3:W-:Y:S04]  /*5b60*/  STS [R186+0x10400], R5 ;  /* 0x01040005ba007388 */ /* 0x0007e80000000800 */
[----:B------:R4:W-:Y:S04]  /*5b70*/  STS [R185+0x10000], R4 ;  /* 0x01000004b9007388 */ /* 0x0009e80000000800 */
[----:B------:R4:W-:Y:S01]  /*5b80*/  STS [R185+0x10400], R0 ;  /* 0x01040000b9007388 */ /* 0x0009e20000000800 */
[----:B-1----:R-:W-:Y:S02]  /*5b90*/  F2FP.BF16.PACK_AB R7, R216, R218 ;  /* 0x000000dad807723e */ /* 0x002fe400000010ff */
[----:B--2---:R-:W-:Y:S03]  /*5ba0*/  F2FP.BF16.PACK_AB R6, R214, R215 ;  /* 0x000000d7d606723e */ /* 0x004fe600000010ff */
[----:B------:R-:W-:Y:S01]  /*5bb0*/  STS [R186+0x12000], R7 ;  /* 0x01200007ba007388 */ /* 0x000fe20000000800 */
[----:B---3--:R-:W-:Y:S03]  /*5bc0*/  F2FP.BF16.PACK_AB R5, R204, R213 ;  /* 0x000000d5cc05723e */ /* 0x008fe600000010ff */
[----:B------:R-:W-:Y:S01]  /*5bd0*/  STS [R186+0x12400], R6 ;  /* 0x01240006ba007388 */ /* 0x000fe20000000800 */
[----:B----4-:R-:W-:Y:S03]  /*5be0*/  F2FP.BF16.PACK_AB R4, R198, R199 ;  /* 0x000000c7c604723e */ /* 0x010fe600000010ff */
[----:B------:R-:W-:Y:S01]  /*5bf0*/  STS [R185+0x12000], R5 ;  /* 0x01200005b9007388 */ /* 0x000fe20000000800 */
[----:B------:R-:W-:Y:S03]  /*5c00*/  SHF.L.U32 R0, R168, 0x1, RZ ;  /* 0x00000001a8007819 */ /* 0x000fe600000006ff */
[----:B------:R-:W-:Y:S04]  /*5c10*/  STS [R185+0x12400], R4 ;  /* 0x01240004b9007388 */ /* 0x000fe80000000800 */
[----:B------:R-:W1:Y:S08]  /*5c20*/  LDSM.16.M88.4 R64, [R0+0x4000] ;  /* 0x004000000040783b */ /* 0x000e700000000200 */
[----:B------:R2:W3:Y:S02]  /*5c30*/  LDSM.16.M88.4 R60, [R0+0x5000] ;  /* 0x00500000003c783b */ /* 0x0004e40000000200 */
[----:B--2---:R-:W-:Y:S06]  /*5c40*/  IADD3 R0, R0, R166, RZ ;  /* 0x000000a600007210 */ /* 0x004fec0007ffe0ff */
[----:B------:R-:W2:Y:S01]  /*5c50*/  LDSM.16.M88.4 R100, [R0+0x4000] ;  /* 0x004000000064783b */ /* 0x000ea20000000200 */
[-C--:B-1----:R-:W-:Y:S07]  /*5c60*/  HMMA.16816.F32.BF16 R4, R64, R128.reuse, RZ ;  /* 0x000000804004723c */ /* 0x082fee00000418ff */
[----:B------:R-:W1:Y:S01]  /*5c70*/  LDSM.16.M88.4 R104, [R0+0x5000] ;  /* 0x005000000068783b */ /* 0x000e620000000200 */
[C---:B---3--:R-:W-:Y:S08]  /*5c80*/  HMMA.16816.F32.BF16 R8, R60.reuse, R128, RZ ;  /* 0x000000803c08723c */ /* 0x048ff000000418ff */
        /* <DEDUP_REMOVED lines=14> */
[-C--:B--2---:R-:W-:Y:S08]  /*5d70*/  HMMA.16816.F32.BF16 R4, R100, R144.reuse, R4 ;  /* 0x000000906404723c */ /* 0x084ff00000041804 */
[C---:B-1----:R-:W-:Y:S08]  /*5d80*/  HMMA.16816.F32.BF16 R8, R104.reuse, R144, R8 ;  /* 0x000000906808723c */ /* 0x042ff00000041808 */
[-C--:B------:R-:W-:Y:S08]  /*5d90*/  HMMA.16816.F32.BF16 R12, R104, R146.reuse, R12 ;  /* 0x00000092680c723c */ /* 0x080ff0000004180c */
[C---:B-----5:R-:W-:Y:S01]  /*5da0*/  FADD.FTZ R4, -R176.reuse, R4 ;  /* 0x00000004b0047221 */ /* 0x060fe20000010100 */
[C---:B------:R-:W-:Y:S04]  /*5db0*/  HMMA.16816.F32.BF16 R16, R100.reuse, R146, R16 ;  /* 0x000000926410723c */ /* 0x040fe80000041810 */
[----:B------:R-:W-:Y:S02]  /*5dc0*/  FADD.FTZ R5, -R176, R5 ;  /* 0x00000005b0057221 */ /* 0x000fe40000010100 */
[C---:B------:R-:W-:Y:S02]  /*5dd0*/  FADD.FTZ R6, -R175.reuse, R6 ;  /* 0x00000006af067221 */ /* 0x040fe40000010100 */
[----:B------:R-:W-:Y:S01]  /*5de0*/  FADD.FTZ R7, -R175, R7 ;  /* 0x00000007af077221 */ /* 0x000fe20000010100 */
[-C--:B------:R-:W-:Y:S03]  /*5df0*/  HMMA.16816.F32.BF16 R20, R100, R148.reuse, R20 ;  /* 0x000000946414723c */ /* 0x080fe60000041814 */
[C---:B------:R-:W-:Y:S02]  /*5e00*/  FADD.FTZ R8, -R174.reuse, R8 ;  /* 0x00000008ae087221 */ /* 0x040fe40000010100 */
[C---:B------:R-:W-:Y:S02]  /*5e10*/  FADD.FTZ R9, -R174.reuse, R9 ;  /* 0x00000009ae097221 */ /* 0x040fe40000010100 */
[C---:B------:R-:W-:Y:S01]  /*5e20*/  FADD.FTZ R10, -R173.reuse, R10 ;  /* 0x0000000aad0a7221 */ /* 0x040fe20000010100 */
[C---:B------:R-:W-:Y:S04]  /*5e30*/  HMMA.16816.F32.BF16 R24, R104.reuse, R148, R24 ;  /* 0x000000946818723c */ /* 0x040fe80000041818 */
[C---:B------:R-:W-:Y:S02]  /*5e40*/  FADD.FTZ R11, -R173.reuse, R11 ;  /* 0x0000000bad0b7221 */ /* 0x040fe40000010100 */
[C---:B------:R-:W-:Y:S02]  /*5e50*/  FADD.FTZ R12, -R174.reuse, R12 ;  /* 0x0000000cae0c7221 */ /* 0x040fe40000010100 */
[----:B------:R-:W-:Y:S01]  /*5e60*/  FADD.FTZ R13, -R174, R13 ;  /* 0x0000000dae0d7221 */ /* 0x000fe20000010100 */
[-C--:B------:R-:W-:Y:S03]  /*5e70*/  HMMA.16816.F32.BF16 R28, R104, R150.reuse, R28 ;  /* 0x00000096681c723c */ /* 0x080fe6000004181c */
[C---:B------:R-:W-:Y:S02]  /*5e80*/  FADD.FTZ R14, -R173.reuse, R14 ;  /* 0x0000000ead0e7221 */ /* 0x040fe40000010100 */
[----:B------:R-:W-:Y:S02]  /*5e90*/  FADD.FTZ R15, -R173, R15 ;  /* 0x0000000fad0f7221 */ /* 0x000fe40000010100 */
[C---:B------:R-:W-:Y:S01]  /*5ea0*/  FADD.FTZ R16, -R176.reuse, R16 ;  /* 0x00000010b0107221 */ /* 0x040fe20000010100 */
[C---:B------:R-:W-:Y:S04]  /*5eb0*/  HMMA.16816.F32.BF16 R32, R100.reuse, R150, R32 ;  /* 0x000000966420723c */ /* 0x040fe80000041820 */
[C---:B------:R-:W-:Y:S02]  /*5ec0*/  FADD.FTZ R17, -R176.reuse, R17 ;  /* 0x00000011b0117221 */ /* 0x040fe40000010100 */
[C---:B------:R-:W-:Y:S02]  /*5ed0*/  FADD.FTZ R18, -R175.reuse, R18 ;  /* 0x00000012af127221 */ /* 0x040fe40000010100 */
[C---:B------:R-:W-:Y:S01]  /*5ee0*/  FADD.FTZ R19, -R175.reuse, R19 ;  /* 0x00000013af137221 */ /* 0x040fe20000010100 */
[-C--:B------:R-:W-:Y:S03]  /*5ef0*/  HMMA.16816.F32.BF16 R36, R100, R152.reuse, R36 ;  /* 0x000000986424723c */ /* 0x080fe60000041824 */
[C---:B------:R-:W-:Y:S02]  /*5f00*/  FADD.FTZ R20, -R176.reuse, R20 ;  /* 0x00000014b0147221 */ /* 0x040fe40000010100 */
[----:B------:R-:W-:Y:S02]  /*5f10*/  FADD.FTZ R21, -R176, R21 ;  /* 0x00000015b0157221 */ /* 0x000fe40000010100 */
[C---:B------:R-:W-:Y:S01]  /*5f20*/  FADD.FTZ R22, -R175.reuse, R22 ;  /* 0x00000016af167221 */ /* 0x040fe20000010100 */
[C---:B------:R-:W-:Y:S04]  /*5f30*/  HMMA.16816.F32.BF16 R40, R104.reuse, R152, R40 ;  /* 0x000000986828723c */ /* 0x040fe80000041828 */
[----:B------:R-:W-:Y:S02]  /*5f40*/  FADD.FTZ R23, -R175, R23 ;  /* 0x00000017af177221 */ /* 0x000fe40000010100 */
[C---:B------:R-:W-:Y:S02]  /*5f50*/  FADD.FTZ R24, -R174.reuse, R24 ;  /* 0x00000018ae187221 */ /* 0x040fe40000010100 */
[C---:B------:R-:W-:Y:S01]  /*5f60*/  FADD.FTZ R25, -R174.reuse, R25 ;  /* 0x00000019ae197221 */ /* 0x040fe20000010100 */
[-C--:B------:R-:W-:Y:S03]  /*5f70*/  HMMA.16816.F32.BF16 R44, R104, R154.reuse, R44 ;  /* 0x0000009a682c723c */ /* 0x080fe6000004182c */
[C---:B------:R-:W-:Y:S02]  /*5f80*/  FADD.FTZ R26, -R173.reuse, R26 ;  /* 0x0000001aad1a7221 */ /* 0x040fe40000010100 */
[C---:B------:R-:W-:Y:S02]  /*5f90*/  FADD.FTZ R27, -R173.reuse, R27 ;  /* 0x0000001bad1b7221 */ /* 0x040fe40000010100 */
[C---:B------:R-:W-:Y:S01]  /*5fa0*/  FADD.FTZ R28, -R174.reuse, R28 ;  /* 0x0000001cae1c7221 */ /* 0x040fe20000010100 */
        /* <DEDUP_REMOVED lines=16> */
[----:B------:R-:W-:Y:S04]  /*60b0*/  HMMA.16816.F32.BF16 R64, R100, R158, R64 ;  /* 0x0000009e6440723c */ /* 0x000fe80000041840 */
[C---:B------:R-:W-:Y:S02]  /*60c0*/  FADD.FTZ R41, -R174.reuse, R41 ;  /* 0x00000029ae297221 */ /* 0x040fe40000010100 */
[C---:B------:R-:W-:Y:S02]  /*60d0*/  FADD.FTZ R42, -R173.reuse, R42 ;  /* 0x0000002aad2a7221 */ /* 0x040fe40000010100 */
[C---:B------:R-:W-:Y:S04]  /*60e0*/  FADD.FTZ R43, -R173.reuse, R43 ;  /* 0x0000002bad2b7221 */ /* 0x040fe80000010100 */
[C---:B------:R-:W-:Y:S02]  /*60f0*/  FADD.FTZ R44, -R174.reuse, R44 ;  /* 0x0000002cae2c7221 */ /* 0x040fe40000010100 */
[----:B------:R-:W-:Y:S02]  /*6100*/  FADD.FTZ R45, -R174, R45 ;  /* 0x0000002dae2d7221 */ /* 0x000fe40000010100 */
[C---:B------:R-:W-:Y:S02]  /*6110*/  FADD.FTZ R46, -R173.reuse, R46 ;  /* 0x0000002ead2e7221 */ /* 0x040fe40000010100 */
[----:B------:R-:W-:Y:S02]  /*6120*/  FADD.FTZ R47, -R173, R47 ;  /* 0x0000002fad2f7221 */ /* 0x000fe40000010100 */
[C---:B------:R-:W-:Y:S02]  /*6130*/  FADD.FTZ R48, -R176.reuse, R48 ;  /* 0x00000030b0307221 */ /* 0x040fe40000010100 */
[C---:B------:R-:W-:Y:S02]  /*6140*/  FADD.FTZ R49, -R176.reuse, R49 ;  /* 0x00000031b0317221 */ /* 0x040fe40000010100 */
[C---:B------:R-:W-:Y:S02]  /*6150*/  FADD.FTZ R50, -R175.reuse, R50 ;  /* 0x00000032af327221 */ /* 0x040fe40000010100 */
[C---:B------:R-:W-:Y:S02]  /*6160*/  FADD.FTZ R51, -R175.reuse, R51 ;  /* 0x00000033af337221 */ /* 0x040fe40000010100 */
        /* <DEDUP_REMOVED lines=13> */
[----:B------:R-:W-:Y:S02]  /*6240*/  FADD.FTZ R65, -R176, R65 ;  /* 0x00000041b0417221 */ /* 0x000fe40000010100 */
        /* <DEDUP_REMOVED lines=65> */
[----:B------:R-:W-:Y:S01]  /*6660*/  FMUL.FTZ R67, R229, R67 ;  /* 0x00000043e5437220 */ /* 0x000fe20000410000 */
        /* <DEDUP_REMOVED lines=14> */
[----:B------:R-:W-:Y:S01]  /*6750*/  @!P2 LEA R4, P0, R24, R194, 0x7 ;  /* 0x000000c21804a211 */ /* 0x000fe200078038ff */
        /* <DEDUP_REMOVED lines=19> */
.L_x_110:
        /* <DEDUP_REMOVED lines=38> */
[----:B------:R-:W-:Y:S01]  /*6af0*/  IMAD.SHL.U32 R52, R247, 0x2, RZ ;  /* 0x00000002f7347824 */ /* 0x000fe200078e00ff */
        /* <DEDUP_REMOVED lines=109> */
.L_x_111:
        /* <DEDUP_REMOVED lines=9> */
[----:B------:R-:W-:Y:S01]  /*7260*/  IMAD.U32 R55, RZ, RZ, UR24 ;  /* 0x00000018ff377e24 */ /* 0x000fe2000f8e00ff */
[----:B------:R-:W-:Y:S01]  /*7270*/  UISETP.GT.AND UP2, UPT, UR8, UR20, UPT ;  /* 0x000000140800728c */ /* 0x000fe2000bf44270 */
[----:B------:R-:W-:Y:S01]  /*7280*/  IMAD.U32 R54, RZ, RZ, UR23 ;  /* 0x00000017ff367e24 */ /* 0x000fe2000f8e00ff */
[----:B------:R-:W-:Y:S01]  /*7290*/  LDSM.16.M88.4 R24, [R169] ;  /* 0x00000000a918783b */ /* 0x000fe20000000200 */
[----:B------:R-:W-:Y:S01]  /*72a0*/  IMAD.U32 R53, RZ, RZ, UR22 ;  /* 0x00000016ff357e24 */ /* 0x000fe2000f8e00ff */
[----:B------:R-:W-:Y:S02]  /*72b0*/  UIADD3 UR4, UR8, -0x1, URZ ;  /* 0xffffffff08047890 */ /* 0x000fe4000fffe03f */
[----:B------:R-:W4:Y:S04]  /*72c0*/  LDSM.16.MT88.4 R28, [R0+0x6400] ;  /* 0x00640000001c783b */ /* 0x000f280000004200 */
[----:B------:R-:W1:Y:S01]  /*72d0*/  LDSM.16.M88.4 R32, [R172] ;  /* 0x00000000ac20783b */ /* 0x000e620000000200 */
[----:B------:R-:W-:Y:S03]  /*72e0*/  UMOV UR8, UR4 ;  /* 0x0000000400087c82 */ /* 0x000fe60008000000 */
        /* <DEDUP_REMOVED lines=133> */
[----:B------:R-:W-:Y:S01]  /*7b40*/  PLOP3.LUT P0, PT, PT, PT, UP2, 0x80, 0x0 ;  /* 0x000000000000781c */ /* 0x000fe20003f0f028 */
[----:B------:R-:W-:Y:S01]  /*7b50*/  @UP3 UIADD3 UR19, UP0, UR19, -0x200, URZ ;  /* 0xfffffe0013133890 */ /* 0x000fe2000ff1e03f */
[C---:B------:R-:W-:Y:S01]  /*7b60*/  IADD3 R0, R3.reuse, -0x2000, RZ ;  /* 0xffffe00003007810 */ /* 0x040fe20007ffe0ff */
[----:B------:R-:W-:Y:S02]  /*7b70*/  RED.E.ADD.F32.FTZ.RN.STRONG.GPU [R26.64], R13 ;  /* 0x0000000d1a00798e */ /* 0x000fe4000c10e78c */
[----:B------:R-:W-:Y:S02]  /*7b80*/  @UP3 UIADD3.X UR18, UR18, -0x1, URZ, UP0, !UPT ;  /* 0xffffffff12123890 */ /* 0x000fe400087fe43f */
        /* <DEDUP_REMOVED lines=130> */
.L_x_113:
        /* <DEDUP_REMOVED lines=10> */
[----:B------:R-:W-:Y:S02]  /*8450*/  ULDC.64 UR8, c[0x0][0x390] ;  /* 0x0000e40000087ab9 */ /* 0x000fe40000000a00 */
[----:B------:R-:W-:-:S02]  /*8460*/  UIMAD UR6, UR37, UR5, UR6 ;  /* 0x00000005250672a4 */ /* 0x000fc4000f8e0206 */
[----:B------:R-:W-:-:S04]  /*8470*/  UIMAD UR5, UR10, UR8, URZ ;  /* 0x000000080a0572a4 */ /* 0x000fc8000f8e023f */
[----:B------:R-:W-:Y:S02]  /*8480*/  UIMAD UR9, UR53, UR9, UR5 ;  /* 0x00000009350972a4 */ /* 0x000fe4000f8e0205 */
[----:B------:R-:W-:-:S04]  /*8490*/  UIMAD.WIDE.U32 UR4, UR37, UR4, URZ ;  /* 0x00000004250472a5 */ /* 0x000fc8000f8e003f */
[----:B------:R-:W-:-:S04]  /*84a0*/  UIADD3 UR5, UR5, UR6, URZ ;  /* 0x0000000605057290 */ /* 0x000fc8000fffe03f */
[----:B------:R-:W-:-:S04]  /*84b0*/  UIMAD.WIDE.U32 UR4, UR53, UR8, UR4 ;  /* 0x00000008350472a5 */ /* 0x000fc8000f8e0004 */
[----:B------:R-:W-:-:S03]  /*84c0*/  UIADD3 UR8, UR5, UR9, URZ ;  /* 0x0000000905087290 */ /* 0x000fc6000fffe03f */
[----:B------:R-:W-:Y:S02]  /*84d0*/  UMOV UR6, UR4 ;  /* 0x0000000400067c82 */ /* 0x000fe40008000000 */
.L_x_114:
[----:B------:R-:W-:Y:S01]  /*84e0*/  BAR.SYNC.DEFER_BLOCKING 0x0 ;  /* 0x0000000000007b1d */ /* 0x000fe20000010000 */
[----:B------:R-:W-:Y:S01]  /*84f0*/  USHF.L.U32 UR4, UR15, 0x7, URZ ;  /* 0x000000070f047899 */ /* 0x000fe2000800063f */
[--C-:B-1----:R-:W-:Y:S01]  /*8500*/  SHF.R.S32.HI R5, RZ, 0x1f, R238.reuse ;  /* 0x0000001fff057819 */ /* 0x102fe200000114ee */
[----:B------:R-:W-:Y:S01]  /*8510*/  IMAD.MOV.U32 R4, RZ, RZ, R238 ;  /* 0x000000ffff047224 */ /* 0x000fe200078e00ee */
[----:B------:R-:W-:Y:S01]  /*8520*/  UIMAD UR7, UR15, -0x80, UR7 ;  /* 0xffffff800f0778a4 */ /* 0x000fe2000f8e0207 */
[----:B------:R-:W-:Y:S01]  /*8530*/  ISETP.GE.AND P1, PT, R238, c[0x0][0x220], PT ;  /* 0x00008800ee007a0c */ /* 0x000fe20003f26270 */
[----:B------:R-:W-:Y:S01]  /*8540*/  USHF.R.S32.HI UR5, URZ, 0x1f, UR4 ;  /* 0x0000001f3f057899 */ /* 0x000fe20008011404 */
[----:B------:R-:W1:Y:S01]  /*8550*/  S2R R3, SR_TID.X ;  /* 0x0000000000037919 */ /* 0x000e620000002100 */
[----:B------:R-:W-:Y:S01]  /*8560*/  ULDC.64 UR10, c[0x0][0x3a0] ;  /* 0x0000e800000a7ab9 */ /* 0x000fe20000000a00 */
[----:B------:R-:W-:Y:S01]  /*8570*/  IMAD.U32 R13, RZ, RZ, UR4 ;  /* 0x00000004ff0d7e24 */ /* 0x000fe2000f8e00ff */
[----:B------:R-:W-:Y:S01]  /*8580*/  UIMAD UR9, UR5, UR10, URZ ;  /* 0x0000000a050972a4 */ /* 0x000fe2000f8e023f */
[----:B------:R-:W-:Y:S01]  /*8590*/  BSSY B0, `(.L_x_115) ;  /* 0x0000020000007945 */ /* 0x000fe20003800000 */
[----:B------:R-:W-:Y:S01]  /*85a0*/  USHF.R.S32.HI UR17, URZ, 0x1f, UR58 ;  /* 0x0000001f3f117899 */ /* 0x000fe2000801143a */
[----:B------:R-:W-:Y:S01]  /*85b0*/  IMAD.WIDE.U32 R6, R13, c[0x0][0x3a0], R4 ;  /* 0x0000e8000d067a25 */ /* 0x000fe200078e0004 */
[----:B------:R-:W-:-:S03]  /*85c0*/  UIMAD UR9, UR4, UR11, UR9 ;  /* 0x0000000b040972a4 */ /* 0x000fc6000f8e0209 */
[----:B------:R-:W-:Y:S01]  /*85d0*/  ULDC.64 UR10, c[0x0][0x3b8] ;  /* 0x0000ee00000a7ab9 */ /* 0x000fe20000000a00 */
[----:B------:R-:W-:Y:S02]  /*85e0*/  IADD3 R6, P0, R6, UR14, RZ ;  /* 0x0000000e06067c10 */ /* 0x000fe4000ff1e0ff */
[----:B------:R-:W-:Y:S01]  /*85f0*/  IMAD.U32 R0, RZ, RZ, UR9 ;  /* 0x00000009ff007e24 */ /* 0x000fe2000f8e00ff */
[----:B------:R-:W-:Y:S01]  /*8600*/  UIMAD UR9, UR17, UR10, URZ ;  /* 0x0000000a110972a4 */ /* 0x000fe2000f8e023f */
[----:B------:R2:W3:Y:S03]  /*8610*/  LDS.128 R16, [R52+0x7000] ;  /* 0x0070000034107984 */ /* 0x0004e60000000c00 */
[----:B------:R-:W-:Y:S01]  /*8620*/  IADD3.X R7, R7, UR16, R0, P0, !PT ;  /* 0x0000001007077c10 */ /* 0x000fe200087fe400 */
[----:B------:R-:W-:Y:S01]  /*8630*/  IMAD.U32 R0, RZ, RZ, UR58 ;  /* 0x0000003aff007e24 */ /* 0x000fe2000f8e00ff */
[----:B------:R-:W-:Y:S01]  /*8640*/  UIMAD UR9, UR58, UR11, UR9 ;  /* 0x0000000b3a0972a4 */ /* 0x000fe2000f8e0209 */
[----:B------:R2:W4:Y:S02]  /*8650*/  LDS.128 R20, [R52+0x8000] ;  /* 0x0080000034147984 */ /* 0x0005240000000c00 */
[----:B------:R-:W-:Y:S01]  /*8660*/  IMAD.WIDE.U32 R6, R0, c[0x0][0x3b8], R6 ;  /* 0x0000ee0000067a25 */ /* 0x000fe200078e0006 */
[----:B-1----:R-:W-:Y:S01]  /*8670*/  SHF.R.S32.HI R0, RZ, 0x1f, R3 ;  /* 0x0000001fff007819 */ /* 0x002fe20000011403 */
[----:B------:R2:W1:Y:S03]  /*8680*/  LDS.128 R24, [R52+0x9000] ;  /* 0x0090000034187984 */ /* 0x0004660000000c00 */
[----:B------:R-:W-:-:S02]  /*8690*/  LEA.HI R0, R0, R3, RZ, 0x2 ;  /* 0x0000000300007211 */ /* 0x000fc400078f10ff */
[----:B------:R-:W-:Y:S02]  /*86a0*/  IADD3 R12, R7, UR9, RZ ;  /* 0x00000009070c7c10 */ /* 0x000fe4000fffe0ff */
[----:B------:R-:W-:-:S04]  /*86b0*/  SHF.R.S32.HI R0, RZ, 0x2, R0 ;  /* 0x00000002ff007819 */ /* 0x000fc80000011400 */
[----:B------:R-:W-:Y:S02]  /*86c0*/  ISETP.GE.OR P2, PT, R0, UR7, P1 ;  /* 0x0000000700007c0c */ /* 0x000fe40008f46670 */
[----:B------:R-:W-:-:S11]  /*86d0*/  SHF.R.S32.HI R14, RZ, 0x1f, R0 ;  /* 0x0000001fff0e7819 */ /* 0x000fd60000011400 */
[----:B------:R-:W-:Y:S05]  /*86e0*/  @P2 BRA `(.L_x_116) ;  /* 0x000000a000002947 */ /* 0x000fea0003800000 */
[----:B--2---:R-:W2:Y:S01]  /*86f0*/  LDS.128 R52, [R52+0x6000] ;  /* 0x0060000034347984 */ /* 0x004ea20000000c00 */
        /* <DEDUP_REMOVED lines=8> */
[----:B--2---:R2:W-:Y:S04]  /*8780*/  STG.E.128 [R10.64], R52 ;  /* 0x000000340a007986 */ /* 0x0045e8000c101d0c */
.L_x_116:
[----:B--2---:R-:W-:Y:S05]  /*8790*/  BSYNC B0 ;  /* 0x0000000000007941 */ /* 0x004fea0003800000 */
.L_x_115:
        /* <DEDUP_REMOVED lines=13> */
[----:B---3--:R2:W-:Y:S02]  /*8870*/  STG.E.128 [R6.64], R16 ;  /* 0x0000001006007986 */ /* 0x0085e4000c101d0c */
.L_x_118:
[----:B------:R-:W-:Y:S05]  /*8880*/  BSYNC B0 ;  /* 0x0000000000007941 */ /* 0x000fea0003800000 */
.L_x_117:
        /* <DEDUP_REMOVED lines=16> */
[----:B--2---:R-:W-:Y:S01]  /*8990*/  MOV R6, R4 ;  /* 0x0000000400067202 */ /* 0x004fe20000000f00 */
[----:B------:R-:W-:Y:S01]  /*89a0*/  IMAD R8, R14, c[0x0][0x3a8], RZ ;  /* 0x0000ea000e087a24 */ /* 0x000fe200078e02ff */
[----:B------:R-:W-:-:S03]  /*89b0*/  MOV R7, R3 ;  /* 0x0000000300077202 */ /* 0x000fc60000000f00 */
[C---:B------:R-:W-:Y:S02]  /*89c0*/  IMAD R8, R0.reuse, c[0x0][0x3ac], R8 ;  /* 0x0000eb0000087a24 */ /* 0x040fe400078e0208 */
[----:B------:R-:W-:-:S05]  /*89d0*/  IMAD.WIDE.U32 R6, R0, c[0x0][0x3a8], R6 ;  /* 0x0000ea0000067a25 */ /* 0x000fca00078e0006 */
[----:B------:R-:W-:Y:S02]  /*89e0*/  IADD3 R7, R8, R7, RZ ;  /* 0x0000000708077210 */ /* 0x000fe40007ffe0ff */
[----:B------:R-:W-:-:S04]  /*89f0*/  LEA R8, P0, R6, c[0x0][0x348], 0x1 ;  /* 0x0000d20006087a11 */ /* 0x000fc800078008ff */
[----:B------:R-:W-:-:S05]  /*8a00*/  LEA.HI.X R9, R6, c[0x0][0x34c], R7, 0x1, P0 ;  /* 0x0000d30006097a11 */ /* 0x000fca00000f0c07 */
[----:B----4-:R2:W-:Y:S04]  /*8a10*/  STG.E.128 [R8.64], R20 ;  /* 0x0000001408007986 */ /* 0x0105e8000c101d0c */
.L_x_120:
[----:B------:R-:W-:Y:S05]  /*8a20*/  BSYNC B0 ;  /* 0x0000000000007941 */ /* 0x000fea0003800000 */
.L_x_119:
[----:B------:R-:W-:Y:S05]  /*8a30*/  @P1 BRA `(.L_x_91) ;  /* 0x000000a000001947 */ /* 0x000fea0003800000 */
[----:B------:R-:W-:-:S04]  /*8a40*/  IADD3 R0, P0, R0, 0x40, RZ ;  /* 0x0000004000007810 */ /* 0x000fc80007f1e0ff */
[----:B------:R-:W-:-:S05]  /*8a50*/  IADD3.X R5, RZ, R14, RZ, P0, !PT ;  /* 0x0000000eff057210 */ /* 0x000fca00007fe4ff */
[----:B--2---:R-:W-:Y:S01]  /*8a60*/  IMAD R6, R5, c[0x0][0x3a8], RZ ;  /* 0x0000ea0005067a24 */ /* 0x004fe200078e02ff */
[----:B------:R-:W-:-:S05]  /*8a70*/  MOV R5, R3 ;  /* 0x0000000300057202 */ /* 0x000fca0000000f00 */
[----:B------:R-:W-:-:S04]  /*8a80*/  IMAD.WIDE.U32 R8, R0, c[0x0][0x3a8], R4 ;  /* 0x0000ea0000087a25 */ /* 0x000fc800078e0004 */
[----:B------:R-:W-:Y:S01]  /*8a90*/  IMAD R0, R0, c[0x0][0x3ac], R6 ;  /* 0x0000eb0000007a24 */ /* 0x000fe200078e0206 */
[----:B------:R-:W-:-:S04]  /*8aa0*/  LEA R4, P0, R8, c[0x0][0x348], 0x1 ;  /* 0x0000d20008047a11 */ /* 0x000fc800078008ff */
[----:B------:R-:W-:-:S04]  /*8ab0*/  IADD3 R0, R0, R9, RZ ;  /* 0x0000000900007210 */ /* 0x000fc80007ffe0ff */
[----:B------:R-:W-:-:S05]  /*8ac0*/  LEA.HI.X R5, R8, c[0x0][0x34c], R0, 0x1, P0 ;  /* 0x0000d30008057a11 */ /* 0x000fca00000f0c00 */
[----:B-1----:R1:W-:Y:S02]  /*8ad0*/  STG.E.128 [R4.64], R24 ;  /* 0x0000001804007986 */ /* 0x0023e4000c101d0c */
.L_x_91:
[----:B------:R-:W-:Y:S05]  /*8ae0*/  BSYNC B1 ;  /* 0x0000000000017941 */ /* 0x000fea0003800000 */
.L_x_77:
        /* <DEDUP_REMOVED lines=11> */
.L_x_121:
[----:B------:R-:W-:Y:S05]  /*8ba0*/  EXIT ;  /* 0x000000000000794d */ /* 0x000fea0003800000 */
.L_x_123:
        /* <DEDUP_REMOVED lines=13> */
.L_x_1326:


//--------------------- .text._ZN5flash44flash_bwd_dq_dk_dv_loop_seqk_parallel_kernelI23Flash_bwd_kernel_traitsILi32ELi128ELi128ELi8ELi4ELi4ELi4ELb1ELb0EN7cutlass10bfloat16_tE19Flash_kernel_traitsILi32ELi128ELi128ELi8ES3_EELb0ELb0ELb0ELb0ELb1ELb1ELb0EEEvNS_16Flash_bwd_paramsE --------------------------
	.section	.text._ZN5flash44flash_bwd_dq_dk_dv_loop_seqk_parallel_kernelI23Flash_bwd_kernel_traitsILi32ELi128ELi128ELi8ELi4ELi4ELi4ELb1ELb0EN7cutlass10bfloat16_tE19Flash_kernel_traitsILi32ELi128ELi128ELi8ES3_EELb0ELb0ELb0ELb0ELb1ELb1ELb0EEEvNS_16Flash_bwd_paramsE,"ax",@progbits
	.sectioninfo	@"SHI_REGISTERS=255"
	.align	128
        .global         _ZN5flash44flash_bwd_dq_dk_dv_loop_seqk_parallel_kernelI23Flash_bwd_kernel_traitsILi32ELi128ELi128ELi8ELi4ELi4ELi4ELb1ELb0EN7cutlass10bfloat16_tE19Flash_kernel_traitsILi32ELi128ELi128ELi8ES3_EELb0ELb0ELb0ELb0ELb1ELb1ELb0EEEvNS_16Flash_bwd_paramsE
        .type           _ZN5flash44flash_bwd_dq_dk_dv_loop_seqk_parallel_kernelI23Flash_bwd_kernel_traitsILi32ELi128ELi128ELi8ELi4ELi4ELi4ELb1ELb0EN7cutlass10bfloat16_tE19Flash_kernel_traitsILi32ELi128ELi128ELi8ES3_EELb0ELb0ELb0ELb0ELb1ELb1ELb0EEEvNS_16Flash_bwd_paramsE,@function
        .size           _ZN5flash44flash_bwd_dq_dk_dv_loop_seqk_parallel_kernelI23Flash_bwd_kernel_traitsILi32ELi128ELi128ELi8ELi4ELi4ELi4ELb1ELb0EN7cutlass10bfloat16_tE19Flash_kernel_traitsILi32ELi128ELi128ELi8ES3_EELb0ELb0ELb0ELb0ELb1ELb1ELb0EEEvNS_16Flash_bwd_paramsE,(.L_x_1327 - _ZN5flash44flash_bwd_dq_dk_dv_loop_seqk_parallel_kernelI23Flash_bwd_kernel_traitsILi32ELi128ELi128ELi8ELi4ELi4ELi4ELb1ELb0EN7cutlass10bfloat16_tE19Flash_kernel_traitsILi32ELi128ELi128ELi8ES3_EELb0ELb0ELb0ELb0ELb1ELb1ELb0EEEvNS_16Flash_bwd_paramsE)
        .other          _ZN5flash44flash_bwd_dq_dk_dv_loop_seqk_parallel_kernelI23Flash_bwd_kernel_traitsILi32ELi128ELi128ELi8ELi4ELi4ELi4ELb1ELb0EN7cutlass10bfloat16_tE19Flash_kernel_traitsILi32ELi128ELi128ELi8ES3_EELb0ELb0ELb0ELb0ELb1ELb1ELb0EEEvNS_16Flash_bwd_paramsE,@"STO_CUDA_ENTRY STV_DEFAULT"
_ZN5flash44flash_bwd_dq_dk_dv_loop_seqk_parallel_kernelI23Flash_bwd_kernel_traitsILi32ELi128ELi128ELi8ELi4ELi4ELi4ELb1ELb0EN7cutlass10bfloat16_tE19Flash_kernel_traitsILi32ELi128ELi128ELi8ES3_EELb0ELb0ELb0ELb0ELb1ELb1ELb0EEEvNS_16Flash_bwd_paramsE:
.text._ZN5flash44flash_bwd_dq_dk_dv_loop_seqk_parallel_kernelI23Flash_bwd_kernel_traitsILi32ELi128ELi128ELi8ELi4ELi4ELi4ELb1ELb0EN7cutlass10bfloat16_tE19Flash_kernel_traitsILi32ELi128ELi128ELi8ES3_EELb0ELb0ELb0ELb0ELb1ELb1ELb0EEEvNS_16Flash_bwd_paramsE:
[----:B------:R-:W-:Y:S02]  /*0000*/  MOV R1, c[0x0][0x28] ;  /* 0x00000a0000017a02 */ /* 0x000fe40000000f00 */
[----:B------:R-:W1:Y:S01]  /*0010*/  S2UR UR41, SR_CTAID.X ;  /* 0x00000000002979c3 */ /* 0x000e620000002500 */
[----:B------:R-:W-:Y:S02]  /*0020*/  ULDC UR4, c[0x0][0x218] ;  /* 0x0000860000047ab9 */ /* 0x000fe40000000800 */
        /* <DEDUP_REMOVED lines=8> */
[----:B------:R-:W-:Y:S01]  /*00b0*/  IMAD.MOV.U32 R175, RZ, RZ, 0x20 ;  /* 0x00000020ffaf7424 */ /* 0x000fe200078e00ff */
[----:B------:R-:W-:Y:S01]  /*00c0*/  ULDC UR46, c[0x0][0x22c] ;  /* 0x00008b00002e7ab9 */ /* 0x000fe20000000800 */
[----:B------:R-:W-:Y:S01]  /*00d0*/  IMAD.MOV.U32 R188, RZ, RZ, -0x10 ;  /* 0xfffffff0ffbc7424 */ /* 0x000fe200078e00ff */
[----:B------:R-:W-:Y:S01]  /*00e0*/  ULDC UR54, c[0x0][0x1c0] ;  /* 0x0000700000367ab9 */ /* 0x000fe20000000800 */
[----:B------:R-:W-:Y:S01]  /*00f0*/  IMAD.MOV.U32 R165, RZ, RZ, 0x40 ;  /* 0x00000040ffa57424 */ /* 0x000fe200078e00ff */
[----:B------:R-:W-:Y:S02]  /*0100*/  UIMAD UR51, UR46, UR54, URZ ;  /* 0x000000362e3372a4 */ /* 0x000fe4000f8e023f */
[----:B------:R-:W-:Y:S02]  /*0110*/  UMOV UR56, 0x80 ;  /* 0x0000008000387882 */ /* 0x000fe40000000000 */
[----:B------:R-:W-:-:S02]  /*0120*/  ULDC UR6, c[0x0][0x210] ;  /* 0x0000840000067ab9 */ /* 0x000fc40000000800 */
[----:B------:R-:W-:Y:S02]  /*0130*/  ULDC UR57, c[0x0][0x234] ;  /* 0x00008d0000397ab9 */ /* 0x000fe40000000800 */
[----:B------:R-:W-:Y:S02]  /*0140*/  UIMAD UR57, UR56, UR6, UR57 ;  /* 0x00000006383972a4 */ /* 0x000fe4000f8e0239 */
[----:B------:R-:W-:Y:S02]  /*0150*/  USHF.R.S32.HI UR6, URZ, 0x1f, UR46 ;  /* 0x0000001f3f067899 */ /* 0x000fe4000801142e */
[----:B------:R-:W-:Y:S02]  /*0160*/  USHF.L.U32 UR53, UR51, 0x7, URZ ;  /* 0x0000000733357899 */ /* 0x000fe4000800063f */
[----:B------:R-:W-:Y:S02]  /*0170*/  ULDC UR7, c[0x0][0x224] ;  /* 0x0000890000077ab9 */ /* 0x000fe40000000800 */
[----:B------:R-:W-:Y:S01]  /*0180*/  UIMAD.WIDE.U32 UR46, UR46, UR54, URZ ;  /* 0x000000362e2e72a5 */ /* 0x000fe2000f8e003f */
[----:B-1----:R-:W-:Y:S01]  /*0190*/  SHF.R.S32.HI R4, RZ, 0x1f, R17 ;  /* 0x0000001fff047819 */ /* 0x002fe20000011411 */
[----:B------:R-:W-:-:S02]  /*01a0*/  UMOV UR59, 0x4 ;  /* 0x00000004003b7882 */ /* 0x000fc40000000000 */
[----:B------:R-:W-:Y:S01]  /*01b0*/  ULDC.64 UR4, c[0x0][0x118] ;  /* 0x0000460000047ab9 */ /* 0x000fe20000000a00 */
[CC--:B------:R-:W-:Y:S01]  /*01c0*/  LEA.HI R12, R4.reuse, R17.reuse, RZ, 0x3 ;  /* 0x00000011040c7211 */ /* 0x0c0fe200078f18ff */
[----:B------:R-:W-:Y:S01]  /*01d0*/  UMOV UR50, 0xffffe000 ;  /* 0xffffe00000327882 */ /* 0x000fe20000000000 */
[CC--:B------:R-:W-:Y:S01]  /*01e0*/  LEA.HI R11, R4.reuse, R17.reuse, RZ, 0x2 ;  /* 0x00000011040b7211 */ /* 0x0c0fe200078f10ff */
[----:B------:R-:W-:Y:S01]  /*01f0*/  UIADD3 UR56, UR56, UR7, URZ ;  /* 0x0000000738387290 */ /* 0x000fe2000fffe03f */
[CC--:B------:R-:W-:Y:S01]  /*0200*/  LEA.HI R0, R4.reuse, R17.reuse, RZ, 0x5 ;  /* 0x0000001104007211 */ /* 0x0c0fe200078f28ff */
[----:B------:R-:W-:Y:S01]  /*0210*/  UIMAD UR54, UR6, UR54, URZ ;  /* 0x00000036063672a4 */ /* 0x000fe2000f8e023f */
[CC--:B------:R-:W-:Y:S01]  /*0220*/  LEA.HI R2, R4.reuse, R17.reuse, RZ, 0x4 ;  /* 0x0000001104027211 */ /* 0x0c0fe200078f20ff */
[----:B------:R-:W-:Y:S01]  /*0230*/  USHF.L.U32 UR26, UR51, 0x3, URZ ;  /* 0x00000003331a7899 */ /* 0x000fe2000800063f */
[----:B------:R-:W-:Y:S01]  /*0240*/  LEA.HI R7, R4, R17, RZ, 0x7 ;  /* 0x0000001104077211 */ /* 0x000fe200078f38ff */
[----:B------:R-:W-:Y:S01]  /*0250*/  USHF.L.U32 UR25, UR51, 0x4, URZ ;  /* 0x0000000433197899 */ /* 0x000fe2000800063f */
[----:B------:R-:W-:Y:S01]  /*0260*/  LOP3.LUT R10, R11, 0xfffffffc, RZ, 0xc0, !PT ;  /* 0xfffffffc0b0a7812 */ /* 0x000fe200078ec0ff */
[----:B------:R-:W-:Y:S01]  /*0270*/  UIMAD UR24, UR51, 0x18, URZ ;  /* 0x00000018331878a4 */ /* 0x000fe2000f8e023f */
[----:B------:R-:W-:Y:S01]  /*0280*/  LOP3.LUT R6, R0, 0xffffffe0, RZ, 0xc0, !PT ;  /* 0xffffffe000067812 */ /* 0x000fe200078ec0ff */
[----:B------:R-:W-:Y:S01]  /*0290*/  USHF.L.U32 UR23, UR51, 0x5, URZ ;  /* 0x0000000533177899 */ /* 0x000fe2000800063f */
[----:B------:R-:W-:Y:S01]  /*02a0*/  LOP3.LUT R8, R12, 0xfffffff8, RZ, 0xc0, !PT ;  /* 0xfffffff80c087812 */ /* 0x000fe200078ec0ff */
[C---:B------:R-:W-:Y:S01]  /*02b0*/  IMAD.IADD R10, R17.reuse, 0x1, -R10 ;  /* 0x00000001110a7824 */ /* 0x040fe200078e0a0a */
[----:B------:R-:W-:Y:S01]  /*02c0*/  LOP3.LUT R4, R2, 0xfffffff0, RZ, 0xc0, !PT ;  /* 0xfffffff002047812 */ /* 0x000fe200078ec0ff */
[C---:B------:R-:W-:Y:S01]  /*02d0*/  IMAD.IADD R6, R17.reuse, 0x1, -R6 ;  /* 0x0000000111067824 */ /* 0x040fe200078e0a06 */
[--C-:B------:R-:W-:Y:S01]  /*02e0*/  SHF.R.S32.HI R14, RZ, 0x2, R11.reuse ;  /* 0x00000002ff0e7819 */ /* 0x100fe2000001140b */
[C---:B------:R-:W-:Y:S01]  /*02f0*/  IMAD.IADD R9, R17.reuse, 0x1, -R8 ;  /* 0x0000000111097824 */ /* 0x040fe200078e0a08 */
[----:B------:R-:W-:Y:S01]  /*0300*/  SHF.R.S32.HI R181, RZ, 0x5, R0 ;  /* 0x00000005ffb57819 */ /* 0x000fe20000011400 */
[----:B------:R-:W-:Y:S01]  /*0310*/  IMAD.IADD R17, R17, 0x1, -R4 ;  /* 0x0000000111117824 */ /* 0x000fe200078e0a04 */
[----:B------:R-:W-:Y:S01]  /*0320*/  SHF.R.S32.HI R4, RZ, 0x3, R12 ;  /* 0x00000003ff047819 */ /* 0x000fe2000001140c */
[C---:B------:R-:W-:Y:S01]  /*0330*/  IMAD.SHL.U32 R3, R10.reuse, 0x8, RZ ;  /* 0x000000080a037824 */ /* 0x040fe200078e00ff */
[----:B------:R-:W-:Y:S01]  /*0340*/  SHF.R.S32.HI R0, RZ, 0x1f, R0 ;  /* 0x0000001fff007819 */ /* 0x000fe20000011400 */
[----:B------:R-:W-:Y:S01]  /*0350*/  IMAD.SHL.U32 R10, R10, 0x2, RZ ;  /* 0x000000020a0a7824 */ /* 0x000fe200078e00ff */
[----:B------:R-:W-:Y:S01]  /*0360*/  SHF.R.S32.HI R13, RZ, 0x1f, R11 ;  /* 0x0000001fff0d7819 */ /* 0x000fe2000001140b */
[----:B------:R-:W-:Y:S01]  /*0370*/  IMAD.SHL.U32 R4, R4, 0x40, RZ ;  /* 0x0000004004047824 */ /* 0x000fe200078e00ff */
[----:B------:R-:W-:Y:S01]  /*0380*/  LEA.HI R11, R11, R14, RZ, 0x1 ;  /* 0x0000000e0b0b7211 */ /* 0x000fe200078f08ff */
[----:B------:R-:W-:Y:S01]  /*0390*/  UIMAD UR22, UR51, 0x28, URZ ;  /* 0x00000028331678a4 */ /* 0x000fe2000f8e023f */
[----:B------:R-:W-:Y:S01]  /*03a0*/  LEA.HI R0, R0, R181, RZ, 0x2 ;  /* 0x000000b500007211 */ /* 0x000fe200078f10ff */
[----:B------:R-:W-:Y:S01]  /*03b0*/  UIMAD UR21, UR51, 0x30, URZ ;  /* 0x00000030331578a4 */ /* 0x000fe2000f8e023f */
[----:B------:R-:W-:Y:S01]  /*03c0*/  LOP3.LUT R4, R4, 0xc0, RZ, 0xc0, !PT ;  /* 0x000000c004047812 */ /* 0x000fe200078ec0ff */
[----:B------:R-:W-:Y:S01]  /*03d0*/  UIMAD UR20, UR51, 0x38, URZ ;  /* 0x00000038331478a4 */ /* 0x000fe2000f8e023f */
[----:B------:R-:W-:Y:S01]  /*03e0*/  LOP3.LUT R11, R11, 0x7fffffe, RZ, 0xc0, !PT ;  /* 0x07fffffe0b0b7812 */ /* 0x000fe200078ec0ff */
[----:B------:R-:W-:Y:S01]  /*03f0*/  USHF.L.U32 UR19, UR51, 0x6, URZ ;  /* 0x0000000633137899 */ /* 0x000fe2000800063f */
[----:B------:R-:W-:Y:S01]  /*0400*/  LOP3.LUT R3, R4, 0x18, R3, 0xf8, !PT ;  /* 0x0000001804037812 */ /* 0x000fe200078ef803 */
[----:B------:R-:W-:Y:S01]  /*0410*/  UIMAD UR18, UR51, 0x48, URZ ;  /* 0x00000048331278a4 */ /* 0x000fe2000f8e023f */
[----:B------:R-:W-:Y:S01]  /*0420*/  LOP3.LUT R0, R0, 0xfffffffc, RZ, 0xc0, !PT ;  /* 0xfffffffc00007812 */ /* 0x000fe200078ec0ff */
[----:B------:R-:W-:Y:S01]  /*0430*/  IMAD.IADD R8, R14, 0x1, -R11 ;  /* 0x000000010e087824 */ /* 0x000fe200078e0a0b */
[----:B------:R-:W-:Y:S01]  /*0440*/  SHF.R.S32.HI R5, RZ, 0x4, R2 ;  /* 0x00000004ff057819 */ /* 0x000fe20000011402 */
[----:B------:R-:W-:Y:S01]  /*0450*/  UIMAD UR17, UR51, 0x50, URZ ;  /* 0x00000050331178a4 */ /* 0x000fe2000f8e023f */
[----:B------:R-:W-:Y:S01]  /*0460*/  SHF.R.U32.HI R4, RZ, 0x3, R4 ;  /* 0x00000003ff047819 */ /* 0x000fe20000011604 */
[C---:B------:R-:W-:Y:S01]  /*0470*/  IMAD.IADD R0, R181.reuse, 0x1, -R0 ;  /* 0x00000001b5007824 */ /* 0x040fe200078e0a00 */
[----:B------:R-:W-:Y:S01]  /*0480*/  LEA.HI R2, R2, R5, RZ, 0x1 ;  /* 0x0000000502027211 */ /* 0x000fe200078f08ff */
[----:B------:R-:W-:Y:S01]  /*0490*/  IMAD R181, R181, 0x8, R8 ;  /* 0x00000008b5b57824 */ /* 0x000fe200078e0208 */
[----:B------:R-:W-:Y:S01]  /*04a0*/  LOP3.LUT R4, R3, R4, RZ, 0x3c, !PT ;  /* 0x0000000403047212 */ /* 0x000fe200078e3cff */
[----:B------:R-:W-:Y:S01]  /*04b0*/  IMAD.SHL.U32 R16, R0, 0x10, RZ ;  /* 0x0000001000107824 */ /* 0x000fe200078e00ff */
[----:B------:R-:W-:Y:S01]  /*04c0*/  LOP3.LUT R2, R2, 0xfffffffe, RZ, 0xc0, !PT ;  /* 0xfffffffe02027812 */ /* 0x000fe200078ec0ff */
[----:B------:R-:W-:Y:S01]  /*04d0*/  UIMAD UR16, UR51, 0x58, URZ ;  /* 0x00000058331078a4 */ /* 0x000fe2000f8e023f */
[----:B------:R-:W-:Y:S01]  /*04e0*/  SHF.R.S32.HI R3, RZ, 0x1f, R6 ;  /* 0x0000001fff037819 */ /* 0x000fe20000011406 */
[----:B------:R-:W-:Y:S01]  /*04f0*/  IMAD.U32 R181, R181, 0x20, R4 ;  /* 0x00000020b5b57824 */ /* 0x000fe200078e0004 */
[----:B------:R-:W-:Y:S01]  /*0500*/  LEA.HI R11, R9, R9, RZ, 0x1 ;  /* 0x00000009090b7211 */ /* 0x000fe200078f08ff */
[----:B------:R-:W-:Y:S01]  /*0510*/  IMAD.IADD R2, R5, 0x1, -R2 ;  /* 0x0000000105027824 */ /* 0x000fe200078e0a02 */
[----:B------:R-:W-:Y:S01]  /*0520*/  SHF.R.S32.HI R4, RZ, 0x1f, R17 ;  /* 0x0000001fff047819 */ /* 0x000fe20000011411 */
[----:B------:R-:W-:Y:S01]  /*0530*/  UIMAD UR15, UR51, 0x60, URZ ;  /* 0x00000060330f78a4 */ /* 0x000fe2000f8e023f */
[----:B------:R-:W-:Y:S01]  /*0540*/  LEA.HI R3, R3, R6, RZ, 0x2 ;  /* 0x0000000603037211 */ /* 0x000fe200078f10ff */
[----:B------:R-:W-:Y:S01]  /*0550*/  IMAD.SHL.U32 R177, R2, 0x8, RZ ;  /* 0x0000000802b17824 */ /* 0x000fe200078e00ff */
[----:B------:R-:W-:Y:S01]  /*0560*/  LOP3.LUT R6, R11, 0x3fffffe, RZ, 0xc0, !PT ;  /* 0x03fffffe0b067812 */ /* 0x000fe200078ec0ff */
[----:B------:R-:W-:Y:S01]  /*0570*/  UIMAD UR14, UR51, 0x68, URZ ;  /* 0x00000068330e78a4 */ /* 0x000fe2000f8e023f */
[----:B------:R-:W-:Y:S01]  /*0580*/  LEA.HI R13, R13, R14, RZ, 0x3 ;  /* 0x0000000e0d0d7211 */ /* 0x000fe200078f18ff */
[----:B------:R-:W-:Y:S01]  /*0590*/  UIMAD UR13, UR51, 0x70, URZ ;  /* 0x00000070330d78a4 */ /* 0x000fe2000f8e023f */
[-C--:B------:R-:W-:Y:S01]  /*05a0*/  LEA.HI R5, R17, R17.reuse, RZ, 0x1 ;  /* 0x0000001111057211 */ /* 0x080fe200078f08ff */
[C---:B------:R-:W-:Y:S01]  /*05b0*/  IMAD.IADD R19, R9.reuse, 0x1, -R6 ;  /* 0x0000000109137824 */ /* 0x040fe200078e0a06 */
[----:B------:R-:W-:Y:S01]  /*05c0*/  LEA.HI R15, R4, R17, RZ, 0x3 ;  /* 0x00000011040f7211 */ /* 0x000fe200078f18ff */
[----:B------:R-:W-:Y:S01]  /*05d0*/  IMAD.SHL.U32 R9, R9, 0x40, RZ ;  /* 0x0000004009097824 */ /* 0x000fe200078e00ff */
[----:B------:R-:W-:Y:S01]  /*05e0*/  LOP3.LUT R13, R13, 0xfffffff8, RZ, 0xc0, !PT ;  /* 0xfffffff80d0d7812 */ /* 0x000fe200078ec0ff */
[----:B------:R-:W-:Y:S01]  /*05f0*/  UIMAD UR12, UR51, 0x78, URZ ;  /* 0x00000078330c78a4 */ /* 0x000fe2000f8e023f */
[----:B------:R-:W-:Y:S01]  /*0600*/  LOP3.LUT R8, R5, 0x7fffffe, RZ, 0xc0, !PT ;  /* 0x07fffffe05087812 */ /* 0x000fe200078ec0ff */
[----:B------:R-:W-:Y:S01]  /*0610*/  USHF.R.S32.HI UR55, URZ, 0x1f, UR53 ;  /* 0x0000001f3f377899 */ /* 0x000fe20008011435 */
[----:B------:R-:W-:Y:S01]  /*0620*/  LOP3.LUT R4, R15, 0xfffffff8, RZ, 0xc0, !PT ;  /* 0xfffffff80f047812 */ /* 0x000fe200078ec0ff */
[----:B------:R-:W-:Y:S01]  /*0630*/  IMAD.IADD R13, R14, 0x1, -R13 ;  /* 0x000000010e0d7824 */ /* 0x000fe200078e0a0d */
[--C-:B------:R-:W-:Y:S01]  /*0640*/  SHF.R.S32.HI R6, RZ, 0x1, R5.reuse ;  /* 0x00000001ff067819 */ /* 0x100fe20000011405 */
[C---:B------:R-:W-:Y:S01]  /*0650*/  IMAD.IADD R8, R17.reuse, 0x1, -R8 ;  /* 0x0000000111087824 */ /* 0x040fe200078e0a08 */
[----:B------:R-:W-:Y:S01]  /*0660*/  SHF.R.S32.HI R5, RZ, 0x1f, R5 ;  /* 0x0000001fff057819 */ /* 0x000fe20000011405 */
[----:B------:R-:W-:Y:S01]  /*0670*/  IMAD.IADD R4, R17, 0x1, -R4 ;  /* 0x0000000111047824 */ /* 0x000fe200078e0a04 */
[----:B------:R-:W-:Y:S01]  /*0680*/  LOP3.LUT R9, R9, 0x1c0, RZ, 0xc0, !PT ;  /* 0x000001c009097812 */ /* 0x000fe200078ec0ff */
[----:B------:R-:W-:Y:S01]  /*0690*/  IMAD.SHL.U32 R14, R0, 0x400, RZ ;  /* 0x00000400000e7824 */ /* 0x000fe200078e00ff */
[----:B------:R-:W-:Y:S01]  /*06a0*/  LEA.HI R17, R5, R6, RZ, 0x2 ;  /* 0x0000000605117211 */ /* 0x000fe200078f10ff */
[----:B------:R-:W-:Y:S01]  /*06b0*/  ULDC.64 UR60, c[0x0][0x118] ;  /* 0x00004600003c7ab9 */ /* 0x000fe20000000a00 */
[----:B------:R-:W-:-:S02]  /*06c0*/  LOP3.LUT R5, R13, 0x1, RZ, 0xc0, !PT ;  /* 0x000000010d057812 */ /* 0x000fc400078ec0ff */
[----:B------:R-:W-:Y:S02]  /*06d0*/  LOP3.LUT R17, R17, 0xfffffffc, RZ, 0xc0, !PT ;  /* 0xfffffffc11117812 */ /* 0x000fe400078ec0ff */
[----:B------:R-:W-:Y:S02]  /*06e0*/  ISETP.NE.U32.AND P6, PT, R5, 0x1, PT ;  /* 0x000000010500780c */ /* 0x000fe40003fc5070 */
[----:B------:R-:W-:Y:S01]  /*06f0*/  SHF.R.S32.HI R15, RZ, 0x3, R15 ;  /* 0x00000003ff0f7819 */ /* 0x000fe2000001140f */
[----:B------:R-:W-:Y:S01]  /*0700*/  IMAD.IADD R5, R6, 0x1, -R17 ;  /* 0x0000000106057824 */ /* 0x000fe200078e0a11 */
[----:B------:R-:W-:Y:S02]  /*0710*/  LEA.HI R6, R13, R13, RZ, 0x1 ;  /* 0x0000000d0d067211 */ /* 0x000fe400078f08ff */
[----:B------:R-:W-:Y:S01]  /*0720*/  LOP3.LUT R17, R9, 0x30, R16, 0xf8, !PT ;  /* 0x0000003009117812 */ /* 0x000fe200078ef810 */
[----:B------:R-:W-:Y:S01]  /*0730*/  IMAD R172, R15, 0x200, R14 ;  /* 0x000002000fac7824 */ /* 0x000fe200078e020e */
[----:B------:R-:W-:Y:S01]  /*0740*/  LEA.HI.SX32 R180, R3, R16, 0x1e ;  /* 0x0000001003b47211 */ /* 0x000fe200078ff2ff */
[----:B------:R-:W-:Y:S01]  /*0750*/  IMAD R3, R15, 0x8, R8 ;  /* 0x000000080f037824 */ /* 0x000fe200078e0208 */
[----:B------:R-:W-:-:S02]  /*0760*/  LOP3.LUT R190, R6, 0x3fffffe, RZ, 0xc0, !PT ;  /* 0x03fffffe06be7812 */ /* 0x000fc400078ec0ff */
[----:B------:R-:W-:Y:S01]  /*0770*/  LOP3.LUT R8, R17, 0x8, R12, 0xf8, !PT ;  /* 0x0000000811087812 */ /* 0x000fe200078ef80c */
[----:B------:R-:W-:Y:S01]  /*0780*/  IMAD.SHL.U32 R3, R3, 0x20, RZ ;  /* 0x0000002003037824 */ /* 0x000fe200078e00ff */
[----:B------:R-:W-:Y:S01]  /*0790*/  SHF.R.U32.HI R173, RZ, 0x3, R9 ;  /* 0x00000003ffad7819 */ /* 0x000fe20000011609 */
[----:B------:R-:W-:Y:S01]  /*07a0*/  IMAD.IADD R190, R13, 0x1, -R190 ;  /* 0x000000010dbe7824 */ /* 0x000fe200078e0abe */
[----:B------:R-:W-:Y:S01]  /*07b0*/  IADD3 R179, R180, -0x80, RZ ;  /* 0xffffff80b4b37810 */ /* 0x000fe20007ffe0ff */
[C---:B------:R-:W-:Y:S01]  /*07c0*/  IMAD R9, R0.reuse, 0x200, R10 ;  /* 0x0000020000097824 */ /* 0x040fe200078e020a */
[----:B------:R-:W-:Y:S01]  /*07d0*/  SHF.R.S32.HI R6, RZ, 0x1, R6 ;  /* 0x00000001ff067819 */ /* 0x000fe20000011406 */
[----:B------:R-:W-:Y:S01]  /*07e0*/  IMAD R0, R0, 0x200, R3 ;  /* 0x0000020000007824 */ /* 0x000fe200078e0203 */
[----:B------:R-:W-:Y:S01]  /*07f0*/  LOP3.LUT R173, R8, R173, RZ, 0x3c, !PT ;  /* 0x000000ad08ad7212 */ /* 0x000fe200078e3cff */
[----:B------:R-:W-:Y:S01]  /*0800*/  IMAD R190, R190, 0x20, R9 ;  /* 0x00000020bebe7824 */ /* 0x000fe200078e0209 */
[----:B------:R-:W-:Y:S01]  /*0810*/  SHF.R.S32.HI R7, RZ, 0x7, R7 ;  /* 0x00000007ff077819 */ /* 0x000fe20000011407 */
[C---:B------:R-:W-:Y:S01]  /*0820*/  IMAD.SHL.U32 R9, R2.reuse, 0x10, RZ ;  /* 0x0000001002097824 */ /* 0x040fe200078e00ff */
[----:B------:R-:W-:Y:S01]  /*0830*/  SHF.R.S32.HI R8, RZ, 0x1f, R179 ;  /* 0x0000001fff087819 */ /* 0x000fe200000114b3 */
[----:B------:R-:W-:Y:S01]  /*0840*/  IMAD R173, R2, 0x200, R173 ;  /* 0x0000020002ad7824 */ /* 0x000fe200078e02ad */
[C---:B------:R-:W-:Y:S01]  /*0850*/  LOP3.LUT P3, RZ, R6.reuse, 0x2, RZ, 0xc0, !PT ;  /* 0x0000000206ff7812 */ /* 0x040fe2000786c0ff */
[----:B------:R-:W-:Y:S01]  /*0860*/  IMAD.SHL.U32 R6, R6, 0x40, RZ ;  /* 0x0000004006067824 */ /* 0x000fe200078e00ff */
[----:B------:R-:W-:Y:S01]  /*0870*/  SHF.R.S32.HI R11, RZ, 0x1, R11 ;  /* 0x00000001ff0b7819 */ /* 0x000fe2000001140b */
[----:B------:R-:W-:Y:S01]  /*0880*/  IMAD R174, R7, 0x8, R2 ;  /* 0x0000000807ae7824 */ /* 0x000fe200078e0202 */
[----:B------:R-:W-:Y:S01]  /*0890*/  SHF.L.U64.HI R179, R179, 0x2, R8 ;  /* 0x00000002b3b37819 */ /* 0x000fe20000010208 */
[----:B------:R-:W-:Y:S01]  /*08a0*/  IMAD.SHL.U32 R8, R7, 0x8, RZ ;  /* 0x0000000807087824 */ /* 0x000fe200078e00ff */
[----:B------:R-:W-:Y:S01]  /*08b0*/  LOP3.LUT P0, RZ, R11, 0x2, RZ, 0xc0, !PT ;  /* 0x000000020bff7812 */ /* 0x000fe2000780c0ff */
[----:B------:R-:W-:Y:S01]  /*08c0*/  IMAD R182, R7, 0x2000, R10 ;  /* 0x0000200007b67824 */ /* 0x000fe200078e020a */
[----:B------:R-:W-:Y:S01]  /*08d0*/  LOP3.LUT P5, RZ, R13, 0x2, RZ, 0xc0, !PT ;  /* 0x000000020dff7812 */ /* 0x000fe200078ac0ff */
[----:B------:R-:W-:Y:S01]  /*08e0*/  IMAD.SHL.U32 R11, R11, 0x40, RZ ;  /* 0x000000400b0b7824 */ /* 0x000fe200078e00ff */
[C---:B------:R-:W-:Y:S01]  /*08f0*/  LOP3.LUT P4, RZ, R13.reuse, 0x4, RZ, 0xc0, !PT ;  /* 0x000000040dff7812 */ /* 0x040fe2000788c0ff */
[----:B------:R-:W-:Y:S01]  /*0900*/  IMAD.SHL.U32 R13, R13, 0x40, RZ ;  /* 0x000000400d0d7824 */ /* 0x000fe200078e00ff */
[----:B------:R-:W-:Y:S01]  /*0910*/  LOP3.LUT R6, R6, 0xc0, RZ, 0xc0, !PT ;  /* 0x000000c006067812 */ /* 0x000fe200078ec0ff */
[----:B------:R-:W-:Y:S01]  /*0920*/  IMAD R174, R174, 0x8, R19 ;  /* 0x00000008aeae7824 */ /* 0x000fe200078e0213 */
[----:B------:R-:W-:Y:S01]  /*0930*/  LOP3.LUT R8, R8, 0x8, RZ, 0xc0, !PT ;  /* 0x0000000808087812 */ /* 0x000fe200078ec0ff */
[----:B------:R-:W-:Y:S01]  /*0940*/  IMAD.SHL.U32 R173, R173, 0x2, RZ ;  /* 0x00000002adad7824 */ /* 0x000fe200078e00ff */
[----:B------:R-:W-:-:S02]  /*0950*/  SHF.R.U32.HI R7, RZ, 0x3, R6 ;  /* 0x00000003ff077819 */ /* 0x000fc40000011606 */
[C---:B------:R-:W-:Y:S01]  /*0960*/  R2P PR, R4.reuse, 0x6 ;  /* 0x0000000604007804 */ /* 0x040fe20000000000 */
[----:B------:R-:W-:Y:S01]  /*0970*/  IMAD.SHL.U32 R4, R4, 0x40, RZ ;  /* 0x0000004004047824 */ /* 0x000fe200078e00ff */
[----:B------:R-:W-:Y:S01]  /*0980*/  LOP3.LUT R7, R7, R6, R8, 0x1e, !PT ;  /* 0x0000000607077212 */ /* 0x000fe200078e1e08 */
[----:B------:R-:W-:Y:S01]  /*0990*/  IMAD.SHL.U32 R6, R5, 0x40, RZ ;  /* 0x0000004005067824 */ /* 0x000fe200078e00ff */
[----:B------:R-:W-:Y:S02]  /*09a0*/  SEL R167, R175, 0xffffffe0, !P0 ;  /* 0xffffffe0afa77807 */ /* 0x000fe40004000000 */
[----:B------:R-:W-:Y:S01]  /*09b0*/  LOP3.LUT P0, RZ, R5, 0x2, RZ, 0xc0, !PT ;  /* 0x0000000205ff7812 */ /* 0x000fe2000780c0ff */
[----:B------:R-:W-:Y:S01]  /*09c0*/  IMAD.IADD R190, R7, 0x1, R190 ;  /* 0x0000000107be7824 */ /* 0x000fe200078e02be */
[----:B------:R-:W-:Y:S02]  /*09d0*/  LOP3.LUT R13, R13, 0x1c0, RZ, 0xc0, !PT ;  /* 0x000001c00d0d7812 */ /* 0x000fe400078ec0ff */
[----:B------:R-:W-:-:S02]  /*09e0*/  LOP3.LUT R5, R4, 0x1c0, RZ, 0xc0, !PT ;  /* 0x000001c004057812 */ /* 0x000fc400078ec0ff */
[----:B------:R-:W-:Y:S02]  /*09f0*/  LEA.HI R13, R13, R13, RZ, 0x1d ;  /* 0x0000000d0d0d7211 */ /* 0x000fe400078fe8ff */
[----:B------:R-:W-:Y:S02]  /*0a00*/  LOP3.LUT R177, R177, 0x8, RZ, 0xc0, !PT ;  /* 0x00000008b1b17812 */ /* 0x000fe400078ec0ff */
[----:B------:R-:W-:Y:S02]  /*0a10*/  SHF.R.U32.HI R4, RZ, 0x3, R5 ;  /* 0x00000003ff047819 */ /* 0x000fe40000011605 */
[----:B------:R-:W-:Y:S02]  /*0a20*/  IADD3 R182, R13, R182, R14 ;  /* 0x000000b60db67210 */ /* 0x000fe40007ffe00e */
[----:B------:R-:W-:Y:S02]  /*0a30*/  LOP3.LUT R5, R4, R5, R177, 0x1e, !PT ;  /* 0x0000000504057212 */ /* 0x000fe400078e1eb1 */
[----:B------:R-:W-:Y:S01]  /*0a40*/  LOP3.LUT R11, R11, 0xc0, RZ, 0xc0, !PT ;  /* 0x000000c00b0b7812 */ /* 0x000fe200078ec0ff */
[----:B------:R-:W-:Y:S01]  /*0a50*/  IMAD.SHL.U32 R182, R182, 0x2, RZ ;  /* 0x00000002b6b67824 */ /* 0x000fe200078e00ff */
[----:B------:R-:W-:Y:S01]  /*0a60*/  LOP3.LUT R2, R6, 0xc0, RZ, 0xc0, !PT ;  /* 0x000000c006027812 */ /* 0x000fe200078ec0ff */
[----:B------:R-:W-:Y:S01]  /*0a70*/  IMAD.IADD R172, R172, 0x1, R5 ;  /* 0x00000001acac7824 */ /* 0x000fe200078e0205 */
[----:B------:R-:W-:-:S02]  /*0a80*/  LOP3.LUT R12, R11, 0x8, R12, 0xf8, !PT ;  /* 0x000000080b0c7812 */ /* 0x000fc400078ef80c */
[----:B------:R-:W-:Y:S02]  /*0a90*/  SHF.R.U32.HI R11, RZ, 0x3, R11 ;  /* 0x00000003ff0b7819 */ /* 0x000fe4000001160b */
[----:B------:R-:W-:Y:S02]  /*0aa0*/  LOP3.LUT R176, R8, 0x10, R9, 0xf8, !PT ;  /* 0x0000001008b07812 */ /* 0x000fe400078ef809 */
[----:B------:R-:W-:Y:S02]  /*0ab0*/  LOP3.LUT R11, R12, R11, RZ, 0x3c, !PT ;  /* 0x0000000b0c0b7212 */ /* 0x000fe400078e3cff */
[----:B------:R-:W-:Y:S02]  /*0ac0*/  SHF.R.U32.HI R9, RZ, 0x3, R2 ;  /* 0x00000003ff097819 */ /* 0x000fe40000011602 */
[----:B------:R-:W-:Y:S01]  /*0ad0*/  SEL R188, R188, 0x10, !P6 ;  /* 0x00000010bcbc7807 */ /* 0x000fe20007000000 */
[----:B------:R-:W-:Y:S01]  /*0ae0*/  IMAD.U32 R174, R174, 0x20, R11 ;  /* 0x00000020aeae7824 */ /* 0x000fe200078e000b */
[----:B------:R-:W-:-:S02]  /*0af0*/  IADD3 R183, R182, 0x40, RZ ;  /* 0x00000040b6b77810 */ /* 0x000fc40007ffe0ff */
[----:B------:R-:W-:Y:S01]  /*0b00*/  LEA R172, R172, 0x8000, 0x1 ;  /* 0x00008000acac7811 */ /* 0x000fe200078e08ff */
[C---:B------:R-:W-:Y:S01]  /*0b10*/  IMAD.IADD R185, R182.reuse, 0x1, R188 ;  /* 0x00000001b6b97824 */ /* 0x040fe200078e02bc */
[----:B------:R-:W-:Y:S01]  /*0b20*/  @P4 IADD3 R183, R182, -0x40, RZ ;  /* 0xffffffc0b6b74810 */ /* 0x000fe20007ffe0ff */
[C---:B------:R-:W-:Y:S01]  /*0b30*/  IMAD R167, R174.reuse, 0x2, R167 ;  /* 0x00000002aea77824 */ /* 0x040fe200078e02a7 */
[----:B------:R-:W-:Y:S01]  /*0b40*/  LOP3.LUT R176, R9, R176, R2, 0x1e, !PT ;  /* 0x000000b009b07212 */ /* 0x000fe200078e1e02 */
[----:B------:R-:W-:Y:S01]  /*0b50*/  IMAD.SHL.U32 R174, R174, 0x2, RZ ;  /* 0x00000002aeae7824 */ /* 0x000fe200078e00ff */
[----:B------:R-:W-:Y:S01]  /*0b60*/  SEL R186, R175, 0xffffffe0, !P5 ;  /* 0xffffffe0afba7807 */ /* 0x000fe20006800000 */
[----:B------:R-:W-:Y:S01]  /*0b70*/  IMAD.IADD R188, R188, 0x1, R183 ;  /* 0x00000001bcbc7824 */ /* 0x000fe200078e02b7 */
[----:B------:R-:W-:Y:S01]  /*0b80*/  SEL R165, R165, 0xffffffc0, !P2 ;  /* 0xffffffc0a5a57807 */ /* 0x000fe20005000000 */
[----:B------:R-:W-:Y:S01]  /*0b90*/  IMAD.IADD R176, R3, 0x1, R176 ;  /* 0x0000000103b07824 */ /* 0x000fe200078e02b0 */
[----:B------:R-:W-:Y:S01]  /*0ba0*/  IADD3 R171, R172, 0x20, RZ ;  /* 0x00000020acab7810 */ /* 0x000fe20007ffe0ff */
[--C-:B------:R-:W-:Y:S01]  /*0bb0*/  IMAD.IADD R184, R182, 0x1, R186.reuse ;  /* 0x00000001b6b87824 */ /* 0x100fe200078e02ba */
[----:B------:R-:W-:Y:S01]  /*0bc0*/  LOP3.LUT R177, R9, R2, R177, 0x1e, !PT ;  /* 0x0000000209b17212 */ /* 0x000fe200078e1eb1 */
[----:B------:R-:W-:Y:S01]  /*0bd0*/  IMAD.IADD R191, R185, 0x1, R186 ;  /* 0x00000001b9bf7824 */ /* 0x000fe200078e02ba */
[----:B------:R-:W-:Y:S01]  /*0be0*/  LEA R190, R190, 0x6000, 0x1 ;  /* 0x00006000bebe7811 */ /* 0x000fe200078e08ff */
[----:B------:R-:W-:Y:S01]  /*0bf0*/  IMAD.IADD R187, R186, 0x1, R183 ;  /* 0x00000001babb7824 */ /* 0x000fe200078e02b7 */
[C---:B------:R-:W-:Y:S01]  /*0c00*/  @P1 IADD3 R171, R172.reuse, -0x20, RZ ;  /* 0xffffffe0acab1810 */ /* 0x040fe20007ffe0ff */
[----:B------:R-:W-:Y:S01]  /*0c10*/  IMAD.IADD R170, R172, 0x1, R165 ;  /* 0x00000001acaa7824 */ /* 0x000fe200078e02a5 */
[----:B------:R-:W-:Y:S01]  /*0c20*/  IADD3 R189, R190, 0x20, RZ ;  /* 0x00000020bebd7810 */ /* 0x000fe20007ffe0ff */
[----:B------:R-:W-:Y:S01]  /*0c30*/  IMAD.IADD R177, R0, 0x1, R177 ;  /* 0x0000000100b17824 */ /* 0x000fe200078e02b1 */
[----:B------:R-:W-:Y:S01]  /*0c40*/  SEL R175, R175, 0xffffffe0, !P0 ;  /* 0xffffffe0afaf7807 */ /* 0x000fe20004000000 */
[----:B------:R-:W-:Y:S01]  /*0c50*/  IMAD.IADD R186, R186, 0x1, R188 ;  /* 0x00000001baba7824 */ /* 0x000fe200078e02bc */
[----:B------:R-:W-:Y:S01]  /*0c60*/  @P3 IADD3 R189, R190, -0x20, RZ ;  /* 0xffffffe0bebd3810 */ /* 0x000fe20007ffe0ff */
[----:B------:R-:W-:Y:S01]  /*0c70*/  IMAD.IADD R165, R165, 0x1, R171 ;  /* 0x00000001a5a57824 */ /* 0x000fe200078e02ab */
[----:B------:R-:W-:-:S02]  /*0c80*/  IADD3 R166, R171, 0x2000, RZ ;  /* 0x00002000aba67810 */ /* 0x000fc40007ffe0ff */
[C---:B------:R-:W-:Y:S02]  /*0c90*/  IADD3 R164, R171.reuse, 0x4000, RZ ;  /* 0x00004000aba47810 */ /* 0x040fe40007ffe0ff */
[----:B------:R-:W-:Y:S02]  /*0ca0*/  IADD3 R3, R171, 0x6000, RZ ;  /* 0x00006000ab037810 */ /* 0x000fe40007ffe0ff */
.L_x_132:
[----:B------:R-:W-:Y:S01]  /*0cb0*/  ULDC.64 UR6, c[0x0][0x258] ;  /* 0x0000960000067ab9 */ /* 0x000fe20000000a00 */
[----:B------:R-:W-:Y:S01]  /*0cc0*/  ISETP.NE.U32.AND P1, PT, RZ, c[0x0][0x250], PT ;  /* 0x00009400ff007a0c */ /* 0x000fe20003f25070 */
[----:B------:R-:W-:Y:S02]  /*0cd0*/  UISETP.NE.U32.AND UP1, UPT, URZ, UR6, UPT ;  /* 0x000000063f00728c */ /* 0x000fe4000bf25070 */
[----:B------:R-:W-:Y:S01]  /*0ce0*/  ULDC.64 UR8, c[0x0][0x258] ;  /* 0x0000960000087ab9 */ /* 0x000fe20000000a00 */
[----:B------:R-:W-:Y:S01]  /*0cf0*/  ISETP.NE.AND.EX P1, PT, RZ, c[0x0][0x254], PT, P1 ;  /* 0x00009500ff007a0c */ /* 0x000fe20003f25310 */
[----:B------:R-:W-:Y:S02]  /*0d00*/  UISETP.NE.AND.EX UP1, UPT, URZ, UR7, UPT, UP1 ;  /* 0x000000073f00728c */ /* 0x000fe4000bf25310 */
[----:B------:R-:W-:-:S04]  /*0d10*/  ULDC.64 UR28, c[0x0][0x118] ;  /* 0x00004600001c7ab9 */ /* 0x000fc80000000a00 */
[----:B------:R-:W-:-:S05]  /*0d20*/  PLOP3.LUT P0, PT, PT, PT, UP1, 0x80, 0x0 ;  /* 0x000000000000781c */ /* 0x000fca0003f0f018 */
[----:B------:R-:W-:Y:S01]  /*0d30*/  @UP1 UMOV UR6, 0x4 ;  /* 0x0000000400061882 */ /* 0x000fe20000000000 */
[----:B-1----:R-:W1:Y:S01]  /*0d40*/  @P1 S2R R5, SR_CTAID.Y ;  /* 0x0000000000051919 */ /* 0x002e620000002600 */
[----:B------:R-:W-:-:S06]  /*0d50*/  @P1 IMAD.MOV.U32 R0, RZ, RZ, 0x4 ;  /* 0x00000004ff001424 */ /* 0x000fcc00078e00ff */
[----:B------:R-:W2:Y:S01]  /*0d60*/  @P0 S2R R8, SR_CTAID.Y ;  /* 0x0000000000080919 */ /* 0x000ea20000002600 */
[----:B-1----:R-:W-:-:S05]  /*0d70*/  @P1 IMAD.WIDE R6, R5, R0, c[0x0][0x250] ;  /* 0x0000940005061625 */ /* 0x002fca00078e0200 */
[----:B------:R-:W3:Y:S01]  /*0d80*/  @P1 LDG.E R2, [R6.64] ;  /* 0x0000001c06021981 */ /* 0x000ee2000c1e1900 */
[----:B--2---:R-:W1:Y:S02]  /*0d90*/  @P0 R2UR UR7, R8 ;  /* 0x00000000080703c2 */ /* 0x004e6400000e0000 */
[----:B-1----:R-:W-:Y:S02]  /*0da0*/  @UP1 UIMAD.WIDE UR6, UR7, UR6, UR8 ;  /* 0x00000006070612a5 */ /* 0x002fe4000f8e0208 */
[----:B------:R-:W-:Y:S02]  /*0db0*/  UMOV UR27, URZ ;  /* 0x0000003f001b7c82 */ /* 0x000fe40008000000 */
[----:B------:R-:W-:Y:S02]  /*0dc0*/  ULDC.64 UR8, c[0x0][0x218] ;  /* 0x0000860000087ab9 */ /* 0x000fe40000000a00 */
[----:B------:R-:W-:Y:S02]  /*0dd0*/  IMAD.U32 R4, RZ, RZ, UR6 ;  /* 0x00000006ff047e24 */ /* 0x000fe4000f8e00ff */
[----:B------:R-:W-:Y:S01]  /*0de0*/  IMAD.U32 R5, RZ, RZ, UR7 ;  /* 0x00000007ff057e24 */ /* 0x000fe2000f8e00ff */
[----:B------:R-:W-:-:S04]  /*0df0*/  ULDC.64 UR6, c[0x0][0x268] ;  /* 0x00009a0000067ab9 */ /* 0x000fc80000000a00 */
[----:B------:R-:W2:Y:S01]  /*0e00*/  @P0 LDG.E R0, [R4.64] ;  /* 0x0000001c04000981 */ /* 0x000ea2000c1e1900 */
[----:B------:R-:W-:-:S04]  /*0e10*/  @!UP1 UISETP.NE.U32.AND UP0, UPT, URZ, UR6, UPT ;  /* 0x000000063f00928c */ /* 0x000fc8000bf05070 */
[----:B------:R-:W-:-:S04]  /*0e20*/  @!UP1 UISETP.NE.AND.EX UP0, UPT, URZ, UR7, UPT, UP0 ;  /* 0x000000073f00928c */ /* 0x000fc8000bf05300 */
[----:B------:R-:W-:Y:S02]  /*0e30*/  @!UP1 USEL UR9, URZ, UR9, !UP0 ;  /* 0x000000093f099287 */ /* 0x000fe4000c000000 */
[----:B------:R-:W-:Y:S01]  /*0e40*/  USHF.L.U32 UR6, UR41, 0x7, URZ ;  /* 0x0000000729067899 */ /* 0x000fe2000800063f */
[----:B---3--:R-:W1:Y:S08]  /*0e50*/  @P1 R2UR UR27, R2 ;  /* 0x00000000021b13c2 */ /* 0x008e7000000e0000 */
[----:B--2---:R-:W1:Y:S02]  /*0e60*/  @P0 R2UR UR10, R0 ;  /* 0x00000000000a03c2 */ /* 0x004e6400000e0000 */
[----:B-1----:R-:W-:-:S02]  /*0e70*/  @UP1 UIADD3 UR7, UR10, -UR27, URZ ;  /* 0x8000001b0a071290 */ /* 0x002fc4000fffe03f */
[----:B------:R-:W-:-:S04]  /*0e80*/  @!UP1 UIADD3 UR7, UR9, UR8, -UR27 ;  /* 0x0000000809079290 */ /* 0x000fc8000fffe81b */
[----:B------:R-:W-:-:S06]  /*0e90*/  UISETP.GE.AND UP0, UPT, UR6, UR7, UPT ;  /* 0x000000070600728c */ /* 0x000fcc000bf06270 */
[----:B------:R-:W-:-:S13]  /*0ea0*/  PLOP3.LUT P0, PT, PT, PT, UP0, 0x80, 0x0 ;  /* 0x000000000000781c */ /* 0x000fda0003f0f008 */
[----:B-----5:R-:W-:Y:S05]  /*0eb0*/  @P0 BRA `(.L_x_124) ;  /* 0x00004bf000000947 */ /* 0x020fea0003800000 */
[----:B------:R-:W-:Y:S01]  /*0ec0*/  IABS R4, c[0x0][0x1c8] ;  /* 0x0000720000047a13 */ /* 0x000fe20000000000 */
[----:B------:R-:W1:Y:S01]  /*0ed0*/  S2R R0, SR_CTAID.Z ;  /* 0x0000000000007919 */ /* 0x000e620000002700 */
[----:B------:R-:W2:Y:S01]  /*0ee0*/  S2UR UR32, SR_CTAID.Z ;  /* 0x00000000002079c3 */ /* 0x000ea20000002700 */
[----:B------:R-:W-:Y:S01]  /*0ef0*/  ULDC UR7, c[0x0][0x1c8] ;  /* 0x0000720000077ab9 */ /* 0x000fe20000000800 */
[----:B------:R-:W3:Y:S01]  /*0f00*/  I2F.RP R5, R4 ;  /* 0x0000000400057306 */ /* 0x000ee20000209400 */
[----:B------:R-:W-:Y:S02]  /*0f10*/  ULDC.64 UR8, c[0x0][0x240] ;  /* 0x0000900000087ab9 */ /* 0x000fe40000000a00 */
[----:B------:R-:W-:Y:S02]  /*0f20*/  UISETP.NE.U32.AND UP1, UPT, URZ, UR8, UPT ;  /* 0x000000083f00728c */ /* 0x000fe4000bf25070 */
[----:B------:R-:W-:Y:S01]  /*0f30*/  ULDC UR58, c[0x0][0x214] ;  /* 0x00008500003a7ab9 */ /* 0x000fe20000000800 */
[----:B------:R-:W4:Y:S01]  /*0f40*/  S2UR UR33, SR_CTAID.Y ;  /* 0x00000000002179c3 */ /* 0x000f220000002600 */
[----:B------:R-:W-:-:S02]  /*0f50*/  UISETP.NE.AND.EX UP1, UPT, URZ, UR9, UPT, UP1 ;  /* 0x000000093f00728c */ /* 0x000fc4000bf25310 */
[----:B------:R-:W-:Y:S02]  /*0f60*/  ULDC.U8 UR31, c[0x0][0x328] ;  /* 0x0000ca00001f7ab9 */ /* 0x000fe40000000000 */
[----:B------:R-:W-:Y:S02]  /*0f70*/  UIADD3 UR9, UR58, 0x7f, URZ ;  /* 0x0000007f3a097890 */ /* 0x000fe4000fffe03f */
[----:B------:R-:W-:Y:S02]  /*0f80*/  UISETP.NE.AND UP0, UPT, UR31, URZ, UPT ;  /* 0x0000003f1f00728c */ /* 0x000fe4000bf05270 */
[----:B------:R-:W-:Y:S01]  /*0f90*/  USHF.R.S32.HI UR8, URZ, 0x1f, UR9 ;  /* 0x0000001f3f087899 */ /* 0x000fe20008011409 */
[----:B---3--:R-:W3:Y:S01]  /*0fa0*/  MUFU.RCP R6, R5 ;  /* 0x0000000500067308 */ /* 0x008ee20000001000 */
[----:B------:R-:W-:Y:S02]  /*0fb0*/  ULDC UR30, c[0x0][0x214] ;  /* 0x00008500001e7ab9 */ /* 0x000fe40000000800 */
[----:B------:R-:W-:Y:S01]  /*0fc0*/  ULEA.HI UR35, UR8, UR9, URZ, 0x7 ;  /* 0x0000000908237291 */ /* 0x000fe2000f8f383f */
[----:B-1----:R-:W-:Y:S01]  /*0fd0*/  IABS R0, R0 ;  /* 0x0000000000007213 */ /* 0x002fe20000000000 */
[----:B--2---:R-:W-:-:S02]  /*0fe0*/  ULOP3.LUT UR7, UR32, UR7, URZ, 0x3c, !UPT ;  /* 0x0000000720077292 */ /* 0x004fc4000f8e3c3f */
[----:B------:R-:W-:Y:S02]  /*0ff0*/  ULDC UR36, c[0x0][0x22c] ;  /* 0x00008b0000247ab9 */ /* 0x000fe40000000800 */
[----:B------:R-:W-:Y:S02]  /*1000*/  ULDC UR8, c[0x0][0x1c0] ;  /* 0x0000700000087ab9 */ /* 0x000fe40000000800 */
[----:B------:R-:W-:Y:S01]  /*1010*/  ISETP.LE.AND P1, PT, RZ, UR7, PT ;  /* 0x00000007ff007c0c */ /* 0x000fe2000bf23270 */
[----:B------:R-:W-:Y:S02]  /*1020*/  ULDC.U8 UR34, c[0x0][0x3d0] ;  /* 0x0000f40000227ab9 */ /* 0x000fe40000000000 */
[----:B----4-:R-:W-:Y:S01]  /*1030*/  UIMAD.WIDE UR10, UR33, 0x80, URZ ;  /* 0x00000080210a78a5 */ /* 0x010fe2000f8e023f */
[----:B---3--:R-:W-:Y:S01]  /*1040*/  IADD3 R6, R6, 0xffffffe, RZ ;  /* 0x0ffffffe06067810 */ /* 0x008fe20007ffe0ff */
[----:B------:R-:W-:Y:S01]  /*1050*/  @UP0 UIMAD UR7, UR33, UR30, URZ ;  /* 0x0000001e210702a4 */ /* 0x000fe2000f8e023f */
[----:B------:R-:W-:Y:S01]  /*1060*/  ISETP.NE.AND P0, PT, RZ, UR34, PT ;  /* 0x00000022ff007c0c */ /* 0x000fe2000bf05270 */
[----:B------:R-:W-:Y:S01]  /*1070*/  USEL UR49, UR10, URZ, UP1 ;  /* 0x0000003f0a317287 */ /* 0x000fe20008800000 */
[----:B------:R-:W1:Y:S01]  /*1080*/  F2I.FTZ.U32.TRUNC.NTZ R7, R6 ;  /* 0x0000000600077305 */ /* 0x000e62000021f000 */
[----:B------:R-:W-:-:S02]  /*1090*/  ULOP3.LUT UR10, UR35, 0xffffff80, URZ, 0xc0, !UPT ;  /* 0xffffff80230a7892 */ /* 0x000fc4000f8ec03f */
[----:B------:R-:W-:Y:S02]  /*10a0*/  UIMAD UR36, UR32, UR36, URZ ;  /* 0x00000024202472a4 */ /* 0x000fe4000f8e023f */
[----:B------:R-:W-:Y:S02]  /*10b0*/  @!UP0 UIMAD UR8, UR33, UR8, UR32 ;  /* 0x00000008210882a4 */ /* 0x000fe4000f8e0220 */
[----:B------:R-:W-:Y:S02]  /*10c0*/  UIADD3 UR10, UR10, -0x80, URZ ;  /* 0xffffff800a0a7890 */ /* 0x000fe4000fffe03f */
[----:B------:R-:W-:Y:S02]  /*10d0*/  ULDC UR38, c[0x0][0x234] ;  /* 0x00008d0000267ab9 */ /* 0x000fe40000000800 */
[----:B------:R-:W-:Y:S02]  /*10e0*/  ULDC UR52, c[0x0][0x1c0] ;  /* 0x0000700000347ab9 */ /* 0x000fe40000000800 */
[----:B------:R-:W-:-:S02]  /*10f0*/  USEL UR48, UR11, URZ, UP1 ;  /* 0x0000003f0b307287 */ /* 0x000fc40008800000 */
[----:B------:R-:W-:Y:S01]  /*1100*/  @UP0 UIMAD UR34, UR32, UR38, UR7 ;  /* 0x00000026202202a4 */ /* 0x000fe2000f8e0207 */
[--C-:B-1----:R-:W-:Y:S01]  /*1110*/  IMAD.MOV R2, RZ, RZ, -R7.reuse ;  /* 0x000000ffff027224 */ /* 0x102fe200078e0a07 */
[----:B------:R-:W-:Y:S01]  /*1120*/  USHF.R.S32.HI UR43, URZ, 0x1f, UR27 ;  /* 0x0000001f3f2b7899 */ /* 0x000fe2000801141b */
[----:B------:R-:W-:Y:S01]  /*1130*/  IMAD.MOV.U32 R6, RZ, RZ, RZ ;  /* 0x000000ffff067224 */ /* 0x000fe200078e00ff */
[----:B------:R-:W-:Y:S01]  /*1140*/  USHF.R.S32.HI UR42, URZ, 0x1f, UR6 ;  /* 0x0000001f3f2a7899 */ /* 0x000fe20008011406 */
[----:B------:R-:W-:Y:S01]  /*1150*/  IMAD R2, R2, R4, RZ ;  /* 0x0000000402027224 */ /* 0x000fe200078e02ff */
[----:B------:R-:W-:Y:S02]  /*1160*/  USHF.R.S32.HI UR44, URZ, 0x1f, UR33 ;  /* 0x0000001f3f2c7899 */ /* 0x000fe40008011421 */
[----:B------:R-:W-:Y:S01]  /*1170*/  USHF.R.S32.HI UR37, URZ, 0x1f, UR32 ;  /* 0x0000001f3f257899 */ /* 0x000fe20008011420 */
[----:B------:R-:W-:Y:S01]  /*1180*/  IMAD.HI.U32 R7, R7, R2, R6 ;  /* 0x0000000207077227 */ /* 0x000fe200078e0006 */
[----:B------:R-:W-:-:S02]  /*1190*/  USHF.R.S32.HI UR52, URZ, 0x1f, UR52 ;  /* 0x0000001f3f347899 */ /* 0x000fc40008011434 */
[----:B------:R-:W-:Y:S02]  /*11a0*/  @!UP0 UIMAD UR34, UR8, UR30, URZ ;  /* 0x0000001e082282a4 */ /* 0x000fe4000f8e023f */
[----:B------:R-:W-:Y:S01]  /*11b0*/  USHF.R.S32.HI UR45, URZ, 0x1f, UR36 ;  /* 0x0000001f3f2d7899 */ /* 0x000fe20008011424 */
[----:B------:R-:W-:Y:S01]  /*11c0*/  IMAD.HI.U32 R10, R7, R0, RZ ;  /* 0x00000000070a7227 */ /* 0x000fe200078e00ff */
[----:B------:R-:W-:-:S03]  /*11d0*/  USHF.R.S32.HI UR11, URZ, 0x1f, UR10 ;  /* 0x0000001f3f0b7899 */ /* 0x000fc6000801140a */
[----:B------:R-:W-:-:S04]  /*11e0*/  IMAD.MOV R5, RZ, RZ, -R10 ;  /* 0x000000ffff057224 */ /* 0x000fc800078e0a0a */
[C---:B------:R-:W-:Y:S02]  /*11f0*/  IMAD R5, R4.reuse, R5, R0 ;  /* 0x0000000504057224 */ /* 0x040fe400078e0200 */
[----:B------:R-:W1:Y:S03]  /*1200*/  S2R R0, SR_CTAID.X ;  /* 0x0000000000007919 */ /* 0x000e660000002500 */
[----:B------:R-:W-:-:S13]  /*1210*/  ISETP.GT.U32.AND P2, PT, R4, R5, PT ;  /* 0x000000050400720c */ /* 0x000fda0003f44070 */
[----:B------:R-:W-:Y:S01]  /*1220*/  @!P2 IMAD.IADD R5, R5, 0x1, -R4 ;  /* 0x000000010505a824 */ /* 0x000fe200078e0a04 */
[----:B------:R-:W-:Y:S02]  /*1230*/  @!P2 IADD3 R10, R10, 0x1, RZ ;  /* 0x000000010a0aa810 */ /* 0x000fe40007ffe0ff */
[----:B------:R-:W-:Y:S02]  /*1240*/  ISETP.NE.AND P2, PT, RZ, c[0x0][0x1c8], PT ;  /* 0x00007200ff007a0c */ /* 0x000fe40003f45270 */
[----:B------:R-:W-:Y:S01]  /*1250*/  ISETP.GE.U32.AND P3, PT, R5, R4, PT ;  /* 0x000000040500720c */ /* 0x000fe20003f66070 */
[----:B-1----:R-:W-:-:S04]  /*1260*/  IMAD.WIDE.U32 R4, R0, c[0x0][0x3d8], RZ ;  /* 0x0000f60000047a25 */ /* 0x002fc800078e00ff */
[----:B------:R-:W-:Y:S01]  /*1270*/  IMAD R2, R0, c[0x0][0x3dc], R5 ;  /* 0x0000f70000027a24 */ /* 0x000fe200078e0205 */
[----:B------:R-:W-:-:S04]  /*1280*/  SEL R4, R4, RZ, P0 ;  /* 0x000000ff04047207 */ /* 0x000fc80000000000 */
[----:B------:R-:W-:-:S03]  /*1290*/  SEL R2, R2, RZ, P0 ;  /* 0x000000ff02027207 */ /* 0x000fc60000000000 */
[----:B------:R-:W-:-:S05]  /*12a0*/  @P3 IADD3 R10, R10, 0x1, RZ ;  /* 0x000000010a0a3810 */ /* 0x000fca0007ffe0ff */
[----:B------:R-:W-:Y:S01]  /*12b0*/  @!P1 IMAD.MOV R10, RZ, RZ, -R10 ;  /* 0x000000ffff0a9224 */ /* 0x000fe200078e0a0a */
[----:B------:R-:W-:Y:S02]  /*12c0*/  PLOP3.LUT P1, PT, PT, PT, UP0, 0x80, 0x0 ;  /* 0x000000000000781c */ /* 0x000fe40003f2f008 */
[----:B------:R-:W-:-:S04]  /*12d0*/  @!P2 LOP3.LUT R10, RZ, c[0x0][0x1c8], RZ, 0x33, !PT ;  /* 0x00007200ff0aaa12 */ /* 0x000fc800078e33ff */
[----:B------:R-:W-:-:S07]  /*12e0*/  SHF.R.S32.HI R9, RZ, 0x1f, R10 ;  /* 0x0000001fff097819 */ /* 0x000fce000001140a */
[----:B------:R-:W-:Y:S05]  /*12f0*/  @!P1 BRA `(.L_x_125) ;  /* 0x0000003000009947 */ /* 0x000fea0003800000 */
[----:B------:R-:W-:-:S04]  /*1300*/  UIMAD UR7, UR56, UR33, URZ ;  /* 0x00000021380772a4 */ /* 0x000fc8000f8e023f */
[----:B------:R-:W-:Y:S01]  /*1310*/  UIMAD UR38, UR57, UR32, UR7 ;  /* 0x00000020392672a4 */ /* 0x000fe2000f8e0207 */
[----:B------:R-:W-:Y:S05]  /*1320*/  BRA `(.L_x_126) ;  /* 0x0000004000007947 */ /* 0x000fea0003800000 */
.L_x_125:
[----:B------:R-:W-:Y:S02]  /*1330*/  ULDC UR7, c[0x0][0x1c0] ;  /* 0x0000700000077ab9 */ /* 0x000fe40000000800 */
[----:B------:R-:W-:Y:S02]  /*1340*/  UIMAD UR7, UR33, UR7, UR32 ;  /* 0x00000007210772a4 */ /* 0x000fe4000f8e0220 */
[----:B------:R-:W-:Y:S02]  /*1350*/  ULDC UR8, c[0x0][0x224] ;  /* 0x0000890000087ab9 */ /* 0x000fe40000000800 */
[----:B------:R-:W-:Y:S02]  /*1360*/  UIMAD UR38, UR7, UR8, URZ ;  /* 0x00000008072672a4 */ /* 0x000fe4000f8e023f */
.L_x_126:
[----:B------:R-:W1:Y:S01]  /*1370*/  S2R R5, SR_TID.X ;  /* 0x0000000000057919 */ /* 0x000e620000002100 */
[----:B------:R-:W-:Y:S01]  /*1380*/  ULDC.64 UR30, c[0x0][0x1a8] ;  /* 0x00006a00001e7ab9 */ /* 0x000fe20000000a00 */
[----:B------:R-:W-:Y:S01]  /*1390*/  SHF.R.S32.HI R193, RZ, 0x1f, R180 ;  /* 0x0000001fffc17819 */ /* 0x000fe200000114b4 */
[----:B------:R-:W-:Y:S01]  /*13a0*/  ULDC.64 UR8, c[0x0][0x378] ;  /* 0x0000de0000087ab9 */ /* 0x000fe20000000a00 */
[----:B------:R-:W2:Y:S01]  /*13b0*/  S2R R6, SR_CTAID.Y ;  /* 0x0000000000067919 */ /* 0x000ea20000002600 */
[----:B------:R-:W-:-:S02]  /*13c0*/  UIMAD UR30, UR37, UR30, URZ ;  /* 0x0000001e251e72a4 */ /* 0x000fc4000f8e023f */
[----:B------:R-:W-:Y:S02]  /*13d0*/  UIMAD UR7, UR37, UR8, URZ ;  /* 0x00000008250772a4 */ /* 0x000fe4000f8e023f */
[----:B------:R-:W-:Y:S02]  /*13e0*/  UIMAD UR40, UR32, UR31, UR30 ;  /* 0x0000001f202872a4 */ /* 0x000fe4000f8e021e */
[----:B------:R-:W-:Y:S02]  /*13f0*/  UIMAD UR39, UR32, UR9, UR7 ;  /* 0x00000009202772a4 */ /* 0x000fe4000f8e0207 */
[----:B------:R-:W-:Y:S02]  /*1400*/  ULDC.64 UR30, c[0x0][0x188] ;  /* 0x00006200001e7ab9 */ /* 0x000fe40000000a00 */
[----:B------:R-:W-:Y:S02]  /*1410*/  ULDC.64 UR8, c[0x0][0x178] ;  /* 0x00005e0000087ab9 */ /* 0x000fe40000000a00 */
[----:B------:R-:W-:-:S02]  /*1420*/  UIMAD UR7, UR44, UR8, URZ ;  /* 0x000000082c0772a4 */ /* 0x000fc4000f8e023f */
[----:B------:R-:W-:Y:S02]  /*1430*/  UIMAD UR30, UR44, UR30, URZ ;  /* 0x0000001e2c1e72a4 */ /* 0x000fe4000f8e023f */
[----:B------:R-:W-:Y:S02]  /*1440*/  UIMAD UR37, UR33, UR9, UR7 ;  /* 0x00000009212572a4 */ /* 0x000fe4000f8e0207 */
[----:B------:R-:W-:Y:S01]  /*1450*/  UIMAD UR31, UR33, UR31, UR30 ;  /* 0x0000001f211f72a4 */ /* 0x000fe2000f8e021e */
[----:B-1----:R-:W-:Y:S01]  /*1460*/  SHF.R.S32.HI R0, RZ, 0x1f, R5 ;  /* 0x0000001fff007819 */ /* 0x002fe20000011405 */
[----:B------:R-:W-:Y:S02]  /*1470*/  ULDC.64 UR8, c[0x0][0x368] ;  /* 0x0000da0000087ab9 */ /* 0x000fe40000000a00 */
[----:B------:R-:W-:Y:S01]  /*1480*/  UIMAD UR7, UR44, UR8, URZ ;  /* 0x000000082c0772a4 */ /* 0x000fe2000f8e023f */
[----:B------:R-:W-:Y:S01]  /*1490*/  LEA.HI R8, R0, R5, RZ, 0x2 ;  /* 0x0000000500087211 */ /* 0x000fe200078f10ff */
[----:B------:R-:W-:-:S02]  /*14a0*/  UIADD3 UR27, UP0, UR6, UR27, URZ ;  /* 0x0000001b061b7290 */ /* 0x000fc4000ff1e03f */
[----:B------:R-:W-:Y:S01]  /*14b0*/  UIMAD UR32, UR33, UR9, UR7 ;  /* 0x00000009212072a4 */ /* 0x000fe2000f8e0207 */
[----:B------:R-:W-:Y:S01]  /*14c0*/  LOP3.LUT R22, R8, 0xfffffffc, RZ, 0xc0, !PT ;  /* 0xfffffffc08167812 */ /* 0x000fe200078ec0ff */
[----:B------:R-:W-:Y:S01]  /*14d0*/  UIADD3.X UR30, UR43, UR42, URZ, UP0, !UPT ;  /* 0x0000002a2b1e7290 */ /* 0x000fe200087fe43f */
[----:B------:R-:W-:Y:S01]  /*14e0*/  SHF.R.S32.HI R8, RZ, 0x2, R8 ;  /* 0x00000002ff087819 */ /* 0x000fe20000011408 */
[----:B------:R-:W-:Y:S02]  /*14f0*/  ULDC.64 UR6, c[0x0][0x1a0] ;  /* 0x0000680000067ab9 */ /* 0x000fe40000000a00 */
[----:B------:R-:W-:Y:S01]  /*1500*/  IMAD.IADD R22, R5, 0x1, -R22 ;  /* 0x0000000105167824 */ /* 0x000fe200078e0a16 */
[----:B------:R-:W-:Y:S01]  /*1510*/  SHF.R.S32.HI R7, RZ, 0x1f, R8 ;  /* 0x0000001fff077819 */ /* 0x000fe20000011408 */
[----:B------:R-:W-:Y:S01]  /*1520*/  IMAD.WIDE.U32 R12, R8, c[0x0][0x1a0], RZ ;  /* 0x00006800080c7a25 */ /* 0x000fe200078e00ff */
[----:B------:R-:W-:Y:S02]  /*1530*/  UIMAD UR6, UR30, UR6, URZ ;  /* 0x000000061e0672a4 */ /* 0x000fe4000f8e023f */
[----:B------:R-:W-:Y:S01]  /*1540*/  ULDC.64 UR8, c[0x0][0x180] ;  /* 0x0000600000087ab9 */ /* 0x000fe20000000a00 */
[----:B------:R-:W-:Y:S01]  /*1550*/  IMAD.SHL.U32 R22, R22, 0x8, RZ ;  /* 0x0000000816167824 */ /* 0x000fe200078e00ff */
[----:B------:R-:W-:Y:S01]  /*1560*/  UIMAD UR6, UR27, UR7, UR6 ;  /* 0x000000071b0672a4 */ /* 0x000fe2000f8e0206 */
[----:B------:R-:W-:Y:S01]  /*1570*/  IMAD R11, R7, c[0x0][0x1a0], RZ ;  /* 0x00006800070b7a24 */ /* 0x000fe200078e02ff */
[----:B------:R-:W-:Y:S01]  /*1580*/  UIMAD UR8, UR44, UR8, URZ ;  /* 0x000000082c0872a4 */ /* 0x000fe2000f8e023f */
[----:B------:R-:W-:Y:S01]  /*1590*/  IMAD.MOV.U32 R16, RZ, RZ, R12 ;  /* 0x000000ffff107224 */ /* 0x000fe200078e000c */
[----:B------:R-:W-:Y:S01]  /*15a0*/  SHF.R.S32.HI R23, RZ, 0x1f, R22 ;  /* 0x0000001fff177819 */ /* 0x000fe20000011416 */
[C---:B------:R-:W-:Y:S01]  /*15b0*/  IMAD R11, R8.reuse, c[0x0][0x1a4], R11 ;  /* 0x00006900080b7a24 */ /* 0x040fe200078e020b */
[----:B------:R-:W-:Y:S01]  /*15c0*/  UIMAD UR8, UR33, UR9, UR8 ;  /* 0x00000009210872a4 */ /* 0x000fe2000f8e0208 */
[----:B------:R-:W-:Y:S01]  /*15d0*/  IMAD.WIDE.U32 R24, R8, c[0x0][0x198], RZ ;  /* 0x0000660008187a25 */ /* 0x000fe200078e00ff */
[----:B------:R-:W-:-:S03]  /*15e0*/  ULDC.64 UR42, c[0x0][0x200] ;  /* 0x00008000002a7ab9 */ /* 0x000fc60000000a00 */
[----:B--2---:R-:W-:-:S04]  /*15f0*/  IMAD.WIDE.U32 R14, R6, c[0x0][0x188], R22 ;  /* 0x00006200060e7a25 */ /* 0x004fc800078e0016 */
[----:B------:R-:W-:Y:S01]  /*1600*/  IMAD.IADD R17, R13, 0x1, R11 ;  /* 0x000000010d117824 */ /* 0x000fe200078e020b */
[----:B------:R-:W-:Y:S01]  /*1610*/  IADD3 R15, R15, UR31, RZ ;  /* 0x0000001f0f0f7c10 */ /* 0x000fe2000fffe0ff */
[----:B------:R-:W-:Y:S02]  /*1620*/  IMAD R13, R9, c[0x0][0x1b8], RZ ;  /* 0x00006e00090d7a24 */ /* 0x000fe400078e02ff */
[----:B------:R-:W-:Y:S02]  /*1630*/  IMAD.U32 R11, RZ, RZ, UR27 ;  /* 0x0000001bff0b7e24 */ /* 0x000fe4000f8e00ff */
[C---:B------:R-:W-:Y:S02]  /*1640*/  IMAD R13, R10.reuse, c[0x0][0x1bc], R13 ;  /* 0x00006f000a0d7a24 */ /* 0x040fe400078e020d */
[----:B------:R-:W-:-:S04]  /*1650*/  IMAD.WIDE.U32 R14, R10, c[0x0][0x1b8], R14 ;  /* 0x00006e000a0e7a25 */ /* 0x000fc800078e000e */
[----:B------:R-:W-:-:S04]  /*1660*/  IMAD.WIDE.U32 R16, R11, c[0x0][0x1a0], R16 ;  /* 0x000068000b107a25 */ /* 0x000fc800078e0010 */
[----:B------:R-:W-:Y:S01]  /*1670*/  IMAD.IADD R13, R15, 0x1, R13 ;  /* 0x000000010f0d7824 */ /* 0x000fe200078e020d */
[----:B------:R-:W-:Y:S01]  /*1680*/  IADD3 R15, P1, R14, R16, RZ ;  /* 0x000000100e0f7210 */ /* 0x000fe20007f3e0ff */
[----:B------:R-:W-:-:S03]  /*1690*/  IMAD.WIDE.U32 R18, R6, c[0x0][0x368], R22 ;  /* 0x0000da0006127a25 */ /* 0x000fc600078e0016 */
[----:B------:R-:W-:Y:S01]  /*16a0*/  IADD3.X R14, R13, UR6, R17, P1, !PT ;  /* 0x000000060d0e7c10 */ /* 0x000fe20008ffe411 */
[--C-:B------:R-:W-:Y:S01]  /*16b0*/  IMAD.WIDE.U32 R20, R6, c[0x0][0x180], R22.reuse ;  /* 0x0000600006147a25 */ /* 0x100fe200078e0016 */
[----:B------:R-:W-:Y:S01]  /*16c0*/  IADD3 R13, P1, R8, UR10, RZ ;  /* 0x0000000a080d7c10 */ /* 0x000fe2000ff3e0ff */
[----:B------:R-:W-:Y:S01]  /*16d0*/  ULDC.64 UR6, c[0x0][0x198] ;  /* 0x0000660000067ab9 */ /* 0x000fe20000000a00 */
[----:B------:R-:W-:Y:S01]  /*16e0*/  IADD3 R19, R19, UR32, RZ ;  /* 0x0000002013137c10 */ /* 0x000fe2000fffe0ff */
[----:B------:R-:W-:Y:S01]  /*16f0*/  IMAD R9, R9, c[0x0][0x1b0], RZ ;  /* 0x00006c0009097a24 */ /* 0x000fe200078e02ff */
[----:B------:R-:W-:Y:S01]  /*1700*/  IADD3.X R12, R7, UR11, RZ, P1, !PT ;  /* 0x0000000b070c7c10 */ /* 0x000fe20008ffe4ff */
[----:B------:R-:W-:Y:S01]  /*1710*/  IMAD.WIDE.U32 R22, R13, c[0x0][0x190], R22 ;  /* 0x000064000d167a25 */ /* 0x000fe200078e0016 */
[----:B------:R-:W-:Y:S01]  /*1720*/  IADD3 R17, R21, UR8, RZ ;  /* 0x0000000815117c10 */ /* 0x000fe2000fffe0ff */
[----:B------:R-:W-:Y:S02]  /*1730*/  UIMAD UR6, UR30, UR6, URZ ;  /* 0x000000061e0672a4 */ /* 0x000fe4000f8e023f */
[----:B------:R-:W-:Y:S01]  /*1740*/  IMAD R16, R12, c[0x0][0x190], RZ ;  /* 0x000064000c107a24 */ /* 0x000fe200078e02ff */
[----:B------:R-:W-:Y:S01]  /*1750*/  UIADD3 UR8, UR10, UR34, URZ ;  /* 0x000000220a087290 */ /* 0x000fe2000fffe03f */
[----:B------:R-:W-:Y:S01]  /*1760*/  IMAD R7, R7, c[0x0][0x198], RZ ;  /* 0x0000660007077a24 */ /* 0x000fe200078e02ff */
[----:B------:R-:W-:Y:S01]  /*1770*/  UIMAD UR6, UR27, UR7, UR6 ;  /* 0x000000071b0672a4 */ /* 0x000fe2000f8e0206 */
[----:B------:R-:W-:Y:S01]  /*1780*/  IMAD R11, R13, c[0x0][0x194], R16 ;  /* 0x000065000d0b7a24 */ /* 0x000fe200078e0210 */
[----:B------:R-:W-:Y:S01]  /*1790*/  UIMAD.WIDE UR8, UR8, UR59, UR42 ;  /* 0x0000003b080872a5 */ /* 0x000fe2000f8e022a */
[----:B------:R-:W-:-:S02]  /*17a0*/  IMAD.MOV.U32 R16, RZ, RZ, R20 ;  /* 0x000000ffff107224 */ /* 0x000fc400078e0014 */
[----:B------:R-:W-:Y:S02]  /*17b0*/  IMAD.IADD R23, R23, 0x1, R11 ;  /* 0x0000000117177824 */ /* 0x000fe400078e020b */
[----:B------:R-:W-:Y:S02]  /*17c0*/  IMAD R9, R10, c[0x0][0x1b4], R9 ;  /* 0x00006d000a097a24 */ /* 0x000fe400078e0209 */
[----:B------:R-:W-:-:S04]  /*17d0*/  IMAD.WIDE.U32 R22, R6, c[0x0][0x178], R22 ;  /* 0x00005e0006167a25 */ /* 0x000fc800078e0016 */
[----:B------:R-:W-:Y:S01]  /*17e0*/  IMAD R6, R8, c[0x0][0x19c], R7 ;  /* 0x0000670008067a24 */ /* 0x000fe200078e0207 */
[----:B------:R-:W-:Y:S01]  /*17f0*/  IADD3 R23, R23, UR37, RZ ;  /* 0x0000002517177c10 */ /* 0x000fe2000fffe0ff */
[----:B------:R-:W-:-:S03]  /*1800*/  IMAD.WIDE.U32 R10, R10, c[0x0][0x1b0], R16 ;  /* 0x00006c000a0a7a25 */ /* 0x000fc600078e0010 */
[----:B------:R-:W-:Y:S01]  /*1810*/  IADD3 R25, R25, R6, RZ ;  /* 0x0000000619197210 */ /* 0x000fe20007ffe0ff */
[----:B------:R-:W-:Y:S02]  /*1820*/  IMAD.U32 R6, RZ, RZ, UR27 ;  /* 0x0000001bff067e24 */ /* 0x000fe4000f8e00ff */
[----:B------:R-:W-:Y:S02]  /*1830*/  IMAD R12, R12, c[0x0][0x370], RZ ;  /* 0x0000dc000c0c7a24 */ /* 0x000fe400078e02ff */
[----:B------:R-:W-:Y:S02]  /*1840*/  IMAD.WIDE.U32 R24, R6, c[0x0][0x198], R24 ;  /* 0x0000660006187a25 */ /* 0x000fe400078e0018 */
[----:B------:R-:W1:Y:S02]  /*1850*/  S2R R6, SR_CTAID.Z ;  /* 0x0000000000067919 */ /* 0x000e640000002700 */
[----:B------:R-:W-:Y:S01]  /*1860*/  IMAD.IADD R9, R11, 0x1, R9 ;  /* 0x000000010b097824 */ /* 0x000fe200078e0209 */
[----:B------:R-:W-:Y:S01]  /*1870*/  IADD3 R7, P1, R10, R24, RZ ;  /* 0x000000180a077210 */ /* 0x000fe20007f3e0ff */
[----:B------:R-:W-:Y:S01]  /*1880*/  IMAD R12, R13, c[0x0][0x374], R12 ;  /* 0x0000dd000d0c7a24 */ /* 0x000fe200078e020c */
[----:B------:R-:W-:Y:S01]  /*1890*/  LEA R10, P2, R15, c[0x0][0x170], 0x1 ;  /* 0x00005c000f0a7a11 */ /* 0x000fe200078408ff */
[----:B------:R-:W-:Y:S01]  /*18a0*/  IMAD.WIDE.U32 R18, R13, c[0x0][0x370], R18 ;  /* 0x0000dc000d127a25 */ /* 0x000fe200078e0012 */
[----:B------:R-:W-:Y:S01]  /*18b0*/  IADD3.X R24, R9, UR6, R25, P1, !PT ;  /* 0x0000000609187c10 */ /* 0x000fe20008ffe419 */
[----:B------:R-:W-:Y:S01]  /*18c0*/  ULEA.HI.SX32 UR6, UR35, 0xffffffff, 0x19 ;  /* 0xffffffff23067891 */ /* 0x000fe2000f8fca3f */
[----:B------:R-:W-:Y:S01]  /*18d0*/  LEA R8, P1, R7, c[0x0][0x168], 0x1 ;  /* 0x00005a0007087a11 */ /* 0x000fe200078208ff */
[----:B------:R-:W-:Y:S01]  /*18e0*/  IMAD.IADD R19, R19, 0x1, R12 ;  /* 0x0000000113137824 */ /* 0x000fe200078e020c */
[----:B------:R-:W-:Y:S01]  /*18f0*/  MOV R13, c[0x0][0x198] ;  /* 0x00006600000d7a02 */ /* 0x000fe20000000f00 */
[----:B------:R-:W-:Y:S01]  /*1900*/  ULEA.HI UR7, UR6, UR6, URZ, 0x1 ;  /* 0x0000000606077291 */ /* 0x000fe2000f8f083f */
[----:B------:R-:W-:Y:S01]  /*1910*/  IMAD.MOV.U32 R17, RZ, RZ, c[0x0][0x1a0] ;  /* 0x00006800ff117624 */ /* 0x000fe200078e00ff */
[----:B------:R-:W-:Y:S01]  /*1920*/  LEA.HI.X R11, R15, c[0x0][0x174], R14, 0x1, P2 ;  /* 0x00005d000f0b7a11 */ /* 0x000fe200010f0c0e */
[----:B------:R-:W-:Y:S01]  /*1930*/  IMAD.MOV.U32 R15, RZ, RZ, c[0x0][0x1a4] ;  /* 0x00006900ff0f7624 */ /* 0x000fe200078e00ff */
[----:B------:R-:W-:Y:S01]  /*1940*/  ULOP3.LUT UR7, UR7, 0xfffffffe, URZ, 0xc0, !UPT ;  /* 0xfffffffe07077892 */ /* 0x000fe2000f8ec03f */
[----:B------:R-:W-:Y:S01]  /*1950*/  LEA.HI.X R9, R7, c[0x0][0x16c], R24, 0x1, P1 ;  /* 0x00005b0007097a11 */ /* 0x000fe200008f0c18 */
[----:B------:R-:W-:Y:S01]  /*1960*/  IMAD.MOV.U32 R7, RZ, RZ, c[0x0][0x19c] ;  /* 0x00006700ff077624 */ /* 0x000fe200078e00ff */
[----:B------:R-:W-:Y:S01]  /*1970*/  LEA R16, P2, R17, R10, 0x7 ;  /* 0x0000000a11107211 */ /* 0x000fe200078438ff */
[----:B------:R-:W-:Y:S01]  /*1980*/  UIADD3 UR7, UR6, -UR7, URZ ;  /* 0x8000000706077290 */ /* 0x000fe2000fffe03f */
[----:B------:R-:W-:-:S02]  /*1990*/  LEA R14, P1, R13, R8, 0x7 ;  /* 0x000000080d0e7211 */ /* 0x000fc400078238ff */
[----:B------:R-:W-:Y:S01]  /*19a0*/  LEA.HI.X R17, R17, R11, R15, 0x7, P2 ;  /* 0x0000000b11117211 */ /* 0x000fe200010f3c0f */
[C---:B-1----:R-:W-:Y:S01]  /*19b0*/  IMAD.WIDE.U32 R18, R6.reuse, c[0x0][0x378], R18 ;  /* 0x0000de0006127a25 */ /* 0x042fe200078e0012 */
[----:B------:R-:W-:Y:S01]  /*19c0*/  @P0 BAR.SYNC.DEFER_BLOCKING 0x0 ;  /* 0x0000000000000b1d */ /* 0x000fe20000010000 */
[----:B------:R-:W-:Y:S01]  /*19d0*/  LEA.HI.X R15, R13, R9, R7, 0x7, P1 ;  /* 0x000000090d0f7211 */ /* 0x000fe200008f3c07 */
[----:B------:R-:W-:Y:S01]  /*19e0*/  UISETP.NE.AND UP0, UPT, UR7, 0x1, UPT ;  /* 0x000000010700788c */ /* 0x000fe2000bf05270 */
[----:B------:R-:W-:Y:S01]  /*19f0*/  IMAD.WIDE.U32 R22, R6, c[0x0][0x1a8], R22 ;  /* 0x00006a0006167a25 */ /* 0x000fe200078e0016 */
[----:B------:R-:W-:Y:S02]  /*1a00*/  IADD3 R12, R19, UR39, RZ ;  /* 0x00000027130c7c10 */ /* 0x000fe4000fffe0ff */
[C---:B------:R-:W-:Y:S01]  /*1a10*/  LEA R202, P0, R18.reuse, c[0x0][0x330], 0x1 ;  /* 0x0000cc0012ca7a11 */ /* 0x040fe200078008ff */
[----:B------:R-:W-:Y:S01]  /*1a20*/  IMAD.MOV.U32 R19, RZ, RZ, c[0x0][0x370] ;  /* 0x0000dc00ff137624 */ /* 0x000fe200078e00ff */
[----:B------:R-:W-:Y:S01]  /*1a30*/  IADD3 R6, R23, UR40, RZ ;  /* 0x0000002817067c10 */ /* 0x000fe2000fffe0ff */
[----:B------:R-:W-:Y:S01]  /*1a40*/  IMAD.MOV.U32 R13, RZ, RZ, c[0x0][0x374] ;  /* 0x0000dd00ff0d7624 */ /* 0x000fe200078e00ff */
[----:B------:R-:W-:Y:S01]  /*1a50*/  LEA.HI.X R203, R18, c[0x0][0x334], R12, 0x1, P0 ;  /* 0x0000cd0012cb7a11 */ /* 0x000fe200000f0c0c */
[----:B------:R-:W-:Y:S01]  /*1a60*/  IMAD.SHL.U32 R7, R181, 0x2, RZ ;  /* 0x00000002b5077824 */ /* 0x000fe200078e00ff */
[----:B------:R-:W-:Y:S01]  /*1a70*/  LEA R204, P1, R22, c[0x0][0x160], 0x1 ;  /* 0x0000580016cc7a11 */ /* 0x000fe200078208ff */
[----:B------:R-:W-:Y:S01]  /*1a80*/  IMAD.SHL.U32 R12, R180, 0x4, RZ ;  /* 0x00000004b40c7824 */ /* 0x000fe200078e00ff */
[----:B------:R-:W-:Y:S01]  /*1a90*/  LEA R18, P0, R19, R202, 0x7 ;  /* 0x000000ca13127211 */ /* 0x000fe200078038ff */
[----:B------:R-:W-:Y:S01]  /*1aa0*/  UMOV UR7, UR9 ;  /* 0x0000000900077c82 */ /* 0x000fe20008000000 */
[----:B------:R-:W-:-:S02]  /*1ab0*/  LEA.HI.X R205, R22, c[0x0][0x164], R6, 0x1, P1 ;  /* 0x0000590016cd7a11 */ /* 0x000fc400008f0c06 */
[----:B------:R-:W-:Y:S02]  /*1ac0*/  LEA.HI.X R19, R19, R203, R13, 0x7, P0 ;  /* 0x000000cb13137211 */ /* 0x000fe400000f3c0d */
[----:B------:R-:W-:Y:S02]  /*1ad0*/  IADD3 R6, R181, 0x1000, RZ ;  /* 0x00001000b5067810 */ /* 0x000fe40007ffe0ff */
[----:B------:R-:W-:Y:S02]  /*1ae0*/  PLOP3.LUT P0, PT, PT, PT, UP0, 0x80, 0x0 ;  /* 0x000000000000781c */ /* 0x000fe40003f0f008 */
[----:B------:R-:W-:Y:S01]  /*1af0*/  MOV R13, c[0x0][0x190] ;  /* 0x00006400000d7a02 */ /* 0x000fe20000000f00 */
[----:B------:R-:W-:Y:S01]  /*1b00*/  @!PT LDS RZ, [RZ] ;  /* 0x00000000fffff984 */ /* 0x000fe20000000800 */
[----:B------:R-:W-:Y:S01]  /*1b10*/  @!PT LDS RZ, [RZ] ;  /* 0x00000000fffff984 */ /* 0x000fe20000000800 */
[----:B------:R-:W-:Y:S01]  /*1b20*/  @!PT LDS RZ, [RZ] ;  /* 0x00000000fffff984 */ /* 0x000fe20000000800 */
[----:B------:R1:W-:Y:S01]  /*1b30*/  LDGSTS.E.BYPASS.LTC128B.128 [R7+0x8000], [R10.64] ;  /* 0x080000000a077fae */ /* 0x0003e2000b901d5c */
[----:B------:R-:W-:Y:S02]  /*1b40*/  SEL R6, R6, R181, !P0 ;  /* 0x000000b506067207 */ /* 0x000fe40004000000 */
[----:B------:R-:W-:Y:S01]  /*1b50*/  IADD3 R12, P1, R12, UR8, RZ ;  /* 0x000000080c0c7c10 */ /* 0x000fe2000ff3e0ff */
[----:B------:R2:W-:Y:S02]  /*1b60*/  LDGSTS.E.BYPASS.LTC128B.128 [R7+0x9000], [R16.64] ;  /* 0x0900000010077fae */ /* 0x0005e4000b901d5c */
[----:B------:R-:W-:Y:S01]  /*1b70*/  IMAD.SHL.U32 R200, R6, 0x2, RZ ;  /* 0x0000000206c87824 */ /* 0x000fe200078e00ff */
[----:B------:R-:W-:Y:S01]  /*1b80*/  LEA.HI R6, R0, R5, RZ, 0x5 ;  /* 0x0000000500067211 */ /* 0x000fe200078f28ff */
[----:B------:R-:W0:Y:S04]  /*1b90*/  LDGDEPBAR ;  /* 0x00000000000079af */ /* 0x000e280000000000 */
[----:B------:R3:W-:Y:S01]  /*1ba0*/  LDGSTS.E.BYPASS.LTC128B.128 [R7+0x4000], [R202.64] ;  /* 0x04000000ca077fae */ /* 0x0007e2000b901d5c */
[----:B------:R-:W-:-:S03]  /*1bb0*/  LOP3.LUT R0, R6, 0xffffffe0, RZ, 0xc0, !PT ;  /* 0xffffffe006007812 */ /* 0x000fc600078ec0ff */
[----:B------:R3:W-:Y:S04]  /*1bc0*/  LDGSTS.E.BYPASS.LTC128B.128 [R7+0x5000], [R18.64] ;  /* 0x0500000012077fae */ /* 0x0007e8000b901d5c */
[----:B------:R4:W-:Y:S01]  /*1bd0*/  LDGSTS.E.BYPASS.LTC128B.128 [R200], [R204.64] ;  /* 0x00000000ccc87fae */ /* 0x0009e2000b901d5c */
[----:B-1----:R-:W-:Y:S01]  /*1be0*/  IMAD.MOV.U32 R11, RZ, RZ, c[0x0][0x194] ;  /* 0x00006500ff0b7624 */ /* 0x002fe200078e00ff */
[----:B------:R-:W-:Y:S02]  /*1bf0*/  SHF.L.U64.HI R10, R180, 0x2, R193 ;  /* 0x00000002b40a7819 */ /* 0x000fe400000102c1 */
[----:B--2---:R-:W-:-:S04]  /*1c00*/  LEA R16, P2, R13, R204, 0x7 ;  /* 0x000000cc0d107211 */ /* 0x004fc800078438ff */
[----:B------:R-:W-:Y:S01]  /*1c10*/  LEA.HI.X R17, R13, R205, R11, 0x7, P2 ;  /* 0x000000cd0d117211 */ /* 0x000fe200010f3c0b */
[----:B------:R-:W-:Y:S01]  /*1c20*/  IMAD.IADD R0, R5, 0x1, -R0 ;  /* 0x0000000105007824 */ /* 0x000fe200078e0a00 */
[----:B------:R-:W-:Y:S01]  /*1c30*/  ULDC UR32, c[0x0][0x224] ;  /* 0x0000890000207ab9 */ /* 0x000fe20000000800 */
[----:B------:R-:W-:Y:S02]  /*1c40*/  IADD3.X R13, R10, UR7, RZ, P1, !PT ;  /* 0x000000070a0d7c10 */ /* 0x000fe40008ffe4ff */
[----:B------:R4:W-:Y:S04]  /*1c50*/  LDGSTS.E.BYPASS.LTC128B.128 [R200+0x1000], [R16.64] ;  /* 0x0100000010c87fae */ /* 0x0009e8000b901d5c */
[----:B------:R3:W-:Y:S04]  /*1c60*/  LDGSTS.E.BYPASS.LTC128B.128 [R7+0x6000], [R8.64] ;  /* 0x0600000008077fae */ /* 0x0007e8000b901d5c */
[----:B------:R3:W-:Y:S04]  /*1c70*/  LDGSTS.E.BYPASS.LTC128B.128 [R7+0x7000], [R14.64] ;  /* 0x070000000e077fae */ /* 0x0007e8000b901d5c */
[----:B------:R-:W0:Y:S01]  /*1c80*/  LDGDEPBAR ;  /* 0x00000000000079af */ /* 0x000e220000000000 */
[----:B------:R-:W-:Y:S01]  /*1c90*/  SHF.R.S32.HI R5, RZ, 0x5, R6 ;  /* 0x00000005ff057819 */ /* 0x000fe20000011406 */
[----:B------:R-:W-:-:S02]  /*1ca0*/  ULDC UR31, c[0x0][0x22c] ;  /* 0x00008b00001f7ab9 */ /* 0x000fc40000000800 */
[----:B------:R-:W-:Y:S01]  /*1cb0*/  UIMAD.WIDE UR32, UR33, UR32, UR10 ;  /* 0x00000020212072a5 */ /* 0x000fe2000f8e020a */
[----:B------:R4:W5:Y:S01]  /*1cc0*/  LDG.E R199, [R12.64] ;  /* 0x0000001c0cc77981 */ /* 0x000962000c1e1900 */
[----:B------:R-:W-:Y:S02]  /*1cd0*/  IMAD R6, R5, UR51, R0 ;  /* 0x0000003305067c24 */ /* 0x000fe4000f8e0200 */
[----:B------:R-:W-:Y:S01]  /*1ce0*/  IMAD.U32 R5, RZ, RZ, UR36 ;  /* 0x00000024ff057e24 */ /* 0x000fe2000f8e00ff */
[----:B------:R-:W-:Y:S01]  /*1cf0*/  MOV R0, UR45 ;  /* 0x0000002d00007c02 */ /* 0x000fe20008000f00 */
[----:B------:R-:W-:Y:S01]  /*1d00*/  UIMAD UR11, UR52, UR31, UR54 ;  /* 0x0000001f340b72a4 */ /* 0x000fe2000f8e0236 */
[----:B------:R4:W5:Y:S02]  /*1d10*/  LDG.E R198, [R12.64+0x20] ;  /* 0x0000201c0cc67981 */ /* 0x000964000c1e1900 */
[----:B------:R-:W-:Y:S01]  /*1d20*/  IADD3 R5, P2, P1, R6, UR53, R5 ;  /* 0x0000003506057c10 */ /* 0x000fe2000f95e005 */
[----:B------:R-:W-:Y:S01]  /*1d30*/  UIADD3 UR9, UP0, UR32, UR49, URZ ;  /* 0x0000003120097290 */ /* 0x000fe2000ff1e03f */
[----:B------:R4:W5:Y:S01]  /*1d40*/  LDG.E R197, [R12.64+0x100] ;  /* 0x0001001c0cc57981 */ /* 0x000962000c1e1900 */
[----:B------:R-:W-:-:S03]  /*1d50*/  UIADD3 UR11, UR47, UR11, URZ ;  /* 0x0000000b2f0b7290 */ /* 0x000fc6000fffe03f */
[----:B------:R4:W5:Y:S01]  /*1d60*/  LDG.E R196, [R12.64+0x120] ;  /* 0x0001201c0cc47981 */ /* 0x000962000c1e1900 */
[----:B------:R-:W-:Y:S01]  /*1d70*/  UIADD3.X UR32, UR33, UR48, URZ, UP0, !UPT ;  /* 0x0000003021207290 */ /* 0x000fe200087fe43f */
[----:B------:R-:W-:Y:S01]  /*1d80*/  CS2R R94, SRZ ;  /* 0x00000000005e7805 */ /* 0x000fe2000001ff00 */
[----:B------:R-:W-:Y:S01]  /*1d90*/  UIMAD UR11, UR11, UR9, URZ ;  /* 0x000000090b0b72a4 */ /* 0x000fe2000f8e023f */
[----:B---3--:R-:W-:Y:S01]  /*1da0*/  SHF.R.S32.HI R7, RZ, 0x1f, R6 ;  /* 0x0000001fff077819 */ /* 0x008fe20000011406 */
[----:B------:R-:W-:Y:S01]  /*1db0*/  IMAD.U32 R6, RZ, RZ, UR46 ;  /* 0x0000002eff067e24 */ /* 0x000fe2000f8e00ff */
[----:B------:R-:W-:-:S04]  /*1dc0*/  DEPBAR.LE SB0, 0x1 ;  /* 0x000080400000791a */ /* 0x000fc80000000000 */
[----:B------:R-:W-:Y:S01]  /*1dd0*/  IADD3.X R7, R7, UR55, R0, P2, P1 ;  /* 0x0000003707077c10 */ /* 0x000fe200097e2400 */
[----:B------:R-:W-:Y:S01]  /*1de0*/  BAR.SYNC.DEFER_BLOCKING 0x0 ;  /* 0x0000000000007b1d */ /* 0x000fe20000010000 */
[----:B------:R-:W-:Y:S01]  /*1df0*/  IADD3 R4, P1, R5, R4, RZ ;  /* 0x0000000405047210 */ /* 0x000fe20007f3e0ff */
[----:B------:R-:W-:Y:S01]  /*1e00*/  UIMAD UR11, UR32, UR46, UR11 ;  /* 0x0000002e200b72a4 */ /* 0x000fe2000f8e020b */
[----:B------:R-:W-:Y:S01]  /*1e10*/  CS2R R92, SRZ ;  /* 0x00000000005c7805 */ /* 0x000fe2000001ff00 */
[----:B------:R-:W-:Y:S01]  /*1e20*/  UISETP.GE.AND UP0, UPT, UR58, 0x1, UPT ;  /* 0x000000013a00788c */ /* 0x000fe2000bf06270 */
[----:B------:R-:W-:Y:S01]  /*1e30*/  CS2R R98, SRZ ;  /* 0x0000000000627805 */ /* 0x000fe2000001ff00 */
[----:B------:R-:W-:Y:S01]  /*1e40*/  IMAD.X R5, R7, 0x1, R2, P1 ;  /* 0x0000000107057824 */ /* 0x000fe200008e0602 */
[----:B------:R-:W-:Y:S01]  /*1e50*/  UIADD3 UR10, UR10, UR38, URZ ;  /* 0x000000260a0a7290 */ /* 0x000fe2000fffe03f */
[----:B------:R-:W-:Y:S01]  /*1e60*/  IMAD.U32 R7, RZ, RZ, UR47 ;  /* 0x0000002fff077e24 */ /* 0x000fe2000f8e00ff */
[----:B------:R-:W-:Y:S01]  /*1e70*/  ULDC.64 UR34, c[0x0][0x3c8] ;  /* 0x0000f20000227ab9 */ /* 0x000fe20000000a00 */
[----:B------:R-:W-:Y:S01]  /*1e80*/  IMAD.WIDE.U32 R4, R6, UR9, R4 ;  /* 0x0000000906047c25 */ /* 0x000fe2000f8e0004 */
[----:B------:R-:W-:Y:S01]  /*1e90*/  CS2R R96, SRZ ;  /* 0x0000000000607805 */ /* 0x000fe2000001ff00 */
[----:B------:R-:W-:Y:S01]  /*1ea0*/  CS2R R90, SRZ ;  /* 0x00000000005a7805 */ /* 0x000fe2000001ff00 */
[----:B------:R-:W-:Y:S01]  /*1eb0*/  CS2R R88, SRZ ;  /* 0x0000000000587805 */ /* 0x000fe2000001ff00 */
[----:B------:R-:W-:Y:S01]  /*1ec0*/  CS2R R86, SRZ ;  /* 0x0000000000567805 */ /* 0x000fe2000001ff00 */
[----:B------:R-:W-:Y:S01]  /*1ed0*/  IADD3 R0, R5, UR11, RZ ;  /* 0x0000000b05007c10 */ /* 0x000fe2000fffe0ff */
[----:B------:R-:W-:Y:S01]  /*1ee0*/  UIMAD.WIDE UR10, UR10, UR59, UR34 ;  /* 0x0000003b0a0a72a5 */ /* 0x000fe2000f8e0222 */
[C---:B------:R-:W-:Y:S01]  /*1ef0*/  LEA R206, P1, R4.reuse, c[0x0][0x350], 0x2 ;  /* 0x0000d40004ce7a11 */ /* 0x040fe200078210ff */
[----:B------:R-:W-:Y:S01]  /*1f00*/  CS2R R84, SRZ ;  /* 0x0000000000547805 */ /* 0x000fe2000001ff00 */
[----:B------:R-:W-:Y:S01]  /*1f10*/  CS2R R78, SRZ ;  /* 0x00000000004e7805 */ /* 0x000fe2000001ff00 */
[----:B------:R-:W-:Y:S01]  /*1f20*/  CS2R R76, SRZ ;  /* 0x00000000004c7805 */ /* 0x000fe2000001ff00 */
[----:B------:R-:W-:Y:S01]  /*1f30*/  LEA.HI.X R207, R4, c[0x0][0x354], R0, 0x2, P1 ;  /* 0x0000d50004cf7a11 */ /* 0x000fe200008f1400 */
[----:B------:R-:W-:Y:S01]  /*1f40*/  CS2R R82, SRZ ;  /* 0x0000000000527805 */ /* 0x000fe2000001ff00 */
[----:B------:R-:W-:Y:S01]  /*1f50*/  PLOP3.LUT P1, PT, PT, PT, UP0, 0x80, 0x0 ;  /* 0x000000000000781c */ /* 0x000fe20003f2f008 */
[----:B------:R4:W1:Y:S01]  /*1f60*/  LDSM.16.M88.4 R132, [R174+0x8000] ;  /* 0x00800000ae84783b */ /* 0x0008620000000200 */
[----:B------:R-:W-:Y:S01]  /*1f70*/  CS2R R80, SRZ ;  /* 0x0000000000507805 */ /* 0x000fe2000001ff00 */
[----:B------:R-:W-:Y:S01]  /*1f80*/  CS2R R74, SRZ ;  /* 0x00000000004a7805 */ /* 0x000fe2000001ff00 */
[----:B------:R-:W-:Y:S01]  /*1f90*/  CS2R R72, SRZ ;  /* 0x0000000000487805 */ /* 0x000fe2000001ff00 */
[----:B------:R4:W2:Y:S01]  /*1fa0*/  LDSM.16.M88.4 R136, [R174+0x8400] ;  /* 0x00840000ae88783b */ /* 0x0008a20000000200 */
[----:B------:R-:W-:Y:S01]  /*1fb0*/  CS2R R70, SRZ ;  /* 0x0000000000467805 */ /* 0x000fe2000001ff00 */
[----:B------:R-:W-:-:S02]  /*1fc0*/  CS2R R68, SRZ ;  /* 0x0000000000447805 */ /* 0x000fc4000001ff00 */
[----:B------:R4:W3:Y:S04]  /*1fd0*/  LDSM.16.M88.4 R140, [R174+0x8800] ;  /* 0x00880000ae8c783b */ /* 0x0008e80000000200 */
[----:B------:R4:W1:Y:S04]  /*1fe0*/  LDSM.16.M88.4 R144, [R174+0x8c00] ;  /* 0x008c0000ae90783b */ /* 0x0008680000000200 */
[----:B------:R4:W1:Y:S04]  /*1ff0*/  LDSM.16.M88.4 R148, [R167+0x8000] ;  /* 0x00800000a794783b */ /* 0x0008680000000200 */
[----:B------:R4:W1:Y:S04]  /*2000*/  LDSM.16.M88.4 R152, [R167+0x8400] ;  /* 0x00840000a798783b */ /* 0x0008680000000200 */
[----:B------:R4:W1:Y:S04]  /*2010*/  LDSM.16.M88.4 R156, [R167+0x8800] ;  /* 0x00880000a79c783b */ /* 0x0008680000000200 */
[----:B------:R4:W1:Y:S01]  /*2020*/  LDSM.16.M88.4 R160, [R167+0x8c00] ;  /* 0x008c0000a7a0783b */ /* 0x0008620000000200 */
[----:B------:R-:W-:Y:S05]  /*2030*/  @!P1 BRA `(.L_x_127) ;  /* 0x000032a000009947 */ /* 0x000fea0003800000 */
[----:B------:R-:W-:Y:S01]  /*2040*/  IADD3 R169, R176, 0x1000, RZ ;  /* 0x00001000b0a97810 */ /* 0x000fe20007ffe0ff */
[----:B------:R-:W-:Y:S01]  /*2050*/  IMAD.MOV.U32 R95, RZ, RZ, RZ ;  /* 0x000000ffff5f7224 */ /* 0x000fe200078e00ff */
[----:B------:R-:W-:Y:S01]  /*2060*/  IADD3 R168, R177, 0x1000, RZ ;  /* 0x00001000b1a87810 */ /* 0x000fe20007ffe0ff */
[----:B------:R-:W-:Y:S01]  /*2070*/  UMOV UR9, UR11 ;  /* 0x0000000b00097c82 */ /* 0x000fe20008000000 */
[----:B------:R-:W-:-:S02]  /*2080*/  SEL R169, R169, R176, !P0 ;  /* 0x000000b0a9a97207 */ /* 0x000fc40004000000 */
[----:B------:R-:W-:-:S03]  /*2090*/  SEL R168, R168, R177, !P0 ;  /* 0x000000b1a8a87207 */ /* 0x000fc60004000000 */
[----:B------:R-:W-:Y:S02]  /*20a0*/  IMAD.SHL.U32 R169, R169, 0x2, RZ ;  /* 0x00000002a9a97824 */ /* 0x000fe400078e00ff */
[----:B------:R-:W-:Y:S02]  /*20b0*/  IMAD.SHL.U32 R168, R168, 0x2, RZ ;  /* 0x00000002a8a87824 */ /* 0x000fe400078e00ff */
[----:B------:R-:W-:Y:S01]  /*20c0*/  IMAD.MOV.U32 R195, RZ, RZ, c[0x0][0x22c] ;  /* 0x00008b00ffc37624 */ /* 0x000fe200078e00ff */
[C---:B------:R-:W-:Y:S01]  /*20d0*/  IADD3 R192, R180.reuse, -0x80, RZ ;  /* 0xffffff80b4c07810 */ /* 0x040fe20007ffe0ff */
[----:B------:R-:W-:Y:S01]  /*20e0*/  IMAD.SHL.U32 R2, R177, 0x2, RZ ;  /* 0x00000002b1027824 */ /* 0x000fe200078e00ff */
[C---:B------:R-:W-:Y:S01]  /*20f0*/  SHF.L.U64.HI R193, R180.reuse, 0x2, R193 ;  /* 0x00000002b4c17819 */ /* 0x040fe200000102c1 */
[----:B------:R-:W-:Y:S01]  /*2100*/  IMAD R195, R195, c[0x0][0x1c0], RZ ;  /* 0x00007000c3c37a24 */ /* 0x000fe200078e02ff */
[----:B------:R-:W-:Y:S01]  /*2110*/  SHF.L.U32 R194, R180, 0x2, RZ ;  /* 0x00000002b4c27819 */ /* 0x000fe200000006ff */
[----:B------:R-:W-:Y:S01]  /*2120*/  IMAD.SHL.U32 R192, R192, 0x4, RZ ;  /* 0x00000004c0c07824 */ /* 0x000fe200078e00ff */
[----:B------:R-:W-:Y:S02]  /*2130*/  IADD3 R0, R2, R175, RZ ;  /* 0x000000af02007210 */ /* 0x000fe40007ffe0ff */
[----:B------:R-:W-:-:S02]  /*2140*/  LEA R195, -R195, RZ, 0x7 ;  /* 0x000000ffc3c37211 */ /* 0x000fc400078e39ff */
.L_x_130:
[----:B------:R-:W0:Y:S01]  /*2150*/  LDGDEPBAR ;  /* 0x00000000000079af */ /* 0x000e220000000000 */
[----:B------:R-:W-:Y:S01]  /*2160*/  IADD3 R178, R175, R168, RZ ;  /* 0x000000a8afb27210 */ /* 0x000fe20007ffe0ff */
[C---:B-----5:R-:W-:Y:S01]  /*2170*/  FMUL.FTZ R209, R199.reuse, 1.4426950216293334961 ;  /* 0x3fb8aa3bc7d17820 */ /* 0x060fe20000410000 */
[----:B------:R-:W-:Y:S01]  /*2180*/  FSETP.NEU.FTZ.AND P0, PT, R199, -INF , PT ;  /* 0xff800000c700780b */ /* 0x000fe20003f1d000 */
[----:B------:R-:W-:Y:S01]  /*2190*/  FMUL.FTZ R213, R197, 1.4426950216293334961 ;  /* 0x3fb8aa3bc5d57820 */ /* 0x000fe20000410000 */
[----:B------:R-:W-:Y:S06]  /*21a0*/  UISETP.GE.AND UP2, UPT, UR6, 0x1, UPT ;  /* 0x000000010600788c */ /* 0x000fec000bf46270 */
[----:B------:R-:W-:Y:S01]  /*21b0*/  PLOP3.LUT P2, PT, PT, PT, UP2, 0x80, 0x0 ;  /* 0x000000000000781c */ /* 0x000fe20003f4f028 */
[----:B------:R-:W-:Y:S04]  /*21c0*/  DEPBAR.LE SB0, 0x0 ;  /* 0x000080000000791a */ /* 0x000fe80000000000 */
[----:B------:R-:W-:Y:S08]  /*21d0*/  BAR.SYNC.DEFER_BLOCKING 0x0 ;  /* 0x0000000000007b1d */ /* 0x000ff00000010000 */
        /* <DEDUP_REMOVED lines=11> */
[C---:B------:R-:W-:Y:S01]  /*2290*/  HMMA.16816.F32.BF16 R16, R100.reuse, R106, RZ ;  /* 0x0000006a6410723c */ /* 0x040fe200000418ff */
[----:B------:R-:W-:Y:S07]  /*22a0*/  LDSM.16.M88.4 R104, [R167+0x6400] ;  /* 0x00640000a768783b */ /* 0x000fee0000000200 */
        /* <DEDUP_REMOVED lines=9> */
[C---:B------:R-:W-:Y:S07]  /*2340*/  HMMA.16816.F32.BF16 R56, R108.reuse, R120, RZ ;  /* 0x000000786c38723c */ /* 0x040fee00000418ff */
[----:B------:R-:W-:Y:S01]  /*2350*/  FSEL R120, R209, RZ, P0 ;  /* 0x000000ffd1787208 */ /* 0x000fe20000000000 */
[-C--:B------:R-:W-:Y:S01]  /*2360*/  HMMA.16816.F32.BF16 R60, R108, R122.reuse, RZ ;  /* 0x0000007a6c3c723c */ /* 0x080fe200000418ff */
[----:B------:R-:W-:Y:S01]  /*2370*/  LDSM.16.M88.4 R108, [R167+0x6800] ;  /* 0x00680000a76c783b */ /* 0x000fe20000000200 */
[C---:B------:R-:W-:Y:S02]  /*2380*/  FSETP.NEU.FTZ.AND P0, PT, R198.reuse, -INF , PT ;  /* 0xff800000c600780b */ /* 0x040fe40003f1d000 */
[----:B------:R-:W-:Y:S04]  /*2390*/  FMUL.FTZ R209, R198, 1.4426950216293334961 ;  /* 0x3fb8aa3bc6d17820 */ /* 0x000fe80000410000 */
[----:B------:R-:W-:Y:S01]  /*23a0*/  HMMA.16816.F32.BF16 R64, R100, R122, RZ ;  /* 0x0000007a6440723c */ /* 0x000fe200000418ff */
[----:B------:R-:W1:Y:S07]  /*23b0*/  LDSM.16.M88.4 R100, [R178+0x1000] ;  /* 0x00100000b264783b */ /* 0x000e6e0000000200 */
[-C--:B---3--:R-:W-:Y:S11]  /*23c0*/  HMMA.16816.F32.BF16 R4, R124, R128.reuse, R4 ;  /* 0x000000807c04723c */ /* 0x088ff60000041804 */
[----:B------:R-:W-:Y:S11]  /*23d0*/  @!UPT UIADD3 URZ, URZ, URZ, URZ ;  /* 0x0000003f3f3ff290 */ /* 0x000ff6000fffe03f */
[----:B------:R-:W-:Y:S02]  /*23e0*/  @!UPT UIADD3 URZ, URZ, URZ, URZ ;  /* 0x0000003f3f3ff290 */ /* 0x000fe4000fffe03f */
[--C-:B------:R-:W-:Y:S01]  /*23f0*/  FFMA.FTZ R208, R5, c[0x0][0x23c], -R120.reuse ;  /* 0x00008f0005d07a23 */ /* 0x100fe20000010878 */
[----:B------:R-:W-:Y:S01]  /*2400*/  FSEL R5, R209, RZ, P0 ;  /* 0x000000ffd1057208 */ /* 0x000fe20000000000 */
[----:B------:R-:W-:Y:S01]  /*2410*/  FFMA.FTZ R201, R4, c[0x0][0x23c], -R120 ;  /* 0x00008f0004c97a23 */ /* 0x000fe20000010878 */
[----:B------:R-:W-:Y:S03]  /*2420*/  FSETP.NEU.FTZ.AND P0, PT, R197, -INF , PT ;  /* 0xff800000c500780b */ /* 0x000fe60003f1d000 */
[----:B------:R-:W-:Y:S01]  /*2430*/  MUFU.EX2 R208, R208 ;  /* 0x000000d000d07308 */ /* 0x000fe20000000800 */
[--C-:B------:R-:W-:Y:S01]  /*2440*/  FFMA.FTZ R214, R6, c[0x0][0x23c], -R5.reuse ;  /* 0x00008f0006d67a23 */ /* 0x100fe20000010805 */
[C---:B-1----:R-:W-:Y:S04]  /*2450*/  HMMA.16816.F32.BF16 R8, R100.reuse, R128, R8 ;  /* 0x000000806408723c */ /* 0x042fe80000041808 */
[----:B------:R-:W-:Y:S01]  /*2460*/  FFMA.FTZ R210, R7, c[0x0][0x23c], -R5 ;  /* 0x00008f0007d27a23 */ /* 0x000fe20000010805 */
[----:B------:R-:W-:Y:S01]  /*2470*/  FSEL R7, R213, RZ, P0 ;  /* 0x000000ffd5077208 */ /* 0x000fe20000000000 */
[C---:B------:R-:W-:Y:S02]  /*2480*/  FMUL.FTZ R213, R196.reuse, 1.4426950216293334961 ;  /* 0x3fb8aa3bc4d57820 */ /* 0x040fe40000410000 */
[----:B------:R1:W-:Y:S01]  /*2490*/  MUFU.EX2 R209, R214 ;  /* 0x000000d600d17308 */ /* 0x0003e20000000800 */
[-C--:B------:R-:W-:Y:S03]  /*24a0*/  HMMA.16816.F32.BF16 R12, R100, R130.reuse, R12 ;  /* 0x00000082640c723c */ /* 0x080fe6000004180c */
[----:B------:R-:W-:Y:S04]  /*24b0*/  FSETP.NEU.FTZ.AND P0, PT, R196, -INF , PT ;  /* 0xff800000c400780b */ /* 0x000fe80003f1d000 */
[----:B------:R-:W-:Y:S01]  /*24c0*/  FSEL R6, R213, RZ, P0 ;  /* 0x000000ffd5067208 */ /* 0x000fe20000000000 */
[C---:B------:R-:W-:Y:S01]  /*24d0*/  HMMA.16816.F32.BF16 R16, R124.reuse, R130, R16 ;  /* 0x000000827c10723c */ /* 0x040fe20000041810 */
[----:B------:R-:W-:Y:S07]  /*24e0*/  MUFU.EX2 R201, R201 ;  /* 0x000000c900c97308 */ /* 0x000fee0000000800 */
[-C--:B------:R-:W-:Y:S03]  /*24f0*/  HMMA.16816.F32.BF16 R20, R124, R104.reuse, R20 ;  /* 0x000000687c14723c */ /* 0x080fe60000041814 */
[----:B------:R-:W-:Y:S01]  /*2500*/  MUFU.EX2 R210, R210 ;  /* 0x000000d200d27308 */ /* 0x000fe20000000800 */
[--C-:B------:R-:W-:Y:S01]  /*2510*/  FFMA.FTZ R218, R10, c[0x0][0x23c], -R6.reuse ;  /* 0x00008f000ada7a23 */ /* 0x100fe20000010806 */
[----:B------:R-:W-:Y:S01]  /*2520*/  IADD3 R10, P0, R194, UR10, RZ ;  /* 0x0000000ac20a7c10 */ /* 0x000fe2000ff1e0ff */
[----:B------:R-:W-:Y:S02]  /*2530*/  FFMA.FTZ R212, R9, c[0x0][0x23c], -R7 ;  /* 0x00008f0009d47a23 */ /* 0x000fe40000010807 */
[C---:B------:R-:W-:Y:S04]  /*2540*/  HMMA.16816.F32.BF16 R24, R100.reuse, R104, R24 ;  /* 0x000000686418723c */ /* 0x040fe80000041818 */
[--C-:B-1----:R-:W-:Y:S01]  /*2550*/  FFMA.FTZ R214, R11, c[0x0][0x23c], -R6.reuse ;  /* 0x00008f000bd67a23 */ /* 0x102fe20000010806 */
[----:B------:R-:W-:Y:S01]  /*2560*/  MUFU.EX2 R213, R218 ;  /* 0x000000da00d57308 */ /* 0x000fe20000000800 */
[----:B------:R-:W-:Y:S01]  /*2570*/  IADD3.X R11, R193, UR9, RZ, P0, !PT ;  /* 0x00000009c10b7c10 */ /* 0x000fe200087fe4ff */
[----:B------:R-:W-:Y:S01]  /*2580*/  FFMA.FTZ R217, R14, c[0x0][0x23c], -R6 ;  /* 0x00008f000ed97a23 */ /* 0x000fe20000010806 */
[-C--:B------:R-:W-:Y:S03]  /*2590*/  HMMA.16816.F32.BF16 R28, R100, R106.reuse, R28 ;  /* 0x0000006a641c723c */ /* 0x080fe6000004181c */
[----:B------:R1:W2:Y:S01]  /*25a0*/  LDG.E R244, [R10.64] ;  /* 0x0000001c0af47981 */ /* 0x0002a2000c1e1900 */
[--C-:B------:R-:W-:Y:S01]  /*25b0*/  FFMA.FTZ R221, R18, c[0x0][0x23c], -R5.reuse ;  /* 0x00008f0012dd7a23 */ /* 0x100fe20000010805 */
[C---:B------:R-:W-:Y:S01]  /*25c0*/  LEA R206, P0, R195.reuse, R206, 0x2 ;  /* 0x000000cec3ce7211 */ /* 0x040fe200078010ff */
[--C-:B------:R-:W-:Y:S01]  /*25d0*/  FFMA.FTZ R219, R16, c[0x0][0x23c], -R120.reuse ;  /* 0x00008f0010db7a23 */ /* 0x100fe20000010878 */
[----:B------:R-:W-:Y:S01]  /*25e0*/  MUFU.EX2 R212, R212 ;  /* 0x000000d400d47308 */ /* 0x000fe20000000800 */
[----:B------:R1:W3:Y:S01]  /*25f0*/  LDG.E R251, [R10.64+0x20] ;  /* 0x0000201c0afb7981 */ /* 0x0002e2000c1e1900 */
[C---:B------:R-:W-:Y:S03]  /*2600*/  HMMA.16816.F32.BF16 R32, R124.reuse, R106, R32 ;  /* 0x0000006a7c20723c */ /* 0x040fe60000041820 */
[----:B------:R-:W4:Y:S01]  /*2610*/  LDSM.16.M88.4 R104, [R167+0x6c00] ;  /* 0x006c0000a768783b */ /* 0x000f220000000200 */
[----:B------:R-:W-:Y:S01]  /*2620*/  FFMA.FTZ R225, R22, c[0x0][0x23c], -R5 ;  /* 0x00008f0016e17a23 */ /* 0x000fe20000010805 */
[----:B------:R-:W-:Y:S01]  /*2630*/  LEA.HI.X.SX32 R207, R195, R207, 0x2, P0 ;  /* 0x000000cfc3cf7211 */ /* 0x000fe200000f16ff */
[----:B------:R-:W-:Y:S02]  /*2640*/  FFMA.FTZ R220, R17, c[0x0][0x23c], -R120 ;  /* 0x00008f0011dc7a23 */ /* 0x000fe40000010878 */
[----:B------:R-:W-:Y:S01]  /*2650*/  MUFU.EX2 R219, R219 ;  /* 0x000000db00db7308 */ /* 0x000fe20000000800 */
[-C--:B------:R-:W-:Y:S02]  /*2660*/  HMMA.16816.F32.BF16 R36, R124, R108.reuse, R36 ;  /* 0x0000006c7c24723c */ /* 0x080fe40000041824 */
[----:B------:R1:W2:Y:S01]  /*2670*/  LDG.E R131, [R10.64+0x100] ;  /* 0x0001001c0a837981 */ /* 0x0002a2000c1e1900 */
[--C-:B------:R-:W-:Y:S02]  /*2680*/  FFMA.FTZ R228, R25, c[0x0][0x23c], -R7.reuse ;  /* 0x00008f0019e47a23 */ /* 0x100fe40000010807 */
[----:B------:R-:W-:Y:S01]  /*2690*/  FFMA.FTZ R223, R15, c[0x0][0x23c], -R6 ;  /* 0x00008f000fdf7a23 */ /* 0x000fe20000010806 */
[----:B------:R1:W2:Y:S01]  /*26a0*/  LDG.E R117, [R10.64+0x120] ;  /* 0x0001201c0a757981 */ /* 0x0002a2000c1e1900 */
[----:B------:R-:W-:Y:S01]  /*26b0*/  FFMA.FTZ R232, R29, c[0x0][0x23c], -R7 ;  /* 0x00008f001de87a23 */ /* 0x000fe20000010807 */
[C---:B------:R-:W-:Y:S01]  /*26c0*/  HMMA.16816.F32.BF16 R40, R100.reuse, R108, R40 ;  /* 0x0000006c6428723c */ /* 0x040fe20000041828 */
[----:B------:R1:W-:Y:S03]  /*26d0*/  MUFU.EX2 R218, R223 ;  /* 0x000000df00da7308 */ /* 0x0003e60000000800 */
[----:B------:R-:W-:Y:S02]  /*26e0*/  FFMA.FTZ R222, R19, c[0x0][0x23c], -R5 ;  /* 0x00008f0013de7a23 */ /* 0x000fe40000010805 */
[--C-:B------:R-:W-:Y:S02]  /*26f0*/  FFMA.FTZ R211, R8, c[0x0][0x23c], -R7.reuse ;  /* 0x00008f0008d37a23 */ /* 0x100fe40000010807 */
[-C--:B------:R-:W-:Y:S03]  /*2700*/  HMMA.16816.F32.BF16 R44, R100, R110.reuse, R44 ;  /* 0x0000006e642c723c */ /* 0x080fe6000004182c */
[----:B------:R-:W1:Y:S01]  /*2710*/  MUFU.EX2 R220, R220 ;  /* 0x000000dc00dc7308 */ /* 0x000e620000000800 */
[--C-:B------:R-:W-:Y:S02]  /*2720*/  FFMA.FTZ R215, R12, c[0x0][0x23c], -R7.reuse ;  /* 0x00008f000cd77a23 */ /* 0x100fe40000010807 */
[--C-:B------:R-:W-:Y:S02]  /*2730*/  FFMA.FTZ R216, R13, c[0x0][0x23c], -R7.reuse ;  /* 0x00008f000dd87a23 */ /* 0x100fe40000010807 */
[C---:B------:R-:W-:Y:S04]  /*2740*/  HMMA.16816.F32.BF16 R48, R124.reuse, R110, R48 ;  /* 0x0000006e7c30723c */ /* 0x040fe80000041830 */
[--C-:B------:R-:W-:Y:S01]  /*2750*/  FFMA.FTZ R227, R24, c[0x0][0x23c], -R7.reuse ;  /* 0x00008f0018e37a23 */ /* 0x100fe20000010807 */
[----:B------:R-:W-:Y:S01]  /*2760*/  MUFU.EX2 R221, R221 ;  /* 0x000000dd00dd7308 */ /* 0x000fe20000000800 */
[--C-:B------:R-:W-:Y:S02]  /*2770*/  FFMA.FTZ R231, R28, c[0x0][0x23c], -R7.reuse ;  /* 0x00008f001ce77a23 */ /* 0x100fe40000010807 */
[--C-:B------:R-:W-:Y:S01]  /*2780*/  FFMA.FTZ R243, R40, c[0x0][0x23c], -R7.reuse ;  /* 0x00008f0028f37a23 */ /* 0x100fe20000010807 */
[-C--:B----4-:R-:W-:Y:S03]  /*2790*/  HMMA.16816.F32.BF16 R52, R124, R104.reuse, R52 ;  /* 0x000000687c34723c */ /* 0x090fe60000041834 */
[--C-:B------:R-:W-:Y:S03]  /*27a0*/  FFMA.FTZ R246, R41, c[0x0][0x23c], -R7.reuse ;  /* 0x00008f0029f67a23 */ /* 0x100fe60000010807 */
[----:B------:R-:W4:Y:S01]  /*27b0*/  MUFU.EX2 R222, R222 ;  /* 0x000000de00de7308 */ /* 0x000f220000000800 */
[--C-:B------:R-:W-:Y:S01]  /*27c0*/  FFMA.FTZ R247, R44, c[0x0][0x23c], -R7.reuse ;  /* 0x00008f002cf77a23 */ /* 0x100fe20000010807 */
[C---:B------:R-:W-:Y:S04]  /*27d0*/  HMMA.16816.F32.BF16 R56, R100.reuse, R104, R56 ;  /* 0x000000686438723c */ /* 0x040fe80000041838 */
[----:B------:R-:W-:Y:S02]  /*27e0*/  FFMA.FTZ R250, R45, c[0x0][0x23c], -R7 ;  /* 0x00008f002dfa7a23 */ /* 0x000fe40000010807 */
[--C-:B-1----:R-:W-:Y:S02]  /*27f0*/  FFMA.FTZ R223, R20, c[0x0][0x23c], -R120.reuse ;  /* 0x00008f0014df7a23 */ /* 0x102fe40000010878 */
[----:B------:R-:W1:Y:S01]  /*2800*/  MUFU.EX2 R211, R211 ;  /* 0x000000d300d37308 */ /* 0x000e620000000800 */
[-C--:B------:R-:W-:Y:S03]  /*2810*/  HMMA.16816.F32.BF16 R60, R100, R106.reuse, R60 ;  /* 0x0000006a643c723c */ /* 0x080fe6000004183c */
[--C-:B------:R-:W-:Y:S02]  /*2820*/  FFMA.FTZ R224, R21, c[0x0][0x23c], -R120.reuse ;  /* 0x00008f0015e07a23 */ /* 0x100fe40000010878 */
[----:B------:R-:W-:Y:S03]  /*2830*/  FFMA.FTZ R226, R23, c[0x0][0x23c], -R5 ;  /* 0x00008f0017e27a23 */ /* 0x000fe60000010805 */
[----:B------:R-:W-:Y:S01]  /*2840*/  HMMA.16816.F32.BF16 R64, R124, R106, R64 ;  /* 0x0000006a7c40723c */ /* 0x000fe20000041840 */
[----:B------:R-:W1:Y:S03]  /*2850*/  MUFU.EX2 R217, R217 ;  /* 0x000000d900d97308 */ /* 0x000e660000000800 */
[--C-:B------:R-:W-:Y:S02]  /*2860*/  FFMA.FTZ R9, R52, c[0x0][0x23c], -R120.reuse ;  /* 0x00008f0034097a23 */ /* 0x100fe40000010878 */
[--C-:B------:R-:W-:Y:S02]  /*2870*/  FFMA.FTZ R235, R32, c[0x0][0x23c], -R120.reuse ;  /* 0x00008f0020eb7a23 */ /* 0x100fe40000010878 */
[--C-:B------:R-:W-:Y:S03]  /*2880*/  FFMA.FTZ R13, R56, c[0x0][0x23c], -R7.reuse ;  /* 0x00008f00380d7a23 */ /* 0x100fe60000010807 */
[----:B------:R1:W-:Y:S01]  /*2890*/  MUFU.EX2 R178, R9 ;  /* 0x0000000900b27308 */ /* 0x0003e20000000800 */
[--C-:B------:R-:W-:Y:S02]  /*28a0*/  FFMA.FTZ R57, R57, c[0x0][0x23c], -R7.reuse ;  /* 0x00008f0039397a23 */ /* 0x100fe40000010807 */
[----:B------:R-:W-:Y:S02]  /*28b0*/  FFMA.FTZ R236, R33, c[0x0][0x23c], -R120 ;  /* 0x00008f0021ec7a23 */ /* 0x000fe40000010878 */
[--C-:B------:R-:W-:Y:S01]  /*28c0*/  FFMA.FTZ R125, R60, c[0x0][0x23c], -R7.reuse ;  /* 0x00008f003c7d7a23 */ /* 0x100fe20000010807 */
[----:B------:R-:W-:Y:S01]  /*28d0*/  F2FP.BF16.PACK_AB R60, R220, R219 ;  /* 0x000000dbdc3c723e */ /* 0x000fe200000010ff */
[----:B------:R-:W-:Y:S01]  /*28e0*/  FFMA.FTZ R7, R61, c[0x0][0x23c], -R7 ;  /* 0x00008f003d077a23 */ /* 0x000fe20000010807 */
[----:B------:R-:W-:Y:S01]  /*28f0*/  F2FP.BF16.PACK_AB R61, R208, R201 ;  /* 0x000000c9d03d723e */ /* 0x000fe200000010ff */
[----:B------:R-:W-:Y:S01]  /*2900*/  FFMA.FTZ R10, R62, c[0x0][0x23c], -R6 ;  /* 0x00008f003e0a7a23 */ /* 0x000fe20000010806 */
[----:B------:R-:W-:Y:S01]  /*2910*/  MUFU.EX2 R223, R223 ;  /* 0x000000df00df7308 */ /* 0x000fe20000000800 */
[----:B------:R-:W-:Y:S01]  /*2920*/  F2FP.BF16.PACK_AB R62, R210, R209 ;  /* 0x000000d1d23e723e */ /* 0x000fe200000010ff */
[--C-:B------:R-:W-:Y:S01]  /*2930*/  FFMA.FTZ R237, R34, c[0x0][0x23c], -R5.reuse ;  /* 0x00008f0022ed7a23 */ /* 0x100fe20000010805 */
[----:B------:R4:W-:Y:S01]  /*2940*/  STS [R182+0x10000], R61 ;  /* 0x0100003db6007388 */ /* 0x0009e20000000800 */
[--C-:B------:R-:W-:Y:S02]  /*2950*/  FFMA.FTZ R66, R66, c[0x0][0x23c], -R5.reuse ;  /* 0x00008f0042427a23 */ /* 0x100fe40000010805 */
[--C-:B------:R-:W-:Y:S01]  /*2960*/  FFMA.FTZ R238, R35, c[0x0][0x23c], -R5.reuse ;  /* 0x00008f0023ee7a23 */ /* 0x100fe20000010805 */
[----:B------:R-:W-:Y:S01]  /*2970*/  STS [R182+0x10400], R62 ;  /* 0x0104003eb6007388 */ /* 0x000fe20000000800 */
[--C-:B------:R-:W-:Y:S02]  /*2980*/  FFMA.FTZ R239, R36, c[0x0][0x23c], -R120.reuse ;  /* 0x00008f0024ef7a23 */ /* 0x100fe40000010878 */
[----:B------:R-:W4:Y:S01]  /*2990*/  MUFU.EX2 R224, R224 ;  /* 0x000000e000e07308 */ /* 0x000f220000000800 */
[----:B------:R4:W-:Y:S01]  /*29a0*/  STS [R185+0x10000], R60 ;  /* 0x0100003cb9007388 */ /* 0x0009e20000000800 */
[--C-:B------:R-:W-:Y:S02]  /*29b0*/  FFMA.FTZ R240, R37, c[0x0][0x23c], -R120.reuse ;  /* 0x00008f0025f07a23 */ /* 0x100fe40000010878 */
[--C-:B-1----:R-:W-:Y:S01]  /*29c0*/  FFMA.FTZ R9, R64, c[0x0][0x23c], -R120.reuse ;  /* 0x00008f0040097a23 */ /* 0x102fe20000010878 */
[----:B----4-:R-:W-:Y:S01]  /*29d0*/  F2FP.BF16.PACK_AB R64, R222, R221 ;  /* 0x000000ddde40723e */ /* 0x010fe200000010ff */
[--C-:B------:R-:W-:Y:S02]  /*29e0*/  FFMA.FTZ R122, R48, c[0x0][0x23c], -R120.reuse ;  /* 0x00008f00307a7a23 */ /* 0x100fe40000010878 */
[--C-:B------:R-:W-:Y:S02]  /*29f0*/  FFMA.FTZ R49, R49, c[0x0][0x23c], -R120.reuse ;  /* 0x00008f0031317a23 */ /* 0x100fe40000010878 */
[----:B------:R-:W-:Y:S01]  /*2a00*/  MUFU.EX2 R225, R225 ;  /* 0x000000e100e17308 */ /* 0x000fe20000000800 */
[----:B------:R1:W-:Y:S01]  /*2a10*/  STS [R185+0x10400], R64 ;  /* 0x01040040b9007388 */ /* 0x0003e20000000800 */
[--C-:B------:R-:W-:Y:S02]  /*2a20*/  FFMA.FTZ R53, R53, c[0x0][0x23c], -R120.reuse ;  /* 0x00008f0035357a23 */ /* 0x100fe40000010878 */
[----:B------:R-:W-:Y:S01]  /*2a30*/  FFMA.FTZ R120, R65, c[0x0][0x23c], -R120 ;  /* 0x00008f0041787a23 */ /* 0x000fe20000010878 */
[----:B------:R-:W-:Y:S01]  /*2a40*/  F2FP.BF16.PACK_AB R65, R212, R211 ;  /* 0x000000d3d441723e */ /* 0x000fe200000010ff */
[--C-:B------:R-:W-:Y:S01]  /*2a50*/  FFMA.FTZ R229, R26, c[0x0][0x23c], -R6.reuse ;  /* 0x00008f001ae57a23 */ /* 0x100fe20000010806 */
[----:B------:R-:W-:Y:S01]  /*2a60*/  F2FP.BF16.PACK_AB R61, R218, R217 ;  /* 0x000000d9da3d723e */ /* 0x000fe200000010ff */
[--C-:B------:R-:W-:Y:S02]  /*2a70*/  FFMA.FTZ R230, R27, c[0x0][0x23c], -R6.reuse ;  /* 0x00008f001be67a23 */ /* 0x100fe40000010806 */
[----:B------:R-:W1:Y:S01]  /*2a80*/  MUFU.EX2 R226, R226 ;  /* 0x000000e200e27308 */ /* 0x000e620000000800 */
[----:B------:R4:W-:Y:S01]  /*2a90*/  STS [R182+0x12000], R65 ;  /* 0x01200041b6007388 */ /* 0x0009e20000000800 */
[--C-:B------:R-:W-:Y:S02]  /*2aa0*/  FFMA.FTZ R233, R30, c[0x0][0x23c], -R6.reuse ;  /* 0x00008f001ee97a23 */ /* 0x100fe40000010806 */
[--C-:B------:R-:W-:Y:S01]  /*2ab0*/  FFMA.FTZ R234, R31, c[0x0][0x23c], -R6.reuse ;  /* 0x00008f001fea7a23 */ /* 0x100fe20000010806 */
[----:B------:R-:W-:Y:S01]  /*2ac0*/  F2FP.BF16.PACK_AB R60, R224, R223 ;  /* 0x000000dfe03c723e */ /* 0x000fe200000010ff */
[--C-:B------:R-:W-:Y:S02]  /*2ad0*/  FFMA.FTZ R241, R38, c[0x0][0x23c], -R5.reuse ;  /* 0x00008f0026f17a23 */ /* 0x100fe40000010805 */
[--C-:B------:R-:W-:Y:S02]  /*2ae0*/  FFMA.FTZ R242, R39, c[0x0][0x23c], -R5.reuse ;  /* 0x00008f0027f27a23 */ /* 0x100fe40000010805 */
[----:B------:R-:W-:Y:S01]  /*2af0*/  MUFU.EX2 R235, R235 ;  /* 0x000000eb00eb7308 */ /* 0x000fe20000000800 */
[--C-:B------:R-:W-:Y:S02]  /*2b00*/  FFMA.FTZ R50, R50, c[0x0][0x23c], -R5.reuse ;  /* 0x00008f0032327a23 */ /* 0x100fe40000010805 */
[--C-:B------:R-:W-:Y:S02]  /*2b10*/  FFMA.FTZ R51, R51, c[0x0][0x23c], -R5.reuse ;  /* 0x00008f0033337a23 */ /* 0x100fe40000010805 */
[--C-:B------:R-:W-:Y:S02]  /*2b20*/  FFMA.FTZ R54, R54, c[0x0][0x23c], -R5.reuse ;  /* 0x00008f0036367a23 */ /* 0x100fe40000010805 */
[--C-:B------:R-:W-:Y:S02]  /*2b30*/  FFMA.FTZ R55, R55, c[0x0][0x23c], -R5.reuse ;  /* 0x00008f0037377a23 */ /* 0x100fe40000010805 */
[----:B------:R-:W-:Y:S01]  /*2b40*/  FFMA.FTZ R5, R67, c[0x0][0x23c], -R5 ;  /* 0x00008f0043057a23 */ /* 0x000fe20000010805 */
[----:B------:R-:W4:Y:S01]  /*2b50*/  MUFU.EX2 R236, R236 ;  /* 0x000000ec00ec7308 */ /* 0x000f220000000800 */
[--C-:B------:R-:W-:Y:S02]  /*2b60*/  FFMA.FTZ R245, R42, c[0x0][0x23c], -R6.reuse ;  /* 0x00008f002af57a23 */ /* 0x100fe40000010806 */
[--C-:B------:R-:W-:Y:S01]  /*2b70*/  FFMA.FTZ R248, R43, c[0x0][0x23c], -R6.reuse ;  /* 0x00008f002bf87a23 */ /* 0x100fe20000010806 */
[----:B-1----:R-:W-:Y:S01]  /*2b80*/  F2FP.BF16.PACK_AB R64, R226, R225 ;  /* 0x000000e1e240723e */ /* 0x002fe200000010ff */
[--C-:B------:R-:W-:Y:S02]  /*2b90*/  FFMA.FTZ R249, R46, c[0x0][0x23c], -R6.reuse ;  /* 0x00008f002ef97a23 */ /* 0x100fe40000010806 */
[--C-:B------:R-:W-:Y:S02]  /*2ba0*/  FFMA.FTZ R252, R47, c[0x0][0x23c], -R6.reuse ;  /* 0x00008f002ffc7a23 */ /* 0x100fe40000010806 */
[--C-:B------:R-:W-:Y:S01]  /*2bb0*/  FFMA.FTZ R58, R58, c[0x0][0x23c], -R6.reuse ;  /* 0x00008f003a3a7a23 */ /* 0x100fe20000010806 */
[----:B------:R-:W-:Y:S01]  /*2bc0*/  MUFU.EX2 R237, R237 ;  /* 0x000000ed00ed7308 */ /* 0x000fe20000000800 */
[--C-:B------:R-:W-:Y:S02]  /*2bd0*/  FFMA.FTZ R59, R59, c[0x0][0x23c], -R6.reuse ;  /* 0x00008f003b3b7a23 */ /* 0x100fe40000010806 */
[----:B------:R-:W-:Y:S07]  /*2be0*/  FFMA.FTZ R6, R63, c[0x0][0x23c], -R6 ;  /* 0x00008f003f067a23 */ /* 0x000fee0000010806 */
[----:B------:R-:W1:Y:S01]  /*2bf0*/  MUFU.EX2 R238, R238 ;  /* 0x000000ee00ee7308 */ /* 0x000e620000000800 */
[----:B----4-:R-:W-:Y:S09]  /*2c00*/  F2FP.BF16.PACK_AB R62, R236, R235 ;  /* 0x000000ebec3e723e */ /* 0x010ff200000010ff */
[----:B------:R-:W-:Y:S10]  /*2c10*/  MUFU.EX2 R227, R227 ;  /* 0x000000e300e37308 */ /* 0x000ff40000000800 */
[----:B------:R-:W4:Y:S01]  /*2c20*/  MUFU.EX2 R228, R228 ;  /* 0x000000e400e47308 */ /* 0x000f220000000800 */
[----:B-1----:R-:W-:Y:S09]  /*2c30*/  F2FP.BF16.PACK_AB R65, R238, R237 ;  /* 0x000000edee41723e */ /* 0x002ff200000010ff */
[----:B------:R-:W-:Y:S10]  /*2c40*/  MUFU.EX2 R233, R233 ;  /* 0x000000e900e97308 */ /* 0x000ff40000000800 */
[----:B------:R-:W-:Y:S01]  /*2c50*/  MUFU.EX2 R234, R234 ;  /* 0x000000ea00ea7308 */ /* 0x000fe20000000800 */
[----:B----4-:R-:W-:Y:S09]  /*2c60*/  F2FP.BF16.PACK_AB R67, R228, R227 ;  /* 0x000000e3e443723e */ /* 0x010ff200000010ff */
        /* <DEDUP_REMOVED lines=10> */
[----:B------:R-:W-:Y:S01]  /*2d10*/  MUFU.EX2 R250, R250 ;  /* 0x000000fa00fa7308 */ /* 0x000fe20000000800 */
[----:B-1----:R-:W-:Y:S09]  /*2d20*/  F2FP.BF16.PACK_AB R66, R248, R245 ;  /* 0x000000f5f842723e */ /* 0x002ff200000010ff */
[----:B------:R-:W-:Y:S10]  /*2d30*/  MUFU.EX2 R249, R249 ;  /* 0x000000f900f97308 */ /* 0x000ff40000000800 */
[----:B------:R-:W1:Y:S10]  /*2d40*/  MUFU.EX2 R252, R252 ;  /* 0x000000fc00fc7308 */ /* 0x000e740000000800 */
[----:B------:R-:W4:Y:S10]  /*2d50*/  MUFU.EX2 R214, R214 ;  /* 0x000000d600d67308 */ /* 0x000f340000000800 */
[----:B------:R4:W-:Y:S01]  /*2d60*/  MUFU.EX2 R127, R7 ;  /* 0x00000007007f7308 */ /* 0x0009e20000000800 */
[----:B-1----:R-:W-:Y:S09]  /*2d70*/  F2FP.BF16.PACK_AB R63, R252, R249 ;  /* 0x000000f9fc3f723e */ /* 0x002ff200000010ff */
[----:B------:R-:W-:Y:S10]  /*2d80*/  MUFU.EX2 R215, R215 ;  /* 0x000000d700d77308 */ /* 0x000ff40000000800 */
[----:B------:R-:W1:Y:S01]  /*2d90*/  MUFU.EX2 R216, R216 ;  /* 0x000000d800d87308 */ /* 0x000e620000000800 */
[----:B----4-:R-:W-:Y:S05]  /*2da0*/  F2FP.BF16.PACK_AB R7, R214, R213 ;  /* 0x000000d5d607723e */ /* 0x010fea00000010ff */
[----:B------:R-:W-:Y:S04]  /*2db0*/  STS [R182+0x12400], R7 ;  /* 0x01240007b6007388 */ /* 0x000fe80000000800 */
[----:B------:R1:W-:Y:S01]  /*2dc0*/  MUFU.EX2 R124, R10 ;  /* 0x0000000a007c7308 */ /* 0x0003e20000000800 */
[----:B------:R4:W-:Y:S09]  /*2dd0*/  STS [R185+0x12400], R61 ;  /* 0x0124003db9007388 */ /* 0x0009f20000000800 */
[----:B------:R-:W-:Y:S10]  /*2de0*/  MUFU.EX2 R229, R229 ;  /* 0x000000e500e57308 */ /* 0x000ff40000000800 */
[----:B------:R-:W2:Y:S01]  /*2df0*/  MUFU.EX2 R230, R230 ;  /* 0x000000e600e67308 */ /* 0x000ea20000000800 */
[----:B-1----:R-:W-:Y:S02]  /*2e00*/  F2FP.BF16.PACK_AB R10, R216, R215 ;  /* 0x000000d7d80a723e */ /* 0x002fe400000010ff */
[----:B----4-:R-:W-:Y:S03]  /*2e10*/  F2FP.BF16.PACK_AB R61, R234, R233 ;  /* 0x000000e9ea3d723e */ /* 0x010fe600000010ff */
[----:B------:R-:W-:Y:S04]  /*2e20*/  STS [R185+0x12000], R10 ;  /* 0x0120000ab9007388 */ /* 0x000fe80000000800 */
[----:B------:R-:W-:Y:S01]  /*2e30*/  MUFU.EX2 R231, R231 ;  /* 0x000000e700e77308 */ /* 0x000fe20000000800 */
[----:B------:R1:W-:Y:S04]  /*2e40*/  STS [R184+0x10000], R60 ;  /* 0x0100003cb8007388 */ /* 0x0003e80000000800 */
[----:B------:R4:W-:Y:S05]  /*2e50*/  STS [R184+0x10400], R64 ;  /* 0x01040040b8007388 */ /* 0x0009ea0000000800 */
[----:B------:R-:W3:Y:S01]  /*2e60*/  MUFU.EX2 R232, R232 ;  /* 0x000000e800e87308 */ /* 0x000ee20000000800 */
[----:B------:R-:W-:Y:S01]  /*2e70*/  STS [R191+0x10000], R62 ;  /* 0x0100003ebf007388 */ /* 0x000fe20000000800 */
[----:B--2---:R-:W-:Y:S03]  /*2e80*/  F2FP.BF16.PACK_AB R7, R230, R229 ;  /* 0x000000e5e607723e */ /* 0x004fe600000010ff */
[----:B------:R2:W-:Y:S04]  /*2e90*/  STS [R191+0x10400], R65 ;  /* 0x01040041bf007388 */ /* 0x0005e80000000800 */
[----:B------:R2:W-:Y:S01]  /*2ea0*/  STS [R184+0x12000], R67 ;  /* 0x01200043b8007388 */ /* 0x0005e20000000800 */
[----:B------:R-:W-:Y:S03]  /*2eb0*/  MUFU.EX2 R241, R241 ;  /* 0x000000f100f17308 */ /* 0x000fe60000000800 */
[----:B------:R-:W-:Y:S04]  /*2ec0*/  STS [R184+0x12400], R7 ;  /* 0x01240007b8007388 */ /* 0x000fe80000000800 */
[----:B------:R-:W-:Y:S01]  /*2ed0*/  STS [R191+0x12400], R61 ;  /* 0x0124003dbf007388 */ /* 0x000fe20000000800 */
[----:B-1----:R-:W-:Y:S02]  /*2ee0*/  F2FP.BF16.PACK_AB R60, R240, R239 ;  /* 0x000000eff03c723e */ /* 0x002fe400000010ff */
[----:B------:R-:W1:Y:S01]  /*2ef0*/  MUFU.EX2 R242, R242 ;  /* 0x000000f200f27308 */ /* 0x000e620000000800 */
[----:B----4-:R-:W-:Y:S02]  /*2f00*/  F2FP.BF16.PACK_AB R64, R123, R122 ;  /* 0x0000007a7b40723e */ /* 0x010fe400000010ff */
[----:B---3--:R-:W-:Y:S05]  /*2f10*/  F2FP.BF16.PACK_AB R18, R232, R231 ;  /* 0x000000e7e812723e */ /* 0x008fea00000010ff */
[----:B------:R-:W-:Y:S02]  /*2f20*/  STS [R191+0x12000], R18 ;  /* 0x01200012bf007388 */ /* 0x000fe40000000800 */
[----:B------:R-:W-:Y:S01]  /*2f30*/  MUFU.EX2 R243, R243 ;  /* 0x000000f300f37308 */ /* 0x000fe20000000800 */
[----:B--2---:R-:W-:Y:S01]  /*2f40*/  F2FP.BF16.PACK_AB R65, R250, R247 ;  /* 0x000000f7fa41723e */ /* 0x004fe200000010ff */
[----:B------:R2:W-:Y:S01]  /*2f50*/  STS [R183+0x10000], R60 ;  /* 0x0100003cb7007388 */ /* 0x0005e20000000800 */
[----:B------:R-:W-:Y:S07]  /*2f60*/  F2FP.BF16.PACK_AB R67, R130, R129 ;  /* 0x000000818243723e */ /* 0x000fee00000010ff */
[----:B------:R-:W3:Y:S01]  /*2f70*/  MUFU.EX2 R246, R246 ;  /* 0x000000f600f67308 */ /* 0x000ee20000000800 */
[----:B-1----:R-:W-:Y:S05]  /*2f80*/  F2FP.BF16.PACK_AB R14, R242, R241 ;  /* 0x000000f1f20e723e */ /* 0x002fea00000010ff */
[----:B------:R-:W-:Y:S04]  /*2f90*/  STS [R183+0x10400], R14 ;  /* 0x0104000eb7007388 */ /* 0x000fe80000000800 */
[----:B------:R-:W1:Y:S01]  /*2fa0*/  MUFU.EX2 R113, R53 ;  /* 0x0000003500717308 */ /* 0x000e620000000800 */
[----:B------:R-:W-:Y:S04]  /*2fb0*/  STS [R188+0x10000], R64 ;  /* 0x01000040bc007388 */ /* 0x000fe80000000800 */
[----:B------:R-:W-:Y:S05]  /*2fc0*/  STS [R188+0x10400], R67 ;  /* 0x01040043bc007388 */ /* 0x000fea0000000800 */
[----:B------:R-:W-:Y:S01]  /*2fd0*/  MUFU.EX2 R114, R54 ;  /* 0x0000003600727308 */ /* 0x000fe20000000800 */
[----:B------:R-:W-:Y:S01]  /*2fe0*/  STS [R183+0x12400], R66 ;  /* 0x01240042b7007388 */ /* 0x000fe20000000800 */
[----:B---3--:R-:W-:Y:S05]  /*2ff0*/  F2FP.BF16.PACK_AB R10, R246, R243 ;  /* 0x000000f3f60a723e */ /* 0x008fea00000010ff */
[----:B------:R-:W-:Y:S03]  /*3000*/  STS [R183+0x12000], R10 ;  /* 0x0120000ab7007388 */ /* 0x000fe60000000800 */
[----:B------:R-:W2:Y:S01]  /*3010*/  MUFU.EX2 R115, R55 ;  /* 0x0000003700737308 */ /* 0x000ea20000000800 */
[----:B------:R-:W-:Y:S01]  /*3020*/  STS [R188+0x12000], R65 ;  /* 0x01200041bc007388 */ /* 0x000fe20000000800 */
[----:B-1----:R-:W-:Y:S03]  /*3030*/  F2FP.BF16.PACK_AB R62, R113, R178 ;  /* 0x000000b2713e723e */ /* 0x002fe600000010ff */
[----:B------:R-:W-:Y:S05]  /*3040*/  STS [R188+0x12400], R63 ;  /* 0x0124003fbc007388 */ /* 0x000fea0000000800 */
[----:B------:R-:W-:Y:S01]  /*3050*/  MUFU.EX2 R128, R9 ;  /* 0x0000000900807308 */ /* 0x000fe20000000800 */
[----:B------:R-:W-:Y:S09]  /*3060*/  STS [R187+0x10000], R62 ;  /* 0x0100003ebb007388 */ /* 0x000ff20000000800 */
[----:B------:R-:W1:Y:S01]  /*3070*/  MUFU.EX2 R109, R120 ;  /* 0x00000078006d7308 */ /* 0x000e620000000800 */
[----:B--2---:R-:W-:Y:S05]  /*3080*/  F2FP.BF16.PACK_AB R60, R115, R114 ;  /* 0x00000072733c723e */ /* 0x004fea00000010ff */
[----:B------:R-:W-:Y:S04]  /*3090*/  STS [R187+0x10400], R60 ;  /* 0x0104003cbb007388 */ /* 0x000fe80000000800 */
[----:B------:R-:W-:Y:S10]  /*30a0*/  MUFU.EX2 R118, R13 ;  /* 0x0000000d00767308 */ /* 0x000ff40000000800 */
[----:B------:R-:W2:Y:S01]  /*30b0*/  MUFU.EX2 R111, R5 ;  /* 0x00000005006f7308 */ /* 0x000ea20000000800 */
[----:B-1----:R-:W-:Y:S05]  /*30c0*/  F2FP.BF16.PACK_AB R61, R109, R128 ;  /* 0x000000806d3d723e */ /* 0x002fea00000010ff */
[----:B------:R-:W-:Y:S04]  /*30d0*/  STS [R186+0x10000], R61 ;  /* 0x0100003dba007388 */ /* 0x000fe80000000800 */
[----:B------:R-:W1:Y:S10]  /*30e0*/  MUFU.EX2 R119, R57 ;  /* 0x0000003900777308 */ /* 0x000e740000000800 */
[----:B------:R-:W-:Y:S01]  /*30f0*/  MUFU.EX2 R121, R58 ;  /* 0x0000003a00797308 */ /* 0x000fe20000000800 */
[----:B--2---:R-:W-:Y:S05]  /*3100*/  F2FP.BF16.PACK_AB R13, R111, R110 ;  /* 0x0000006e6f0d723e */ /* 0x004fea00000010ff */
[----:B------:R-:W-:Y:S04]  /*3110*/  STS [R186+0x10400], R13 ;  /* 0x0104000dba007388 */ /* 0x000fe80000000800 */
[----:B------:R-:W2:Y:S01]  /*3120*/  MUFU.EX2 R126, R59 ;  /* 0x0000003b007e7308 */ /* 0x000ea20000000800 */
[----:B-1----:R-:W-:Y:S05]  /*3130*/  F2FP.BF16.PACK_AB R18, R119, R118 ;  /* 0x000000767712723e */ /* 0x002fea00000010ff */
[----:B------:R-:W-:Y:S04]  /*3140*/  STS [R187+0x12000], R18 ;  /* 0x01200012bb007388 */ /* 0x000fe80000000800 */
[----:B------:R-:W1:Y:S10]  /*3150*/  MUFU.EX2 R125, R125 ;  /* 0x0000007d007d7308 */ /* 0x000e740000000800 */
[----:B------:R-:W3:Y:S01]  /*3160*/  MUFU.EX2 R120, R6 ;  /* 0x0000000600787308 */ /* 0x000ee20000000800 */
[----:B--2---:R-:W-:Y:S05]  /*3170*/  F2FP.BF16.PACK_AB R22, R126, R121 ;  /* 0x000000797e16723e */ /* 0x004fea00000010ff */
[----:B------:R-:W-:Y:S01]  /*3180*/  STS [R187+0x12400], R22 ;  /* 0x01240016bb007388 */ /* 0x000fe20000000800 */
[----:B-1----:R-:W-:Y:S05]  /*3190*/  F2FP.BF16.PACK_AB R25, R127, R125 ;  /* 0x0000007d7f19723e */ /* 0x002fea00000010ff */
[----:B------:R-:W-:Y:S01]  /*31a0*/  STS [R186+0x12000], R25 ;  /* 0x01200019ba007388 */ /* 0x000fe20000000800 */
[----:B---3--:R-:W-:Y:S05]  /*31b0*/  F2FP.BF16.PACK_AB R29, R120, R124 ;  /* 0x0000007c781d723e */ /* 0x008fea00000010ff */
        /* <DEDUP_REMOVED lines=24> */
[----:B------:R-:W-:Y:S01]  /*3340*/  FADD.FTZ R5, -R244, R5 ;  /* 0x00000005f4057221 */ /* 0x000fe20000010100 */
[C---:B------:R-:W-:Y:S04]  /*3350*/  HMMA.16816.F32.BF16 R16, R100.reuse, R150, R16 ;  /* 0x000000966410723c */ /* 0x040fe80000041810 */
[----:B------:R-:W-:Y:S02]  /*3360*/  FMUL.FTZ R208, R208, R5 ;  /* 0x00000005d0d07220 */ /* 0x000fe40000410000 */
[C---:B------:R-:W-:Y:S02]  /*3370*/  FADD.FTZ R6, -R251.reuse, R6 ;  /* 0x00000006fb067221 */ /* 0x040fe40000010100 */
[----:B------:R-:W-:Y:S01]  /*3380*/  FADD.FTZ R7, -R251, R7 ;  /* 0x00000007fb077221 */ /* 0x000fe20000010100 */
[-C--:B------:R-:W-:Y:S03]  /*3390*/  HMMA.16816.F32.BF16 R20, R100, R152.reuse, R20 ;  /* 0x000000986414723c */ /* 0x080fe60000041814 */
[----:B------:R-:W-:Y:S02]  /*33a0*/  FMUL.FTZ R209, R209, R6 ;  /* 0x00000006d1d17220 */ /* 0x000fe40000410000 */
[C---:B------:R-:W-:Y:S02]  /*33b0*/  FADD.FTZ R9, -R131.reuse, R9 ;  /* 0x0000000983097221 */ /* 0x040fe40000010100 */
[----:B------:R-:W-:Y:S01]  /*33c0*/  FADD.FTZ R13, -R131, R13 ;  /* 0x0000000d830d7221 */ /* 0x000fe20000010100 */
[C---:B------:R-:W-:Y:S04]  /*33d0*/  HMMA.16816.F32.BF16 R24, R104.reuse, R152, R24 ;  /* 0x000000986818723c */ /* 0x040fe80000041818 */
[C---:B------:R-:W-:Y:S02]  /*33e0*/  FADD.FTZ R10, -R117.reuse, R10 ;  /* 0x0000000a750a7221 */ /* 0x040fe40000010100 */
[----:B------:R-:W-:Y:S02]  /*33f0*/  FADD.FTZ R11, -R117, R11 ;  /* 0x0000000b750b7221 */ /* 0x000fe40000010100 */
[----:B------:R-:W-:Y:S01]  /*3400*/  FADD.FTZ R17, -R244, R17 ;  /* 0x00000011f4117221 */ /* 0x000fe20000010100 */
[-C--:B------:R-:W-:Y:S03]  /*3410*/  HMMA.16816.F32.BF16 R28, R104, R154.reuse, R28 ;  /* 0x0000009a681c723c */ /* 0x080fe6000004181c */
[----:B------:R-:W-:Y:S02]  /*3420*/  FADD.FTZ R18, -R251, R18 ;  /* 0x00000012fb127221 */ /* 0x000fe40000010100 */
[----:B------:R-:W-:Y:S02]  /*3430*/  FMUL.FTZ R220, R220, R17 ;  /* 0x00000011dcdc7220 */ /* 0x000fe40000410000 */
[C---:B------:R-:W-:Y:S01]  /*3440*/  FADD.FTZ R5, -R244.reuse, R20 ;  /* 0x00000014f4057221 */ /* 0x040fe20000010100 */
[C---:B------:R-:W-:Y:S04]  /*3450*/  HMMA.16816.F32.BF16 R32, R100.reuse, R154, R32 ;  /* 0x0000009a6420723c */ /* 0x040fe80000041820 */
[----:B------:R-:W-:Y:S02]  /*3460*/  FMUL.FTZ R223, R223, R5 ;  /* 0x00000005dfdf7220 */ /* 0x000fe40000410000 */
[----:B------:R-:W-:Y:S02]  /*3470*/  FADD.FTZ R22, -R251, R22 ;  /* 0x00000016fb167221 */ /* 0x000fe40000010100 */
[----:B------:R-:W-:Y:S01]  /*3480*/  FMUL.FTZ R221, R221, R18 ;  /* 0x00000012dddd7220 */ /* 0x000fe20000410000 */
[-C--:B------:R-:W-:Y:S03]  /*3490*/  HMMA.16816.F32.BF16 R36, R100, R156.reuse, R36 ;  /* 0x0000009c6424723c */ /* 0x080fe60000041824 */
[----:B------:R-:W-:Y:S02]  /*34a0*/  FMUL.FTZ R225, R225, R22 ;  /* 0x00000016e1e17220 */ /* 0x000fe40000410000 */
[C---:B------:R-:W-:Y:S02]  /*34b0*/  FADD.FTZ R18, -R131.reuse, R8 ;  /* 0x0000000883127221 */ /* 0x040fe40000010100 */
[----:B------:R-:W-:Y:S01]  /*34c0*/  FADD.FTZ R22, -R131, R12 ;  /* 0x0000000c83167221 */ /* 0x000fe20000010100 */
[C---:B------:R-:W-:Y:S04]  /*34d0*/  HMMA.16816.F32.BF16 R40, R104.reuse, R156, R40 ;  /* 0x0000009c6828723c */ /* 0x040fe80000041828 */
[C---:B------:R-:W-:Y:S02]  /*34e0*/  FADD.FTZ R21, -R244.reuse, R21 ;  /* 0x00000015f4157221 */ /* 0x040fe40000010100 */
[----:B------:R-:W-:Y:S02]  /*34f0*/  FMUL.FTZ R211, R211, R18 ;  /* 0x00000012d3d37220 */ /* 0x000fe40000410000 */
[C---:B------:R-:W-:Y:S01]  /*3500*/  FADD.FTZ R17, -R244.reuse, R32 ;  /* 0x00000020f4117221 */ /* 0x040fe20000010100 */
[-C--:B------:R-:W-:Y:S03]  /*3510*/  HMMA.16816.F32.BF16 R44, R104, R158.reuse, R44 ;  /* 0x0000009e682c723c */ /* 0x080fe6000004182c */
[C---:B------:R-:W-:Y:S02]  /*3520*/  FADD.FTZ R33, -R244.reuse, R33 ;  /* 0x00000021f4217221 */ /* 0x040fe40000010100 */
[----:B------:R-:W-:Y:S02]  /*3530*/  FMUL.FTZ R235, R235, R17 ;  /* 0x00000011ebeb7220 */ /* 0x000fe40000410000 */
[C---:B------:R-:W-:Y:S01]  /*3540*/  FADD.FTZ R5, -R244.reuse, R36 ;  /* 0x00000024f4057221 */ /* 0x040fe20000010100 */
[C---:B------:R-:W-:Y:S04]  /*3550*/  HMMA.16816.F32.BF16 R48, R100.reuse, R158, R48 ;  /* 0x0000009e6430723c */ /* 0x040fe80000041830 */
[----:B------:R-:W-:Y:S02]  /*3560*/  FMUL.FTZ R239, R239, R5 ;  /* 0x00000005efef7220 */ /* 0x000fe40000410000 */
[C---:B------:R-:W-:Y:S02]  /*3570*/  FADD.FTZ R37, -R244.reuse, R37 ;  /* 0x00000025f4257221 */ /* 0x040fe40000010100 */
[----:B------:R-:W-:Y:S01]  /*3580*/  FMUL.FTZ R215, R215, R22 ;  /* 0x00000016d7d77220 */ /* 0x000fe20000410000 */
        /* <DEDUP_REMOVED lines=10> */
[C---:B------:R-:W-:Y:S02]  /*3630*/  FADD.FTZ R35, -R251.reuse, R35 ;  /* 0x00000023fb237221 */ /* 0x040fe40000010100 */
[C---:B------:R-:W-:Y:S01]  /*3640*/  FADD.FTZ R5, -R244.reuse, R52 ;  /* 0x00000034f4057221 */ /* 0x040fe20000010100 */
[----:B------:R-:W-:Y:S04]  /*3650*/  HMMA.16816.F32.BF16 R64, R100, R162, R64 ;  /* 0x000000a26440723c */ /* 0x000fe80000041840 */
[C---:B------:R-:W-:Y:S02]  /*3660*/  FADD.FTZ R106, -R244.reuse, R4 ;  /* 0x00000004f46a7221 */ /* 0x040fe40000010100 */
[C---:B------:R-:W-:Y:S02]  /*3670*/  FADD.FTZ R105, -R244.reuse, R16 ;  /* 0x00000010f4697221 */ /* 0x040fe40000010100 */
[C---:B------:R-:W-:Y:S04]  /*3680*/  FADD.FTZ R53, -R244.reuse, R53 ;  /* 0x00000035f4357221 */ /* 0x040fe80000010100 */
[C---:B------:R-:W-:Y:S02]  /*3690*/  FADD.FTZ R38, -R251.reuse, R38 ;  /* 0x00000026fb267221 */ /* 0x040fe40000010100 */
[C---:B------:R-:W-:Y:S02]  /*36a0*/  FADD.FTZ R39, -R251.reuse, R39 ;  /* 0x00000027fb277221 */ /* 0x040fe40000010100 */
[C---:B------:R-:W-:Y:S02]  /*36b0*/  FADD.FTZ R50, -R251.reuse, R50 ;  /* 0x00000032fb327221 */ /* 0x040fe40000010100 */
[C---:B------:R-:W-:Y:S02]  /*36c0*/  FADD.FTZ R51, -R251.reuse, R51 ;  /* 0x00000033fb337221 */ /* 0x040fe40000010100 */
[----:B------:R-:W-:Y:S02]  /*36d0*/  FADD.FTZ R6, -R251, R55 ;  /* 0x00000037fb067221 */ /* 0x000fe40000010100 */
[----:B------:R-:W-:Y:S02]  /*36e0*/  FMUL.FTZ R227, R227, R18 ;  /* 0x00000012e3e37220 */ /* 0x000fe40000410000 */
[C---:B------:R-:W-:Y:S02]  /*36f0*/  FADD.FTZ R64, -R244.reuse, R64 ;  /* 0x00000040f4407221 */ /* 0x040fe40000010100 */
[----:B------:R-:W-:Y:S02]  /*3700*/  FADD.FTZ R244, -R244, R65 ;  /* 0x00000041f4f47221 */ /* 0x000fe40000010100 */
[----:B------:R-:W-:Y:S02]  /*3710*/  FMUL.FTZ R65, R178, R5 ;  /* 0x00000005b2417220 */ /* 0x000fe40000410000 */
[C---:B------:R-:W-:Y:S02]  /*3720*/  FADD.FTZ R5, -R251.reuse, R54 ;  /* 0x00000036fb057221 */ /* 0x040fe40000010100 */
[C---:B------:R-:W-:Y:S02]  /*3730*/  FADD.FTZ R66, -R251.reuse, R66 ;  /* 0x00000042fb427221 */ /* 0x040fe40000010100 */
[----:B------:R-:W-:Y:S02]  /*3740*/  FADD.FTZ R251, -R251, R67 ;  /* 0x00000043fbfb7221 */ /* 0x000fe40000010100 */
        /* <DEDUP_REMOVED lines=78> */
[----:B------:R-:W-:Y:S03]  /*3c30*/  ULOP3.LUT UR11, UR6, 0x1, URZ, 0xc0, !UPT ;  /* 0x00000001060b7892 */ /* 0x000fe6000f8ec03f */
[----:B------:R-:W-:Y:S01]  /*3c40*/  IMAD.U32 R7, R9, -0x80, RZ ;  /* 0xffffff8009077824 */ /* 0x000fe200078e00ff */
[----:B------:R-:W-:Y:S04]  /*3c50*/  UISETP.NE.U32.AND UP0, UPT, UR11, 0x1, UPT ;  /* 0x000000010b00788c */ /* 0x000fe8000bf05070 */
[----:B------:R-:W-:Y:S01]  /*3c60*/  USEL UR11, UR50, 0x2000, !UP0 ;  /* 0x00002000320b7887 */ /* 0x000fe2000c000000 */
[C---:B------:R-:W-:Y:S04]  /*3c70*/  LEA R204, P0, R7.reuse, R204, 0x1 ;  /* 0x000000cc07cc7211 */ /* 0x040fe800078008ff */
[----:B------:R-:W-:Y:S01]  /*3c80*/  LEA.HI.X.SX32 R205, R7, R205, 0x1, P0 ;  /* 0x000000cd07cd7211 */ /* 0x000fe200000f0eff */
[----:B------:R-:W-:Y:S01]  /*3c90*/  IMAD.MOV.U32 R7, RZ, RZ, c[0x0][0x194] ;  /* 0x00006500ff077624 */ /* 0x000fe200078e00ff */
[C---:B------:R-:W-:Y:S02]  /*3ca0*/  LEA R8, P0, R9.reuse, R204, 0x7 ;  /* 0x000000cc09087211 */ /* 0x040fe400078038ff */
[----:B------:R-:W-:Y:S02]  /*3cb0*/  IADD3 R200, R200, UR11, RZ ;  /* 0x0000000bc8c87c10 */ /* 0x000fe4000fffe0ff */
[----:B------:R-:W-:Y:S02]  /*3cc0*/  LEA.HI.X R9, R9, R205, R7, 0x7, P0 ;  /* 0x000000cd09097211 */ /* 0x000fe400000f3c07 */
[----:B------:R-:W-:Y:S01]  /*3cd0*/  IADD3 R168, R168, UR11, RZ ;  /* 0x0000000ba8a87c10 */ /* 0x000fe2000fffe0ff */
[----:B------:R-:W-:Y:S01]  /*3ce0*/  @!PT LDS RZ, [RZ] ;  /* 0x00000000fffff984 */ /* 0x000fe20000000800 */
[----:B------:R-:W-:Y:S01]  /*3cf0*/  @!PT LDS RZ, [RZ] ;  /* 0x00000000fffff984 */ /* 0x000fe20000000800 */
[----:B------:R-:W-:Y:S01]  /*3d00*/  @!PT LDS RZ, [RZ] ;  /* 0x00000000fffff984 */ /* 0x000fe20000000800 */
[----:B------:R1:W-:Y:S04]  /*3d10*/  LDGSTS.E.BYPASS.LTC128B.128 [R200], [R204.64] ;  /* 0x00000000ccc87fae */ /* 0x0003e8000b901d44 */
[----:B------:R1:W-:Y:S04]  /*3d20*/  LDGSTS.E.BYPASS.LTC128B.128 [R200+0x1000], [R8.64] ;  /* 0x0100000008c87fae */ /* 0x0003e8000b901d44 */
[----:B------:R-:W0:Y:S02]  /*3d30*/  LDGDEPBAR ;  /* 0x00000000000079af */ /* 0x000e240000000000 */
.L_x_128:
        /* <DEDUP_REMOVED lines=65> */
[----:B------:R-:W-:Y:S06]  /*4150*/  BAR.SYNC.DEFER_BLOCKING 0x0 ;  /* 0x0000000000007b1d */ /* 0x000fec0000010000 */
        /* <DEDUP_REMOVED lines=58> */
[----:B------:R-:W-:Y:S02]  /*4500*/  IMAD.MOV.U32 R7, RZ, RZ, c[0x0][0x370] ;  /* 0x0000dc00ff077624 */ /* 0x000fe400078e00ff */
[----:B------:R-:W-:Y:S02]  /*4510*/  IMAD.SHL.U32 R9, R181, 0x2, RZ ;  /* 0x00000002b5097824 */ /* 0x000fe400078e00ff */
[----:B------:R-:W-:Y:S05]  /*4520*/  IMAD.U32 R5, R7, -0x80, RZ ;  /* 0xffffff8007057824 */ /* 0x000fea00078e00ff */
[C---:B------:R-:W-:Y:S04]  /*4530*/  LEA R202, P0, R5.reuse, R202, 0x1 ;  /* 0x000000ca05ca7211 */ /* 0x040fe800078008ff */
[----:B------:R-:W-:Y:S01]  /*4540*/  LEA.HI.X.SX32 R203, R5, R203, 0x1, P0 ;  /* 0x000000cb05cb7211 */ /* 0x000fe200000f0eff */
[----:B------:R-:W-:Y:S01]  /*4550*/  IMAD.MOV.U32 R5, RZ, RZ, c[0x0][0x374] ;  /* 0x0000dd00ff057624 */ /* 0x000fe200078e00ff */
        /* <DEDUP_REMOVED lines=8> */
.L_x_129:
[----:B------:R-:W-:Y:S01]  /*45e0*/  LDSM.16.M88.4 R20, [R172] ;  /* 0x00000000ac14783b */ /* 0x000fe20000000200 */
[----:B------:R-:W-:Y:S03]  /*45f0*/  ULOP3.LUT UR11, UR6, 0x1, URZ, 0xc0, !UPT ;  /* 0x00000001060b7892 */ /* 0x000fe6000f8ec03f */
[----:B------:R-:W2:Y:S01]  /*4600*/  LDSM.16.MT88.4 R16, [R52+0x6000] ;  /* 0x006000003410783b */ /* 0x000ea20000004200 */
[----:B------:R-:W-:Y:S02]  /*4610*/  UISETP.NE.U32.AND UP0, UPT, UR11, 0x1, UPT ;  /* 0x000000010b00788c */ /* 0x000fe4000bf05070 */
[----:B------:R-:W-:Y:S01]  /*4620*/  UIADD3 UR11, UR6, -0x1, URZ ;  /* 0xffffffff060b7890 */ /* 0x000fe2000fffe03f */
[----:B------:R-:W3:Y:S04]  /*4630*/  LDSM.16.M88.4 R12, [R172+0x2000] ;  /* 0x00200000ac0c783b */ /* 0x000ee80000000200 */
[----:B------:R-:W-:Y:S04]  /*4640*/  LDSM.16.M88.4 R24, [R171] ;  /* 0x00000000ab18783b */ /* 0x000fe80000000200 */
[----:B------:R-:W4:Y:S04]  /*4650*/  LDSM.16.MT88.4 R28, [R52+0x6400] ;  /* 0x00640000341c783b */ /* 0x000f280000004200 */
[----:B------:R-:W1:Y:S04]  /*4660*/  LDSM.16.M88.4 R32, [R166] ;  /* 0x00000000a620783b */ /* 0x000e680000000200 */
[----:B------:R-:W-:Y:S04]  /*4670*/  LDSM.16.M88.4 R36, [R170] ;  /* 0x00000000aa24783b */ /* 0x000fe80000000200 */
[----:B------:R-:W1:Y:S04]  /*4680*/  LDSM.16.MT88.4 R40, [R52+0x6800] ;  /* 0x006800003428783b */ /* 0x000e680000004200 */
[----:B------:R-:W1:Y:S04]  /*4690*/  LDSM.16.M88.4 R44, [R170+0x2000] ;  /* 0x00200000aa2c783b */ /* 0x000e680000000200 */
[----:B------:R-:W-:Y:S01]  /*46a0*/  LDSM.16.MT88.4 R48, [R52+0x6c00] ;  /* 0x006c00003430783b */ /* 0x000fe20000004200 */
[-C--:B--2---:R-:W-:Y:S08]  /*46b0*/  HMMA.16816.F32.BF16 R4, R20, R16.reuse, RZ ;  /* 0x000000101404723c */ /* 0x084ff000000418ff */
[C---:B-1-3--:R-:W-:Y:S08]  /*46c0*/  HMMA.16816.F32.BF16 R8, R12.reuse, R16, RZ ;  /* 0x000000100c08723c */ /* 0x04aff000000418ff */
        /* <DEDUP_REMOVED lines=29> */
[----:B------:R-:W-:Y:S04]  /*48a0*/  LDSM.16.MT88.4 R28, [R52+0x7c00] ;  /* 0x007c0000341c783b */ /* 0x000fe80000004200 */
[----:B------:R-:W4:Y:S03]  /*48b0*/  LDSM.16.M88.4 R24, [R165+0x4000] ;  /* 0x00400000a518783b */ /* 0x000f260000000200 */
[-C--:B------:R-:W-:Y:S08]  /*48c0*/  HMMA.16816.F32.BF16 R4, R36, R40.reuse, R4 ;  /* 0x000000282404723c */ /* 0x080ff00000041804 */
[C---:B-1----:R-:W-:Y:S07]  /*48d0*/  HMMA.16816.F32.BF16 R8, R32.reuse, R40, R8 ;  /* 0x000000282008723c */ /* 0x042fee0000041808 */
[----:B------:R-:W-:Y:S01]  /*48e0*/  IMAD.U32 R41, RZ, RZ, UR24 ;  /* 0x00000018ff297e24 */ /* 0x000fe2000f8e00ff */
[-C--:B------:R-:W-:Y:S01]  /*48f0*/  HMMA.16816.F32.BF16 R12, R32, R42.reuse, R12 ;  /* 0x0000002a200c723c */ /* 0x080fe2000004180c */
[----:B------:R-:W1:Y:S07]  /*4900*/  LDSM.16.M88.4 R32, [R165+0x6000] ;  /* 0x00600000a520783b */ /* 0x000e6e0000000200 */
[----:B------:R-:W-:Y:S07]  /*4910*/  HMMA.16816.F32.BF16 R16, R36, R42, R16 ;  /* 0x0000002a2410723c */ /* 0x000fee0000041810 */
[----:B------:R-:W-:Y:S01]  /*4920*/  @P2 IADD3 R36, P0, R192, UR8, RZ ;  /* 0x00000008c0242c10 */ /* 0x000fe2000ff1e0ff */
[-C--:B--2---:R-:W-:Y:S01]  /*4930*/  HMMA.16816.F32.BF16 R4, R20, R48.reuse, R4 ;  /* 0x000000301404723c */ /* 0x084fe20000041804 */
[----:B------:R-:W-:Y:S01]  /*4940*/  IMAD.U32 R39, RZ, RZ, UR23 ;  /* 0x00000017ff277e24 */ /* 0x000fe2000f8e00ff */
[----:B------:R-:W-:Y:S03]  /*4950*/  @UP2 UIADD3 UR8, UP1, UR8, -0x200, URZ ;  /* 0xfffffe0008082890 */ /* 0x000fe6000ff3e03f */
[----:B------:R-:W-:Y:S01]  /*4960*/  @P2 IADD3.X R37, R179, UR7, RZ, P0, !PT ;  /* 0x00000007b3252c10 */ /* 0x000fe200087fe4ff */
[----:B------:R-:W-:Y:S02]  /*4970*/  @UP2 UIADD3.X UR7, UR7, -0x1, URZ, UP1, !UPT ;  /* 0xffffffff07072890 */ /* 0x000fe40008ffe43f */
[C---:B---3--:R-:W-:Y:S02]  /*4980*/  HMMA.16816.F32.BF16 R8, R44.reuse, R48, R8 ;  /* 0x000000302c08723c */ /* 0x048fe40000041808 */
[----:B------:R2:W5:Y:S04]  /*4990*/  @P2 LDG.E R199, [R36.64] ;  /* 0x0000000424c72981 */ /* 0x000568000c1e1900 */
[----:B------:R2:W5:Y:S02]  /*49a0*/  @P2 LDG.E R198, [R36.64+0x20] ;  /* 0x0000200424c62981 */ /* 0x000564000c1e1900 */
[-C--:B------:R-:W-:Y:S02]  /*49b0*/  HMMA.16816.F32.BF16 R12, R44, R50.reuse, R12 ;  /* 0x000000322c0c723c */ /* 0x080fe4000004180c */
[----:B------:R2:W5:Y:S04]  /*49c0*/  @P2 LDG.E R197, [R36.64+0x100] ;  /* 0x0001000424c52981 */ /* 0x000568000c1e1900 */
[----:B------:R2:W5:Y:S02]  /*49d0*/  @P2 LDG.E R196, [R36.64+0x120] ;  /* 0x0001200424c42981 */ /* 0x000564000c1e1900 */
[----:B------:R-:W-:Y:S02]  /*49e0*/  HMMA.16816.F32.BF16 R16, R20, R50, R16 ;  /* 0x000000321410723c */ /* 0x000fe40000041810 */
[----:B------:R-:W-:Y:S06]  /*49f0*/  LDSM.16.MT88.4 R20, [R173+0xc000] ;  /* 0x00c00000ad14783b */ /* 0x000fec0000004200 */
[-C--:B----4-:R-:W-:Y:S08]  /*4a00*/  HMMA.16816.F32.BF16 R4, R24, R28.reuse, R4 ;  /* 0x0000001c1804723c */ /* 0x090ff00000041804 */
[C---:B-1----:R-:W-:Y:S07]  /*4a10*/  HMMA.16816.F32.BF16 R8, R32.reuse, R28, R8 ;  /* 0x0000001c2008723c */ /* 0x042fee0000041808 */
[----:B------:R-:W-:Y:S01]  /*4a20*/  IMAD.U32 R29, RZ, RZ, UR26 ;  /* 0x0000001aff1d7e24 */ /* 0x000fe2000f8e00ff */
[-C--:B------:R-:W-:Y:S01]  /*4a30*/  HMMA.16816.F32.BF16 R12, R32, R30.reuse, R12 ;  /* 0x0000001e200c723c */ /* 0x080fe2000004180c */
[----:B--2---:R-:W-:Y:S06]  /*4a40*/  IMAD.U32 R37, RZ, RZ, UR19 ;  /* 0x00000013ff257e24 */ /* 0x004fec000f8e00ff */
[----:B------:R-:W-:Y:S01]  /*4a50*/  IMAD.U32 R33, RZ, RZ, UR25 ;  /* 0x00000019ff217e24 */ /* 0x000fe2000f8e00ff */
[----:B------:R-:W-:Y:S01]  /*4a60*/  HMMA.16816.F32.BF16 R16, R24, R30, R16 ;  /* 0x0000001e1810723c */ /* 0x000fe20000041810 */
[----:B------:R-:W-:Y:S01]  /*4a70*/  IMAD.U32 R35, RZ, RZ, UR26 ;  /* 0x0000001aff237e24 */ /* 0x000fe2000f8e00ff */
[----:B------:R-:W-:Y:S02]  /*4a80*/  RED.E.ADD.F32.FTZ.RN.STRONG.GPU [R206.64], R4 ;  /* 0x00000004ce00798e */ /* 0x000fe4000c10e784 */
[-C--:B------:R-:W-:Y:S01]  /*4a90*/  LEA R32, P1, R29, R206.reuse, 0x2 ;  /* 0x000000ce1d207211 */ /* 0x080fe200078210ff */
[----:B------:R-:W-:Y:S01]  /*4aa0*/  IMAD.U32 R29, RZ, RZ, UR25 ;  /* 0x00000019ff1d7e24 */ /* 0x000fe2000f8e00ff */
[-C--:B------:R-:W-:Y:S01]  /*4ab0*/  LEA R28, P0, R33, R206.reuse, 0x2 ;  /* 0x000000ce211c7211 */ /* 0x080fe200078010ff */
[----:B------:R-:W-:Y:S01]  /*4ac0*/  IMAD.U32 R25, RZ, RZ, UR24 ;  /* 0x00000018ff197e24 */ /* 0x000fe2000f8e00ff */
[-C--:B------:R-:W-:Y:S01]  /*4ad0*/  LEA.HI.X.SX32 R33, R35, R207.reuse, 0x2, P1 ;  /* 0x000000cf23217211 */ /* 0x080fe200008f16ff */
[----:B------:R-:W-:Y:S03]  /*4ae0*/  IMAD.U32 R31, RZ, RZ, UR22 ;  /* 0x00000016ff1f7e24 */ /* 0x000fe6000f8e00ff */
[-C--:B------:R-:W-:Y:S01]  /*4af0*/  LEA.HI.X.SX32 R29, R29, R207.reuse, 0x2, P0 ;  /* 0x000000cf1d1d7211 */ /* 0x080fe200000f16ff */
[----:B------:R1:W-:Y:S01]  /*4b00*/  RED.E.ADD.F32.FTZ.RN.STRONG.GPU [R32.64], R5 ;  /* 0x000000052000798e */ /* 0x0003e2000c10e784 */
[-C--:B------:R-:W-:Y:S01]  /*4b10*/  LEA R30, P0, R25, R206.reuse, 0x2 ;  /* 0x000000ce191e7211 */ /* 0x080fe200078010ff */
[----:B------:R-:W-:Y:S01]  /*4b20*/  IMAD.U32 R27, RZ, RZ, UR21 ;  /* 0x00000015ff1b7e24 */ /* 0x000fe2000f8e00ff */
[-C--:B------:R-:W-:Y:S01]  /*4b30*/  LEA R24, P1, R31, R206.reuse, 0x2 ;  /* 0x000000ce1f187211 */ /* 0x080fe200078210ff */
[----:B------:R2:W-:Y:S01]  /*4b40*/  RED.E.ADD.F32.FTZ.RN.STRONG.GPU [R28.64], R6 ;  /* 0x000000061c00798e */ /* 0x0005e2000c10e784 */
[-C--:B------:R-:W-:Y:S01]  /*4b50*/  LEA.HI.X.SX32 R31, R41, R207.reuse, 0x2, P0 ;  /* 0x000000cf291f7211 */ /* 0x080fe200000f16ff */
[----:B------:R-:W-:Y:S01]  /*4b60*/  IMAD.U32 R35, RZ, RZ, UR23 ;  /* 0x00000017ff237e24 */ /* 0x000fe2000f8e00ff */
[-C--:B------:R-:W-:Y:S01]  /*4b70*/  LEA R26, P2, R39, R206.reuse, 0x2 ;  /* 0x000000ce271a7211 */ /* 0x080fe200078410ff */
[----:B------:R-:W-:Y:S02]  /*4b80*/  IMAD.U32 R25, RZ, RZ, UR22 ;  /* 0x00000016ff197e24 */ /* 0x000fe4000f8e00ff */
[----:B------:R3:W-:Y:S01]  /*4b90*/  RED.E.ADD.F32.FTZ.RN.STRONG.GPU [R30.64], R7 ;  /* 0x000000071e00798e */ /* 0x0007e2000c10e784 */
[----:B------:R-:W-:Y:S02]  /*4ba0*/  IMAD.U32 R39, RZ, RZ, UR20 ;  /* 0x00000014ff277e24 */ /* 0x000fe4000f8e00ff */
[-C--:B------:R-:W-:Y:S01]  /*4bb0*/  LEA.HI.X.SX32 R25, R25, R207.reuse, 0x2, P1 ;  /* 0x000000cf19197211 */ /* 0x080fe200008f16ff */
[----:B-1----:R-:W-:Y:S02]  /*4bc0*/  IMAD.U32 R5, RZ, RZ, UR21 ;  /* 0x00000015ff057e24 */ /* 0x002fe4000f8e00ff */
[----:B------:R-:W-:Y:S01]  /*4bd0*/  IMAD.U32 R33, RZ, RZ, UR17 ;  /* 0x00000011ff217e24 */ /* 0x000fe2000f8e00ff */
[-C--:B--2---:R-:W-:Y:S02]  /*4be0*/  LEA R28, P0, R27, R206.reuse, 0x2 ;  /* 0x000000ce1b1c7211 */ /* 0x084fe400078010ff */
[-C--:B------:R-:W-:Y:S01]  /*4bf0*/  LEA.HI.X.SX32 R27, R35, R207.reuse, 0x2, P2 ;  /* 0x000000cf231b7211 */ /* 0x080fe200010f16ff */
[----:B------:R-:W-:Y:S01]  /*4c00*/  IMAD.U32 R35, RZ, RZ, UR18 ;  /* 0x00000012ff237e24 */ /* 0x000fe2000f8e00ff */
[-C--:B------:R-:W-:Y:S01]  /*4c10*/  LEA.HI.X.SX32 R29, R5, R207.reuse, 0x2, P0 ;  /* 0x000000cf051d7211 */ /* 0x080fe200000f16ff */
[----:B------:R-:W-:Y:S01]  /*4c20*/  IMAD.U32 R5, RZ, RZ, UR20 ;  /* 0x00000014ff057e24 */ /* 0x000fe2000f8e00ff */
[-C--:B------:R-:W-:Y:S01]  /*4c30*/  LEA R6, P2, R37, R206.reuse, 0x2 ;  /* 0x000000ce25067211 */ /* 0x080fe200078410ff */
[----:B------:R1:W-:Y:S01]  /*4c40*/  RED.E.ADD.F32.FTZ.RN.STRONG.GPU [R26.64], R8 ;  /* 0x000000081a00798e */ /* 0x0003e2000c10e784 */
[----:B---3--:R-:W-:Y:S01]  /*4c50*/  IMAD.U32 R7, RZ, RZ, UR19 ;  /* 0x00000013ff077e24 */ /* 0x008fe2000f8e00ff */
[-C--:B------:R-:W-:Y:S01]  /*4c60*/  LEA R4, P1, R35, R206.reuse, 0x2 ;  /* 0x000000ce23047211 */ /* 0x080fe200078210ff */
[----:B------:R-:W-:Y:S01]  /*4c70*/  IMAD.U32 R35, RZ, RZ, UR15 ;  /* 0x0000000fff237e24 */ /* 0x000fe2000f8e00ff */
[-C--:B------:R-:W-:Y:S01]  /*4c80*/  LEA R36, P0, R5, R206.reuse, 0x2 ;  /* 0x000000ce05247211 */ /* 0x080fe200078010ff */
[----:B------:R2:W-:Y:S01]  /*4c90*/  RED.E.ADD.F32.FTZ.RN.STRONG.GPU [R24.64], R9 ;  /* 0x000000091800798e */ /* 0x0005e2000c10e784 */
[----:B------:R-:W-:Y:S01]  /*4ca0*/  IMAD.U32 R5, RZ, RZ, UR18 ;  /* 0x00000012ff057e24 */ /* 0x000fe2000f8e00ff */
[-C--:B------:R-:W-:Y:S01]  /*4cb0*/  LEA.HI.X.SX32 R7, R7, R207.reuse, 0x2, P2 ;  /* 0x000000cf07077211 */ /* 0x080fe200010f16ff */
[----:B------:R-:W-:Y:S01]  /*4cc0*/  IMAD.U32 R31, RZ, RZ, UR14 ;  /* 0x0000000eff1f7e24 */ /* 0x000fe2000f8e00ff */
[-C--:B------:R-:W-:Y:S01]  /*4cd0*/  LEA.HI.X.SX32 R37, R39, R207.reuse, 0x2, P0 ;  /* 0x000000cf27257211 */ /* 0x080fe200000f16ff */
[----:B------:R3:W-:Y:S01]  /*4ce0*/  RED.E.ADD.F32.FTZ.RN.STRONG.GPU [R28.64], R10 ;  /* 0x0000000a1c00798e */ /* 0x0007e2000c10e784 */
[-C--:B------:R-:W-:Y:S01]  /*4cf0*/  LEA.HI.X.SX32 R5, R5, R207.reuse, 0x2, P1 ;  /* 0x000000cf05057211 */ /* 0x080fe200008f16ff */
[----:B------:R-:W-:Y:S02]  /*4d00*/  IMAD.U32 R39, RZ, RZ, UR16 ;  /* 0x00000010ff277e24 */ /* 0x000fe4000f8e00ff */
[----:B------:R4:W-:Y:S04]  /*4d10*/  RED.E.ADD.F32.FTZ.RN.STRONG.GPU [R36.64], R11 ;  /* 0x0000000b2400798e */ /* 0x0009e8000c10e784 */
[----:B------:R4:W-:Y:S04]  /*4d20*/  RED.E.ADD.F32.FTZ.RN.STRONG.GPU [R6.64], R16 ;  /* 0x000000100600798e */ /* 0x0009e8000c10e784 */
[----:B------:R4:W-:Y:S01]  /*4d30*/  RED.E.ADD.F32.FTZ.RN.STRONG.GPU [R4.64], R17 ;  /* 0x000000110400798e */ /* 0x0009e2000c10e784 */
[-C--:B-1----:R-:W-:Y:S01]  /*4d40*/  LEA R8, P0, R33, R206.reuse, 0x2 ;  /* 0x000000ce21087211 */ /* 0x082fe200078010ff */
[----:B------:R-:W-:Y:S02]  /*4d50*/  IMAD.U32 R27, RZ, RZ, UR15 ;  /* 0x0000000fff1b7e24 */ /* 0x000fe4000f8e00ff */
[----:B------:R-:W-:Y:S02]  /*4d60*/  IMAD.U32 R33, RZ, RZ, UR14 ;  /* 0x0000000eff217e24 */ /* 0x000fe4000f8e00ff */
[----:B--2---:R-:W-:Y:S01]  /*4d70*/  IMAD.U32 R9, RZ, RZ, UR17 ;  /* 0x00000011ff097e24 */ /* 0x004fe2000f8e00ff */
[-C--:B------:R-:W-:Y:S01]  /*4d80*/  LEA R32, P3, R27, R206.reuse, 0x2 ;  /* 0x000000ce1b207211 */ /* 0x080fe200078610ff */
[----:B------:R-:W-:Y:S01]  /*4d90*/  IMAD.U32 R25, RZ, RZ, UR16 ;  /* 0x00000010ff197e24 */ /* 0x000fe2000f8e00ff */
[-C--:B------:R-:W-:Y:S02]  /*4da0*/  LEA R34, P2, R33, R206.reuse, 0x2 ;  /* 0x000000ce21227211 */ /* 0x080fe400078410ff */
[-C--:B------:R-:W-:Y:S01]  /*4db0*/  LEA.HI.X.SX32 R9, R9, R207.reuse, 0x2, P0 ;  /* 0x000000cf09097211 */ /* 0x080fe200000f16ff */
[----:B---3--:R-:W-:Y:S01]  /*4dc0*/  IMAD.U32 R29, RZ, RZ, UR13 ;  /* 0x0000000dff1d7e24 */ /* 0x008fe2000f8e00ff */
[-C--:B------:R-:W-:Y:S01]  /*4dd0*/  LEA R24, P0, R25, R206.reuse, 0x2 ;  /* 0x000000ce19187211 */ /* 0x080fe200078010ff */
[----:B----4-:R-:W-:Y:S02]  /*4de0*/  IMAD.U32 R11, RZ, RZ, UR12 ;  /* 0x0000000cff0b7e24 */ /* 0x010fe4000f8e00ff */
[----:B------:R-:W-:Y:S01]  /*4df0*/  RED.E.ADD.F32.FTZ.RN.STRONG.GPU [R8.64], R18 ;  /* 0x000000120800798e */ /* 0x000fe2000c10e784 */
[-C--:B------:R-:W-:Y:S01]  /*4e00*/  LEA.HI.X.SX32 R25, R39, R207.reuse, 0x2, P0 ;  /* 0x000000cf27197211 */ /* 0x080fe200000f16ff */
[----:B------:R-:W-:Y:S01]  /*4e10*/  IMAD.U32 R7, RZ, RZ, UR13 ;  /* 0x0000000dff077e24 */ /* 0x000fe2000f8e00ff */
[-C--:B------:R-:W-:Y:S03]  /*4e20*/  LEA.HI.X.SX32 R33, R35, R207.reuse, 0x2, P3 ;  /* 0x000000cf23217211 */ /* 0x080fe600018f16ff */
[----:B------:R-:W-:Y:S01]  /*4e30*/  RED.E.ADD.F32.FTZ.RN.STRONG.GPU [R24.64], R19 ;  /* 0x000000131800798e */ /* 0x000fe2000c10e784 */
[----:B------:R-:W-:Y:S01]  /*4e40*/  IMAD.U32 R5, RZ, RZ, UR12 ;  /* 0x0000000cff057e24 */ /* 0x000fe2000f8e00ff */
[-C--:B------:R-:W-:Y:S02]  /*4e50*/  LEA R36, P1, R29, R206.reuse, 0x2 ;  /* 0x000000ce1d247211 */ /* 0x080fe400078210ff */
[----:B------:R-:W-:Y:S01]  /*4e60*/  LEA R38, P0, R11, R206, 0x2 ;  /* 0x000000ce0b267211 */ /* 0x000fe200078010ff */
[----:B------:R-:W-:Y:S01]  /*4e70*/  RED.E.ADD.F32.FTZ.RN.STRONG.GPU [R32.64], R12 ;  /* 0x0000000c2000798e */ /* 0x000fe2000c10e784 */
[-C--:B------:R-:W-:Y:S02]  /*4e80*/  LEA.HI.X.SX32 R35, R31, R207.reuse, 0x2, P2 ;  /* 0x000000cf1f237211 */ /* 0x080fe400010f16ff */
[-C--:B------:R-:W-:Y:S01]  /*4e90*/  LEA.HI.X.SX32 R37, R7, R207.reuse, 0x2, P1 ;  /* 0x000000cf07257211 */ /* 0x080fe200008f16ff */
[----:B------:R-:W-:Y:S01]  /*4ea0*/  LDSM.16.MT88.4 R8, [R169] ;  /* 0x00000000a908783b */ /* 0x000fe20000004200 */
[----:B------:R-:W-:Y:S02]  /*4eb0*/  LEA.HI.X.SX32 R39, R5, R207, 0x2, P0 ;  /* 0x000000cf05277211 */ /* 0x000fe400000f16ff */
[----:B------:R-:W-:Y:S01]  /*4ec0*/  PLOP3.LUT P0, PT, PT, PT, UP0, 0x80, 0x0 ;  /* 0x000000000000781c */ /* 0x000fe20003f0f008 */
[----:B------:R-:W1:Y:S01]  /*4ed0*/  LDSM.16.MT88.4 R4, [R173+0x8000] ;  /* 0x00800000ad04783b */ /* 0x000e620000004200 */
[----:B------:R-:W-:Y:S01]  /*4ee0*/  ISETP.LT.AND P1, PT, RZ, UR6, PT ;  /* 0x00000006ff007c0c */ /* 0x000fe2000bf21270 */
[----:B------:R-:W-:Y:S02]  /*4ef0*/  @UP2 UIADD3 UR10, UP0, UR10, -0x200, URZ ;  /* 0xfffffe000a0a2890 */ /* 0x000fe4000ff1e03f */
[----:B------:R-:W-:Y:S01]  /*4f00*/  RED.E.ADD.F32.FTZ.RN.STRONG.GPU [R34.64], R13 ;  /* 0x0000000d2200798e */ /* 0x000fe2000c10e784 */
[----:B------:R-:W-:Y:S02]  /*4f10*/  UMOV UR6, UR11 ;  /* 0x0000000b00067c82 */ /* 0x000fe40008000000 */
[----:B------:R-:W-:Y:S01]  /*4f20*/  @UP2 UIADD3.X UR9, UR9, -0x1, URZ, UP0, !UPT ;  /* 0xffffffff09092890 */ /* 0x000fe200087fe43f */
[----:B------:R-:W-:Y:S04]  /*4f30*/  RED.E.ADD.F32.FTZ.RN.STRONG.GPU [R36.64], R14 ;  /* 0x0000000e2400798e */ /* 0x000fe8000c10e784 */
[----:B------:R-:W-:Y:S04]  /*4f40*/  RED.E.ADD.F32.FTZ.RN.STRONG.GPU [R38.64], R15 ;  /* 0x0000000f2600798e */ /* 0x000fe8000c10e784 */
[----:B------:R-:W-:Y:S04]  /*4f50*/  LDSM.16.MT88.4 R16, [R173+0x8800] ;  /* 0x00880000ad10783b */ /* 0x000fe80000004200 */
[----:B------:R-:W2:Y:S04]  /*4f60*/  LDSM.16.MT88.4 R24, [R169+0x400] ;  /* 0x00040000a918783b */ /* 0x000ea80000004200 */
[----:B------:R-:W3:Y:S04]  /*4f70*/  LDSM.16.MT88.4 R28, [R173+0xc800] ;  /* 0x00c80000ad1c783b */ /* 0x000ee80000004200 */
[----:B------:R-:W-:Y:S04]  /*4f80*/  LDSM.16.MT88.4 R12, [R169+0x800] ;  /* 0x00080000a90c783b */ /* 0x000fe80000004200 */
[----:B------:R-:W-:Y:S01]  /*4f90*/  LDSM.16.MT88.4 R32, [R173+0xd000] ;  /* 0x00d00000ad20783b */ /* 0x000fe20000004200 */
[-C--:B-1----:R-:W-:Y:S08]  /*4fa0*/  HMMA.16816.F32.BF16 R84, R4, R8.reuse, R84 ;  /* 0x000000080454723c */ /* 0x082ff00000041854 */
[C---:B------:R-:W-:Y:S08]  /*4fb0*/  HMMA.16816.F32.BF16 R88, R20.reuse, R8, R88 ;  /* 0x000000081458723c */ /* 0x040ff00000041858 */
[-C--:B------:R-:W-:Y:S01]  /*4fc0*/  HMMA.16816.F32.BF16 R92, R20, R10.reuse, R92 ;  /* 0x0000000a145c723c */ /* 0x080fe2000004185c */
[----:B------:R-:W1:Y:S07]  /*4fd0*/  LDSM.16.MT88.4 R20, [R173+0x9000] ;  /* 0x00900000ad14783b */ /* 0x000e6e0000004200 */
[----:B------:R-:W-:Y:S01]  /*4fe0*/  HMMA.16816.F32.BF16 R96, R4, R10, R96 ;  /* 0x0000000a0460723c */ /* 0x000fe20000041860 */
[----:B------:R-:W-:Y:S04]  /*4ff0*/  LDSM.16.MT88.4 R4, [R173+0x9800] ;  /* 0x00980000ad04783b */ /* 0x000fe80000004200 */
[----:B------:R-:W4:Y:S03]  /*5000*/  LDSM.16.MT88.4 R8, [R169+0xc00] ;  /* 0x000c0000a908783b */ /* 0x000f260000004200 */
[-C--:B--2---:R-:W-:Y:S08]  /*5010*/  HMMA.16816.F32.BF16 R84, R16, R24.reuse, R84 ;  /* 0x000000181054723c */ /* 0x084ff00000041854 */
[C---:B---3--:R-:W-:Y:S08]  /*5020*/  HMMA.16816.F32.BF16 R88, R28.reuse, R24, R88 ;  /* 0x000000181c58723c */ /* 0x048ff00000041858 */
[-C--:B------:R-:W-:Y:S01]  /*5030*/  HMMA.16816.F32.BF16 R92, R28, R26.reuse, R92 ;  /* 0x0000001a1c5c723c */ /* 0x080fe2000004185c */
[----:B------:R-:W2:Y:S07]  /*5040*/  LDSM.16.MT88.4 R28, [R173+0xd800] ;  /* 0x00d80000ad1c783b */ /* 0x000eae0000004200 */
[----:B------:R-:W-:Y:S01]  /*5050*/  HMMA.16816.F32.BF16 R96, R16, R26, R96 ;  /* 0x0000001a1060723c */ /* 0x000fe20000041860 */
[----:B------:R-:W-:Y:S04]  /*5060*/  LDSM.16.MT88.4 R16, [R173+0xa000] ;  /* 0x00a00000ad10783b */ /* 0x000fe80000004200 */
[----:B------:R-:W3:Y:S03]  /*5070*/  LDSM.16.MT88.4 R24, [R169+0x1000] ;  /* 0x00100000a918783b */ /* 0x000ee60000004200 */
[-C--:B-1----:R-:W-:Y:S08]  /*5080*/  HMMA.16816.F32.BF16 R84, R20, R12.reuse, R84 ;  /* 0x0000000c1454723c */ /* 0x082ff00000041854 */
[C---:B------:R-:W-:Y:S08]  /*5090*/  HMMA.16816.F32.BF16 R88, R32.reuse, R12, R88 ;  /* 0x0000000c2058723c */ /* 0x040ff00000041858 */
[-C--:B------:R-:W-:Y:S01]  /*50a0*/  HMMA.16816.F32.BF16 R92, R32, R14.reuse, R92 ;  /* 0x0000000e205c723c */ /* 0x080fe2000004185c */
[----:B------:R-:W1:Y:S07]  /*50b0*/  LDSM.16.MT88.4 R32, [R173+0xe000] ;  /* 0x00e00000ad20783b */ /* 0x000e6e0000004200 */
[----:B------:R-:W-:Y:S01]  /*50c0*/  HMMA.16816.F32.BF16 R96, R20, R14, R96 ;  /* 0x0000000e1460723c */ /* 0x000fe20000041860 */
[----:B------:R-:W-:Y:S04]  /*50d0*/  LDSM.16.MT88.4 R12, [R173+0xa800] ;  /* 0x00a80000ad0c783b */ /* 0x000fe80000004200 */
[----:B------:R-:W1:Y:S03]  /*50e0*/  LDSM.16.MT88.4 R20, [R169+0x1400] ;  /* 0x00140000a914783b */ /* 0x000e660000004200 */
[-C--:B----4-:R-:W-:Y:S08]  /*50f0*/  HMMA.16816.F32.BF16 R84, R4, R8.reuse, R84 ;  /* 0x000000080454723c */ /* 0x090ff00000041854 */
[C---:B--2---:R-:W-:Y:S08]  /*5100*/  HMMA.16816.F32.BF16 R88, R28.reuse, R8, R88 ;  /* 0x000000081c58723c */ /* 0x044ff00000041858 */
[-C--:B------:R-:W-:Y:S01]  /*5110*/  HMMA.16816.F32.BF16 R92, R28, R10.reuse, R92 ;  /* 0x0000000a1c5c723c */ /* 0x080fe2000004185c */
[----:B------:R-:W2:Y:S07]  /*5120*/  LDSM.16.MT88.4 R28, [R173+0xe800] ;  /* 0x00e80000ad1c783b */ /* 0x000eae0000004200 */
[----:B------:R-:W-:Y:S01]  /*5130*/  HMMA.16816.F32.BF16 R96, R4, R10, R96 ;  /* 0x0000000a0460723c */ /* 0x000fe20000041860 */
[----:B------:R-:W-:Y:S04]  /*5140*/  LDSM.16.MT88.4 R4, [R173+0xb000] ;  /* 0x00b00000ad04783b */ /* 0x000fe80000004200 */
[----:B------:R-:W4:Y:S03]  /*5150*/  LDSM.16.MT88.4 R8, [R169+0x1800] ;  /* 0x00180000a908783b */ /* 0x000f260000004200 */
[-C--:B---3--:R-:W-:Y:S08]  /*5160*/  HMMA.16816.F32.BF16 R84, R16, R24.reuse, R84 ;  /* 0x000000181054723c */ /* 0x088ff00000041854 */
[C---:B-1----:R-:W-:Y:S08]  /*5170*/  HMMA.16816.F32.BF16 R88, R32.reuse, R24, R88 ;  /* 0x000000182058723c */ /* 0x042ff00000041858 */
[-C--:B------:R-:W-:Y:S01]  /*5180*/  HMMA.16816.F32.BF16 R92, R32, R26.reuse, R92 ;  /* 0x0000001a205c723c */ /* 0x080fe2000004185c */
[----:B------:R-:W1:Y:S07]  /*5190*/  LDSM.16.MT88.4 R32, [R173+0xf000] ;  /* 0x00f00000ad20783b */ /* 0x000e6e0000004200 */
[----:B------:R-:W-:Y:S01]  /*51a0*/  HMMA.16816.F32.BF16 R96, R16, R26, R96 ;  /* 0x0000001a1060723c */ /* 0x000fe20000041860 */
[----:B------:R-:W-:Y:S04]  /*51b0*/  LDSM.16.MT88.4 R16, [R173+0xb800] ;  /* 0x00b80000ad10783b */ /* 0x000fe80000004200 */
[----:B------:R-:W3:Y:S03]  /*51c0*/  LDSM.16.MT88.4 R24, [R169+0x1c00] ;  /* 0x001c0000a918783b */ /* 0x000ee60000004200 */
[-C--:B------:R-:W-:Y:S08]  /*51d0*/  HMMA.16816.F32.BF16 R84, R12, R20.reuse, R84 ;  /* 0x000000140c54723c */ /* 0x080ff00000041854 */
[C---:B--2---:R-:W-:Y:S08]  /*51e0*/  HMMA.16816.F32.BF16 R88, R28.reuse, R20, R88 ;  /* 0x000000141c58723c */ /* 0x044ff00000041858 */
[-C--:B------:R-:W-:Y:S01]  /*51f0*/  HMMA.16816.F32.BF16 R92, R28, R22.reuse, R92 ;  /* 0x000000161c5c723c */ /* 0x080fe2000004185c */
[----:B------:R-:W2:Y:S07]  /*5200*/  LDSM.16.MT88.4 R28, [R173+0xf800] ;  /* 0x00f80000ad1c783b */ /* 0x000eae0000004200 */
[----:B------:R-:W-:Y:S08]  /*5210*/  HMMA.16816.F32.BF16 R96, R12, R22, R96 ;  /* 0x000000160c60723c */ /* 0x000ff00000041860 */
[-C--:B----4-:R-:W-:Y:S08]  /*5220*/  HMMA.16816.F32.BF16 R84, R4, R8.reuse, R84 ;  /* 0x000000080454723c */ /* 0x090ff00000041854 */
[C---:B-1----:R-:W-:Y:S08]  /*5230*/  HMMA.16816.F32.BF16 R88, R32.reuse, R8, R88 ;  /* 0x000000082058723c */ /* 0x042ff00000041858 */
[-C--:B------:R-:W-:Y:S08]  /*5240*/  HMMA.16816.F32.BF16 R92, R32, R10.reuse, R92 ;  /* 0x0000000a205c723c */ /* 0x080ff0000004185c */
[----:B------:R-:W-:Y:S07]  /*5250*/  HMMA.16816.F32.BF16 R96, R4, R10, R96 ;  /* 0x0000000a0460723c */ /* 0x000fee0000041860 */
[C---:B------:R-:W-:Y:S01]  /*5260*/  IADD3 R4, R169.reuse, -0x2000, RZ ;  /* 0xffffe000a9047810 */ /* 0x040fe20007ffe0ff */
[-C--:B---3--:R-:W-:Y:S05]  /*5270*/  HMMA.16816.F32.BF16 R84, R16, R24.reuse, R84 ;  /* 0x000000181054723c */ /* 0x088fea0000041854 */
[----:B------:R-:W-:Y:S03]  /*5280*/  @P0 IADD3 R4, R169, 0x2000, RZ ;  /* 0x00002000a9040810 */ /* 0x000fe60007ffe0ff */
[C---:B--2---:R-:W-:Y:S04]  /*5290*/  HMMA.16816.F32.BF16 R88, R28.reuse, R24, R88 ;  /* 0x000000181c58723c */ /* 0x044fe80000041858 */
[----:B------:R-:W-:Y:S04]  /*52a0*/  IMAD.MOV.U32 R169, RZ, RZ, R4 ;  /* 0x000000ffffa97224 */ /* 0x000fe800078e0004 */
[-C--:B------:R-:W-:Y:S08]  /*52b0*/  HMMA.16816.F32.BF16 R92, R28, R26.reuse, R92 ;  /* 0x0000001a1c5c723c */ /* 0x080ff0000004185c */
[----:B------:R-:W-:Y:S01]  /*52c0*/  HMMA.16816.F32.BF16 R96, R16, R26, R96 ;  /* 0x0000001a1060723c */ /* 0x000fe20000041860 */
[----:B------:R-:W-:-:S07]  /*52d0*/  @P1 BRA `(.L_x_130) ;  /* 0xffffce7000001947 */ /* 0x000fce000383ffff */
.L_x_127:
[----:B------:R-:W-:Y:S07]  /*52e0*/  @!UPT UIADD3 URZ, URZ, URZ, URZ ;  /* 0x0000003f3f3ff290 */ /* 0x000fee000fffe03f */
[----:B------:R-:W4:Y:S01]  /*52f0*/  S2R R0, SR_TID.X ;  /* 0x0000000000007919 */ /* 0x000f220000002100 */
[----:B------:R-:W-:Y:S01]  /*5300*/  FMUL.FTZ R84, R84, c[0x0][0x2e0] ;  /* 0x0000b80054547a20 */ /* 0x000fe20000410000 */
[----:B------:R-:W-:Y:S01]  /*5310*/  F2FP.BF16.PACK_AB R69, R69, R68 ;  /* 0x000000444545723e */ /* 0x000fe200000010ff */
[----:B------:R-:W-:Y:S01]  /*5320*/  FMUL.FTZ R85, R85, c[0x0][0x2e0] ;  /* 0x0000b80055557a20 */ /* 0x000fe20000410000 */
[----:B------:R-:W-:Y:S01]  /*5330*/  BAR.SYNC.DEFER_BLOCKING 0x0 ;  /* 0x0000000000007b1d */ /* 0x000fe20000010000 */
[----:B------:R-:W-:Y:S01]  /*5340*/  FMUL.FTZ R86, R86, c[0x0][0x2e0] ;  /* 0x0000b80056567a20 */ /* 0x000fe20000410000 */
[----:B------:R-:W-:Y:S01]  /*5350*/  F2FP.BF16.PACK_AB R71, R71, R70 ;  /* 0x000000464747723e */ /* 0x000fe200000010ff */
[----:B------:R-:W-:Y:S01]  /*5360*/  FMUL.FTZ R87, R87, c[0x0][0x2e0] ;  /* 0x0000b80057577a20 */ /* 0x000fe20000410000 */
[----:B------:R-:W-:Y:S01]  /*5370*/  F2FP.BF16.PACK_AB R85, R85, R84 ;  /* 0x000000545555723e */ /* 0x000fe200000010ff */
[----:B------:R-:W-:Y:S01]  /*5380*/  FMUL.FTZ R96, R96, c[0x0][0x2e0] ;  /* 0x0000b80060607a20 */ /* 0x000fe20000410000 */
[----:B------:R-:W3:Y:S01]  /*5390*/  S2R R2, SR_CTAID.Y ;  /* 0x0000000000027919 */ /* 0x000ee20000002600 */
        /* <DEDUP_REMOVED lines=13> */
[----:B----4-:R-:W-:Y:S01]  /*5470*/  SHF.R.S32.HI R5, RZ, 0x1f, R0 ;  /* 0x0000001fff057819 */ /* 0x010fe20000011400 */
[----:B------:R-:W-:Y:S01]  /*5480*/  FMUL.FTZ R92, R92, c[0x0][0x2e0] ;  /* 0x0000b8005c5c7a20 */ /* 0x000fe20000410000 */
[----:B------:R-:W-:Y:S01]  /*5490*/  F2FP.BF16.PACK_AB R89, R89, R88 ;  /* 0x000000585959723e */ /* 0x000fe200000010ff */
[----:B------:R-:W-:Y:S01]  /*54a0*/  FMUL.FTZ R93, R93, c[0x0][0x2e0] ;  /* 0x0000b8005d5d7a20 */ /* 0x000fe20000410000 */
[----:B------:R-:W-:Y:S01]  /*54b0*/  LEA.HI R5, R5, R0, RZ, 0x2 ;  /* 0x0000000005057211 */ /* 0x000fe200078f10ff */
[----:B------:R-:W-:Y:S01]  /*54c0*/  FMUL.FTZ R94, R94, c[0x0][0x2e0] ;  /* 0x0000b8005e5e7a20 */ /* 0x000fe20000410000 */
[----:B------:R-:W-:Y:S01]  /*54d0*/  F2FP.BF16.PACK_AB R91, R91, R90 ;  /* 0x0000005a5b5b723e */ /* 0x000fe200000010ff */
[----:B------:R-:W-:Y:S01]  /*54e0*/  FMUL.FTZ R95, R95, c[0x0][0x2e0] ;  /* 0x0000b8005f5f7a20 */ /* 0x000fe20000410000 */
[----:B------:R-:W-:Y:S01]  /*54f0*/  LOP3.LUT R7, R5, 0xfffffffc, RZ, 0xc0, !PT ;  /* 0xfffffffc05077812 */ /* 0x000fe200078ec0ff */
[----:B------:R-:W-:Y:S01]  /*5500*/  STS [R190], R85 ;  /* 0x00000055be007388 */ /* 0x000fe20000000800 */
[----:B------:R-:W-:Y:S01]  /*5510*/  SHF.R.S32.HI R5, RZ, 0x2, R5 ;  /* 0x00000002ff057819 */ /* 0x000fe20000011405 */
[----:B------:R-:W-:Y:S01]  /*5520*/  IMAD.SHL.U32 R22, R181, 0x2, RZ ;  /* 0x00000002b5167824 */ /* 0x000fe200078e00ff */
[----:B------:R-:W-:Y:S01]  /*5530*/  F2FP.BF16.PACK_AB R92, R93, R92 ;  /* 0x0000005c5d5c723e */ /* 0x000fe200000010ff */
[----:B------:R-:W-:Y:S01]  /*5540*/  STS [R190+0x200], R87 ;  /* 0x00020057be007388 */ /* 0x000fe20000000800 */
[----:B------:R-:W-:Y:S01]  /*5550*/  F2FP.BF16.PACK_AB R94, R95, R94 ;  /* 0x0000005e5f5e723e */ /* 0x000fe200000010ff */
[----:B------:R-:W-:Y:S01]  /*5560*/  IMAD.WIDE.U32 R8, R5, c[0x0][0x3a0], RZ ;  /* 0x0000e80005087a25 */ /* 0x000fe200078e00ff */
[----:B------:R-:W-:Y:S01]  /*5570*/  F2FP.BF16.PACK_AB R75, R75, R74 ;  /* 0x0000004a4b4b723e */ /* 0x000fe200000010ff */
[----:B------:R-:W-:Y:S01]  /*5580*/  STS [R189], R96 ;  /* 0x00000060bd007388 */ /* 0x000fe20000000800 */
[----:B------:R-:W-:Y:S01]  /*5590*/  SHF.R.S32.HI R4, RZ, 0x1f, R5 ;  /* 0x0000001fff047819 */ /* 0x000fe20000011405 */
[----:B------:R-:W-:Y:S01]  /*55a0*/  IMAD.U32 R24, RZ, RZ, UR27 ;  /* 0x0000001bff187e24 */ /* 0x000fe2000f8e00ff */
[----:B------:R-:W-:Y:S01]  /*55b0*/  F2FP.BF16.PACK_AB R76, R77, R76 ;  /* 0x0000004c4d4c723e */ /* 0x000fe200000010ff */
[----:B------:R-:W-:Y:S01]  /*55c0*/  STS [R189+0x200], R98 ;  /* 0x00020062bd007388 */ /* 0x000fe20000000800 */
[----:B------:R-:W-:Y:S01]  /*55d0*/  F2FP.BF16.PACK_AB R78, R79, R78 ;  /* 0x0000004e4f4e723e */ /* 0x000fe200000010ff */
[C---:B------:R-:W-:Y:S01]  /*55e0*/  IMAD R6, R4.reuse, c[0x0][0x3a8], RZ ;  /* 0x0000ea0004067a24 */ /* 0x040fe200078e02ff */
[----:B------:R-:W-:Y:S01]  /*55f0*/  IADD3 R7, -R7, R0, RZ ;  /* 0x0000000007077210 */ /* 0x000fe20007ffe1ff */
[----:B------:R-:W-:Y:S01]  /*5600*/  STS [R190+0x1000], R89 ;  /* 0x00100059be007388 */ /* 0x000fe20000000800 */
[----:B------:R-:W-:Y:S01]  /*5610*/  IMAD R0, R4, c[0x0][0x3a0], RZ ;  /* 0x0000e80004007a24 */ /* 0x000fe200078e02ff */
[----:B---3--:R-:W-:Y:S01]  /*5620*/  SHF.R.S32.HI R11, RZ, 0x1f, R2 ;  /* 0x0000001fff0b7819 */ /* 0x008fe20000011402 */
[C---:B------:R-:W-:Y:S01]  /*5630*/  IMAD R6, R5.reuse, c[0x0][0x3ac], R6 ;  /* 0x0000eb0005067a24 */ /* 0x040fe200078e0206 */
[----:B------:R-:W-:Y:S01]  /*5640*/  STS [R190+0x1200], R91 ;  /* 0x0012005bbe007388 */ /* 0x000fe20000000800 */
[----:B------:R-:W-:Y:S01]  /*5650*/  IMAD R15, R5, c[0x0][0x3a4], R0 ;  /* 0x0000e900050f7a24 */ /* 0x000fe200078e0200 */
[----:B------:R-:W-:Y:S01]  /*5660*/  SHF.L.U32 R32, R7, 0x3, RZ ;  /* 0x0000000307207819 */ /* 0x000fe200000006ff */
[----:B------:R-:W-:Y:S01]  /*5670*/  IMAD R13, R11, c[0x0][0x388], RZ ;  /* 0x0000e2000b0d7a24 */ /* 0x000fe200078e02ff */
[----:B------:R-:W-:Y:S01]  /*5680*/  STS [R189+0x1000], R92 ;  /* 0x0010005cbd007388 */ /* 0x000fe20000000800 */
[----:B------:R-:W-:Y:S01]  /*5690*/  IMAD.IADD R9, R9, 0x1, R15 ;  /* 0x0000000109097824 */ /* 0x000fe200078e020f */
[--C-:B------:R-:W-:Y:S01]  /*56a0*/  SHF.R.S32.HI R33, RZ, 0x1f, R32.reuse ;  /* 0x0000001fff217819 */ /* 0x100fe20000011420 */
[----:B------:R-:W-:Y:S01]  /*56b0*/  IMAD.WIDE.U32 R14, R5, c[0x0][0x3a8], RZ ;  /* 0x0000ea00050e7a25 */ /* 0x000fe200078e00ff */
[----:B------:R-:W-:Y:S01]  /*56c0*/  STS [R189+0x1200], R94 ;  /* 0x0012005ebd007388 */ /* 0x000fe20000000800 */
[----:B------:R-:W-:Y:S01]  /*56d0*/  MOV R26, UR27 ;  /* 0x0000001b001a7c02 */ /* 0x000fe20008000f00 */
[----:B------:R-:W-:Y:S01]  /*56e0*/  ULDC.64 UR6, c[0x0][0x3a0] ;  /* 0x0000e80000067ab9 */ /* 0x000fe20000000a00 */
[----:B------:R-:W-:Y:S01]  /*56f0*/  IMAD R11, R11, c[0x0][0x390], RZ ;  /* 0x0000e4000b0b7a24 */ /* 0x000fe200078e02ff */
[----:B------:R-:W-:Y:S01]  /*5700*/  STS [R190+0x2000], R69 ;  /* 0x00200045be007388 */ /* 0x000fe20000000800 */
[----:B------:R-:W-:Y:S01]  /*5710*/  IADD3 R7, R15, R6, RZ ;  /* 0x000000060f077210 */ /* 0x000fe20007ffe0ff */
[C---:B------:R-:W-:Y:S01]  /*5720*/  IMAD R5, R2.reuse, c[0x0][0x38c], R13 ;  /* 0x0000e30002057a24 */ /* 0x040fe200078e020d */
[----:B------:R-:W-:Y:S01]  /*5730*/  ULDC.64 UR8, c[0x0][0x3a8] ;  /* 0x0000ea0000087ab9 */ /* 0x000fe20000000a00 */
[----:B------:R-:W-:Y:S01]  /*5740*/  STS [R190+0x2200], R71 ;  /* 0x00220047be007388 */ /* 0x000fe20000000800 */
[----:B------:R-:W-:Y:S01]  /*5750*/  IMAD.WIDE.U32 R30, R2, c[0x0][0x388], R32 ;  /* 0x0000e200021e7a25 */ /* 0x000fe200078e0020 */
[----:B------:R-:W-:-:S02]  /*5760*/  UIMAD UR6, UR30, UR6, URZ ;  /* 0x000000061e0672a4 */ /* 0x000fc4000f8e023f */
[----:B------:R-:W-:Y:S01]  /*5770*/  STS [R189+0x2000], R80 ;  /* 0x00200050bd007388 */ /* 0x000fe20000000800 */
[----:B------:R-:W-:Y:S01]  /*5780*/  IMAD.MOV.U32 R6, RZ, RZ, R14 ;  /* 0x000000ffff067224 */ /* 0x000fe200078e000e */
[----:B------:R-:W-:Y:S01]  /*5790*/  IADD3 R31, R31, R5, RZ ;  /* 0x000000051f1f7210 */ /* 0x000fe20007ffe0ff */
[----:B------:R-:W-:Y:S01]  /*57a0*/  IMAD R28, R2, c[0x0][0x394], R11 ;  /* 0x0000e500021c7a24 */ /* 0x000fe200078e020b */
[----:B------:R-:W-:Y:S01]  /*57b0*/  STS [R189+0x2200], R82 ;  /* 0x00220052bd007388 */ /* 0x000fe20000000800 */
[----:B------:R-:W-:Y:S01]  /*57c0*/  IMAD.WIDE.U32 R26, R26, c[0x0][0x3a0], R8 ;  /* 0x0000e8001a1a7a25 */ /* 0x000fe200078e0008 */
[----:B------:R-:W-:Y:S02]  /*57d0*/  UIMAD UR30, UR30, UR8, URZ ;  /* 0x000000081e1e72a4 */ /* 0x000fe4000f8e023f */
[----:B------:R-:W-:Y:S01]  /*57e0*/  STS [R190+0x3000], R73 ;  /* 0x00300049be007388 */ /* 0x000fe20000000800 */
[----:B------:R-:W-:Y:S01]  /*57f0*/  IMAD.WIDE.U32 R24, R24, c[0x0][0x3a8], R6 ;  /* 0x0000ea0018187a25 */ /* 0x000fe200078e0006 */
[----:B------:R-:W-:-:S02]  /*5800*/  UIMAD UR6, UR27, UR7, UR6 ;  /* 0x000000071b0672a4 */ /* 0x000fc4000f8e0206 */
[----:B------:R-:W-:Y:S01]  /*5810*/  STS [R190+0x3200], R75 ;  /* 0x0032004bbe007388 */ /* 0x000fe20000000800 */
[----:B------:R-:W-:Y:S01]  /*5820*/  IMAD.WIDE.U32 R32, R2, c[0x0][0x390], R32 ;  /* 0x0000e40002207a25 */ /* 0x000fe200078e0020 */
[----:B------:R-:W-:Y:S02]  /*5830*/  UIMAD UR27, UR27, UR9, UR30 ;  /* 0x000000091b1b72a4 */ /* 0x000fe4000f8e021e */
[----:B------:R-:W-:Y:S02]  /*5840*/  STS [R189+0x3000], R76 ;  /* 0x0030004cbd007388 */ /* 0x000fe40000000800 */
[----:B------:R-:W-:Y:S01]  /*5850*/  IADD3 R29, R33, R28, RZ ;  /* 0x0000001c211d7210 */ /* 0x000fe20007ffe0ff */
[----:B------:R-:W-:Y:S01]  /*5860*/  IMAD.MOV.U32 R28, RZ, RZ, R32 ;  /* 0x000000ffff1c7224 */ /* 0x000fe200078e0020 */
[----:B------:R-:W-:Y:S04]  /*5870*/  STS [R189+0x3200], R78 ;  /* 0x0032004ebd007388 */ /* 0x000fe80000000800 */
[----:B------:R-:W-:Y:S06]  /*5880*/  BAR.SYNC.DEFER_BLOCKING 0x0 ;  /* 0x0000000000007b1d */ /* 0x000fec0000010000 */
[----:B------:R-:W3:Y:S04]  /*5890*/  S2R R0, SR_CTAID.Z ;  /* 0x0000000000007919 */ /* 0x000ee80000002700 */
[----:B------:R-:W4:Y:S04]  /*58a0*/  LDS.128 R16, [R22+0x6000] ;  /* 0x0060000016107984 */ /* 0x000f280000000c00 */
[----:B------:R-:W2:Y:S01]  /*58b0*/  LDS.128 R12, [R22+0x7000] ;  /* 0x00700000160c7984 */ /* 0x000ea20000000c00 */
[----:B---3--:R-:W-:Y:S01]  /*58c0*/  SHF.R.S32.HI R21, RZ, 0x1f, R0 ;  /* 0x0000001fff157819 */ /* 0x008fe20000011400 */
[----:B------:R-:W-:-:S02]  /*58d0*/  IMAD.WIDE.U32 R28, R0, c[0x0][0x3c0], R28 ;  /* 0x0000f000001c7a25 */ /* 0x000fc400078e001c */
[----:B------:R-:W3:Y:S02]  /*58e0*/  LDS.128 R8, [R22+0x8000] ;  /* 0x0080000016087984 */ /* 0x000ee40000000c00 */
[C---:B------:R-:W-:Y:S02]  /*58f0*/  IMAD R23, R21.reuse, c[0x0][0x3b8], RZ ;  /* 0x0000ee0015177a24 */ /* 0x040fe400078e02ff */
[----:B------:R1:W2:Y:S01]  /*5900*/  LDS.128 R4, [R22+0x9000] ;  /* 0x0090000016047984 */ /* 0x0002a20000000c00 */
[----:B------:R-:W-:Y:S02]  /*5910*/  IMAD R21, R21, c[0x0][0x3c0], RZ ;  /* 0x0000f00015157a24 */ /* 0x000fe400078e02ff */
[C---:B------:R-:W-:Y:S02]  /*5920*/  IMAD R20, R0.reuse, c[0x0][0x3bc], R23 ;  /* 0x0000ef0000147a24 */ /* 0x040fe400078e0217 */
[----:B------:R-:W-:Y:S01]  /*5930*/  IMAD R2, R0, c[0x0][0x3c4], R21 ;  /* 0x0000f10000027a24 */ /* 0x000fe200078e0215 */
[----:B------:R-:W-:Y:S01]  /*5940*/  IADD3 R21, P0, R28, R24, RZ ;  /* 0x000000181c157210 */ /* 0x000fe20007f1e0ff */
[----:B------:R-:W-:-:S04]  /*5950*/  IMAD.WIDE.U32 R30, R0, c[0x0][0x3b8], R30 ;  /* 0x0000ee00001e7a25 */ /* 0x000fc800078e001e */
[----:B------:R-:W-:Y:S01]  /*5960*/  IMAD.IADD R2, R29, 0x1, R2 ;  /* 0x000000011d027824 */ /* 0x000fe200078e0202 */
[----:B------:R-:W-:Y:S02]  /*5970*/  IADD3 R0, R31, R20, RZ ;  /* 0x000000141f007210 */ /* 0x000fe40007ffe0ff */
[----:B------:R-:W-:Y:S02]  /*5980*/  IADD3 R20, P1, R30, R26, RZ ;  /* 0x0000001a1e147210 */ /* 0x000fe40007f3e0ff */
[----:B------:R-:W-:Y:S02]  /*5990*/  IADD3.X R2, R2, UR27, R25, P0, !PT ;  /* 0x0000001b02027c10 */ /* 0x000fe400087fe419 */
[----:B------:R-:W-:Y:S02]  /*59a0*/  LEA R26, P0, R21, c[0x0][0x348], 0x1 ;  /* 0x0000d200151a7a11 */ /* 0x000fe400078008ff */
[----:B------:R-:W-:Y:S02]  /*59b0*/  IADD3.X R23, R0, UR6, R27, P1, !PT ;  /* 0x0000000600177c10 */ /* 0x000fe40008ffe41b */
[----:B------:R-:W-:-:S02]  /*59c0*/  LEA R24, P1, R20, c[0x0][0x340], 0x1 ;  /* 0x0000d00014187a11 */ /* 0x000fc400078208ff */
[----:B------:R-:W-:Y:S02]  /*59d0*/  MOV R0, c[0x0][0x3a0] ;  /* 0x0000e80000007a02 */ /* 0x000fe40000000f00 */
[----:B------:R-:W-:Y:S01]  /*59e0*/  LEA.HI.X R27, R21, c[0x0][0x34c], R2, 0x1, P0 ;  /* 0x0000d300151b7a11 */ /* 0x000fe200000f0c02 */
[----:B------:R-:W-:Y:S01]  /*59f0*/  IMAD.MOV.U32 R21, RZ, RZ, c[0x0][0x3a8] ;  /* 0x0000ea00ff157624 */ /* 0x000fe200078e00ff */
[----:B------:R-:W-:Y:S01]  /*5a00*/  LEA.HI.X R25, R20, c[0x0][0x344], R23, 0x1, P1 ;  /* 0x0000d10014197a11 */ /* 0x000fe200008f0c17 */
[----:B------:R-:W-:Y:S01]  /*5a10*/  IMAD.MOV.U32 R2, RZ, RZ, c[0x0][0x3ac] ;  /* 0x0000eb00ff027624 */ /* 0x000fe200078e00ff */
[----:B------:R-:W-:Y:S02]  /*5a20*/  MOV R23, c[0x0][0x3a4] ;  /* 0x0000e90000177a02 */ /* 0x000fe40000000f00 */
[----:B-1----:R-:W-:Y:S01]  /*5a30*/  LEA R22, P1, R0, R24, 0x7 ;  /* 0x0000001800167211 */ /* 0x002fe200078238ff */
[----:B----4-:R1:W-:Y:S01]  /*5a40*/  STG.E.128 [R24.64], R16 ;  /* 0x0000001018007986 */ /* 0x0103e2000c101d3c */
[----:B------:R-:W-:-:S02]  /*5a50*/  LEA R20, P0, R21, R26, 0x7 ;  /* 0x0000001a15147211 */ /* 0x000fc400078038ff */
[----:B------:R-:W-:Y:S02]  /*5a60*/  LEA.HI.X R23, R0, R25, R23, 0x7, P1 ;  /* 0x0000001900177211 */ /* 0x000fe400008f3c17 */
[----:B------:R-:W-:-:S03]  /*5a70*/  LEA.HI.X R21, R21, R27, R2, 0x7, P0 ;  /* 0x0000001b15157211 */ /* 0x000fc600000f3c02 */
[----:B--2---:R1:W-:Y:S04]  /*5a80*/  STG.E.128 [R22.64], R12 ;  /* 0x0000000c16007986 */ /* 0x0043e8000c101d3c */
[----:B---3--:R1:W-:Y:S04]  /*5a90*/  STG.E.128 [R26.64], R8 ;  /* 0x000000081a007986 */ /* 0x0083e8000c101d3c */
[----:B------:R1:W-:Y:S02]  /*5aa0*/  STG.E.128 [R20.64], R4 ;  /* 0x0000000414007986 */ /* 0x0003e4000c101d3c */
.L_x_124:
        /* <DEDUP_REMOVED lines=11> */
.L_x_131:
[----:B------:R-:W-:Y:S05]  /*5b60*/  EXIT ;  /* 0x000000000000794d */ /* 0x000fea0003800000 */
.L_x_133:
        /* <DEDUP_REMOVED lines=9> */
.L_x_1327:


//--------------------- .text._ZN5flash44flash_bwd_dq_dk_dv_loop_seqk_parallel_kernelI23Flash_bwd_kernel_traitsILi32ELi128ELi128ELi8ELi4ELi4ELi4ELb1ELb0EN7cutlass10bfloat16_tE19Flash_kernel_traitsILi32ELi128ELi128ELi8ES3_EELb0ELb0ELb0ELb1ELb0ELb0ELb0EEEvNS_16Flash_bwd_paramsE --------------------------
	.section	.text._ZN5flash44flash_bwd_dq_dk_dv_loop_seqk_parallel_kernelI23Flash_bwd_kernel_traitsILi32ELi128ELi128ELi8ELi4ELi4ELi4ELb1ELb0EN7cutlass10bfloat16_tE19Flash_kernel_traitsILi32ELi128ELi128ELi8ES3_EELb0ELb0ELb0ELb1ELb0ELb0ELb0EEEvNS_16Flash_bwd_paramsE,"ax",@progbits
	.sectioninfo	@"SHI_REGISTERS=255"
	.align	128
        .global         _ZN5flash44flash_bwd_dq_dk_dv_loop_seqk_parallel_kernelI23Flash_bwd_kernel_traitsILi32ELi128ELi128ELi8ELi4ELi4ELi4ELb1ELb0EN7cutlass10bfloat16_tE19Flash_kernel_traitsILi32ELi128ELi128ELi8ES3_EELb0ELb0ELb0ELb1ELb0ELb0ELb0EEEvNS_16Flash_bwd_paramsE
        .type           _ZN5flash44flash_bwd_dq_dk_dv_loop_seqk_parallel_kernelI23Flash_bwd_kernel_traitsILi32ELi128ELi128ELi8ELi4ELi4ELi4ELb1ELb0EN7cutlass10bfloat16_tE19Flash_kernel_traitsILi32ELi128ELi128ELi8ES3_EELb0ELb0ELb0ELb1ELb0ELb0ELb0EEEvNS_16Flash_bwd_paramsE,@function
        .size           _ZN5flash44flash_bwd_dq_dk_dv_loop_seqk_parallel_kernelI23Flash_bwd_kernel_traitsILi32ELi128ELi128ELi8ELi4ELi4ELi4ELb1ELb0EN7cutlass10bfloat16_tE19Flash_kernel_traitsILi32ELi128ELi128ELi8ES3_EELb0ELb0ELb0ELb1ELb0ELb0ELb0EEEvNS_16Flash_bwd_paramsE,(.L_x_1328 - _ZN5flash44flash_bwd_dq_dk_dv_loop_seqk_parallel_kernelI23Flash_bwd_kernel_traitsILi32ELi128ELi128ELi8ELi4ELi4ELi4ELb1ELb0EN7cutlass10bfloat16_tE19Flash_kernel_traitsILi32ELi128ELi128ELi8ES3_EELb0ELb0ELb0ELb1ELb0ELb0ELb0EEEvNS_16Flash_bwd_paramsE)
        .other          _ZN5flash44flash_bwd_dq_dk_dv_loop_seqk_parallel_kernelI23Flash_bwd_kernel_traitsILi32ELi128ELi128ELi8ELi4ELi4ELi4ELb1ELb0EN7cutlass10bfloat16_tE19Flash_kernel_traitsILi32ELi128ELi128ELi8ES3_EELb0ELb0ELb0ELb1ELb0ELb0ELb0EEEvNS_16Flash_bwd_paramsE,@"STO_CUDA_ENTRY STV_DEFAULT"
_ZN5flash44flash_bwd_dq_dk_dv_loop_seqk_parallel_kernelI23Flash_bwd_kernel_traitsILi32ELi128ELi128ELi8ELi4ELi4ELi4ELb1ELb0EN7cutlass10bfloat16_tE19Flash_kernel_traitsILi32ELi128ELi128ELi8ES3_EELb0ELb0ELb0ELb1ELb0ELb0ELb0EEEvNS_16Flash_bwd_paramsE:
.text._ZN5flash44flash_bwd_dq_dk_dv_loop_seqk_parallel_kernelI23Flash_bwd_kernel_traitsILi32ELi128ELi128ELi8ELi4ELi4ELi4ELb1ELb0EN7cutlass10bfloat16_tE19Flash_kernel_traitsILi32ELi128ELi128ELi8ES3_EELb0ELb0ELb0ELb1ELb0ELb0ELb0EEEvNS_16Flash_bwd_paramsE:
        /* <DEDUP_REMOVED lines=28> */
[----:B------:R-:W-:Y:S01]  /*01c0*/  ULDC UR17, c[0x0][0x224] ;  /* 0x0000890000117ab9 */ /* 0x000fe20000000800 */
[----:B-1----:R-:W-:Y:S01]  /*01d0*/  SHF.R.S32.HI R8, RZ, 0x1f, R19 ;  /* 0x0000001fff087819 */ /* 0x002fe20000011413 */
[----:B------:R-:W-:-:S02]  /*01e0*/  USHF.R.S32.HI UR5, URZ, 0x1f, UR19 ;  /* 0x0000001f3f057899 */ /* 0x000fc40008011413 */
[----:B--2---:R-:W-:Y:S01]  /*01f0*/  UIMAD UR18, UR50, UR57, URZ ;  /* 0x00000039321272a4 */ /* 0x004fe2000f8e023f */
[CC--:B------:R-:W-:Y:S01]  /*0200*/  LEA.HI R5, R8.reuse, R19.reuse, RZ, 0x5 ;  /* 0x0000001308057211 */ /* 0x0c0fe200078f28ff */
[----:B------:R-:W-:Y:S01]  /*0210*/  ULOP3.LUT UR6, UR50, UR14, URZ, 0x3c, !UPT ;  /* 0x0000000e32067292 */ /* 0x000fe2000f8e3c3f */
[CC--:B------:R-:W-:Y:S01]  /*0220*/  LEA.HI R9, R8.reuse, R19.reuse, RZ, 0x4 ;  /* 0x0000001308097211 */ /* 0x0c0fe200078f20ff */
[----:B------:R-:W-:Y:S01]  /*0230*/  ULDC UR52, c[0x0][0x1c0] ;  /* 0x0000700000347ab9 */ /* 0x000fe20000000800 */
[----:B------:R-:W-:Y:S01]  /*0240*/  LOP3.LUT R0, R5, 0xffffffe0, RZ, 0xc0, !PT ;  /* 0xffffffe005007812 */ /* 0x000fe200078ec0ff */
[----:B------:R-:W-:Y:S01]  /*0250*/  ULDC UR13, c[0x0][0x1c0] ;  /* 0x00007000000d7ab9 */ /* 0x000fe20000000800 */
[----:B------:R-:W-:Y:S01]  /*0260*/  SHF.R.S32.HI R2, RZ, 0x4, R9 ;  /* 0x00000004ff027819 */ /* 0x000fe20000011409 */
[----:B---3--:R-:W-:Y:S01]  /*0270*/  UIMAD UR5, UR5, UR46, URZ ;  /* 0x0000002e050572a4 */ /* 0x008fe2000f8e023f */
[CC--:B------:R-:W-:Y:S01]  /*0280*/  LEA.HI R6, R8.reuse, R19.reuse, RZ, 0x2 ;  /* 0x0000001308067211 */ /* 0x0c0fe200078f10ff */
[----:B------:R-:W-:Y:S01]  /*0290*/  IMAD.IADD R0, R19, 0x1, -R0 ;  /* 0x0000000113007824 */ /* 0x000fe200078e0a00 */
[----:B------:R-:W-:Y:S01]  /*02a0*/  LEA.HI R4, R9, R2, RZ, 0x1 ;  /* 0x0000000209047211 */ /* 0x000fe200078f08ff */
[----:B------:R-:W-:Y:S01]  /*02b0*/  UIMAD.WIDE UR52, UR57, UR52, URZ ;  /* 0x00000034393472a5 */ /* 0x000fe2000f8e023f */
[----:B------:R-:W-:Y:S01]  /*02c0*/  SHF.R.S32.HI R7, RZ, 0x2, R6 ;  /* 0x00000002ff077819 */ /* 0x000fe20000011406 */
[----:B------:R-:W-:Y:S01]  /*02d0*/  UIMAD.WIDE.U32 UR60, UR46, UR19, URZ ;  /* 0x000000132e3c72a5 */ /* 0x000fe2000f8e003f */
[----:B------:R-:W-:Y:S01]  /*02e0*/  SHF.R.S32.HI R3, RZ, 0x1f, R0 ;  /* 0x0000001fff037819 */ /* 0x000fe20000011400 */
[----:B------:R-:W-:Y:S01]  /*02f0*/  UIMAD UR57, UR57, UR13, URZ ;  /* 0x0000000d393972a4 */ /* 0x000fe2000f8e023f */
[----:B------:R-:W-:Y:S01]  /*0300*/  LEA.HI R20, R8, R19, RZ, 0x3 ;  /* 0x0000001308147211 */ /* 0x000fe200078f18ff */
[----:B------:R-:W-:Y:S01]  /*0310*/  ULDC UR16, c[0x0][0x1c0] ;  /* 0x0000700000107ab9 */ /* 0x000fe20000000800 */
[----:B------:R-:W-:Y:S01]  /*0320*/  LEA.HI R18, R3, R0, RZ, 0x2 ;  /* 0x0000000003127211 */ /* 0x000fe200078f10ff */
[----:B------:R-:W-:Y:S01]  /*0330*/  ULDC.U8 UR12, c[0x0][0x3d0] ;  /* 0x0000f400000c7ab9 */ /* 0x000fe20000000000 */
[----:B------:R-:W-:Y:S01]  /*0340*/  LOP3.LUT R0, R4, 0xfffffffe, RZ, 0xc0, !PT ;  /* 0xfffffffe04007812 */ /* 0x000fe200078ec0ff */
[----:B------:R-:W-:Y:S01]  /*0350*/  ULDC.64 UR8, c[0x0][0x118] ;  /* 0x0000460000087ab9 */ /* 0x000fe20000000a00 */
[----:B------:R-:W-:Y:S01]  /*0360*/  SHF.R.S32.HI R3, RZ, 0x1f, R6 ;  /* 0x0000001fff037819 */ /* 0x000fe20000011406 */
[----:B------:R-:W-:-:S02]  /*0370*/  UMOV UR56, 0xffffe000 ;  /* 0xffffe00000387882 */ /* 0x000fc40000000000 */
[----:B------:R-:W-:Y:S01]  /*0380*/  IMAD.IADD R15, R2, 0x1, -R0 ;  /* 0x00000001020f7824 */ /* 0x000fe200078e0a00 */
[--C-:B------:R-:W-:Y:S01]  /*0390*/  SHF.R.S32.HI R2, RZ, 0x5, R5.reuse ;  /* 0x00000005ff027819 */ /* 0x100fe20000011405 */
[----:B------:R-:W-:Y:S01]  /*03a0*/  UISETP.NE.AND UP3, UPT, UR12, URZ, UPT ;  /* 0x0000003f0c00728c */ /* 0x000fe2000bf65270 */
[----:B------:R-:W-:Y:S01]  /*03b0*/  SHF.R.S32.HI R0, RZ, 0x1f, R5 ;  /* 0x0000001fff007819 */ /* 0x000fe20000011405 */
[----:B------:R-:W-:Y:S01]  /*03c0*/  UIMAD.WIDE.U32 UR58, UR52, UR60, URZ ;  /* 0x0000003c343a72a5 */ /* 0x000fe2000f8e003f */
[-C--:B------:R-:W-:Y:S01]  /*03d0*/  LEA.HI R5, R6, R7.reuse, RZ, 0x1 ;  /* 0x0000000706057211 */ /* 0x080fe200078f08ff */
[----:B------:R-:W-:Y:S01]  /*03e0*/  USHF.L.U32 UR30, UR57, 0x3, URZ ;  /* 0x00000003391e7899 */ /* 0x000fe2000800063f */
[----:B------:R-:W-:Y:S01]  /*03f0*/  LEA.HI R3, R3, R7, RZ, 0x3 ;  /* 0x0000000703037211 */ /* 0x000fe200078f18ff */
[----:B------:R-:W-:Y:S01]  /*0400*/  USHF.L.U32 UR29, UR57, 0x4, URZ ;  /* 0x00000004391d7899 */ /* 0x000fe2000800063f */
[----:B------:R-:W-:Y:S01]  /*0410*/  LEA.HI R0, R0, R2, RZ, 0x2 ;  /* 0x0000000200007211 */ /* 0x000fe200078f10ff */
[----:B------:R-:W-:Y:S01]  /*0420*/  UIMAD UR28, UR57, 0x18, URZ ;  /* 0x00000018391c78a4 */ /* 0x000fe2000f8e023f */
[----:B------:R-:W-:Y:S01]  /*0430*/  LOP3.LUT R5, R5, 0x7fffffe, RZ, 0xc0, !PT ;  /* 0x07fffffe05057812 */ /* 0x000fe200078ec0ff */
[----:B------:R-:W-:Y:S01]  /*0440*/  USHF.L.U32 UR27, UR57, 0x5, URZ ;  /* 0x00000005391b7899 */ /* 0x000fe2000800063f */
[----:B------:R-:W-:Y:S01]  /*0450*/  LOP3.LUT R4, R3, 0xfffffff8, RZ, 0xc0, !PT ;  /* 0xfffffff803047812 */ /* 0x000fe200078ec0ff */
[----:B------:R-:W-:Y:S01]  /*0460*/  UIMAD UR26, UR57, 0x28, URZ ;  /* 0x00000028391a78a4 */ /* 0x000fe2000f8e023f */
[----:B------:R-:W-:Y:S01]  /*0470*/  LOP3.LUT R0, R0, 0xfffffffc, RZ, 0xc0, !PT ;  /* 0xfffffffc00007812 */ /* 0x000fe200078ec0ff */
[C---:B------:R-:W-:Y:S01]  /*0480*/  IMAD.IADD R3, R7.reuse, 0x1, -R5 ;  /* 0x0000000107037824 */ /* 0x040fe200078e0a05 */
[----:B------:R-:W-:Y:S01]  /*0490*/  LEA.HI R5, R8, R19, RZ, 0x7 ;  /* 0x0000001308057211 */ /* 0x000fe200078f38ff */
[----:B------:R-:W-:Y:S01]  /*04a0*/  IMAD.IADD R4, R7, 0x1, -R4 ;  /* 0x0000000107047824 */ /* 0x000fe200078e0a04 */
[----:B------:R-:W-:Y:S01]  /*04b0*/  UIMAD UR25, UR57, 0x30, URZ ;  /* 0x00000030391978a4 */ /* 0x000fe2000f8e023f */
[----:B------:R-:W-:Y:S01]  /*04c0*/  IMAD.IADD R158, R2, 0x1, -R0 ;  /* 0x00000001029e7824 */ /* 0x000fe200078e0a00 */
[----:B------:R-:W-:Y:S01]  /*04d0*/  LOP3.LUT R0, R20, 0xfffffff8, RZ, 0xc0, !PT ;  /* 0xfffffff814007812 */ /* 0x000fe200078ec0ff */
[----:B------:R-:W-:Y:S01]  /*04e0*/  IMAD.U32 R7, RZ, RZ, UR4 ;  /* 0x00000004ff077e24 */ /* 0x000fe2000f8e00ff */
[----:B------:R-:W-:Y:S01]  /*04f0*/  SHF.R.S32.HI R11, RZ, 0x7, R5 ;  /* 0x00000007ff0b7819 */ /* 0x000fe20000011405 */
[----:B------:R-:W-:Y:S01]  /*0500*/  IMAD R12, R2, 0x8, R3 ;  /* 0x00000008020c7824 */ /* 0x000fe200078e0203 */
[----:B------:R-:W-:Y:S01]  /*0510*/  SHF.R.S32.HI R3, RZ, 0x3, R20 ;  /* 0x00000003ff037819 */ /* 0x000fe20000011414 */
[----:B------:R-:W-:Y:S01]  /*0520*/  UIMAD UR4, UR46, UR7, UR50 ;  /* 0x000000072e0472a4 */ /* 0x000fe2000f8e0232 */
[----:B------:R-:W-:Y:S01]  /*0530*/  LOP3.LUT R2, R6, 0xfffffffc, RZ, 0xc0, !PT ;  /* 0xfffffffc06027812 */ /* 0x000fe200078ec0ff */
[----:B------:R1:W-:Y:S01]  /*0540*/  STL [R1+0x48], R7 ;  /* 0x0000480701007387 */ /* 0x0003e20000100800 */
[C---:B------:R-:W-:Y:S01]  /*0550*/  LOP3.LUT P5, RZ, R4.reuse, 0x2, RZ, 0xc0, !PT ;  /* 0x0000000204ff7812 */ /* 0x040fe200078ac0ff */
[----:B------:R-:W-:Y:S01]  /*0560*/  USHF.L.U32 UR7, UR46, 0x7, URZ ;  /* 0x000000072e077899 */ /* 0x000fe2000800063f */
[----:B------:R-:W-:Y:S01]  /*0570*/  LOP3.LUT P4, RZ, R4, 0x4, RZ, 0xc0, !PT ;  /* 0x0000000404ff7812 */ /* 0x000fe2000788c0ff */
[----:B------:R-:W-:Y:S01]  /*0580*/  IMAD.IADD R8, R19, 0x1, -R2 ;  /* 0x0000000113087824 */ /* 0x000fe200078e0a02 */
[----:B------:R-:W-:Y:S01]  /*0590*/  LOP3.LUT R2, R9, 0xfffffff0, RZ, 0xc0, !PT ;  /* 0xfffffff009027812 */ /* 0x000fe200078ec0ff */
[----:B------:R-:W-:Y:S01]  /*05a0*/  UIMAD UR4, UR4, UR17, URZ ;  /* 0x00000011040472a4 */ /* 0x000fe2000f8e023f */
[----:B------:R-:W-:Y:S01]  /*05b0*/  SEL R200, R153, 0xffffffe0, !P5 ;  /* 0xffffffe099c87807 */ /* 0x000fe20006800000 */
[C---:B------:R-:W-:Y:S01]  /*05c0*/  IMAD.SHL.U32 R226, R8.reuse, 0x8, RZ ;  /* 0x0000000808e27824 */ /* 0x040fe200078e00ff */
[----:B------:R-:W-:Y:S01]  /*05d0*/  UIMAD UR24, UR57, 0x38, URZ ;  /* 0x00000038391878a4 */ /* 0x000fe2000f8e023f */
[----:B------:R-:W-:Y:S01]  /*05e0*/  IMAD.SHL.U32 R8, R8, 0x2, RZ ;  /* 0x0000000208087824 */ /* 0x000fe200078e00ff */
[----:B------:R-:W-:-:S02]  /*05f0*/  USHF.L.U32 UR23, UR57, 0x6, URZ ;  /* 0x0000000639177899 */ /* 0x000fc4000800063f */
[----:B------:R-:W-:Y:S01]  /*0600*/  UIMAD UR22, UR57, 0x48, URZ ;  /* 0x00000048391678a4 */ /* 0x000fe2000f8e023f */
[----:B------:R-:W-:Y:S01]  /*0610*/  IMAD R17, R11, 0x2000, R8 ;  /* 0x000020000b117824 */ /* 0x000fe200078e0208 */
[----:B------:R-:W-:Y:S02]  /*0620*/  UIMAD UR21, UR57, 0x50, URZ ;  /* 0x00000050391578a4 */ /* 0x000fe4000f8e023f */
[----:B------:R-:W-:Y:S02]  /*0630*/  UIMAD UR20, UR57, 0x58, URZ ;  /* 0x00000058391478a4 */ /* 0x000fe4000f8e023f */
[----:B------:R-:W-:Y:S02]  /*0640*/  UIMAD UR19, UR57, 0x60, URZ ;  /* 0x00000060391378a4 */ /* 0x000fe4000f8e023f */
[----:B------:R-:W-:Y:S01]  /*0650*/  UIMAD UR17, UR57, 0x70, URZ ;  /* 0x00000070391178a4 */ /* 0x000fe2000f8e023f */
[----:B-1----:R-:W-:Y:S02]  /*0660*/  IMAD.IADD R7, R19, 0x1, -R0 ;  /* 0x0000000113077824 */ /* 0x002fe400078e0a00 */
[----:B------:R-:W-:-:S03]  /*0670*/  IMAD.SHL.U32 R0, R3, 0x40, RZ ;  /* 0x0000004003007824 */ /* 0x000fc600078e00ff */
[----:B------:R-:W-:Y:S02]  /*0680*/  LEA.HI R10, R7, R7, RZ, 0x1 ;  /* 0x00000007070a7211 */ /* 0x000fe400078f08ff */
[----:B------:R-:W-:Y:S02]  /*0690*/  LOP3.LUT R0, R0, 0xc0, RZ, 0xc0, !PT ;  /* 0x000000c000007812 */ /* 0x000fe400078ec0ff */
[----:B------:R-:W-:Y:S02]  /*06a0*/  LOP3.LUT R3, R10, 0x3fffffe, RZ, 0xc0, !PT ;  /* 0x03fffffe0a037812 */ /* 0x000fe400078ec0ff */
[----:B------:R-:W-:Y:S02]  /*06b0*/  SHF.R.U32.HI R6, RZ, 0x3, R0 ;  /* 0x00000003ff067819 */ /* 0x000fe40000011600 */
[----:B------:R-:W-:Y:S01]  /*06c0*/  LOP3.LUT R5, R0, 0x18, R226, 0xf8, !PT ;  /* 0x0000001800057812 */ /* 0x000fe200078ef8e2 */
[----:B------:R-:W-:Y:S02]  /*06d0*/  IMAD.IADD R0, R19, 0x1, -R2 ;  /* 0x0000000113007824 */ /* 0x000fe400078e0a02 */
[----:B------:R-:W-:Y:S01]  /*06e0*/  IMAD.IADD R3, R7, 0x1, -R3 ;  /* 0x0000000107037824 */ /* 0x000fe200078e0a03 */
[----:B------:R-:W-:Y:S01]  /*06f0*/  LOP3.LUT R5, R5, R6, RZ, 0x3c, !PT ;  /* 0x0000000605057212 */ /* 0x000fe200078e3cff */
[----:B------:R-:W-:Y:S01]  /*0700*/  IMAD R2, R11, 0x8, R15 ;  /* 0x000000080b027824 */ /* 0x000fe200078e020f */
[----:B------:R-:W-:-:S03]  /*0710*/  SHF.R.S32.HI R9, RZ, 0x1f, R0 ;  /* 0x0000001fff097819 */ /* 0x000fc60000011400 */
[----:B------:R-:W-:Y:S01]  /*0720*/  IMAD R146, R2, 0x8, R3 ;  /* 0x0000000802927824 */ /* 0x000fe200078e0203 */
[-C--:B------:R-:W-:Y:S01]  /*0730*/  LEA.HI R2, R0, R0.reuse, RZ, 0x1 ;  /* 0x0000000000027211 */ /* 0x080fe200078f08ff */
[----:B------:R-:W-:Y:S01]  /*0740*/  IMAD.U32 R3, R12, 0x20, R5 ;  /* 0x000000200c037824 */ /* 0x000fe200078e0005 */
[----:B------:R-:W-:Y:S02]  /*0750*/  LEA.HI R9, R9, R0, RZ, 0x3 ;  /* 0x0000000009097211 */ /* 0x000fe400078f18ff */
[----:B------:R-:W-:Y:S02]  /*0760*/  LOP3.LUT R6, R2, 0x7fffffe, RZ, 0xc0, !PT ;  /* 0x07fffffe02067812 */ /* 0x000fe400078ec0ff */
[----:B------:R1:W-:Y:S01]  /*0770*/  STL [R1+0x10], R3 ;  /* 0x0000100301007387 */ /* 0x0003e20000100800 */
[----:B------:R-:W-:Y:S02]  /*0780*/  LOP3.LUT R5, R9, 0xfffffff8, RZ, 0xc0, !PT ;  /* 0xfffffff809057812 */ /* 0x000fe400078ec0ff */
[----:B------:R-:W-:Y:S01]  /*0790*/  IMAD.IADD R14, R0, 0x1, -R6 ;  /* 0x00000001000e7824 */ /* 0x000fe200078e0a06 */
[----:B------:R-:W-:-:S02]  /*07a0*/  LEA.HI R12, R4, R4, RZ, 0x1 ;  /* 0x00000004040c7211 */ /* 0x000fc400078f08ff */
[----:B------:R-:W-:Y:S02]  /*07b0*/  IMAD.IADD R16, R0, 0x1, -R5 ;  /* 0x0000000100107824 */ /* 0x000fe400078e0a05 */
[----:B------:R-:W-:-:S05]  /*07c0*/  IMAD.U32 R5, RZ, RZ, UR18 ;  /* 0x00000012ff057e24 */ /* 0x000fca000f8e00ff */
[----:B------:R-:W-:Y:S01]  /*07d0*/  STL [R1+0x44], R5 ;  /* 0x0000440501007387 */ /* 0x000fe20000100800 */
[--C-:B-1----:R-:W-:Y:S02]  /*07e0*/  SHF.R.S32.HI R3, RZ, 0x1, R2.reuse ;  /* 0x00000001ff037819 */ /* 0x102fe40000011402 */
[----:B------:R-:W-:-:S04]  /*07f0*/  SHF.R.S32.HI R2, RZ, 0x1f, R2 ;  /* 0x0000001fff027819 */ /* 0x000fc80000011402 */
[----:B------:R-:W-:Y:S02]  /*0800*/  LEA.HI R0, R2, R3, RZ, 0x2 ;  /* 0x0000000302007211 */ /* 0x000fe400078f10ff */
[----:B------:R-:W-:Y:S02]  /*0810*/  LOP3.LUT R2, R4, 0x1, RZ, 0xc0, !PT ;  /* 0x0000000104027812 */ /* 0x000fe400078ec0ff */
[----:B------:R-:W-:Y:S02]  /*0820*/  LOP3.LUT R0, R0, 0xfffffffc, RZ, 0xc0, !PT ;  /* 0xfffffffc00007812 */ /* 0x000fe400078ec0ff */
[----:B------:R-:W-:Y:S01]  /*0830*/  ISETP.NE.U32.AND P6, PT, R2, 0x1, PT ;  /* 0x000000010200780c */ /* 0x000fe20003fc5070 */
[----:B------:R-:W-:Y:S01]  /*0840*/  IMAD.U32 R2, RZ, RZ, UR6 ;  /* 0x00000006ff027e24 */ /* 0x000fe2000f8e00ff */
[----:B------:R-:W-:Y:S01]  /*0850*/  USHF.R.S32.HI UR6, URZ, 0x1f, UR50 ;  /* 0x0000001f3f067899 */ /* 0x000fe20008011432 */
[----:B------:R-:W-:Y:S01]  /*0860*/  IMAD.IADD R13, R3, 0x1, -R0 ;  /* 0x00000001030d7824 */ /* 0x000fe200078e0a00 */
[----:B------:R-:W-:-:S02]  /*0870*/  SHF.R.S32.HI R0, RZ, 0x1, R10 ;  /* 0x00000001ff007819 */ /* 0x000fc4000001140a */
[----:B------:R1:W-:Y:S01]  /*0880*/  STL [R1+0x40], R2 ;  /* 0x0000400201007387 */ /* 0x0003e20000100800 */
[----:B------:R-:W-:Y:S01]  /*0890*/  SEL R199, R199, 0x10, !P6 ;  /* 0x00000010c7c77807 */ /* 0x000fe20007000000 */
[----:B------:R-:W-:Y:S01]  /*08a0*/  IMAD.U32 R3, RZ, RZ, UR6 ;  /* 0x00000006ff037e24 */ /* 0x000fe2000f8e00ff */
[----:B------:R-:W-:Y:S01]  /*08b0*/  LOP3.LUT P0, RZ, R0, 0x2, RZ, 0xc0, !PT ;  /* 0x0000000200ff7812 */ /* 0x000fe2000780c0ff */
[----:B------:R-:W-:Y:S01]  /*08c0*/  IMAD.SHL.U32 R3, R4, 0x40, RZ ;  /* 0x0000004004037824 */ /* 0x000fe200078e00ff */
[----:B------:R-:W-:Y:S01]  /*08d0*/  USHF.R.S32.HI UR6, URZ, 0x1f, UR46 ;  /* 0x0000001f3f067899 */ /* 0x000fe2000801142e */
[----:B------:R-:W-:Y:S01]  /*08e0*/  IMAD.SHL.U32 R6, R0, 0x40, RZ ;  /* 0x0000004000067824 */ /* 0x000fe200078e00ff */
[----:B------:R-:W-:Y:S01]  /*08f0*/  SEL R145, R153, 0xffffffe0, !P0 ;  /* 0xffffffe099917807 */ /* 0x000fe20004000000 */
[----:B------:R-:W-:Y:S01]  /*0900*/  IMAD.SHL.U32 R0, R158, 0x10, RZ ;  /* 0x000000109e007824 */ /* 0x000fe200078e00ff */
[----:B------:R-:W-:-:S04]  /*0910*/  LOP3.LUT R3, R3, 0x1c0, RZ, 0xc0, !PT ;  /* 0x000001c003037812 */ /* 0x000fc800078ec0ff */
[----:B------:R-:W-:Y:S02]  /*0920*/  LEA.HI R3, R3, R3, RZ, 0x1d ;  /* 0x0000000303037211 */ /* 0x000fe400078fe8ff */
[----:B------:R-:W-:-:S05]  /*0930*/  LEA.HI.SX32 R18, R18, R0, 0x1e ;  /* 0x0000000012127211 */ /* 0x000fca00078ff2ff */
[----:B------:R-:W-:Y:S01]  /*0940*/  STL [R1+0x1c], R18 ;  /* 0x00001c1201007387 */ /* 0x000fe20000100800 */
[----:B-1----:R-:W-:-:S05]  /*0950*/  IMAD.SHL.U32 R2, R7, 0x40, RZ ;  /* 0x0000004007027824 */ /* 0x002fca00078e00ff */
[----:B------:R-:W-:Y:S02]  /*0960*/  LOP3.LUT R7, R2, 0x1c0, RZ, 0xc0, !PT ;  /* 0x000001c002077812 */ /* 0x000fe400078ec0ff */
[----:B------:R-:W-:Y:S02]  /*0970*/  LOP3.LUT R2, R12, 0x3fffffe, RZ, 0xc0, !PT ;  /* 0x03fffffe0c027812 */ /* 0x000fe400078ec0ff */
[----:B------:R-:W-:Y:S02]  /*0980*/  LOP3.LUT R5, R7, 0x30, R0, 0xf8, !PT ;  /* 0x0000003007057812 */ /* 0x000fe400078ef800 */
[----:B------:R-:W-:Y:S01]  /*0990*/  LOP3.LUT R0, R6, 0xc0, RZ, 0xc0, !PT ;  /* 0x000000c006007812 */ /* 0x000fe200078ec0ff */
[----:B------:R-:W-:Y:S01]  /*09a0*/  IMAD.IADD R10, R4, 0x1, -R2 ;  /* 0x00000001040a7824 */ /* 0x000fe200078e0a02 */
[----:B------:R-:W-:Y:S01]  /*09b0*/  SHF.R.S32.HI R4, RZ, 0x3, R9 ;  /* 0x00000003ff047819 */ /* 0x000fe20000011409 */
[----:B------:R-:W-:-:S04]  /*09c0*/  IMAD.SHL.U32 R2, R158, 0x400, RZ ;  /* 0x000004009e027824 */ /* 0x000fc800078e00ff */
[C---:B------:R-:W-:Y:S01]  /*09d0*/  IMAD R14, R4.reuse, 0x8, R14 ;  /* 0x00000008040e7824 */ /* 0x040fe200078e020e */
[--C-:B------:R-:W-:Y:S01]  /*09e0*/  IADD3 R17, R3, R17, R2.reuse ;  /* 0x0000001103117210 */ /* 0x100fe20007ffe002 */
[----:B------:R-:W-:Y:S01]  /*09f0*/  IMAD R147, R4, 0x200, R2 ;  /* 0x0000020004937824 */ /* 0x000fe200078e0202 */
[--C-:B------:R-:W-:Y:S01]  /*0a00*/  LOP3.LUT R3, R5, 0x8, R20.reuse, 0xf8, !PT ;  /* 0x0000000805037812 */ /* 0x100fe200078ef814 */
[----:B------:R-:W-:Y:S01]  /*0a10*/  IMAD.U32 R5, RZ, RZ, UR7 ;  /* 0x00000007ff057e24 */ /* 0x000fe2000f8e00ff */
[----:B------:R-:W-:Y:S01]  /*0a20*/  LOP3.LUT R4, R0, 0x8, R20, 0xf8, !PT ;  /* 0x0000000800047812 */ /* 0x000fe200078ef814 */
[----:B------:R-:W-:Y:S01]  /*0a30*/  USHF.R.S32.HI UR7, URZ, 0x1f, UR50 ;  /* 0x0000001f3f077899 */ /* 0x000fe20008011432 */
[----:B------:R-:W-:Y:S01]  /*0a40*/  SHF.R.U32.HI R2, RZ, 0x3, R0 ;  /* 0x00000003ff027819 */ /* 0x000fe20000011600 */
[----:B------:R-:W-:Y:S01]  /*0a50*/  IMAD.SHL.U32 R205, R17, 0x2, RZ ;  /* 0x0000000211cd7824 */ /* 0x000fe200078e00ff */
[----:B------:R-:W-:Y:S02]  /*0a60*/  SHF.R.U32.HI R0, RZ, 0x3, R7 ;  /* 0x00000003ff007819 */ /* 0x000fe40000011607 */
        /* <DEDUP_REMOVED lines=16> */
[C---:B------:R-:W-:Y:S01]  /*0b70*/  @P4 IADD3 R198, R205.reuse, -0x40, RZ ;  /* 0xffffffc0cdc64810 */ /* 0x040fe20007ffe0ff */
[----:B------:R-:W-:Y:S01]  /*0b80*/  IMAD.IADD R203, R205, 0x1, R199 ;  /* 0x00000001cdcb7824 */ /* 0x000fe200078e02c7 */
[----:B------:R-:W-:Y:S01]  /*0b90*/  SHF.L.U64.HI R2, R0, 0x2, R2 ;  /* 0x0000000200027819 */ /* 0x000fe20000010202 */
[----:B------:R-:W-:Y:S01]  /*0ba0*/  IMAD.U32 R0, RZ, RZ, UR5 ;  /* 0x00000005ff007e24 */ /* 0x000fe2000f8e00ff */
[----:B------:R1:W-:Y:S01]  /*0bb0*/  STL [R1+0x3c], R3 ;  /* 0x00003c0301007387 */ /* 0x0003e20000100800 */
[----:B------:R-:W-:Y:S01]  /*0bc0*/  UIMAD UR5, UR53, UR60, URZ ;  /* 0x0000003c350572a4 */ /* 0x000fe2000f8e023f */
[----:B------:R-:W-:Y:S01]  /*0bd0*/  IMAD.IADD R199, R199, 0x1, R198 ;  /* 0x00000001c7c77824 */ /* 0x000fe200078e02c6 */
[----:B------:R-:W-:Y:S01]  /*0be0*/  UIMAD UR16, UR57, 0x78, URZ ;  /* 0x00000078391078a4 */ /* 0x000fe2000f8e023f */
[----:B------:R-:W-:-:S02]  /*0bf0*/  IMAD R145, R146, 0x2, R145 ;  /* 0x0000000292917824 */ /* 0x000fc400078e0291 */
[--C-:B------:R-:W-:Y:S02]  /*0c00*/  IMAD.IADD R204, R205, 0x1, R200.reuse ;  /* 0x00000001cdcc7824 */ /* 0x100fe400078e02c8 */
[----:B------:R-:W-:Y:S02]  /*0c10*/  IMAD.IADD R202, R203, 0x1, R200 ;  /* 0x00000001cbca7824 */ /* 0x000fe400078e02c8 */
[----:B------:R-:W-:Y:S02]  /*0c20*/  IMAD.IADD R201, R200, 0x1, R198 ;  /* 0x00000001c8c97824 */ /* 0x000fe400078e02c6 */
[----:B------:R-:W-:Y:S02]  /*0c30*/  IMAD.SHL.U32 R146, R146, 0x2, RZ ;  /* 0x0000000292927824 */ /* 0x000fe400078e00ff */
[----:B------:R-:W-:Y:S02]  /*0c40*/  IMAD.IADD R200, R200, 0x1, R199 ;  /* 0x00000001c8c87824 */ /* 0x000fe400078e02c7 */
[----:B-1----:R-:W-:Y:S01]  /*0c50*/  IMAD.U32 R3, RZ, RZ, UR4 ;  /* 0x00000004ff037e24 */ /* 0x002fe2000f8e00ff */
[----:B------:R-:W-:-:S02]  /*0c60*/  USHF.R.S32.HI UR4, URZ, 0x1f, UR18 ;  /* 0x0000001f3f047899 */ /* 0x000fc40008011412 */
[----:B------:R-:W-:Y:S02]  /*0c70*/  UIMAD UR18, UR57, 0x68, URZ ;  /* 0x00000068391278a4 */ /* 0x000fe4000f8e023f */
[----:B------:R1:W-:Y:S04]  /*0c80*/  STL [R1+0x38], R3 ;  /* 0x0000380301007387 */ /* 0x0003e80000100800 */
[----:B------:R2:W-:Y:S04]  /*0c90*/  STL [R1+0x18], R2 ;  /* 0x0000180201007387 */ /* 0x0005e80000100800 */
[----:B------:R3:W-:Y:S01]  /*0ca0*/  STL [R1+0x34], R0 ;  /* 0x0000340001007387 */ /* 0x0007e20000100800 */
[----:B-1----:R-:W-:Y:S01]  /*0cb0*/  IMAD.U32 R3, RZ, RZ, UR4 ;  /* 0x00000004ff037e24 */ /* 0x002fe2000f8e00ff */
[----:B------:R-:W-:Y:S01]  /*0cc0*/  USHF.L.U32 UR4, UR57, 0x7, URZ ;  /* 0x0000000739047899 */ /* 0x000fe2000800063f */
[----:B--2---:R-:W-:-:S03]  /*0cd0*/  IMAD.SHL.U32 R2, R19, 0x2, RZ ;  /* 0x0000000213027824 */ /* 0x004fc600078e00ff */
[----:B------:R1:W-:Y:S01]  /*0ce0*/  STL [R1+0x28], R3 ;  /* 0x0000280301007387 */ /* 0x0003e20000100800 */
[----:B------:R-:W-:Y:S01]  /*0cf0*/  UIADD3 UR15, -UR4, URZ, URZ ;  /* 0x0000003f040f7290 */ /* 0x000fe2000fffe13f */
[----:B---3--:R-:W-:Y:S02]  /*0d00*/  SHF.R.S32.HI R0, RZ, 0x1, R12 ;  /* 0x00000001ff007819 */ /* 0x008fe4000001140c */
[----:B------:R-:W-:Y:S02]  /*0d10*/  LOP3.LUT R2, R2, 0x6, RZ, 0xc0, !PT ;  /* 0x0000000602027812 */ /* 0x000fe400078ec0ff */
[C---:B------:R-:W-:Y:S01]  /*0d20*/  LOP3.LUT P3, RZ, R0.reuse, 0x2, RZ, 0xc0, !PT ;  /* 0x0000000200ff7812 */ /* 0x040fe2000786c0ff */
[----:B------:R-:W-:Y:S02]  /*0d30*/  IMAD.SHL.U32 R0, R0, 0x40, RZ ;  /* 0x0000004000007824 */ /* 0x000fe400078e00ff */
[C---:B------:R-:W-:Y:S01]  /*0d40*/  IMAD R4, R11.reuse, 0x40, R2 ;  /* 0x000000400b047824 */ /* 0x040fe200078e0202 */
[----:B------:R-:W-:Y:S01]  /*0d50*/  R2P PR, R16, 0x6 ;  /* 0x0000000610007804 */ /* 0x000fe20000000000 */
[----:B------:R-:W-:Y:S01]  /*0d60*/  IMAD.SHL.U32 R2, R11, 0x8, RZ ;  /* 0x000000080b027824 */ /* 0x000fe200078e00ff */
[----:B------:R-:W-:-:S02]  /*0d70*/  LOP3.LUT R0, R0, 0xc0, RZ, 0xc0, !PT ;  /* 0x000000c000007812 */ /* 0x000fc400078ec0ff */
[----:B------:R2:W-:Y:S01]  /*0d80*/  STL [R1+0x14], R4 ;  /* 0x0000140401007387 */ /* 0x0005e20000100800 */
[----:B------:R-:W-:Y:S02]  /*0d90*/  SEL R148, R148, 0xffffffc0, !P2 ;  /* 0xffffffc094947807 */ /* 0x000fe40005000000 */
[----:B------:R-:W-:Y:S02]  /*0da0*/  LOP3.LUT R2, R2, 0x8, RZ, 0xc0, !PT ;  /* 0x0000000802027812 */ /* 0x000fe400078ec0ff */
[----:B------:R-:W-:-:S04]  /*0db0*/  LOP3.LUT P0, RZ, R13, 0x2, RZ, 0xc0, !PT ;  /* 0x000000020dff7812 */ /* 0x000fc8000780c0ff */
[----:B------:R-:W-:Y:S01]  /*0dc0*/  SEL R153, R153, 0xffffffe0, !P0 ;  /* 0xffffffe099997807 */ /* 0x000fe20004000000 */
[----:B-1----:R-:W-:Y:S01]  /*0dd0*/  IMAD.U32 R3, RZ, RZ, UR5 ;  /* 0x00000005ff037e24 */ /* 0x002fe2000f8e00ff */
[----:B------:R-:W-:Y:S01]  /*0de0*/  USHF.R.S32.HI UR5, URZ, 0x1f, UR4 ;  /* 0x0000001f3f057899 */ /* 0x000fe20008011404 */
[----:B------:R-:W-:Y:S01]  /*0df0*/  IMAD.U32 R3, RZ, RZ, UR4 ;  /* 0x00000004ff037e24 */ /* 0x000fe2000f8e00ff */
[----:B------:R-:W-:-:S04]  /*0e00*/  SHF.R.U32.HI R3, RZ, 0x3, R0 ;  /* 0x00000003ff037819 */ /* 0x000fc80000011600 */
[----:B------:R-:W-:Y:S01]  /*0e10*/  LOP3.LUT R8, R3, R0, R2, 0x1e, !PT ;  /* 0x0000000003087212 */ /* 0x000fe200078e1e02 */
[----:B------:R-:W-:Y:S02]  /*0e20*/  IMAD.SHL.U32 R0, R16, 0x40, RZ ;  /* 0x0000004010007824 */ /* 0x000fe400078e00ff */
[C---:B------:R-:W-:Y:S02]  /*0e30*/  IMAD R3, R15.reuse, 0x200, R5 ;  /* 0x000002000f037824 */ /* 0x040fe400078e0205 */
[C---:B------:R-:W-:Y:S01]  /*0e40*/  IMAD.SHL.U32 R5, R15.reuse, 0x8, RZ ;  /* 0x000000080f057824 */ /* 0x040fe200078e00ff */
[----:B------:R-:W-:Y:S01]  /*0e50*/  LOP3.LUT R0, R0, 0x1c0, RZ, 0xc0, !PT ;  /* 0x000001c000007812 */ /* 0x000fe200078ec0ff */
[----:B------:R-:W-:Y:S02]  /*0e60*/  IMAD.IADD R8, R8, 0x1, R10 ;  /* 0x0000000108087824 */ /* 0x000fe400078e020a */
[----:B--2---:R-:W-:Y:S01]  /*0e70*/  IMAD.SHL.U32 R4, R15, 0x10, RZ ;  /* 0x000000100f047824 */ /* 0x004fe200078e00ff */
[----:B------:R-:W-:-:S02]  /*0e80*/  LOP3.LUT R5, R5, 0x8, RZ, 0xc0, !PT ;  /* 0x0000000805057812 */ /* 0x000fc400078ec0ff */
[----:B------:R-:W-:Y:S02]  /*0e90*/  SHF.R.U32.HI R6, RZ, 0x3, R0 ;  /* 0x00000003ff067819 */ /* 0x000fe40000011600 */
[----:B------:R-:W-:Y:S01]  /*0ea0*/  LOP3.LUT R7, R2, 0x10, R4, 0xf8, !PT ;  /* 0x0000001002077812 */ /* 0x000fe200078ef804 */
[----:B------:R-:W-:Y:S01]  /*0eb0*/  IMAD.SHL.U32 R2, R13, 0x40, RZ ;  /* 0x000000400d027824 */ /* 0x000fe200078e00ff */
[----:B------:R-:W-:Y:S01]  /*0ec0*/  LOP3.LUT R6, R6, R0, R5, 0x1e, !PT ;  /* 0x0000000006067212 */ /* 0x000fe200078e1e05 */
[----:B------:R-:W-:-:S03]  /*0ed0*/  IMAD.SHL.U32 R0, R14, 0x20, RZ ;  /* 0x000000200e007824 */ /* 0x000fc600078e00ff */
[----:B------:R-:W-:Y:S01]  /*0ee0*/  LOP3.LUT R2, R2, 0xc0, RZ, 0xc0, !PT ;  /* 0x000000c002027812 */ /* 0x000fe200078ec0ff */
[----:B------:R-:W-:Y:S02]  /*0ef0*/  IMAD R158, R158, 0x200, R0 ;  /* 0x000002009e9e7824 */ /* 0x000fe400078e0200 */
[----:B------:R-:W-:Y:S01]  /*0f00*/  IMAD.IADD R147, R147, 0x1, R6 ;  /* 0x0000000193937824 */ /* 0x000fe200078e0206 */
[----:B------:R-:W-:-:S04]  /*0f10*/  SHF.R.U32.HI R4, RZ, 0x3, R2 ;  /* 0x00000003ff047819 */ /* 0x000fc80000011602 */
[C---:B------:R-:W-:Y:S02]  /*0f20*/  LOP3.LUT R5, R4.reuse, R2, R5, 0x1e, !PT ;  /* 0x0000000204057212 */ /* 0x040fe400078e1e05 */
[----:B------:R-:W-:Y:S02]  /*0f30*/  LOP3.LUT R2, R4, R7, R2, 0x1e, !PT ;  /* 0x0000000704027212 */ /* 0x000fe400078e1e02 */
[----:B------:R-:W-:Y:S01]  /*0f40*/  LEA R4, R8, 0x6000, 0x1 ;  /* 0x0000600008047811 */ /* 0x000fe200078e08ff */
[----:B------:R-:W-:Y:S01]  /*0f50*/  IMAD.IADD R158, R158, 0x1, R5 ;  /* 0x000000019e9e7824 */ /* 0x000fe200078e0205 */
[----:B------:R-:W-:Y:S01]  /*0f60*/  LEA R147, R147, 0x8000, 0x1 ;  /* 0x0000800093937811 */ /* 0x000fe200078e08ff */
[----:B------:R-:W-:Y:S02]  /*0f70*/  IMAD.IADD R152, R0, 0x1, R2 ;  /* 0x0000000100987824 */ /* 0x000fe400078e0202 */
[----:B------:R-:W-:Y:S01]  /*0f80*/  IMAD.U32 R0, RZ, RZ, UR6 ;  /* 0x00000006ff007e24 */ /* 0x000fe2000f8e00ff */
[C---:B------:R-:W-:Y:S01]  /*0f90*/  IADD3 R154, R147.reuse, 0x20, RZ ;  /* 0x00000020939a7810 */ /* 0x040fe20007ffe0ff */
[C---:B------:R-:W-:Y:S01]  /*0fa0*/  IMAD.IADD R149, R147.reuse, 0x1, R148 ;  /* 0x0000000193957824 */ /* 0x040fe200078e0294 */
[----:B------:R-:W-:Y:S01]  /*0fb0*/  @P1 IADD3 R154, R147, -0x20, RZ ;  /* 0xffffffe0939a1810 */ /* 0x000fe20007ffe0ff */
[----:B------:R-:W-:Y:S01]  /*0fc0*/  IMAD.SHL.U32 R2, R3, 0x2, RZ ;  /* 0x0000000203027824 */ /* 0x000fe200078e00ff */
[----:B------:R1:W-:Y:S02]  /*0fd0*/  STL [R1+0x30], R0 ;  /* 0x0000300001007387 */ /* 0x0003e40000100800 */
[----:B------:R-:W-:Y:S01]  /*0fe0*/  IADD3 R157, R154, 0x2000, RZ ;  /* 0x000020009a9d7810 */ /* 0x000fe20007ffe0ff */
[----:B------:R-:W-:Y:S01]  /*0ff0*/  IMAD.IADD R148, R148, 0x1, R154 ;  /* 0x0000000194947824 */ /* 0x000fe200078e029a */
[----:B------:R-:W-:-:S02]  /*1000*/  IADD3 R156, R154, 0x4000, RZ ;  /* 0x000040009a9c7810 */ /* 0x000fc40007ffe0ff */
[----:B------:R-:W-:Y:S01]  /*1010*/  IADD3 R155, R154, 0x6000, RZ ;  /* 0x000060009a9b7810 */ /* 0x000fe20007ffe0ff */
[----:B-1----:R-:W-:-:S05]  /*1020*/  IMAD.U32 R0, RZ, RZ, UR5 ;  /* 0x00000005ff007e24 */ /* 0x002fca000f8e00ff */
[----:B------:R1:W-:Y:S04]  /*1030*/  STL [R1+0x2c], R0 ;  /* 0x00002c0001007387 */ /* 0x0003e80000100800 */
[----:B------:R2:W-:Y:S01]  /*1040*/  STL [R1+0x20], R4 ;  /* 0x0000200401007387 */ /* 0x0005e20000100800 */
[C---:B-1----:R-:W-:Y:S02]  /*1050*/  IADD3 R0, R4.reuse, 0x20, RZ ;  /* 0x0000002004007810 */ /* 0x042fe40007ffe0ff */
[----:B------:R-:W-:-:S05]  /*1060*/  @P3 IADD3 R0, R4, -0x20, RZ ;  /* 0xffffffe004003810 */ /* 0x000fca0007ffe0ff */
[----:B------:R2:W-:Y:S02]  /*1070*/  STL [R1+0x24], R0 ;  /* 0x0000240001007387 */ /* 0x0005e40000100800 */
.L_x_178:
        /* <DEDUP_REMOVED lines=54> */
.L_x_134:
        /* <DEDUP_REMOVED lines=32> */
[----:B------:R-:W-:Y:S01]  /*15e0*/  ULDC.64 UR12, c[0x0][0x198] ;  /* 0x00006600000c7ab9 */ /* 0x000fe20000000a00 */
[----:B------:R-:W-:Y:S01]  /*15f0*/  PLOP3.LUT P0, PT, PT, PT, UP0, 0x80, 0x0 ;  /* 0x000000000000781c */ /* 0x000fe20003f0f008 */
[----:B------:R-:W-:-:S02]  /*1600*/  @UP1 UIADD3 UR51, UR7, UR6, URZ ;  /* 0x0000000607331290 */ /* 0x000fc4000fffe03f */
        /* <DEDUP_REMOVED lines=23> */
.L_x_136:
        /* <DEDUP_REMOVED lines=18> */
.L_x_137:
        /* <DEDUP_REMOVED lines=13> */
[----:B------:R-:W-:Y:S01]  /*1970*/  @!UP1 UIADD3 UR44, UR13, UR7, URZ ;  /* 0x000000070d2c9290 */ /* 0x000fe2000fffe03f */
[----:B------:R-:W-:Y:S01]  /*1980*/  IABS R6, c[0x0][0x1c8] ;  /* 0x0000720000067a13 */ /* 0x000fe20000000000 */
[----:B------:R-:W-:Y:S01]  /*1990*/  ULDC.64 UR36, c[0x0][0x3d8] ;  /* 0x0000f60000247ab9 */ /* 0x000fe20000000a00 */
[----:B--2---:R1:W2:Y:S02]  /*19a0*/  R2UR UR35, R0 ;  /* 0x00000000002373c2 */ /* 0x0042a400000e0000 */
[----:B-1----:R-:W5:Y:S01]  /*19b0*/  LDL R0, [R1+0x3c] ;  /* 0x00003c0001007983 */ /* 0x002f620000100800 */
[----:B--2---:R-:W-:-:S04]  /*19c0*/  UIMAD UR7, UR55, UR14, UR35 ;  /* 0x0000000e370772a4 */ /* 0x004fc8000f8e0223 */
[----:B------:R-:W-:Y:S01]  /*19d0*/  UIADD3 UR7, UR61, UR7, URZ ;  /* 0x000000073d077290 */ /* 0x000fe2000fffe03f */
[----:B---3--:R1:W2:Y:S03]  /*19e0*/  R2UR UR35, R4 ;  /* 0x00000000042373c2 */ /* 0x0082a600000e0000 */
[----:B------:R-:W-:-:S05]  /*19f0*/  UIMAD UR7, UR52, UR7, UR11 ;  /* 0x00000007340772a4 */ /* 0x000fca000f8e020b */
[----:B------:R-:W3:Y:S01]  /*1a00*/  S2UR UR11, SR_CTAID.X ;  /* 0x00000000000b79c3 */ /* 0x000ee20000002500 */
[----:B-1----:R-:W1:Y:S01]  /*1a10*/  I2F.RP R4, R6 ;  /* 0x0000000600047306 */ /* 0x002e620000209400 */
[----:B------:R-:W-:Y:S02]  /*1a20*/  @!UP1 UMOV UR39, UR12 ;  /* 0x0000000c00279c82 */ /* 0x000fe40008000000 */
[----:B------:R-:W-:Y:S02]  /*1a30*/  UIADD3 UR14, UR59, UR7, URZ ;  /* 0x000000073b0e7290 */ /* 0x000fe4000fffe03f */
[----:B------:R-:W-:Y:S02]  /*1a40*/  UIMAD UR7, UR53, UR4, URZ ;  /* 0x00000004350772a4 */ /* 0x000fe4000f8e023f */
[----:B------:R-:W-:Y:S01]  /*1a50*/  UIMAD.WIDE.U32 UR12, UR52, UR4, URZ ;  /* 0x00000004340c72a5 */ /* 0x000fe2000f8e003f */
[----:B-1----:R-:W1:Y:S03]  /*1a60*/  MUFU.RCP R4, R4 ;  /* 0x0000000400047308 */ /* 0x002e660000001000 */
[----:B------:R-:W-:-:S02]  /*1a70*/  @UP1 UIADD3 UR14, UR13, UR7, URZ ;  /* 0x000000070d0e1290 */ /* 0x000fc4000fffe03f */
[----:B------:R-:W-:Y:S02]  /*1a80*/  USEL UR38, UR58, UR12, !UP1 ;  /* 0x0000000c3a267287 */ /* 0x000fe4000c800000 */
[----:B---3--:R-:W-:-:S04]  /*1a90*/  UIMAD.WIDE.U32 UR12, UR11, UR36, URZ ;  /* 0x000000240b0c72a5 */ /* 0x008fc8000f8e003f */
[----:B------:R-:W-:Y:S02]  /*1aa0*/  UIMAD UR37, UR11, UR37, UR13 ;  /* 0x000000250b2572a4 */ /* 0x000fe4000f8e020d */
[----:B------:R-:W-:Y:S02]  /*1ab0*/  USHF.L.U32 UR11, UR46, 0x7, URZ ;  /* 0x000000072e0b7899 */ /* 0x000fe4000800063f */
[----:B------:R-:W-:Y:S02]  /*1ac0*/  USEL UR36, UR12, URZ, UP3 ;  /* 0x0000003f0c247287 */ /* 0x000fe40009800000 */
[----:B------:R-:W-:Y:S01]  /*1ad0*/  USHF.L.U64.HI UR7, UR46, 0x7, UR55 ;  /* 0x000000072e077899 */ /* 0x000fe20008010237 */
[----:B-1----:R-:W-:Y:S01]  /*1ae0*/  IADD3 R4, R4, 0xffffffe, RZ ;  /* 0x0ffffffe04047810 */ /* 0x002fe20007ffe0ff */
[----:B------:R-:W-:Y:S02]  /*1af0*/  USEL UR12, UR11, URZ, UP6 ;  /* 0x0000003f0b0c7287 */ /* 0x000fe4000b000000 */
[----:B------:R-:W-:Y:S01]  /*1b00*/  USEL UR7, UR7, URZ, UP6 ;  /* 0x0000003f07077287 */ /* 0x000fe2000b000000 */
[----:B------:R1:W3:Y:S01]  /*1b10*/  F2I.FTZ.U32.TRUNC.NTZ R5, R4 ;  /* 0x0000000400057305 */ /* 0x0002e2000021f000 */
[----:B------:R-:W-:-:S04]  /*1b20*/  UIADD3 UR12, UP0, UR6, UR12, URZ ;  /* 0x0000000c060c7290 */ /* 0x000fc8000ff1e03f */
[----:B------:R-:W-:Y:S02]  /*1b30*/  UIADD3.X UR11, UR45, UR7, URZ, UP0, !UPT ;  /* 0x000000072d0b7290 */ /* 0x000fe400087fe43f */
[----:B------:R-:W-:-:S04]  /*1b40*/  UIMAD UR7, UR53, UR12, URZ ;  /* 0x0000000c350772a4 */ /* 0x000fc8000f8e023f */
[----:B------:R-:W-:Y:S01]  /*1b50*/  UIMAD UR7, UR52, UR11, UR7 ;  /* 0x0000000b340772a4 */ /* 0x000fe2000f8e0207 */
[----:B----4-:R4:W2:Y:S01]  /*1b60*/  R2UR UR13, R3 ;  /* 0x00000000030d73c2 */ /* 0x0108a200000e0000 */
[----:B-1----:R-:W-:Y:S01]  /*1b70*/  IMAD.MOV.U32 R4, RZ, RZ, RZ ;  /* 0x000000ffff047224 */ /* 0x002fe200078e00ff */
[----:B----4-:R-:W-:Y:S02]  /*1b80*/  IABS R3, UR50 ;  /* 0x0000003200037c13 */ /* 0x010fe40008000000 */
[----:B------:R-:W-:Y:S01]  /*1b90*/  ISETP.NE.AND P1, PT, RZ, c[0x0][0x1c8], PT ;  /* 0x00007200ff007a0c */ /* 0x000fe20003f25270 */
[----:B------:R-:W-:-:S03]  /*1ba0*/  USEL UR37, UR37, URZ, UP3 ;  /* 0x0000003f25257287 */ /* 0x000fc60009800000 */
        /* <DEDUP_REMOVED lines=14> */
[----:B------:R-:W-:Y:S02]  /*1c90*/  ULDC UR35, c[0x0][0x234] ;  /* 0x00008d0000237ab9 */ /* 0x000fe40000000800 */
[----:B------:R-:W-:-:S06]  /*1ca0*/  @UP2 UIMAD UR11, UR50, UR35, UR11 ;  /* 0x00000023320b22a4 */ /* 0x000fcc000f8e020b */
[----:B------:R-:W-:-:S05]  /*1cb0*/  @P2 IADD3 R4, R4, 0x1, RZ ;  /* 0x0000000104042810 */ /* 0x000fca0007ffe0ff */
[----:B------:R-:W-:Y:S01]  /*1cc0*/  @!P0 IMAD.MOV R4, RZ, RZ, -R4 ;  /* 0x000000ffff048224 */ /* 0x000fe200078e0a04 */
[----:B------:R-:W-:Y:S01]  /*1cd0*/  PLOP3.LUT P0, PT, PT, PT, UP2, 0x80, 0x0 ;  /* 0x000000000000781c */ /* 0x000fe20003f0f028 */
[----:B------:R-:W-:Y:S02]  /*1ce0*/  @!UP2 UMOV UR11, UR13 ;  /* 0x0000000d000bac82 */ /* 0x000fe40008000000 */
[----:B------:R-:W-:Y:S01]  /*1cf0*/  UIMAD.WIDE.U32 UR12, UR52, UR12, URZ ;  /* 0x0000000c340c72a5 */ /* 0x000fe2000f8e003f */
[----:B------:R-:W-:-:S03]  /*1d00*/  @!P1 LOP3.LUT R4, RZ, c[0x0][0x1c8], RZ, 0x33, !PT ;  /* 0x00007200ff049a12 */ /* 0x000fc600078e33ff */
[----:B------:R-:W-:Y:S02]  /*1d10*/  UIADD3 UR35, UR13, UR7, URZ ;  /* 0x000000070d237290 */ /* 0x000fe4000fffe03f */
[----:B------:R-:W-:Y:S01]  /*1d20*/  USHF.R.S32.HI UR7, URZ, 0x1f, UR40 ;  /* 0x0000001f3f077899 */ /* 0x000fe20008011428 */
[----:B------:R-:W-:-:S03]  /*1d30*/  SHF.R.S32.HI R15, RZ, 0x1f, R4 ;  /* 0x0000001fff0f7819 */ /* 0x000fc60000011404 */
[----:B------:R-:W-:Y:S05]  /*1d40*/  @!P0 BRA `(.L_x_138) ;  /* 0x0000009000008947 */ /* 0x000fea0003800000 */
[----:B------:R-:W2:Y:S01]  /*1d50*/  LDL R7, [R1+0x48] ;  /* 0x0000480001077983 */ /* 0x000ea20000100800 */
[----:B------:R-:W-:Y:S02]  /*1d60*/  ULDC UR50, c[0x0][0x224] ;  /* 0x0000890000327ab9 */ /* 0x000fe40000000800 */
[----:B------:R-:W-:Y:S02]  /*1d70*/  @!UP1 UIMAD UR4, UR46, UR50, URZ ;  /* 0x000000322e0492a4 */ /* 0x000fe4000f8e023f */
[----:B------:R-:W1:Y:S02]  /*1d80*/  S2UR UR50, SR_CTAID.Z ;  /* 0x00000000003279c3 */ /* 0x000e640000002700 */
[----:B------:R-:W-:-:S06]  /*1d90*/  ULEA UR4, UR46, UR4, 0x7 ;  /* 0x000000042e047291 */ /* 0x000fcc000f8e383f */
[----:B--2---:R-:W1:Y:S02]  /*1da0*/  R2UR UR56, R7 ;  /* 0x00000000073873c2 */ /* 0x004e6400000e0000 */
[----:B-1----:R-:W-:-:S03]  /*1db0*/  UIMAD UR4, UR56, UR50, UR4 ;  /* 0x00000032380472a4 */ /* 0x002fc6000f8e0204 */
[----:B------:R-:W-:Y:S01]  /*1dc0*/  UMOV UR56, 0xffffe000 ;  /* 0xffffe00000387882 */ /* 0x000fe20000000000 */
[----:B------:R-:W-:Y:S05]  /*1dd0*/  BRA `(.L_x_139) ;  /* 0x0000003000007947 */ /* 0x000fea0003800000 */
.L_x_138:
[----:B------:R-:W2:Y:S02]  /*1de0*/  LDL R0, [R1+0x38] ;  /* 0x0000380001007983 */ /* 0x000ea40000100800 */
[----:B--2---:R1:W2:Y:S01]  /*1df0*/  R2UR UR4, R0 ;  /* 0x00000000000473c2 */ /* 0x0042a200000e0000 */
[----:B------:R-:W-:-:S07]  /*1e00*/  DEPBAR.LE SB1, 0x0, {2} ;  /* 0x000090040000791a */ /* 0x000fce0000000000 */
.L_x_139:
[----:B------:R-:W2:Y:S04]  /*1e10*/  LDL R5, [R1+0x44] ;  /* 0x0000440001057983 */ /* 0x000ea80000100800 */
[----:B------:R-:W3:Y:S04]  /*1e20*/  LDL R3, [R1+0x2c] ;  /* 0x00002c0001037983 */ /* 0x000ee80000100800 */
[----:B------:R-:W4:Y:S01]  /*1e30*/  LDL R0, [R1+0x28] ;  /* 0x0000280001007983 */ /* 0x000f220000100800 */
[----:B------:R-:W-:Y:S01]  /*1e40*/  USHF.L.U32 UR46, UR57, 0x7, URZ ;  /* 0x00000007392e7899 */ /* 0x000fe2000800063f */
[----:B------:R-:W-:Y:S01]  /*1e50*/  SHF.R.S32.HI R227, RZ, 0x1f, R226 ;  /* 0x0000001fffe37819 */ /* 0x000fe200000114e2 */
[----:B------:R-:W-:Y:S01]  /*1e60*/  IMAD.U32 R10, RZ, RZ, UR6 ;  /* 0x00000006ff0a7e24 */ /* 0x000fe2000f8e00ff */
[----:B------:R-:W1:Y:S01]  /*1e70*/  S2R R11, SR_TID.X ;  /* 0x00000000000b7919 */ /* 0x000e620000002100 */
[----:B------:R-:W-:Y:S01]  /*1e80*/  UIADD3 UR11, UR6, UR11, URZ ;  /* 0x0000000b060b7290 */ /* 0x000fe2000fffe03f */
[----:B------:R-:W-:Y:S01]  /*1e90*/  BSSY B1, `(.L_x_135) ;  /* 0x0000788000017945 */ /* 0x000fe20003800000 */
[----:B-1----:R-:W-:Y:S01]  /*1ea0*/  SHF.R.S32.HI R12, RZ, 0x1f, R11 ;  /* 0x0000001fff0c7819 */ /* 0x002fe2000001140b */
[----:B--2---:R-:W1:Y:S08]  /*1eb0*/  R2UR UR50, R5 ;  /* 0x00000000053273c2 */ /* 0x004e7000000e0000 */
[----:B---3--:R2:W3:Y:S01]  /*1ec0*/  R2UR UR13, R3 ;  /* 0x00000000030d73c2 */ /* 0x0084e200000e0000 */
[----:B-1----:R-:W-:-:S07]  /*1ed0*/  UIADD3 UR12, UP5, UP4, UR12, UR46, UR50 ;  /* 0x0000002e0c0c7290 */ /* 0x002fce000fcbe032 */
[----:B------:R-:W1:Y:S01]  /*1ee0*/  S2UR UR50, SR_CTAID.Z ;  /* 0x00000000003279c3 */ /* 0x000e620000002700 */
[----:B------:R-:W-:Y:S01]  /*1ef0*/  UIADD3 UR38, UP1, UP0, UR36, UR12, UR38 ;  /* 0x0000000c24267290 */ /* 0x000fe2000f83e026 */
[----:B--2---:R-:W-:-:S06]  /*1f00*/  LEA.HI R3, R12, R11, RZ, 0x2 ;  /* 0x0000000b0c037211 */ /* 0x004fcc00078f10ff */
[----:B------:R-:W2:Y:S01]  /*1f10*/  S2UR UR46, SR_CTAID.Y ;  /* 0x00000000002e79c3 */ /* 0x000ea20000002600 */
[----:B------:R-:W-:-:S04]  /*1f20*/  SHF.R.S32.HI R3, RZ, 0x2, R3 ;  /* 0x00000002ff037819 */ /* 0x000fc80000011403 */
[----:B------:R-:W-:-:S03]  /*1f30*/  SHF.R.S32.HI R16, RZ, 0x1f, R3 ;  /* 0x0000001fff107819 */ /* 0x000fc60000011403 */
[----:B----4-:R4:W3:Y:S01]  /*1f40*/  R2UR UR12, R0 ;  /* 0x00000000000c73c2 */ /* 0x0108e200000e0000 */
[----:B-1----:R-:W-:Y:S01]  /*1f50*/  USHF.R.S32.HI UR36, URZ, 0x1f, UR50 ;  /* 0x0000001f3f247899 */ /* 0x002fe20008011432 */
[----:B----4-:R-:W-:Y:S01]  /*1f60*/  IADD3 R0, P0, R3, UR6, RZ ;  /* 0x0000000603007c10 */ /* 0x010fe2000ff1e0ff */
[----:B---3--:R-:W-:-:S03]  /*1f70*/  UIADD3.X UR12, UR35, UR13, UR12, UP5, UP4 ;  /* 0x0000000d230c7290 */ /* 0x008fc6000afe840c */
[----:B------:R-:W-:Y:S01]  /*1f80*/  IADD3.X R5, R16, UR45, RZ, P0, !PT ;  /* 0x0000002d10057c10 */ /* 0x000fe200087fe4ff */
[----:B------:R-:W-:Y:S01]  /*1f90*/  IMAD.WIDE.U32 R6, R0, c[0x0][0x190], R226 ;  /* 0x0000640000067a25 */ /* 0x000fe200078e00e2 */
[----:B------:R-:W-:Y:S02]  /*1fa0*/  UIADD3.X UR37, UR37, UR12, UR14, UP1, UP0 ;  /* 0x0000000c25257290 */ /* 0x000fe40008fe040e */
[----:B------:R-:W-:Y:S01]  /*1fb0*/  UISETP.GE.AND UP0, UPT, UR42, 0x1, UPT ;  /* 0x000000012a00788c */ /* 0x000fe2000bf06270 */
[----:B------:R-:W-:Y:S01]  /*1fc0*/  IMAD R5, R5, c[0x0][0x190], RZ ;  /* 0x0000640005057a24 */ /* 0x000fe200078e02ff */
[----:B------:R-:W-:Y:S01]  /*1fd0*/  ULDC.64 UR12, c[0x0][0x1a8] ;  /* 0x00006a00000c7ab9 */ /* 0x000fe20000000a00 */
[----:B------:R-:W-:Y:S01]  /*1fe0*/  IADD3 R8, P0, R6, UR54, RZ ;  /* 0x0000003606087c10 */ /* 0x000fe2000ff1e0ff */
[----:B------:R-:W-:Y:S01]  /*1ff0*/  UIMAD UR12, UR36, UR12, URZ ;  /* 0x0000000c240c72a4 */ /* 0x000fe2000f8e023f */
[----:B------:R-:W-:-:S03]  /*2000*/  IMAD R0, R0, c[0x0][0x194], R5 ;  /* 0x0000650000007a24 */ /* 0x000fc600078e0205 */
[----:B------:R-:W-:Y:S02]  /*2010*/  UIMAD UR35, UR50, UR13, UR12 ;  /* 0x0000000d322372a4 */ /* 0x000fe4000f8e020c */
[----:B------:R-:W-:Y:S01]  /*2020*/  IADD3.X R9, R7, UR51, R0, P0, !PT ;  /* 0x0000003307097c10 */ /* 0x000fe200087fe400 */
[----:B------:R-:W-:Y:S01]  /*2030*/  ULDC.64 UR12, c[0x0][0x378] ;  /* 0x0000de00000c7ab9 */ /* 0x000fe20000000a00 */
[----:B------:R-:W-:Y:S01]  /*2040*/  LEA.HI R0, R12, R11, RZ, 0x5 ;  /* 0x0000000b0c007211 */ /* 0x000fe200078f28ff */
[----:B------:R-:W-:Y:S01]  /*2050*/  UIMAD UR12, UR36, UR12, URZ ;  /* 0x0000000c240c72a4 */ /* 0x000fe2000f8e023f */
[----:B------:R-:W-:Y:S01]  /*2060*/  IADD3 R6, P0, R226, UR39, RZ ;  /* 0x00000027e2067c10 */ /* 0x000fe2000ff1e0ff */
[----:B------:R-:W-:Y:S01]  /*2070*/  UIADD3 UR36, UR6, UR4, URZ ;  /* 0x0000000406247290 */ /* 0x000fe2000fffe03f */
[----:B------:R-:W-:Y:S01]  /*2080*/  LOP3.LUT R5, R0, 0xffffffe0, RZ, 0xc0, !PT ;  /* 0xffffffe000057812 */ /* 0x000fe200078ec0ff */
[----:B------:R-:W-:Y:S01]  /*2090*/  UIMAD UR14, UR50, UR13, UR12 ;  /* 0x0000000d320e72a4 */ /* 0x000fe2000f8e020c */
[----:B------:R-:W-:-:S02]  /*20a0*/  SHF.R.S32.HI R0, RZ, 0x5, R0 ;  /* 0x00000005ff007819 */ /* 0x000fc40000011400 */
[----:B------:R-:W-:Y:S01]  /*20b0*/  ULDC.64 UR12, c[0x0][0x370] ;  /* 0x0000dc00000c7ab9 */ /* 0x000fe20000000a00 */
[----:B------:R-:W-:Y:S01]  /*20c0*/  IMAD.IADD R5, R11, 0x1, -R5 ;  /* 0x000000010b057824 */ /* 0x000fe200078e0a05 */
[----:B------:R-:W-:Y:S01]  /*20d0*/  UIMAD UR12, UR45, UR12, URZ ;  /* 0x0000000c2d0c72a4 */ /* 0x000fe2000f8e023f */
[----:B------:R-:W-:Y:S02]  /*20e0*/  IADD3.X R7, R227, UR44, RZ, P0, !PT ;  /* 0x0000002ce3077c10 */ /* 0x000fe400087fe4ff */
[----:B------:R-:W-:Y:S01]  /*20f0*/  IMAD R0, R0, UR57, R5 ;  /* 0x0000003900007c24 */ /* 0x000fe2000f8e0205 */
[----:B------:R-:W-:Y:S02]  /*2100*/  UIMAD UR12, UR6, UR13, UR12 ;  /* 0x0000000d060c72a4 */ /* 0x000fe4000f8e020c */
[----:B------:R-:W-:Y:S01]  /*2110*/  IMAD.WIDE.U32 R6, R10, c[0x0][0x370], R6 ;  /* 0x0000dc000a067a25 */ /* 0x000fe200078e0006 */
[----:B------:R-:W-:Y:S01]  /*2120*/  UMOV UR45, 0x4 ;  /* 0x00000004002d7882 */ /* 0x000fe20000000000 */
[----:B------:R-:W-:Y:S01]  /*2130*/  IADD3 R5, P0, R0, UR38, RZ ;  /* 0x0000002600057c10 */ /* 0x000fe2000ff1e0ff */
[----:B------:R-:W-:-:S02]  /*2140*/  ULDC.64 UR38, c[0x0][0x3c8] ;  /* 0x0000f20000267ab9 */ /* 0x000fc40000000a00 */
[----:B------:R-:W-:Y:S01]  /*2150*/  IADD3 R7, R7, UR12, RZ ;  /* 0x0000000c07077c10 */ /* 0x000fe2000fffe0ff */
[----:B------:R-:W-:Y:S01]  /*2160*/  ULDC.64 UR12, c[0x0][0x200] ;  /* 0x00008000000c7ab9 */ /* 0x000fe20000000a00 */
[----:B------:R-:W-:Y:S01]  /*2170*/  LEA.HI.X.SX32 R210, R0, UR37, 0x1, P0 ;  /* 0x0000002500d27c11 */ /* 0x000fe200080f0eff */
[----:B------:R-:W-:Y:S01]  /*2180*/  IMAD.U32 R0, RZ, RZ, UR50 ;  /* 0x00000032ff007e24 */ /* 0x000fe2000f8e00ff */
[C---:B------:R-:W-:Y:S01]  /*2190*/  LEA R211, P0, R5.reuse, c[0x0][0x350], 0x2 ;  /* 0x0000d40005d37a11 */ /* 0x040fe200078010ff */
[----:B------:R-:W-:Y:S02]  /*21a0*/  ULEA.HI.SX32 UR6, UR49, 0xffffffff, 0x19 ;  /* 0xffffffff31067891 */ /* 0x000fe4000f8fca3f */
[C---:B------:R-:W-:Y:S01]  /*21b0*/  IMAD.WIDE.U32 R6, R0.reuse, c[0x0][0x378], R6 ;  /* 0x0000de0000067a25 */ /* 0x040fe200078e0006 */
[----:B------:R-:W-:Y:S01]  /*21c0*/  LEA.HI.X R210, R5, c[0x0][0x354], R210, 0x2, P0 ;  /* 0x0000d50005d27a11 */ /* 0x000fe200000f14d2 */
[----:B------:R-:W-:Y:S01]  /*21d0*/  UIMAD.WIDE UR12, UR11, UR45, UR12 ;  /* 0x0000002d0b0c72a5 */ /* 0x000fe2000f8e020c */
[----:B------:R-:W-:Y:S01]  /*21e0*/  PLOP3.LUT P0, PT, PT, PT, UP0, 0x80, 0x0 ;  /* 0x000000000000781c */ /* 0x000fe20003f0f008 */
[----:B------:R-:W-:Y:S01]  /*21f0*/  IMAD.WIDE.U32 R8, R0, c[0x0][0x1a8], R8 ;  /* 0x00006a0000087a25 */ /* 0x000fe200078e0008 */
[----:B------:R-:W-:Y:S01]  /*2200*/  IADD3 R7, R7, UR14, RZ ;  /* 0x0000000e07077c10 */ /* 0x000fe2000fffe0ff */
[----:B------:R-:W-:-:S02]  /*2210*/  UIMAD.WIDE UR36, UR36, UR45, UR38 ;  /* 0x0000002d242472a5 */ /* 0x000fc4000f8e0226 */
        /* <DEDUP_REMOVED lines=9> */
[----:B--2---:R-:W-:Y:S05]  /*22b0*/  @!P0 BRA `(.L_x_140) ;  /* 0x00006c0000008947 */ /* 0x004fea0003800000 */
[----:B------:R-:W2:Y:S01]  /*22c0*/  LDL R17, [R1+0x10] ;  /* 0x0000100001117983 */ /* 0x000ea20000100800 */
[----:B------:R-:W-:Y:S01]  /*22d0*/  ULDC.64 UR38, c[0x0][0x1a0] ;  /* 0x0000680000267ab9 */ /* 0x000fe20000000a00 */
[----:B------:R-:W-:Y:S01]  /*22e0*/  IMAD.U32 R14, RZ, RZ, UR40 ;  /* 0x00000028ff0e7e24 */ /* 0x000fe2000f8e00ff */
[----:B------:R-:W-:Y:S01]  /*22f0*/  UIMAD UR4, UR7, UR38, URZ ;  /* 0x00000026070472a4 */ /* 0x000fe2000f8e023f */
[----:B------:R-:W-:Y:S01]  /*2300*/  IMAD R5, R15, c[0x0][0x1b8], RZ ;  /* 0x00006e000f057a24 */ /* 0x000fe200078e02ff */
[----:B------:R-:W-:Y:S01]  /*2310*/  UMOV UR11, UR13 ;  /* 0x0000000d000b7c82 */ /* 0x000fe20008000000 */
[----:B------:R-:W-:Y:S01]  /*2320*/  IMAD.WIDE.U32 R6, R14, c[0x0][0x1a0], R226 ;  /* 0x000068000e067a25 */ /* 0x000fe200078e00e2 */
[----:B------:R-:W-:Y:S01]  /*2330*/  UIMAD UR4, UR40, UR39, UR4 ;  /* 0x00000027280472a4 */ /* 0x000fe2000f8e0204 */
[----:B------:R-:W-:Y:S01]  /*2340*/  BSSY B0, `(.L_x_141) ;  /* 0x000002b000007945 */ /* 0x000fe20003800000 */
[----:B------:R-:W-:Y:S01]  /*2350*/  UMOV UR14, UR36 ;  /* 0x00000024000e7c82 */ /* 0x000fe20008000000 */
[----:B------:R-:W-:Y:S01]  /*2360*/  IMAD R5, R4, c[0x0][0x1bc], R5 ;  /* 0x00006f0004057a24 */ /* 0x000fe200078e0205 */
[----:B------:R-:W-:Y:S01]  /*2370*/  IADD3 R6, P0, R6, UR47, RZ ;  /* 0x0000002f06067c10 */ /* 0x000fe2000ff1e0ff */
[----:B------:R-:W-:Y:S01]  /*2380*/  UMOV UR13, UR37 ;  /* 0x00000025000d7c82 */ /* 0x000fe20008000000 */
[----:B------:R-:W-:Y:S01]  /*2390*/  IMAD.U32 R0, RZ, RZ, UR4 ;  /* 0x00000004ff007e24 */ /* 0x000fe2000f8e00ff */
[----:B------:R-:W-:Y:S01]  /*23a0*/  ULEA.HI UR4, UR6, UR6, URZ, 0x1 ;  /* 0x0000000606047291 */ /* 0x000fe2000f8f083f */
[----:B------:R-:W-:Y:S01]  /*23b0*/  IMAD.MOV.U32 R208, RZ, RZ, R12 ;  /* 0x000000ffffd07224 */ /* 0x000fe200078e000c */
[----:B------:R-:W-:Y:S01]  /*23c0*/  MOV R209, R13 ;  /* 0x0000000d00d17202 */ /* 0x000fe20000000f00 */
[----:B------:R-:W-:Y:S01]  /*23d0*/  IMAD.MOV.U32 R206, RZ, RZ, R10 ;  /* 0x000000ffffce7224 */ /* 0x000fe200078e000a */
[----:B------:R-:W-:Y:S01]  /*23e0*/  IADD3.X R7, R7, UR48, R0, P0, !PT ;  /* 0x0000003007077c10 */ /* 0x000fe200087fe400 */
[----:B------:R-:W-:Y:S01]  /*23f0*/  ULOP3.LUT UR4, UR4, 0xfffffffe, URZ, 0xc0, !UPT ;  /* 0xfffffffe04047892 */ /* 0x000fe2000f8ec03f */
[----:B------:R-:W-:-:S02]  /*2400*/  PLOP3.LUT P0, PT, PT, PT, UP3, 0x80, 0x0 ;  /* 0x000000000000781c */ /* 0x000fc40003f0f038 */
[----:B------:R-:W-:Y:S01]  /*2410*/  MOV R207, R11 ;  /* 0x0000000b00cf7202 */ /* 0x000fe20000000f00 */
[----:B------:R-:W-:Y:S01]  /*2420*/  UIADD3 UR4, UR6, -UR4, URZ ;  /* 0x8000000406047290 */ /* 0x000fe2000fffe03f */
[----:B------:R-:W-:-:S03]  /*2430*/  IMAD.WIDE.U32 R6, R4, c[0x0][0x1b8], R6 ;  /* 0x00006e0004067a25 */ /* 0x000fc600078e0006 */
[----:B------:R-:W-:Y:S02]  /*2440*/  UISETP.NE.AND UP0, UPT, UR4, 0x1, UPT ;  /* 0x000000010400788c */ /* 0x000fe4000bf05270 */
[----:B------:R-:W-:Y:S01]  /*2450*/  UIMAD UR4, UR10, -0x80, UR5 ;  /* 0xffffff800a0478a4 */ /* 0x000fe2000f8e0205 */
[----:B------:R-:W-:-:S03]  /*2460*/  IADD3 R12, R7, R5, RZ ;  /* 0x00000005070c7210 */ /* 0x000fc60007ffe0ff */
[----:B------:R-:W-:Y:S02]  /*2470*/  @P0 BAR.SYNC.DEFER_BLOCKING 0x0 ;  /* 0x0000000000000b1d */ /* 0x000fe40000010000 */
[----:B------:R-:W-:Y:S02]  /*2480*/  ISETP.GE.AND P2, PT, R3, UR4, PT ;  /* 0x0000000403007c0c */ /* 0x000fe4000bf46270 */
[----:B--2---:R-:W-:-:S11]  /*2490*/  SHF.L.U32 R0, R17, 0x1, RZ ;  /* 0x0000000111007819 */ /* 0x004fd600000006ff */
        /* <DEDUP_REMOVED lines=21> */
.L_x_142:
[----:B------:R-:W-:Y:S05]  /*25f0*/  BSYNC B0 ;  /* 0x0000000000007941 */ /* 0x000fea0003800000 */
.L_x_141:
        /* <DEDUP_REMOVED lines=21> */
.L_x_144:
[----:B------:R-:W-:Y:S05]  /*2750*/  BSYNC B0 ;  /* 0x0000000000007941 */ /* 0x000fea0003800000 */
.L_x_143:
        /* <DEDUP_REMOVED lines=17> */
.L_x_146:
[----:B------:R-:W-:Y:S05]  /*2870*/  BSYNC B0 ;  /* 0x0000000000007941 */ /* 0x000fea0003800000 */
.L_x_145:
        /* <DEDUP_REMOVED lines=15> */
.L_x_148:
[----:B------:R-:W-:Y:S05]  /*2970*/  BSYNC B0 ;  /* 0x0000000000007941 */ /* 0x000fea0003800000 */
.L_x_147:
        /* <DEDUP_REMOVED lines=20> */
.L_x_150:
[----:B------:R-:W-:Y:S05]  /*2ac0*/  BSYNC B0 ;  /* 0x0000000000007941 */ /* 0x000fea0003800000 */
.L_x_149:
        /* <DEDUP_REMOVED lines=20> */
.L_x_152:
[----:B------:R-:W-:Y:S05]  /*2c10*/  BSYNC B0 ;  /* 0x0000000000007941 */ /* 0x000fea0003800000 */
.L_x_151:
        /* <DEDUP_REMOVED lines=15> */
[----:B------:R-:W-:Y:S01]  /*2d10*/  ISETP.GE.AND P6, PT, R6, UR4, PT ;  /* 0x0000000406007c0c */ /* 0x000fe2000bfc6270 */
[----:B------:R-:W-:Y:S01]  /*2d20*/  IMAD.SHL.U32 R6, R17, 0x4, RZ ;  /* 0x0000000411067824 */ /* 0x000fe200078e00ff */
[----:B------:R-:W-:-:S02]  /*2d30*/  SHF.R.S32.HI R13, RZ, 0x1f, R17 ;  /* 0x0000001fff0d7819 */ /* 0x000fc40000011411 */
[----:B------:R-:W-:Y:S02]  /*2d40*/  SHF.R.S32.HI R11, RZ, 0x1f, R5 ;  /* 0x0000001fff0b7819 */ /* 0x000fe40000011405 */
[----:B------:R-:W-:Y:S02]  /*2d50*/  IADD3 R6, P4, R6, UR12, RZ ;  /* 0x0000000c06067c10 */ /* 0x000fe4000ff9e0ff */
[C---:B------:R-:W-:Y:S02]  /*2d60*/  SHF.L.U64.HI R7, R17.reuse, 0x2, R13 ;  /* 0x0000000211077819 */ /* 0x040fe4000001020d */
[----:B------:R-:W-:Y:S02]  /*2d70*/  IADD3 R12, R17, 0x40, RZ ;  /* 0x00000040110c7810 */ /* 0x000fe40007ffe0ff */
[----:B------:R-:W-:Y:S02]  /*2d80*/  @!P5 LEA R10, P3, R5, UR12, 0x2 ;  /* 0x0000000c050adc11 */ /* 0x000fe4000f8610ff */
[----:B------:R-:W-:-:S02]  /*2d90*/  IADD3.X R7, R7, UR11, RZ, P4, !PT ;  /* 0x0000000b07077c10 */ /* 0x000fc4000a7fe4ff */
[----:B------:R-:W-:Y:S02]  /*2da0*/  @!P5 LEA.HI.X R11, R5, UR11, R11, 0x2, P3 ;  /* 0x0000000b050bdc11 */ /* 0x000fe400098f140b */
[----:B------:R-:W-:Y:S01]  /*2db0*/  ISETP.GE.AND P3, PT, R17, UR4, PT ;  /* 0x0000000411007c0c */ /* 0x000fe2000bf66270 */
[----:B------:R2:W5:Y:S01]  /*2dc0*/  @!P6 LDG.E R246, [R6.64+0x20] ;  /* 0x0000202006f6e981 */ /* 0x000562000c1e1900 */
[----:B------:R-:W-:-:S03]  /*2dd0*/  ISETP.GE.AND P4, PT, R12, UR4, PT ;  /* 0x000000040c007c0c */ /* 0x000fc6000bf86270 */
[----:B------:R2:W-:Y:S04]  /*2de0*/  @P2 STS [R0+0x6000], RZ ;  /* 0x006000ff00002388 */ /* 0x0005e80000000800 */
[----:B------:R2:W-:Y:S04]  /*2df0*/  @P2 STS [R0+0x6004], RZ ;  /* 0x006004ff00002388 */ /* 0x0005e80000000800 */
[----:B------:R2:W5:Y:S04]  /*2e00*/  @!P3 LDG.E R245, [R6.64] ;  /* 0x0000002006f5b981 */ /* 0x000568000c1e1900 */
[----:B------:R2:W5:Y:S04]  /*2e10*/  @!P4 LDG.E R243, [R6.64+0x100] ;  /* 0x0001002006f3c981 */ /* 0x000568000c1e1900 */
[----:B------:R2:W-:Y:S01]  /*2e20*/  @P2 STS.64 [R0+0x6008], RZ ;  /* 0x006008ff00002388 */ /* 0x0005e20000000a00 */
[----:B------:R-:W-:-:S03]  /*2e30*/  IMAD R5, R15, c[0x0][0x1b0], RZ ;  /* 0x00006c000f057a24 */ /* 0x000fc600078e02ff */
[----:B------:R3:W5:Y:S01]  /*2e40*/  @!P5 LDG.E R244, [R10.64] ;  /* 0x000000200af4d981 */ /* 0x000762000c1e1900 */
[----:B------:R-:W-:Y:S01]  /*2e50*/  BSSY B0, `(.L_x_153) ;  /* 0x0000016000007945 */ /* 0x000fe20003800000 */
[C---:B---3--:R-:W-:Y:S02]  /*2e60*/  IMAD R10, R4.reuse, c[0x0][0x1b4], R5 ;  /* 0x00006d00040a7a24 */ /* 0x048fe400078e0205 */
[----:B------:R-:W-:-:S04]  /*2e70*/  IMAD.WIDE.U32 R4, R4, c[0x0][0x1b0], R8 ;  /* 0x00006c0004047a25 */ /* 0x000fc800078e0008 */
        /* <DEDUP_REMOVED lines=19> */
.L_x_154:
[----:B--2---:R-:W-:Y:S05]  /*2fb0*/  BSYNC B0 ;  /* 0x0000000000007941 */ /* 0x004fea0003800000 */
.L_x_153:
        /* <DEDUP_REMOVED lines=19> */
.L_x_156:
[----:B------:R-:W-:Y:S05]  /*30f0*/  BSYNC B0 ;  /* 0x0000000000007941 */ /* 0x000fea0003800000 */
.L_x_155:
[----:B------:R-:W0:Y:S01]  /*3100*/  LDGDEPBAR ;  /* 0x00000000000079af */ /* 0x000e220000000000 */
[----:B------:R-:W-:Y:S02]  /*3110*/  ULDC.64 UR38, c[0x0][0x318] ;  /* 0x0000c60000267ab9 */ /* 0x000fe40000000a00 */
[----:B------:R-:W-:Y:S01]  /*3120*/  UISETP.NE.U32.AND UP1, UPT, URZ, UR38, UPT ;  /* 0x000000263f00728c */ /* 0x000fe2000bf25070 */
[----:B--2---:R-:W2:Y:S01]  /*3130*/  LDL R3, [R1+0x14] ;  /* 0x0000140001037983 */ /* 0x004ea20000100800 */
[----:B------:R-:W-:Y:S01]  /*3140*/  USHF.R.S32.HI UR7, URZ, 0x1f, UR50 ;  /* 0x0000001f3f077899 */ /* 0x000fe20008011432 */
[----:B-1-34-:R-:W-:Y:S01]  /*3150*/  IMAD.U32 R0, RZ, RZ, UR10 ;  /* 0x0000000aff007e24 */ /* 0x01afe2000f8e00ff */
[----:B------:R-:W-:Y:S02]  /*3160*/  UISETP.NE.AND.EX UP1, UPT, URZ, UR39, UPT, UP1 ;  /* 0x000000273f00728c */ /* 0x000fe4000bf25310 */
[----:B------:R-:W-:-:S04]  /*3170*/  ULDC.64 UR40, c[0x0][0x320] ;  /* 0x0000c80000287ab9 */ /* 0x000fc80000000a00 */
[----:B------:R-:W-:-:S05]  /*3180*/  PLOP3.LUT P1, PT, PT, PT, UP1, 0x80, 0x0 ;  /* 0x000000000000781c */ /* 0x000fca0003f2f018 */
[----:B------:R-:W-:Y:S02]  /*3190*/  @UP1 UIMAD UR4, UR55, UR40, URZ ;  /* 0x00000028370412a4 */ /* 0x000fe4000f8e023f */
[----:B------:R-:W-:Y:S02]  /*31a0*/  @UP1 UMOV UR36, UR50 ;  /* 0x0000003200241c82 */ /* 0x000fe40008000000 */
[----:B------:R-:W-:Y:S01]  /*31b0*/  @UP1 UMOV UR37, UR7 ;  /* 0x0000000700251c82 */ /* 0x000fe20008000000 */
[----:B------:R-:W-:-:S04]  /*31c0*/  DEPBAR.LE SB0, 0x1 ;  /* 0x000080400000791a */ /* 0x000fc80000000000 */
[----:B------:R-:W-:Y:S01]  /*31d0*/  BAR.SYNC.DEFER_BLOCKING 0x0 ;  /* 0x0000000000007b1d */ /* 0x000fe20000010000 */
[----:B------:R-:W-:Y:S02]  /*31e0*/  @UP1 UIMAD.WIDE.U32 UR36, UR46, UR40, UR36 ;  /* 0x000000282e2412a5 */ /* 0x000fe4000f8e0024 */
[----:B------:R-:W-:Y:S02]  /*31f0*/  @UP1 UIMAD UR41, UR46, UR41, UR4 ;  /* 0x000000292e2912a4 */ /* 0x000fe4000f8e0204 */
[----:B------:R-:W-:Y:S02]  /*3200*/  @UP1 ULEA UR38, UP0, UR36, UR38, 0x2 ;  /* 0x0000002624261291 */ /* 0x000fe4000f80103f */
[----:B------:R-:W-:-:S04]  /*3210*/  @UP1 UIADD3 UR41, UR37, UR41, URZ ;  /* 0x0000002925291290 */ /* 0x000fc8000fffe03f */
[----:B------:R-:W-:Y:S01]  /*3220*/  @UP1 ULEA.HI.X UR39, UR36, UR39, UR41, 0x2, UP0 ;  /* 0x0000002724271291 */ /* 0x000fe200080f1429 */
[----:B------:R-:W-:-:S05]  /*3230*/  IMAD.U32 R4, RZ, RZ, UR38 ;  /* 0x00000026ff047e24 */ /* 0x000fca000f8e00ff */
[----:B------:R-:W-:-:S05]  /*3240*/  IMAD.U32 R5, RZ, RZ, UR39 ;  /* 0x00000027ff057e24 */ /* 0x000fca000f8e00ff */
[----:B------:R1:W3:Y:S04]  /*3250*/  @P1 LDG.E R4, [R4.64] ;  /* 0x0000002004041981 */ /* 0x0002e8000c1e1900 */
[----:B------:R-:W4:Y:S04]  /*3260*/  LDSM.16.M88.4 R112, [R146+0x8000] ;  /* 0x008000009270783b */ /* 0x000f280000000200 */
[----:B------:R-:W2:Y:S04]  /*3270*/  LDSM.16.M88.4 R116, [R146+0x8400] ;  /* 0x008400009274783b */ /* 0x000ea80000000200 */
[----:B------:R-:W2:Y:S04]  /*3280*/  LDSM.16.M88.4 R120, [R146+0x8800] ;  /* 0x008800009278783b */ /* 0x000ea80000000200 */
[----:B------:R-:W2:Y:S04]  /*3290*/  LDSM.16.M88.4 R124, [R146+0x8c00] ;  /* 0x008c0000927c783b */ /* 0x000ea80000000200 */
[----:B------:R-:W2:Y:S04]  /*32a0*/  LDSM.16.M88.4 R128, [R145+0x8000] ;  /* 0x008000009180783b */ /* 0x000ea80000000200 */
[----:B------:R-:W2:Y:S04]  /*32b0*/  LDSM.16.M88.4 R132, [R145+0x8400] ;  /* 0x008400009184783b */ /* 0x000ea80000000200 */
[----:B------:R-:W2:Y:S04]  /*32c0*/  LDSM.16.M88.4 R136, [R145+0x8800] ;  /* 0x008800009188783b */ /* 0x000ea80000000200 */
[----:B------:R-:W2:Y:S01]  /*32d0*/  LDSM.16.M88.4 R140, [R145+0x8c00] ;  /* 0x008c0000918c783b */ /* 0x000ea20000000200 */
[----:B-1----:R-:W-:Y:S01]  /*32e0*/  SHF.L.U64.HI R5, R17, 0x2, R13 ;  /* 0x0000000211057819 */ /* 0x002fe2000001020d */
[----:B------:R-:W-:Y:S01]  /*32f0*/  IMAD.SHL.U32 R150, R158, 0x2, RZ ;  /* 0x000000029e967824 */ /* 0x000fe200078e00ff */
[----:B------:R-:W-:Y:S01]  /*3300*/  CS2R R94, SRZ ;  /* 0x00000000005e7805 */ /* 0x000fe2000001ff00 */
[----:B------:R-:W-:Y:S01]  /*3310*/  IMAD.MOV.U32 R215, RZ, RZ, R188 ;  /* 0x000000ffffd77224 */ /* 0x000fe200078e00bc */
        /* <DEDUP_REMOVED lines=15> */
[----:B------:R-:W-:Y:S01]  /*3410*/  IMAD.IADD R151, R150, 0x1, R153 ;  /* 0x0000000196977824 */ /* 0x000fe200078e0299 */
[----:B------:R-:W-:Y:S01]  /*3420*/  UMOV UR4, URZ ;  /* 0x0000003f00047c82 */ /* 0x000fe20008000000 */
[----:B--2---:R-:W-:-:S04]  /*3430*/  LEA R0, R0, R3, 0x7 ;  /* 0x0000000300007211 */ /* 0x004fc800078e38ff */
[----:B------:R-:W-:Y:S02]  /*3440*/  IADD3 R6, R17, -UR42, -R0 ;  /* 0x8000002a11067c10 */ /* 0x000fe4000fffe800 */
[----:B------:R-:W3:Y:S01]  /*3450*/  @P1 MUFU.RCP R0, c[0x0][0x238] ;  /* 0x00008e0000001b08 */ /* 0x000ee20000001000 */
[----:B------:R-:W-:-:S04]  /*3460*/  IADD3 R3, R152, 0x1000, RZ ;  /* 0x0000100098037810 */ /* 0x000fc80007ffe0ff */
[----:B------:R-:W-:Y:S01]  /*3470*/  SEL R3, R3, R152, !P0 ;  /* 0x0000009803037207 */ /* 0x000fe20004000000 */
[----:B---3--:R-:W-:Y:S01]  /*3480*/  @P1 FMUL.FTZ R4, R4, R0 ;  /* 0x0000000004041220 */ /* 0x008fe20000410000 */
[----:B------:R-:W-:-:S03]  /*3490*/  IADD3 R0, R158, 0x1000, RZ ;  /* 0x000010009e007810 */ /* 0x000fc60007ffe0ff */
[----:B------:R1:W2:Y:S01]  /*34a0*/  @P1 R2UR UR7, R4 ;  /* 0x00000000040713c2 */ /* 0x0002a200000e0000 */
[----:B------:R-:W-:-:S04]  /*34b0*/  SEL R0, R0, R158, !P0 ;  /* 0x0000009e00007207 */ /* 0x000fc80004000000 */
[----:B------:R-:W-:Y:S02]  /*34c0*/  SHF.L.U32 R144, R0, 0x1, RZ ;  /* 0x0000000100907819 */ /* 0x000fe400000006ff */
[----:B------:R-:W-:-:S04]  /*34d0*/  IADD3 R0, R17, -0x80, RZ ;  /* 0xffffff8011007810 */ /* 0x000fc80007ffe0ff */
[----:B------:R-:W-:Y:S02]  /*34e0*/  SHF.L.U32 R0, R0, 0x2, RZ ;  /* 0x0000000200007819 */ /* 0x000fe400000006ff */
[----:B-1----:R-:W-:-:S05]  /*34f0*/  IADD3 R4, R6, UR5, RZ ;  /* 0x0000000506047c10 */ /* 0x002fca000fffe0ff */
[----:B------:R1:W-:Y:S04]  /*3500*/  STL [R1+0xc], R4 ;  /* 0x00000c0401007387 */ /* 0x0003e80000100800 */
[----:B------:R3:W-:Y:S01]  /*3510*/  STL [R1+0x8], R5 ;  /* 0x0000080501007387 */ /* 0x0007e20000100800 */
[----:B-1----:R-:W-:-:S05]  /*3520*/  IMAD.SHL.U32 R4, R17, 0x4, RZ ;  /* 0x0000000411047824 */ /* 0x002fca00078e00ff */
[----:B------:R3:W-:Y:S04]  /*3530*/  STL [R1+0x4], R4 ;  /* 0x0000040401007387 */ /* 0x0007e80000100800 */
[----:B------:R3:W-:Y:S01]  /*3540*/  STL [R1], R0 ;  /* 0x0000000001007387 */ /* 0x0007e20000100800 */
[----:B------:R-:W-:Y:S01]  /*3550*/  IMAD.SHL.U32 R3, R3, 0x2, RZ ;  /* 0x0000000203037824 */ /* 0x000fe200078e00ff */
[----:B--2-4-:R-:W-:Y:S02]  /*3560*/  @UP1 UMOV UR4, UR7 ;  /* 0x0000000700041c82 */ /* 0x014fe40008000000 */
.L_x_159:
[----:B---3--:R-:W2:Y:S01]  /*3570*/  LDL R0, [R1+0xc] ;  /* 0x00000c0001007983 */ /* 0x008ea20000100800 */
[----:B------:R-:W-:Y:S01]  /*3580*/  IMAD.U32 R159, RZ, RZ, UR6 ;  /* 0x00000006ff9f7e24 */ /* 0x000fe2000f8e00ff */
[----:B------:R-:W-:Y:S02]  /*3590*/  USHF.L.U32 UR7, UR10, 0x7, URZ ;  /* 0x000000070a077899 */ /* 0x000fe4000800063f */
[----:B------:R-:W3:Y:S01]  /*35a0*/  LDL R196, [R1+0x14] ;  /* 0x0000140001c47983 */ /* 0x000ee20000100800 */
[----:B------:R-:W-:Y:S02]  /*35b0*/  UISETP.GE.AND UP4, UPT, UR6, 0x1, UPT ;  /* 0x000000010600788c */ /* 0x000fe4000bf86270 */
[----:B------:R-:W-:Y:S01]  /*35c0*/  UIADD3 UR7, UR7, 0x80, URZ ;  /* 0x0000008007077890 */ /* 0x000fe2000fffe03f */
[----:B------:R-:W0:Y:S03]  /*35d0*/  LDGDEPBAR ;  /* 0x00000000000079af */ /* 0x000e260000000000 */
[----:B------:R-:W-:Y:S06]  /*35e0*/  UISETP.GE.AND UP0, UPT, UR7, UR5, UPT ;  /* 0x000000050700728c */ /* 0x000fec000bf06270 */
[----:B------:R-:W-:Y:S02]  /*35f0*/  PLOP3.LUT P4, PT, PT, PT, UP0, 0x80, 0x0 ;  /* 0x000000000000781c */ /* 0x000fe40003f8f008 */
[----:B------:R-:W-:Y:S02]  /*3600*/  PLOP3.LUT P6, PT, PT, PT, UP0, 0x80, 0x0 ;  /* 0x000000000000781c */ /* 0x000fe40003fcf008 */
[----:B------:R-:W-:Y:S01]  /*3610*/  PLOP3.LUT P5, PT, PT, PT, UP0, 0x80, 0x0 ;  /* 0x000000000000781c */ /* 0x000fe20003faf008 */
[----:B------:R-:W-:Y:S04]  /*3620*/  DEPBAR.LE SB0, 0x0 ;  /* 0x000080000000791a */ /* 0x000fe80000000000 */
[----:B------:R-:W-:Y:S08]  /*3630*/  BAR.SYNC.DEFER_BLOCKING 0x0 ;  /* 0x0000000000007b1d */ /* 0x000ff00000010000 */
[----:B------:R-:W-:Y:S08]  /*3640*/  LDSM.16.M88.4 R64, [R144] ;  /* 0x000000009040783b */ /* 0x000ff00000000200 */
[----:B------:R-:W1:Y:S08]  /*3650*/  LDSM.16.M88.4 R16, [R146+0x6000] ;  /* 0x006000009210783b */ /* 0x000e700000000200 */
[----:B------:R-:W4:Y:S08]  /*3660*/  LDSM.16.M88.4 R60, [R144+0x1000] ;  /* 0x00100000903c783b */ /* 0x000f300000000200 */
[----:B------:R-:W1:Y:S08]  /*3670*/  LDSM.16.M88.4 R32, [R146+0x6400] ;  /* 0x006400009220783b */ /* 0x000e700000000200 */
[----:B------:R-:W1:Y:S08]  /*3680*/  LDSM.16.M88.4 R48, [R146+0x6800] ;  /* 0x006800009230783b */ /* 0x000e700000000200 */
[----:B------:R-:W1:Y:S08]  /*3690*/  LDSM.16.M88.4 R100, [R146+0x6c00] ;  /* 0x006c00009264783b */ /* 0x000e700000000200 */
[----:B------:R-:W-:Y:S01]  /*36a0*/  LDSM.16.M88.4 R108, [R145+0x6000] ;  /* 0x00600000916c783b */ /* 0x000fe20000000200 */
[----:B--2---:R-:W-:Y:S05]  /*36b0*/  IMAD R159, R159, 0x80, R0 ;  /* 0x000000809f9f7824 */ /* 0x004fea00078e0200 */
[C---:B------:R-:W-:Y:S02]  /*36c0*/  IADD3 R0, R159.reuse, -0x1, RZ ;  /* 0xffffffff9f007810 */ /* 0x040fe40007ffe0ff */
[----:B------:R-:W-:Y:S02]  /*36d0*/  IABS R4, R159 ;  /* 0x0000009f00047213 */ /* 0x000fe40000000000 */
[----:B------:R-:W-:Y:S02]  /*36e0*/  ISETP.GE.AND P0, PT, R0, RZ, PT ;  /* 0x000000ff0000720c */ /* 0x000fe40003f06270 */
[----:B------:R2:W-:Y:S01]  /*36f0*/  I2F R165, R4 ;  /* 0x0000000400a57306 */ /* 0x0005e20000201400 */
[C---:B------:R-:W-:Y:S02]  /*3700*/  IADD3 R5, R159.reuse, 0x8, RZ ;  /* 0x000000089f057810 */ /* 0x040fe40007ffe0ff */
[----:B------:R-:W-:Y:S02]  /*3710*/  IADD3 R6, R159, 0x7, RZ ;  /* 0x000000079f067810 */ /* 0x000fe40007ffe0ff */
[----:B------:R-:W-:Y:S02]  /*3720*/  ISETP.GE.AND P1, PT, R5, RZ, PT ;  /* 0x000000ff0500720c */ /* 0x000fe40003f26270 */
[C---:B------:R-:W-:Y:S02]  /*3730*/  IADD3 R20, R159.reuse, -0x20, RZ ;  /* 0xffffffe09f147810 */ /* 0x040fe40007ffe0ff */
[C---:B------:R-:W-:Y:S02]  /*3740*/  IADD3 R24, R159.reuse, -0x21, RZ ;  /* 0xffffffdf9f187810 */ /* 0x040fe40007ffe0ff */
[C---:B------:R-:W-:Y:S02]  /*3750*/  @!P0 IADD3 R0, -R159.reuse, 0x1, RZ ;  /* 0x000000019f008810 */ /* 0x040fe40007ffe1ff */
[C---:B------:R-:W-:Y:S02]  /*3760*/  IADD3 R52, R159.reuse, -0x28, RZ ;  /* 0xffffffd89f347810 */ /* 0x040fe40007ffe0ff */
[----:B------:R1:W-:Y:S01]  /*3770*/  I2F R166, R0 ;  /* 0x0000000000a67306 */ /* 0x0003e20000201400 */
[----:B------:R-:W-:Y:S02]  /*3780*/  ISETP.GE.AND P0, PT, R6, RZ, PT ;  /* 0x000000ff0600720c */ /* 0x000fe40003f06270 */
[C---:B------:R-:W-:Y:S02]  /*3790*/  @!P1 IADD3 R5, -R159.reuse, -0x8, RZ ;  /* 0xfffffff89f059810 */ /* 0x040fe40007ffe1ff */
[C---:B------:R-:W-:Y:S02]  /*37a0*/  IADD3 R53, R159.reuse, -0x29, RZ ;  /* 0xffffffd79f357810 */ /* 0x040fe40007ffe0ff */
[C---:B------:R-:W-:Y:S02]  /*37b0*/  IADD3 R162, R159.reuse, 0x10, RZ ;  /* 0x000000109fa27810 */ /* 0x040fe40007ffe0ff */
[C---:B--2---:R-:W-:Y:S01]  /*37c0*/  IADD3 R4, R159.reuse, 0x40, RZ ;  /* 0x000000409f047810 */ /* 0x044fe20007ffe0ff */
[----:B------:R2:W-:Y:S01]  /*37d0*/  I2F R194, R5 ;  /* 0x0000000500c27306 */ /* 0x0005e20000201400 */
[C---:B------:R-:W-:Y:S02]  /*37e0*/  IADD3 R36, R159.reuse, 0x1f, RZ ;  /* 0x0000001f9f247810 */ /* 0x040fe40007ffe0ff */
[----:B------:R-:W-:Y:S02]  /*37f0*/  ISETP.GE.AND P1, PT, R4, RZ, PT ;  /* 0x000000ff0400720c */ /* 0x000fe40003f26270 */
[C---:B------:R-:W-:Y:S02]  /*3800*/  @!P0 IADD3 R6, -R159.reuse, -0x7, RZ ;  /* 0xfffffff99f068810 */ /* 0x040fe40007ffe1ff */
[C---:B------:R-:W-:Y:S02]  /*3810*/  IADD3 R40, R159.reuse, 0x18, RZ ;  /* 0x000000189f287810 */ /* 0x040fe40007ffe0ff */
[C---:B------:R-:W-:Y:S01]  /*3820*/  IADD3 R44, R159.reuse, 0x17, RZ ;  /* 0x000000179f2c7810 */ /* 0x040fe20007ffe0ff */
[----:B------:R3:W3:Y:S01]  /*3830*/  I2F R195, R6 ;  /* 0x0000000600c37306 */ /* 0x0006e20000201400 */
[C---:B------:R-:W-:Y:S02]  /*3840*/  IADD3 R160, R159.reuse, -0x30, RZ ;  /* 0xffffffd09fa07810 */ /* 0x040fe40007ffe0ff */
[C---:B------:R-:W-:Y:S02]  /*3850*/  IADD3 R161, R159.reuse, -0x31, RZ ;  /* 0xffffffcf9fa17810 */ /* 0x040fe40007ffe0ff */
[C---:B-1----:R-:W-:Y:S02]  /*3860*/  IADD3 R0, R159.reuse, 0x3f, RZ ;  /* 0x0000003f9f007810 */ /* 0x042fe40007ffe0ff */
[C---:B------:R-:W-:Y:S02]  /*3870*/  @!P1 IADD3 R4, -R159.reuse, -0x40, RZ ;  /* 0xffffffc09f049810 */ /* 0x040fe40007ffe1ff */
[----:B------:R-:W-:Y:S02]  /*3880*/  ISETP.GE.AND P0, PT, R0, RZ, PT ;  /* 0x000000ff0000720c */ /* 0x000fe40003f06270 */
[----:B------:R1:W-:Y:S01]  /*3890*/  I2F R163, R4 ;  /* 0x0000000400a37306 */ /* 0x0003e20000201400 */
[C---:B--2---:R-:W-:Y:S10]  /*38a0*/  IADD3 R5, R159.reuse, 0x47, RZ ;  /* 0x000000479f057810 */ /* 0x044ff40007ffe0ff */
[C---:B------:R-:W-:Y:S02]  /*38b0*/  @!P0 IADD3 R0, -R159.reuse, -0x3f, RZ ;  /* 0xffffffc19f008810 */ /* 0x040fe40007ffe1ff */
[----:B---3--:R-:W-:Y:S02]  /*38c0*/  IADD3 R6, R159, 0x48, RZ ;  /* 0x000000489f067810 */ /* 0x008fe40007ffe0ff */
[----:B------:R2:W3:Y:S01]  /*38d0*/  I2F R164, R0 ;  /* 0x0000000000a47306 */ /* 0x0004e20000201400 */
[----:B------:R-:W-:Y:S02]  /*38e0*/  ISETP.GE.AND P0, PT, R5, RZ, PT ;  /* 0x000000ff0500720c */ /* 0x000fe40003f06270 */
[----:B------:R-:W-:Y:S02]  /*38f0*/  ISETP.GE.AND P1, PT, R6, RZ, PT ;  /* 0x000000ff0600720c */ /* 0x000fe40003f26270 */
[C---:B-1----:R-:W-:Y:S09]  /*3900*/  IADD3 R4, R159.reuse, 0x38, RZ ;  /* 0x000000389f047810 */ /* 0x042ff20007ffe0ff */
[C---:B------:R-:W-:Y:S02]  /*3910*/  @!P0 IADD3 R5, -R159.reuse, -0x47, RZ ;  /* 0xffffffb99f058810 */ /* 0x040fe40007ffe1ff */
[C---:B------:R-:W-:Y:S02]  /*3920*/  @!P1 IADD3 R6, -R159.reuse, -0x48, RZ ;  /* 0xffffffb89f069810 */ /* 0x040fe40007ffe1ff */
[----:B------:R1:W1:Y:S01]  /*3930*/  I2F R186, R5 ;  /* 0x0000000500ba7306 */ /* 0x0002620000201400 */
[----:B------:R-:W-:Y:S02]  /*3940*/  ISETP.GE.AND P1, PT, R4, RZ, PT ;  /* 0x000000ff0400720c */ /* 0x000fe40003f26270 */
[C---:B--2---:R-:W-:Y:S07]  /*3950*/  IADD3 R0, R159.reuse, 0x37, RZ ;  /* 0x000000379f007810 */ /* 0x044fee0007ffe0ff */
[----:B------:R2:W-:Y:S01]  /*3960*/  I2F R185, R6 ;  /* 0x0000000600b97306 */ /* 0x0005e20000201400 */
[----:B------:R-:W-:Y:S03]  /*3970*/  ISETP.GE.AND P0, PT, R0, RZ, PT ;  /* 0x000000ff0000720c */ /* 0x000fe60003f06270 */
[C---:B------:R-:W-:Y:S06]  /*3980*/  @!P1 IADD3 R4, -R159.reuse, -0x38, RZ ;  /* 0xffffffc89f049810 */ /* 0x040fec0007ffe1ff */
[----:B------:R3:W3:Y:S04]  /*3990*/  I2F R169, R4 ;  /* 0x0000000400a97306 */ /* 0x0006e80000201400 */
[C---:B------:R-:W-:Y:S02]  /*39a0*/  @!P0 IADD3 R0, -R159.reuse, -0x37, RZ ;  /* 0xffffffc99f008810 */ /* 0x040fe40007ffe1ff */
[----:B-1----:R-:W-:Y:S04]  /*39b0*/  IADD3 R5, R159, -0x9, RZ ;  /* 0xfffffff79f057810 */ /* 0x002fe80007ffe0ff */
[----:B------:R1:W1:Y:S01]  /*39c0*/  I2F R170, R0 ;  /* 0x0000000000aa7306 */ /* 0x0002620000201400 */
[----:B------:R-:W-:Y:S02]  /*39d0*/  ISETP.GE.AND P0, PT, R5, RZ, PT ;  /* 0x000000ff0500720c */ /* 0x000fe40003f06270 */
[C---:B--2---:R-:W-:Y:S04]  /*39e0*/  IADD3 R6, R159.reuse, -0x8, RZ ;  /* 0xfffffff89f067810 */ /* 0x044fe80007ffe0ff */
[----:B------:R-:W-:Y:S02]  /*39f0*/  ISETP.GE.AND P1, PT, R6, RZ, PT ;  /* 0x000000ff0600720c */ /* 0x000fe40003f26270 */
[C---:B---3--:R-:W-:Y:S05]  /*3a00*/  IADD3 R4, R159.reuse, -0x10, RZ ;  /* 0xfffffff09f047810 */ /* 0x048fea0007ffe0ff */
[C---:B------:R-:W-:Y:S04]  /*3a10*/  @!P0 IADD3 R5, -R159.reuse, 0x9, RZ ;  /* 0x000000099f058810 */ /* 0x040fe80007ffe1ff */
[----:B------:R2:W-:Y:S02]  /*3a20*/  I2F R168, R5 ;  /* 0x0000000500a87306 */ /* 0x0005e40000201400 */
[C---:B------:R-:W-:Y:S02]  /*3a30*/  @!P1 IADD3 R6, -R159.reuse, 0x8, RZ ;  /* 0x000000089f069810 */ /* 0x040fe40007ffe1ff */
[----:B------:R-:W-:Y:S02]  /*3a40*/  ISETP.GE.AND P1, PT, R4, RZ, PT ;  /* 0x000000ff0400720c */ /* 0x000fe40003f26270 */
[C---:B-1----:R-:W-:Y:S04]  /*3a50*/  IADD3 R0, R159.reuse, -0x11, RZ ;  /* 0xffffffef9f007810 */ /* 0x042fe80007ffe0ff */
[----:B------:R-:W-:Y:S01]  /*3a60*/  ISETP.GE.AND P0, PT, R0, RZ, PT ;  /* 0x000000ff0000720c */ /* 0x000fe20003f06270 */
[----:B------:R-:W1:Y:S06]  /*3a70*/  I2F R167, R6 ;  /* 0x0000000600a77306 */ /* 0x000e6c0000201400 */
[C---:B------:R-:W-:Y:S04]  /*3a80*/  @!P1 IADD3 R4, -R159.reuse, 0x10, RZ ;  /* 0x000000109f049810 */ /* 0x040fe80007ffe1ff */
[----:B------:R3:W-:Y:S02]  /*3a90*/  I2F R173, R4 ;  /* 0x0000000400ad7306 */ /* 0x0007e40000201400 */
[C---:B------:R-:W-:Y:S02]  /*3aa0*/  @!P0 IADD3 R0, -R159.reuse, 0x11, RZ ;  /* 0x000000119f008810 */ /* 0x040fe40007ffe1ff */
[----:B--2---:R-:W-:Y:S04]  /*3ab0*/  IADD3 R5, R159, 0x30, RZ ;  /* 0x000000309f057810 */ /* 0x004fe80007ffe0ff */
[----:B------:R-:W-:Y:S02]  /*3ac0*/  ISETP.GE.AND P1, PT, R5, RZ, PT ;  /* 0x000000ff0500720c */ /* 0x000fe40003f26270 */
[----:B------:R2:W-:Y:S11]  /*3ad0*/  I2F R174, R0 ;  /* 0x0000000000ae7306 */ /* 0x0005f60000201400 */
[C---:B------:R-:W-:Y:S02]  /*3ae0*/  @!P1 IADD3 R5, -R159.reuse, -0x30, RZ ;  /* 0xffffffd09f059810 */ /* 0x040fe40007ffe1ff */
[C---:B---3--:R-:W-:Y:S02]  /*3af0*/  IADD3 R4, R159.reuse, 0x2f, RZ ;  /* 0x0000002f9f047810 */ /* 0x048fe40007ffe0ff */
[----:B------:R3:W-:Y:S02]  /*3b00*/  I2F R171, R5 ;  /* 0x0000000500ab7306 */ /* 0x0007e40000201400 */
[----:B------:R-:W-:Y:S02]  /*3b10*/  ISETP.GE.AND P0, PT, R4, RZ, PT ;  /* 0x000000ff0400720c */ /* 0x000fe40003f06270 */
[C---:B--2---:R-:W-:Y:S04]  /*3b20*/  IADD3 R0, R159.reuse, 0x28, RZ ;  /* 0x000000289f007810 */ /* 0x044fe80007ffe0ff */
[----:B------:R-:W-:Y:S07]  /*3b30*/  ISETP.GE.AND P1, PT, R0, RZ, PT ;  /* 0x000000ff0000720c */ /* 0x000fee0003f26270 */
[C---:B------:R-:W-:Y:S04]  /*3b40*/  @!P0 IADD3 R4, -R159.reuse, -0x2f, RZ ;  /* 0xffffffd19f048810 */ /* 0x040fe80007ffe1ff */
[----:B------:R2:W-:Y:S01]  /*3b50*/  I2F R172, R4 ;  /* 0x0000000400ac7306 */ /* 0x0005e20000201400 */
[C---:B---3--:R-:W-:Y:S02]  /*3b60*/  IADD3 R5, R159.reuse, 0x27, RZ ;  /* 0x000000279f057810 */ /* 0x048fe40007ffe0ff */
[----:B------:R-:W-:Y:S02]  /*3b70*/  @!P1 IADD3 R0, -R159, -0x28, RZ ;  /* 0xffffffd89f009810 */ /* 0x000fe40007ffe1ff */
[----:B------:R-:W-:Y:S05]  /*3b80*/  ISETP.GE.AND P0, PT, R5, RZ, PT ;  /* 0x000000ff0500720c */ /* 0x000fea0003f06270 */
[----:B------:R3:W-:Y:S08]  /*3b90*/  I2F R177, R0 ;  /* 0x0000000000b17306 */ /* 0x0007f00000201400 */
[C---:B------:R-:W-:Y:S02]  /*3ba0*/  @!P0 IADD3 R5, -R159.reuse, -0x27, RZ ;  /* 0xffffffd99f058810 */ /* 0x040fe40007ffe1ff */
[C---:B--2---:R-:W-:Y:S02]  /*3bb0*/  IADD3 R4, R159.reuse, -0x18, RZ ;  /* 0xffffffe89f047810 */ /* 0x044fe40007ffe0ff */
[----:B------:R-:W-:Y:S02]  /*3bc0*/  I2F R178, R5 ;  /* 0x0000000500b27306 */ /* 0x000fe40000201400 */
[----:B------:R-:W-:Y:S02]  /*3bd0*/  ISETP.GE.AND P1, PT, R4, RZ, PT ;  /* 0x000000ff0400720c */ /* 0x000fe40003f26270 */
[C---:B---3--:R-:W-:Y:S04]  /*3be0*/  IADD3 R0, R159.reuse, -0x19, RZ ;  /* 0xffffffe79f007810 */ /* 0x048fe80007ffe0ff */
[----:B------:R-:W-:Y:S07]  /*3bf0*/  ISETP.GE.AND P0, PT, R0, RZ, PT ;  /* 0x000000ff0000720c */ /* 0x000fee0003f06270 */
[C---:B------:R-:W-:Y:S02]  /*3c00*/  @!P1 IADD3 R4, -R159.reuse, 0x18, RZ ;  /* 0x000000189f049810 */ /* 0x040fe40007ffe1ff */
[----:B------:R-:W-:Y:S02]  /*3c10*/  ISETP.GE.AND P1, PT, R20, RZ, PT ;  /* 0x000000ff1400720c */ /* 0x000fe40003f26270 */
[----:B------:R2:W-:Y:S02]  /*3c20*/  I2F R175, R4 ;  /* 0x0000000400af7306 */ /* 0x0005e40000201400 */
[C---:B------:R-:W-:Y:S02]  /*3c30*/  @!P0 IADD3 R0, -R159.reuse, 0x19, RZ ;  /* 0x000000199f008810 */ /* 0x040fe40007ffe1ff */
[----:B------:R-:W-:Y:S06]  /*3c40*/  ISETP.GE.AND P0, PT, R24, RZ, PT ;  /* 0x000000ff1800720c */ /* 0x000fec0003f06270 */
[----:B------:R3:W-:Y:S01]  /*3c50*/  I2F R176, R0 ;  /* 0x0000000000b07306 */ /* 0x0007e20000201400 */
[C---:B------:R-:W-:Y:S09]  /*3c60*/  @!P1 IADD3 R20, -R159.reuse, 0x20, RZ ;  /* 0x000000209f149810 */ /* 0x040ff20007ffe1ff */
[----:B------:R1:W-:Y:S01]  /*3c70*/  I2F R181, R20 ;  /* 0x0000001400b57306 */ /* 0x0003e20000201400 */
[C---:B------:R-:W-:Y:S02]  /*3c80*/  @!P0 IADD3 R24, -R159.reuse, 0x21, RZ ;  /* 0x000000219f188810 */ /* 0x040fe40007ffe1ff */
[----:B------:R-:W-:Y:S01]  /*3c90*/  ISETP.GE.AND P0, PT, R36, RZ, PT ;  /* 0x000000ff2400720c */ /* 0x000fe20003f06270 */
[-C--:B--2---:R-:W-:Y:S06]  /*3ca0*/  HMMA.16816.F32.BF16 R4, R64, R16.reuse, RZ ;  /* 0x000000104004723c */ /* 0x084fec00000418ff */
[----:B------:R2:W-:Y:S02]  /*3cb0*/  I2F R183, R24 ;  /* 0x0000001800b77306 */ /* 0x0005e40000201400 */
[C---:B----4-:R-:W-:Y:S01]  /*3cc0*/  HMMA.16816.F32.BF16 R8, R60.reuse, R16, RZ ;  /* 0x000000103c08723c */ /* 0x050fe200000418ff */
[C---:B---3--:R-:W-:Y:S03]  /*3cd0*/  IADD3 R0, R159.reuse, 0x20, RZ ;  /* 0x000000209f007810 */ /* 0x048fe60007ffe0ff */
[C---:B------:R-:W-:Y:S04]  /*3ce0*/  @!P0 IADD3 R36, -R159.reuse, -0x1f, RZ ;  /* 0xffffffe19f248810 */ /* 0x040fe80007ffe1ff */
[-C--:B------:R-:W-:Y:S01]  /*3cf0*/  HMMA.16816.F32.BF16 R12, R60, R18.reuse, RZ ;  /* 0x000000123c0c723c */ /* 0x080fe200000418ff */
[----:B------:R-:W-:Y:S01]  /*3d00*/  ISETP.GE.AND P1, PT, R0, RZ, PT ;  /* 0x000000ff0000720c */ /* 0x000fe20003f26270 */
[----:B------:R-:W-:Y:S01]  /*3d10*/  I2F R180, R36 ;  /* 0x0000002400b47306 */ /* 0x000fe20000201400 */
[----:B------:R-:W-:Y:S05]  /*3d20*/  ISETP.GE.AND P0, PT, R44, RZ, PT ;  /* 0x000000ff2c00720c */ /* 0x000fea0003f06270 */
[C---:B------:R-:W-:Y:S06]  /*3d30*/  HMMA.16816.F32.BF16 R16, R64.reuse, R18, RZ ;  /* 0x000000124010723c */ /* 0x040fec00000418ff */
[C---:B------:R-:W-:Y:S02]  /*3d40*/  @!P1 IADD3 R0, -R159.reuse, -0x20, RZ ;  /* 0xffffffe09f009810 */ /* 0x040fe40007ffe1ff */
[----:B------:R-:W-:Y:S01]  /*3d50*/  ISETP.GE.AND P1, PT, R40, RZ, PT ;  /* 0x000000ff2800720c */ /* 0x000fe20003f26270 */
[-C--:B-1----:R-:W-:Y:S01]  /*3d60*/  HMMA.16816.F32.BF16 R20, R64, R32.reuse, RZ ;  /* 0x000000204014723c */ /* 0x082fe200000418ff */
[----:B------:R1:W-:Y:S02]  /*3d70*/  I2F R179, R0 ;  /* 0x0000000000b37306 */ /* 0x0003e40000201400 */
[----:B------:R-:W-:Y:S02]  /*3d80*/  @!P0 IADD3 R44, -R159, -0x17, RZ ;  /* 0xffffffe99f2c8810 */ /* 0x000fe40007ffe1ff */
[----:B------:R-:W-:Y:S03]  /*3d90*/  ISETP.GE.AND P0, PT, R53, RZ, PT ;  /* 0x000000ff3500720c */ /* 0x000fe60003f06270 */
[C---:B--2---:R-:W-:Y:S03]  /*3da0*/  HMMA.16816.F32.BF16 R24, R60.reuse, R32, RZ ;  /* 0x000000203c18723c */ /* 0x044fe600000418ff */
[----:B------:R-:W-:Y:S01]  /*3db0*/  I2F R189, R44 ;  /* 0x0000002c00bd7306 */ /* 0x000fe20000201400 */
[C---:B------:R-:W-:Y:S02]  /*3dc0*/  @!P1 IADD3 R40, -R159.reuse, -0x18, RZ ;  /* 0xffffffe89f289810 */ /* 0x040fe40007ffe1ff */
[----:B------:R-:W-:Y:S02]  /*3dd0*/  ISETP.GE.AND P1, PT, R52, RZ, PT ;  /* 0x000000ff3400720c */ /* 0x000fe40003f26270 */
[-C--:B------:R-:W-:Y:S04]  /*3de0*/  HMMA.16816.F32.BF16 R28, R60, R34.reuse, RZ ;  /* 0x000000223c1c723c */ /* 0x080fe800000418ff */
[----:B------:R-:W-:Y:S01]  /*3df0*/  @!P0 IADD3 R53, -R159, 0x29, RZ ;  /* 0x000000299f358810 */ /* 0x000fe20007ffe1ff */
[----:B------:R2:W-:Y:S01]  /*3e00*/  I2F R190, R40 ;  /* 0x0000002800be7306 */ /* 0x0005e20000201400 */
[----:B------:R-:W-:Y:S02]  /*3e10*/  ISETP.GE.AND P0, PT, R161, RZ, PT ;  /* 0x000000ffa100720c */ /* 0x000fe40003f06270 */
[C---:B------:R-:W-:Y:S01]  /*3e20*/  HMMA.16816.F32.BF16 R32, R64.reuse, R34, RZ ;  /* 0x000000224020723c */ /* 0x040fe200000418ff */
[----:B-1----:R-:W-:Y:S03]  /*3e30*/  IMAD.IADD R0, R153, 0x1, R144 ;  /* 0x0000000199007824 */ /* 0x002fe600078e0290 */
[C---:B------:R-:W-:Y:S02]  /*3e40*/  @!P1 IADD3 R52, -R159.reuse, 0x28, RZ ;  /* 0x000000289f349810 */ /* 0x040fe40007ffe1ff */
[----:B------:R-:W-:Y:S01]  /*3e50*/  ISETP.GE.AND P1, PT, R160, RZ, PT ;  /* 0x000000ffa000720c */ /* 0x000fe20003f26270 */
[----:B------:R-:W-:Y:S01]  /*3e60*/  I2F R182, R53 ;  /* 0x0000003500b67306 */ /* 0x000fe20000201400 */
[-C--:B------:R-:W-:Y:S01]  /*3e70*/  HMMA.16816.F32.BF16 R36, R64, R48.reuse, RZ ;  /* 0x000000304024723c */ /* 0x080fe200000418ff */
[----:B------:R-:W1:Y:S03]  /*3e80*/  LDSM.16.M88.4 R104, [R0] ;  /* 0x000000000068783b */ /* 0x000e660000000200 */
[C---:B------:R-:W-:Y:S05]  /*3e90*/  @!P0 IADD3 R161, -R159.reuse, 0x31, RZ ;  /* 0x000000319fa18810 */ /* 0x040fea0007ffe1ff */
[----:B------:R3:W-:Y:S03]  /*3ea0*/  I2F R184, R52 ;  /* 0x0000003400b87306 */ /* 0x0007e60000201400 */
[C---:B------:R-:W-:Y:S01]  /*3eb0*/  @!P1 IADD3 R160, -R159.reuse, 0x30, RZ ;  /* 0x000000309fa09810 */ /* 0x040fe20007ffe1ff */
[C---:B--2---:R-:W-:Y:S01]  /*3ec0*/  HMMA.16816.F32.BF16 R40, R60.reuse, R48, RZ ;  /* 0x000000303c28723c */ /* 0x044fe200000418ff */
[----:B------:R-:W-:Y:S05]  /*3ed0*/  ISETP.GE.AND P1, PT, R162, RZ, PT ;  /* 0x000000ffa200720c */ /* 0x000fea0003f26270 */
[----:B------:R2:W-:Y:S02]  /*3ee0*/  I2F R193, R160 ;  /* 0x000000a000c17306 */ /* 0x0005e40000201400 */
[-C--:B------:R-:W-:Y:S06]  /*3ef0*/  HMMA.16816.F32.BF16 R44, R60, R50.reuse, RZ ;  /* 0x000000323c2c723c */ /* 0x080fec00000418ff */
[C---:B------:R-:W-:Y:S02]  /*3f00*/  @!P1 IADD3 R162, -R159.reuse, -0x10, RZ ;  /* 0xfffffff09fa29810 */ /* 0x040fe40007ffe1ff */
[----:B------:R4:W-:Y:S01]  /*3f10*/  I2F R192, R161 ;  /* 0x000000a100c07306 */ /* 0x0009e20000201400 */
[C---:B------:R-:W-:Y:S01]  /*3f20*/  HMMA.16816.F32.BF16 R48, R64.reuse, R50, RZ ;  /* 0x000000324030723c */ /* 0x040fe200000418ff */
[----:B------:R-:W-:Y:S07]  /*3f30*/  PLOP3.LUT P1, PT, PT, PT, UP0, 0x80, 0x0 ;  /* 0x000000000000781c */ /* 0x000fee0003f2f008 */
[-C--:B---3--:R-:W-:Y:S01]  /*3f40*/  HMMA.16816.F32.BF16 R52, R64, R100.reuse, RZ ;  /* 0x000000644034723c */ /* 0x088fe200000418ff */
[----:B------:R3:W-:Y:S03]  /*3f50*/  I2F R187, R162 ;  /* 0x000000a200bb7306 */ /* 0x0007e60000201400 */
[C---:B--2---:R-:W-:Y:S04]  /*3f60*/  IADD3 R160, R159.reuse, 0xf, RZ ;  /* 0x0000000f9fa07810 */ /* 0x044fe80007ffe0ff */
[C---:B------:R-:W-:Y:S01]  /*3f70*/  HMMA.16816.F32.BF16 R56, R60.reuse, R100, RZ ;  /* 0x000000643c38723c */ /* 0x040fe200000418ff */
[----:B------:R-:W-:Y:S03]  /*3f80*/  ISETP.GE.AND P0, PT, R160, RZ, PT ;  /* 0x000000ffa000720c */ /* 0x000fe60003f06270 */
[----:B----4-:R-:W-:Y:S04]  /*3f90*/  IADD3 R161, R159, -0x38, RZ ;  /* 0xffffffc89fa17810 */ /* 0x010fe80007ffe0ff */
[-C--:B------:R-:W-:Y:S01]  /*3fa0*/  HMMA.16816.F32.BF16 R60, R60, R102.reuse, RZ ;  /* 0x000000663c3c723c */ /* 0x080fe200000418ff */
[----:B------:R-:W-:Y:S05]  /*3fb0*/  ISETP.GE.AND P3, PT, R161, RZ, PT ;  /* 0x000000ffa100720c */ /* 0x000fea0003f66270 */
[C---:B------:R-:W-:Y:S02]  /*3fc0*/  @!P0 IADD3 R160, -R159.reuse, -0xf, RZ ;  /* 0xfffffff19fa08810 */ /* 0x040fe40007ffe1ff */
[----:B------:R-:W-:Y:S01]  /*3fd0*/  HMMA.16816.F32.BF16 R64, R64, R102, RZ ;  /* 0x000000664040723c */ /* 0x000fe200000418ff */
[----:B------:R2:W4:Y:S01]  /*3fe0*/  LDSM.16.M88.4 R100, [R0+0x1000] ;  /* 0x001000000064783b */ /* 0x0005220000000200 */
[----:B------:R2:W-:Y:S01]  /*3ff0*/  I2F R191, R160 ;  /* 0x000000a000bf7306 */ /* 0x0005e20000201400 */
[----:B------:R-:W-:Y:S01]  /*4000*/  PLOP3.LUT P0, PT, PT, PT, UP0, 0x80, 0x0 ;  /* 0x000000000000781c */ /* 0x000fe20003f0f008 */
[----:B---3--:R-:W-:Y:S02]  /*4010*/  IMAD.U32 R162, RZ, RZ, UR10 ;  /* 0x0000000affa27e24 */ /* 0x008fe4000f8e00ff */
[C---:B------:R-:W-:Y:S02]  /*4020*/  @!P3 IADD3 R161, -R159.reuse, 0x38, RZ ;  /* 0x000000389fa1b810 */ /* 0x040fe40007ffe1ff */
[-C--:B-1----:R-:W-:Y:S01]  /*4030*/  HMMA.16816.F32.BF16 R4, R104, R108.reuse, R4 ;  /* 0x0000006c6804723c */ /* 0x082fe20000041804 */
[----:B------:R-:W-:Y:S03]  /*4040*/  PLOP3.LUT P3, PT, PT, PT, UP0, 0x80, 0x0 ;  /* 0x000000000000781c */ /* 0x000fe60003f6f008 */
[----:B------:R1:W-:Y:S01]  /*4050*/  I2F R197, R161 ;  /* 0x000000a100c57306 */ /* 0x0003e20000201400 */
[----:B--2---:R-:W-:Y:S01]  /*4060*/  IADD3 R0, R159, -0x39, RZ ;  /* 0xffffffc79f007810 */ /* 0x004fe20007ffe0ff */
[----:B------:R-:W-:Y:S03]  /*4070*/  IMAD R160, R162, 0x80, R196 ;  /* 0x00000080a2a07824 */ /* 0x000fe600078e02c4 */
[----:B------:R-:W-:Y:S02]  /*4080*/  ISETP.GE.AND P2, PT, R0, RZ, PT ;  /* 0x000000ff0000720c */ /* 0x000fe40003f46270 */
[----:B------:R-:W-:Y:S11]  /*4090*/  @P5 ISETP.GE.AND P5, PT, R160, UR5, PT ;  /* 0x00000005a0005c0c */ /* 0x000ff6000bfa6270 */
[----:B------:R-:W-:Y:S02]  /*40a0*/  @!UPT UIADD3 URZ, URZ, URZ, URZ ;  /* 0x0000003f3f3ff290 */ /* 0x000fe4000fffe03f */
[----:B------:R-:W-:Y:S02]  /*40b0*/  FFMA.FTZ R7, R195, -UR4, R7 ;  /* 0x80000004c3077c23 */ /* 0x000fe40008010007 */
[----:B------:R-:W-:Y:S01]  /*40c0*/  FFMA.FTZ R5, R166, -UR4, R5 ;  /* 0x80000004a6057c23 */ /* 0x000fe20008010005 */
[----:B-1----:R-:W-:Y:S01]  /*40d0*/  @P1 IADD3 R161, R160, 0x1, RZ ;  /* 0x00000001a0a11810 */ /* 0x002fe20007ffe0ff */
[----:B------:R-:W-:Y:S01]  /*40e0*/  FFMA.FTZ R4, R165, -UR4, R4 ;  /* 0x80000004a5047c23 */ /* 0x000fe20008010004 */
[----:B-----5:R-:W-:Y:S01]  /*40f0*/  FSETP.NEU.FTZ.AND P1, PT, R245, -INF , PT ;  /* 0xff800000f500780b */ /* 0x020fe20003f3d000 */
[----:B------:R-:W-:Y:S01]  /*4100*/  FFMA.FTZ R6, R194, -UR4, R6 ;  /* 0x80000004c2067c23 */ /* 0x000fe20008010006 */
[----:B------:R-:W-:Y:S01]  /*4110*/  @P4 ISETP.GE.AND P4, PT, R161, UR5, PT ;  /* 0x00000005a1004c0c */ /* 0x000fe2000bf86270 */
[C---:B----4-:R-:W-:Y:S01]  /*4120*/  HMMA.16816.F32.BF16 R8, R100.reuse, R108, R8 ;  /* 0x0000006c6408723c */ /* 0x050fe20000041808 */
[----:B------:R-:W-:Y:S01]  /*4130*/  @!P2 IADD3 R0, -R159, 0x39, RZ ;  /* 0x000000399f00a810 */ /* 0x000fe20007ffe1ff */
[----:B------:R-:W-:Y:S01]  /*4140*/  FMUL.FTZ R159, R245, 1.4426950216293334961 ;  /* 0x3fb8aa3bf59f7820 */ /* 0x000fe20000410000 */
[----:B------:R-:W-:Y:S02]  /*4150*/  PLOP3.LUT P2, PT, PT, PT, UP0, 0x80, 0x0 ;  /* 0x000000000000781c */ /* 0x000fe40003f4f008 */
[----:B------:R1:W-:Y:S01]  /*4160*/  I2F R196, R0 ;  /* 0x0000000000c47306 */ /* 0x0003e20000201400 */
[----:B------:R-:W-:Y:S01]  /*4170*/  @P0 FSEL R4, R4, -INF , !P5 ;  /* 0xff80000004040808 */ /* 0x000fe20006800000 */
[----:B------:R-:W-:Y:S01]  /*4180*/  FMUL.FTZ R109, R246, 1.4426950216293334961 ;  /* 0x3fb8aa3bf66d7820 */ /* 0x000fe20000410000 */
[----:B------:R-:W-:Y:S01]  /*4190*/  FSEL R159, R159, RZ, P1 ;  /* 0x000000ff9f9f7208 */ /* 0x000fe20000800000 */
[----:B------:R-:W-:Y:S01]  /*41a0*/  FMUL.FTZ R108, R243, 1.4426950216293334961 ;  /* 0x3fb8aa3bf36c7820 */ /* 0x000fe20000410000 */
[----:B------:R-:W-:Y:S01]  /*41b0*/  PLOP3.LUT P1, PT, PT, PT, UP0, 0x80, 0x0 ;  /* 0x000000000000781c */ /* 0x000fe20003f2f008 */
[-C--:B------:R-:W-:Y:S01]  /*41c0*/  HMMA.16816.F32.BF16 R12, R100, R110.reuse, R12 ;  /* 0x0000006e640c723c */ /* 0x080fe2000004180c */
[----:B------:R-:W-:Y:S01]  /*41d0*/  PLOP3.LUT P0, PT, PT, PT, UP0, 0x80, 0x0 ;  /* 0x000000000000781c */ /* 0x000fe20003f0f008 */
[----:B------:R-:W-:Y:S03]  /*41e0*/  FFMA.FTZ R4, R4, c[0x0][0x23c], -R159 ;  /* 0x00008f0004047a23 */ /* 0x000fe6000001089f */
[----:B------:R-:W-:Y:S01]  /*41f0*/  @P2 FSEL R5, R5, -INF , !P4 ;  /* 0xff80000005052808 */ /* 0x000fe20006000000 */
[----:B------:R2:W-:Y:S01]  /*4200*/  MUFU.EX2 R250, R4 ;  /* 0x0000000400fa7308 */ /* 0x0005e20000000800 */
[----:B------:R-:W-:Y:S01]  /*4210*/  FSETP.NEU.FTZ.AND P2, PT, R246, -INF , PT ;  /* 0xff800000f600780b */ /* 0x000fe20003f5d000 */
[C---:B------:R-:W-:Y:S04]  /*4220*/  HMMA.16816.F32.BF16 R16, R104.reuse, R110, R16 ;  /* 0x0000006e6810723c */ /* 0x040fe80000041810 */
[----:B------:R-:W-:Y:S01]  /*4230*/  @P1 FSEL R7, R7, -INF , !P4 ;  /* 0xff80000007071808 */ /* 0x000fe20006000000 */
[----:B------:R-:W-:Y:S01]  /*4240*/  FFMA.FTZ R9, R164, -UR4, R9 ;  /* 0x80000004a4097c23 */ /* 0x000fe20008010009 */
[----:B------:R-:W-:Y:S01]  /*4250*/  PLOP3.LUT P1, PT, PT, PT, UP0, 0x80, 0x0 ;  /* 0x000000000000781c */ /* 0x000fe20003f2f008 */
[----:B------:R-:W-:Y:S01]  /*4260*/  FFMA.FTZ R11, R186, -UR4, R11 ;  /* 0x80000004ba0b7c23 */ /* 0x000fe2000801000b */
[----:B------:R-:W-:Y:S01]  /*4270*/  FSEL R109, R109, RZ, P2 ;  /* 0x000000ff6d6d7208 */ /* 0x000fe20001000000 */
[----:B------:R-:W-:Y:S01]  /*4280*/  FFMA.FTZ R5, R5, c[0x0][0x23c], -R159 ;  /* 0x00008f0005057a23 */ /* 0x000fe2000001089f */
[----:B------:R-:W-:Y:S02]  /*4290*/  FSETP.NEU.FTZ.AND P2, PT, R243, -INF , PT ;  /* 0xff800000f300780b */ /* 0x000fe40003f5d000 */
[----:B-1----:R-:W-:Y:S01]  /*42a0*/  FMUL.FTZ R0, R244, 1.4426950216293334961 ;  /* 0x3fb8aa3bf4007820 */ /* 0x002fe20000410000 */
[----:B------:R-:W-:Y:S01]  /*42b0*/  MUFU.EX2 R249, R5 ;  /* 0x0000000500f97308 */ /* 0x000fe20000000800 */
[----:B------:R-:W-:Y:S01]  /*42c0*/  FSEL R108, R108, RZ, P2 ;  /* 0x000000ff6c6c7208 */ /* 0x000fe20001000000 */
[--C-:B------:R-:W-:Y:S01]  /*42d0*/  FFMA.FTZ R7, R7, c[0x0][0x23c], -R109.reuse ;  /* 0x00008f0007077a23 */ /* 0x100fe2000001086d */
[----:B------:R-:W-:Y:S01]  /*42e0*/  @P0 FSEL R6, R6, -INF , !P5 ;  /* 0xff80000006060808 */ /* 0x000fe20006800000 */
[----:B------:R-:W-:Y:S01]  /*42f0*/  FFMA.FTZ R12, R169, -UR4, R12 ;  /* 0x80000004a90c7c23 */ /* 0x000fe2000801000c */
[----:B------:R-:W-:Y:S01]  /*4300*/  PLOP3.LUT P2, PT, PT, PT, UP0, 0x80, 0x0 ;  /* 0x000000000000781c */ /* 0x000fe20003f4f008 */
[----:B------:R-:W-:Y:S01]  /*4310*/  FFMA.FTZ R8, R163, -UR4, R8 ;  /* 0x80000004a3087c23 */ /* 0x000fe20008010008 */
[----:B------:R-:W-:Y:S01]  /*4320*/  @P1 FSEL R9, R9, -INF , !P4 ;  /* 0xff80000009091808 */ /* 0x000fe20006000000 */
[----:B------:R-:W-:Y:S01]  /*4330*/  FFMA.FTZ R6, R6, c[0x0][0x23c], -R109 ;  /* 0x00008f0006067a23 */ /* 0x000fe2000001086d */
[----:B------:R-:W-:Y:S01]  /*4340*/  FSETP.NEU.FTZ.AND P1, PT, R244, -INF , PT ;  /* 0xff800000f400780b */ /* 0x000fe20003f3d000 */
[----:B------:R-:W-:Y:S01]  /*4350*/  MUFU.EX2 R252, R7 ;  /* 0x0000000700fc7308 */ /* 0x000fe20000000800 */
[----:B--2---:R-:W-:Y:S01]  /*4360*/  @P3 IADD3 R4, R160, 0x8, RZ ;  /* 0x00000008a0043810 */ /* 0x004fe20007ffe0ff */
[----:B------:R-:W-:Y:S01]  /*4370*/  FFMA.FTZ R9, R9, c[0x0][0x23c], -R108 ;  /* 0x00008f0009097a23 */ /* 0x000fe2000001086c */
[----:B------:R-:W-:Y:S01]  /*4380*/  FSEL R0, R0, RZ, P1 ;  /* 0x000000ff00007208 */ /* 0x000fe20000800000 */
[----:B------:R-:W-:Y:S01]  /*4390*/  FFMA.FTZ R14, R163, -UR4, R14 ;  /* 0x80000004a30e7c23 */ /* 0x000fe2000801000e */
[----:B------:R-:W-:Y:S01]  /*43a0*/  PLOP3.LUT P1, PT, PT, PT, UP0, 0x80, 0x0 ;  /* 0x000000000000781c */ /* 0x000fe20003f2f008 */
[----:B------:R-:W-:Y:S01]  /*43b0*/  FFMA.FTZ R10, R185, -UR4, R10 ;  /* 0x80000004b90a7c23 */ /* 0x000fe2000801000a */
[----:B------:R-:W-:Y:S01]  /*43c0*/  PLOP3.LUT P3, PT, PT, PT, UP0, 0x80, 0x0 ;  /* 0x000000000000781c */ /* 0x000fe20003f6f008 */
[----:B------:R-:W-:Y:S01]  /*43d0*/  FFMA.FTZ R13, R170, -UR4, R13 ;  /* 0x80000004aa0d7c23 */ /* 0x000fe2000801000d */
[----:B------:R-:W-:Y:S01]  /*43e0*/  @P6 ISETP.GE.AND P6, PT, R4, UR5, PT ;  /* 0x0000000504006c0c */ /* 0x000fe2000bfc6270 */
[----:B------:R1:W-:Y:S01]  /*43f0*/  MUFU.EX2 R213, R9 ;  /* 0x0000000900d57308 */ /* 0x0003e20000000800 */
[----:B------:R-:W-:Y:S01]  /*4400*/  @P2 IADD3 R4, R160, 0x9, RZ ;  /* 0x00000009a0042810 */ /* 0x000fe20007ffe0ff */
[----:B------:R-:W-:Y:S01]  /*4410*/  FFMA.FTZ R15, R164, -UR4, R15 ;  /* 0x80000004a40f7c23 */ /* 0x000fe2000801000f */
[----:B------:R-:W-:Y:S01]  /*4420*/  PLOP3.LUT P2, PT, PT, PT, UP0, 0x80, 0x0 ;  /* 0x000000000000781c */ /* 0x000fe20003f4f008 */
[----:B------:R-:W-:Y:S01]  /*4430*/  FFMA.FTZ R19, R166, -UR4, R19 ;  /* 0x80000004a6137c23 */ /* 0x000fe20008010013 */
[----:B------:R-:W-:Y:S01]  /*4440*/  PLOP3.LUT P0, PT, PT, PT, UP0, 0x80, 0x0 ;  /* 0x000000000000781c */ /* 0x000fe20003f0f008 */
[----:B------:R-:W-:Y:S02]  /*4450*/  FFMA.FTZ R18, R165, -UR4, R18 ;  /* 0x80000004a5127c23 */ /* 0x000fe40008010012 */
[----:B------:R-:W-:Y:S01]  /*4460*/  @P1 FSEL R11, R11, -INF , !P4 ;  /* 0xff8000000b0b1808 */ /* 0x000fe20006000000 */
[----:B------:R-:W-:Y:S01]  /*4470*/  FFMA.FTZ R16, R167, -UR4, R16 ;  /* 0x80000004a7107c23 */ /* 0x000fe20008010010 */
[----:B------:R2:W-:Y:S01]  /*4480*/  MUFU.EX2 R212, R6 ;  /* 0x0000000600d47308 */ /* 0x0005e20000000800 */
[----:B------:R-:W-:Y:S01]  /*4490*/  @P3 ISETP.GE.AND P3, PT, R4, UR5, PT ;  /* 0x0000000504003c0c */ /* 0x000fe2000bf66270 */
[----:B------:R-:W-:Y:S01]  /*44a0*/  FFMA.FTZ R17, R168, -UR4, R17 ;  /* 0x80000004a8117c23 */ /* 0x000fe20008010011 */
[----:B------:R-:W-:Y:S01]  /*44b0*/  PLOP3.LUT P1, PT, PT, PT, UP0, 0x80, 0x0 ;  /* 0x000000000000781c */ /* 0x000fe20003f2f008 */
[----:B------:R-:W-:Y:S01]  /*44c0*/  FFMA.FTZ R11, R11, c[0x0][0x23c], -R0 ;  /* 0x00008f000b0b7a23 */ /* 0x000fe20000010800 */
[----:B------:R-:W-:Y:S03]  /*44d0*/  PLOP3.LUT P4, PT, PT, PT, UP0, 0x80, 0x0 ;  /* 0x000000000000781c */ /* 0x000fe60003f8f008 */
[----:B------:R-:W-:Y:S02]  /*44e0*/  @P0 FSEL R8, R8, -INF , !P5 ;  /* 0xff80000008080808 */ /* 0x000fe40006800000 */
[----:B------:R3:W-:Y:S01]  /*44f0*/  MUFU.EX2 R186, R11 ;  /* 0x0000000b00ba7308 */ /* 0x0007e20000000800 */
[----:B------:R-:W-:Y:S02]  /*4500*/  PLOP3.LUT P0, PT, PT, PT, UP0, 0x80, 0x0 ;  /* 0x000000000000781c */ /* 0x000fe40003f0f008 */
[--C-:B------:R-:W-:Y:S01]  /*4510*/  FFMA.FTZ R8, R8, c[0x0][0x23c], -R108.reuse ;  /* 0x00008f0008087a23 */ /* 0x100fe2000001086c */
[----:B-1----:R-:W4:Y:S02]  /*4520*/  LDL R9, [R1+0x4] ;  /* 0x0000040001097983 */ /* 0x002f240000100800 */
[----:B------:R-:W-:Y:S02]  /*4530*/  @P1 FSEL R13, R13, -INF , !P3 ;  /* 0xff8000000d0d1808 */ /* 0x000fe40005800000 */
[----:B------:R-:W-:Y:S02]  /*4540*/  PLOP3.LUT P1, PT, PT, PT, UP0, 0x80, 0x0 ;  /* 0x000000000000781c */ /* 0x000fe40003f2f008 */
[----:B------:R1:W1:Y:S01]  /*4550*/  MUFU.EX2 R214, R8 ;  /* 0x0000000800d67308 */ /* 0x0002620000000800 */
[----:B------:R-:W-:Y:S01]  /*4560*/  FFMA.FTZ R13, R13, c[0x0][0x23c], -R108 ;  /* 0x00008f000d0d7a23 */ /* 0x000fe2000001086c */
[----:B--2---:R-:W2:Y:S02]  /*4570*/  LDSM.16.M88.4 R4, [R145+0x6400] ;  /* 0x006400009104783b */ /* 0x004ea40000000200 */
[----:B------:R-:W-:Y:S02]  /*4580*/  @P0 FSEL R10, R10, -INF , !P5 ;  /* 0xff8000000a0a0808 */ /* 0x000fe40006800000 */
[----:B------:R-:W-:Y:S02]  /*4590*/  PLOP3.LUT P0, PT, PT, PT, UP0, 0x80, 0x0 ;  /* 0x000000000000781c */ /* 0x000fe40003f0f008 */
[----:B------:R-:W-:Y:S02]  /*45a0*/  PLOP3.LUT P5, PT, PT, PT, UP0, 0x80, 0x0 ;  /* 0x000000000000781c */ /* 0x000fe40003faf008 */
[----:B------:R1:W-:Y:S01]  /*45b0*/  MUFU.EX2 R251, R13 ;  /* 0x0000000d00fb7308 */ /* 0x0003e20000000800 */
[----:B------:R-:W-:Y:S01]  /*45c0*/  @P1 FSEL R15, R15, -INF , !P3 ;  /* 0xff8000000f0f1808 */ /* 0x000fe20005800000 */
[--C-:B------:R-:W-:Y:S01]  /*45d0*/  FFMA.FTZ R10, R10, c[0x0][0x23c], -R0.reuse ;  /* 0x00008f000a0a7a23 */ /* 0x100fe20000010800 */
[----:B------:R-:W-:Y:S01]  /*45e0*/  PLOP3.LUT P1, PT, PT, PT, UP0, 0x80, 0x0 ;  /* 0x000000000000781c */ /* 0x000fe20003f2f008 */
[----:B---3--:R-:W3:Y:S02]  /*45f0*/  LDL R11, [R1+0x8] ;  /* 0x00000800010b7983 */ /* 0x008ee40000100800 */
[----:B------:R-:W-:Y:S04]  /*4600*/  FFMA.FTZ R15, R15, c[0x0][0x23c], -R0 ;  /* 0x00008f000f0f7a23 */ /* 0x000fe80000010800 */
[----:B------:R2:W-:Y:S01]  /*4610*/  MUFU.EX2 R185, R10 ;  /* 0x0000000a00b97308 */ /* 0x0005e20000000800 */
[----:B------:R-:W-:Y:S02]  /*4620*/  @P0 FSEL R12, R12, -INF , !P6 ;  /* 0xff8000000c0c0808 */ /* 0x000fe40007000000 */
[----:B------:R-:W-:Y:S02]  /*4630*/  PLOP3.LUT P0, PT, PT, PT, UP0, 0x80, 0x0 ;  /* 0x000000000000781c */ /* 0x000fe40003f0f008 */
[----:B-1----:R-:W-:Y:S01]  /*4640*/  @P4 IADD3 R8, R160, 0x10, RZ ;  /* 0x00000010a0084810 */ /* 0x002fe20007ffe0ff */
[----:B------:R-:W-:Y:S01]  /*4650*/  FFMA.FTZ R12, R12, c[0x0][0x23c], -R108 ;  /* 0x00008f000c0c7a23 */ /* 0x000fe2000001086c */
[----:B------:R-:W-:Y:S02]  /*4660*/  @P1 FSEL R17, R17, -INF , !P3 ;  /* 0xff80000011111808 */ /* 0x000fe40005800000 */
[----:B------:R-:W-:Y:S01]  /*4670*/  PLOP3.LUT P1, PT, PT, PT, UP0, 0x80, 0x0 ;  /* 0x000000000000781c */ /* 0x000fe20003f2f008 */
[----:B------:R1:W1:Y:S01]  /*4680*/  MUFU.EX2 R162, R12 ;  /* 0x0000000c00a27308 */ /* 0x0002620000000800 */
[----:B------:R-:W-:Y:S01]  /*4690*/  PLOP3.LUT P4, PT, PT, PT, UP0, 0x80, 0x0 ;  /* 0x000000000000781c */ /* 0x000fe20003f8f008 */
[----:B------:R-:W-:Y:S01]  /*46a0*/  FFMA.FTZ R17, R17, c[0x0][0x23c], -R159 ;  /* 0x00008f0011117a23 */ /* 0x000fe2000001089f */
[----:B------:R-:W-:Y:S01]  /*46b0*/  @P5 ISETP.GE.AND P5, PT, R8, UR5, PT ;  /* 0x0000000508005c0c */ /* 0x000fe2000bfa6270 */
[----:B------:R-:W-:Y:S01]  /*46c0*/  IMAD.MOV.U32 R13, RZ, RZ, R214 ;  /* 0x000000ffff0d7224 */ /* 0x000fe200078e00d6 */
[----:B------:R-:W-:Y:S02]  /*46d0*/  @P2 IADD3 R8, R160, 0x11, RZ ;  /* 0x00000011a0082810 */ /* 0x000fe40007ffe0ff */
[----:B------:R-:W-:Y:S02]  /*46e0*/  @P0 FSEL R14, R14, -INF , !P6 ;  /* 0xff8000000e0e0808 */ /* 0x000fe40007000000 */
[----:B------:R-:W-:Y:S01]  /*46f0*/  PLOP3.LUT P0, PT, PT, PT, UP0, 0x80, 0x0 ;  /* 0x000000000000781c */ /* 0x000fe20003f0f008 */
[----:B------:R-:W-:Y:S01]  /*4700*/  MUFU.EX2 R231, R17 ;  /* 0x0000001100e77308 */ /* 0x000fe20000000800 */
[----:B------:R-:W-:Y:S01]  /*4710*/  PLOP3.LUT P2, PT, PT, PT, UP0, 0x80, 0x0 ;  /* 0x000000000000781c */ /* 0x000fe20003f4f008 */
[----:B------:R-:W-:Y:S01]  /*4720*/  FFMA.FTZ R14, R14, c[0x0][0x23c], -R0 ;  /* 0x00008f000e0e7a23 */ /* 0x000fe20000010800 */
[----:B------:R-:W-:Y:S01]  /*4730*/  @P1 FSEL R19, R19, -INF , !P3 ;  /* 0xff80000013131808 */ /* 0x000fe20005800000 */
[-C--:B--2---:R-:W-:Y:S01]  /*4740*/  HMMA.16816.F32.BF16 R20, R104, R4.reuse, R20 ;  /* 0x000000046814723c */ /* 0x084fe20000041814 */
[----:B------:R-:W-:Y:S01]  /*4750*/  @P4 ISETP.GE.AND P4, PT, R8, UR5, PT ;  /* 0x0000000508004c0c */ /* 0x000fe2000bf86270 */
[----:B------:R-:W-:Y:S01]  /*4760*/  IMAD.MOV.U32 R10, RZ, RZ, R212 ;  /* 0x000000ffff0a7224 */ /* 0x000fe200078e00d4 */
[----:B------:R-:W-:Y:S01]  /*4770*/  PLOP3.LUT P1, PT, PT, PT, UP0, 0x80, 0x0 ;  /* 0x000000000000781c */ /* 0x000fe20003f2f008 */
[----:B------:R-:W-:Y:S01]  /*4780*/  FFMA.FTZ R19, R19, c[0x0][0x23c], -R109 ;  /* 0x00008f0013137a23 */ /* 0x000fe2000001086d */
[----:B------:R-:W-:Y:S01]  /*4790*/  PLOP3.LUT P3, PT, PT, PT, UP0, 0x80, 0x0 ;  /* 0x000000000000781c */ /* 0x000fe20003f6f008 */
[----:B------:R2:W2:Y:S02]  /*47a0*/  MUFU.EX2 R161, R14 ;  /* 0x0000000e00a17308 */ /* 0x0004a40000000800 */
[----:B------:R-:W-:Y:S01]  /*47b0*/  @P0 FSEL R16, R16, -INF , !P6 ;  /* 0xff80000010100808 */ /* 0x000fe20007000000 */
[C---:B------:R-:W-:Y:S01]  /*47c0*/  HMMA.16816.F32.BF16 R24, R100.reuse, R4, R24 ;  /* 0x000000046418723c */ /* 0x040fe20000041818 */
[----:B------:R-:W-:Y:S02]  /*47d0*/  PLOP3.LUT P0, PT, PT, PT, UP0, 0x80, 0x0 ;  /* 0x000000000000781c */ /* 0x000fe40003f0f008 */
[----:B-1----:R-:W-:Y:S02]  /*47e0*/  IMAD.MOV.U32 R12, RZ, RZ, R213 ;  /* 0x000000ffff0c7224 */ /* 0x002fe400078e00d5 */
[----:B------:R-:W-:Y:S02]  /*47f0*/  FFMA.FTZ R16, R16, c[0x0][0x23c], -R159 ;  /* 0x00008f0010107a23 */ /* 0x000fe4000001089f */
[----:B------:R-:W-:Y:S01]  /*4800*/  MUFU.EX2 R237, R19 ;  /* 0x0000001300ed7308 */ /* 0x000fe20000000800 */
[-C--:B------:R-:W-:Y:S01]  /*4810*/  HMMA.16816.F32.BF16 R28, R100, R6.reuse, R28 ;  /* 0x00000006641c723c */ /* 0x080fe2000004181c */
[----:B------:R-:W-:Y:S02]  /*4820*/  @P3 IADD3 R4, R160, 0x18, RZ ;  /* 0x00000018a0043810 */ /* 0x000fe40007ffe0ff */
[----:B------:R-:W-:Y:S03]  /*4830*/  PLOP3.LUT P3, PT, PT, PT, UP0, 0x80, 0x0 ;  /* 0x000000000000781c */ /* 0x000fe60003f6f008 */
[----:B------:R-:W-:Y:S01]  /*4840*/  @P0 FSEL R18, R18, -INF , !P6 ;  /* 0xff80000012120808 */ /* 0x000fe20007000000 */
[----:B------:R-:W-:Y:S01]  /*4850*/  FFMA.FTZ R21, R174, -UR4, R21 ;  /* 0x80000004ae157c23 */ /* 0x000fe20008010015 */
[----:B------:R-:W-:Y:S01]  /*4860*/  PLOP3.LUT P0, PT, PT, PT, UP0, 0x80, 0x0 ;  /* 0x000000000000781c */ /* 0x000fe20003f0f008 */
[----:B------:R-:W-:Y:S01]  /*4870*/  MUFU.EX2 R232, R16 ;  /* 0x0000001000e87308 */ /* 0x000fe20000000800 */
[----:B------:R-:W-:Y:S01]  /*4880*/  PLOP3.LUT P6, PT, PT, PT, UP0, 0x80, 0x0 ;  /* 0x000000000000781c */ /* 0x000fe20003fcf008 */
[C---:B------:R-:W-:Y:S01]  /*4890*/  HMMA.16816.F32.BF16 R32, R104.reuse, R6, R32 ;  /* 0x000000066820723c */ /* 0x040fe20000041820 */
[----:B------:R-:W-:Y:S01]  /*48a0*/  @P1 FSEL R21, R21, -INF , !P4 ;  /* 0xff80000015151808 */ /* 0x000fe20006000000 */
[----:B------:R-:W-:Y:S01]  /*48b0*/  FFMA.FTZ R20, R173, -UR4, R20 ;  /* 0x80000004ad147c23 */ /* 0x000fe20008010014 */
[----:B------:R-:W-:Y:S01]  /*48c0*/  PLOP3.LUT P1, PT, PT, PT, UP0, 0x80, 0x0 ;  /* 0x000000000000781c */ /* 0x000fe20003f2f008 */
[----:B------:R-:W-:Y:S02]  /*48d0*/  FFMA.FTZ R23, R168, -UR4, R23 ;  /* 0x80000004a8177c23 */ /* 0x000fe40008010017 */
[----:B------:R-:W-:Y:S02]  /*48e0*/  FFMA.FTZ R22, R167, -UR4, R22 ;  /* 0x80000004a7167c23 */ /* 0x000fe40008010016 */
[----:B------:R1:W1:Y:S01]  /*48f0*/  MUFU.EX2 R212, R15 ;  /* 0x0000000f00d47308 */ /* 0x0002620000000800 */
[----:B------:R-:W-:Y:S03]  /*4900*/  FFMA.FTZ R25, R172, -UR4, R25 ;  /* 0x80000004ac197c23 */ /* 0x000fe60008010019 */
[----:B------:R-:W-:Y:S01]  /*4910*/  @P0 FSEL R20, R20, -INF , !P5 ;  /* 0xff80000014140808 */ /* 0x000fe20006800000 */
[----:B------:R-:W-:Y:S01]  /*4920*/  FFMA.FTZ R24, R171, -UR4, R24 ;  /* 0x80000004ab187c23 */ /* 0x000fe20008010018 */
[----:B------:R-:W-:Y:S01]  /*4930*/  PLOP3.LUT P0, PT, PT, PT, UP0, 0x80, 0x0 ;  /* 0x000000000000781c */ /* 0x000fe20003f0f008 */
[----:B------:R-:W-:Y:S01]  /*4940*/  FFMA.FTZ R27, R170, -UR4, R27 ;  /* 0x80000004aa1b7c23 */ /* 0x000fe2000801001b */
[----:B------:R-:W-:Y:S01]  /*4950*/  @P1 FSEL R23, R23, -INF , !P4 ;  /* 0xff80000017171808 */ /* 0x000fe20006000000 */
[----:B------:R-:W-:Y:S01]  /*4960*/  FFMA.FTZ R26, R169, -UR4, R26 ;  /* 0x80000004a91a7c23 */ /* 0x000fe2000801001a */
[----:B------:R-:W-:Y:S01]  /*4970*/  PLOP3.LUT P1, PT, PT, PT, UP0, 0x80, 0x0 ;  /* 0x000000000000781c */ /* 0x000fe20003f2f008 */
[----:B------:R-:W-:Y:S01]  /*4980*/  FFMA.FTZ R29, R178, -UR4, R29 ;  /* 0x80000004b21d7c23 */ /* 0x000fe2000801001d */
[----:B------:R-:W-:Y:S01]  /*4990*/  @P6 ISETP.GE.AND P6, PT, R4, UR5, PT ;  /* 0x0000000504006c0c */ /* 0x000fe2000bfc6270 */
[----:B------:R-:W-:Y:S01]  /*49a0*/  FFMA.FTZ R28, R177, -UR4, R28 ;  /* 0x80000004b11c7c23 */ /* 0x000fe2000801001c */
[----:B------:R-:W-:Y:S01]  /*49b0*/  @P2 IADD3 R4, R160, 0x19, RZ ;  /* 0x00000019a0042810 */ /* 0x000fe20007ffe0ff */
[----:B------:R-:W-:Y:S01]  /*49c0*/  FFMA.FTZ R31, R172, -UR4, R31 ;  /* 0x80000004ac1f7c23 */ /* 0x000fe2000801001f */
[----:B------:R-:W-:Y:S01]  /*49d0*/  PLOP3.LUT P2, PT, PT, PT, UP0, 0x80, 0x0 ;  /* 0x000000000000781c */ /* 0x000fe20003f4f008 */
[----:B------:R-:W-:Y:S01]  /*49e0*/  FFMA.FTZ R30, R171, -UR4, R30 ;  /* 0x80000004ab1e7c23 */ /* 0x000fe2000801001e */
[----:B------:R-:W-:Y:S01]  /*49f0*/  @P3 ISETP.GE.AND P3, PT, R4, UR5, PT ;  /* 0x0000000504003c0c */ /* 0x000fe2000bf66270 */
[----:B------:R-:W-:Y:S01]  /*4a00*/  FFMA.FTZ R33, R176, -UR4, R33 ;  /* 0x80000004b0217c23 */ /* 0x000fe20008010021 */
[----:B------:R-:W-:Y:S01]  /*4a10*/  @P0 FSEL R22, R22, -INF , !P5 ;  /* 0xff80000016160808 */ /* 0x000fe20006800000 */
[----:B------:R-:W1:Y:S01]  /*4a20*/  LDSM.16.M88.4 R4, [R145+0x6800] ;  /* 0x006800009104783b */ /* 0x000e620000000200 */
[----:B------:R-:W-:Y:S01]  /*4a30*/  PLOP3.LUT P0, PT, PT, PT, UP0, 0x80, 0x0 ;  /* 0x000000000000781c */ /* 0x000fe20003f0f008 */
[----:B------:R-:W-:Y:S01]  /*4a40*/  FFMA.FTZ R32, R175, -UR4, R32 ;  /* 0x80000004af207c23 */ /* 0x000fe20008010020 */
[----:B------:R-:W-:Y:S01]  /*4a50*/  @P1 FSEL R25, R25, -INF , !P4 ;  /* 0xff80000019191808 */ /* 0x000fe20006000000 */
[----:B------:R-:W-:Y:S01]  /*4a60*/  FFMA.FTZ R35, R174, -UR4, R35 ;  /* 0x80000004ae237c23 */ /* 0x000fe20008010023 */
[----:B------:R-:W-:Y:S01]  /*4a70*/  PLOP3.LUT P1, PT, PT, PT, UP0, 0x80, 0x0 ;  /* 0x000000000000781c */ /* 0x000fe20003f2f008 */
[----:B------:R-:W-:Y:S02]  /*4a80*/  FFMA.FTZ R34, R173, -UR4, R34 ;  /* 0x80000004ad227c23 */ /* 0x000fe40008010022 */
[----:B------:R-:W-:Y:S02]  /*4a90*/  FFMA.FTZ R18, R18, c[0x0][0x23c], -R109 ;  /* 0x00008f0012127a23 */ /* 0x000fe4000001086d */
[----:B--2---:R-:W-:Y:S02]  /*4aa0*/  IMAD.MOV.U32 R14, RZ, RZ, R162 ;  /* 0x000000ffff0e7224 */ /* 0x004fe400078e00a2 */
[----:B------:R-:W-:Y:S01]  /*4ab0*/  MUFU.EX2 R238, R18 ;  /* 0x0000001200ee7308 */ /* 0x000fe20000000800 */
[----:B-1----:R-:W-:Y:S01]  /*4ac0*/  IMAD.MOV.U32 R15, RZ, RZ, R186 ;  /* 0x000000ffff0f7224 */ /* 0x002fe200078e00ba */
[----:B------:R-:W-:Y:S01]  /*4ad0*/  @P0 FSEL R24, R24, -INF , !P5 ;  /* 0xff80000018180808 */ /* 0x000fe20006800000 */
[--C-:B------:R-:W-:Y:S01]  /*4ae0*/  FFMA.FTZ R20, R20, c[0x0][0x23c], -R159.reuse ;  /* 0x00008f0014147a23 */ /* 0x100fe2000001089f */
[----:B------:R-:W-:Y:S01]  /*4af0*/  PLOP3.LUT P0, PT, PT, PT, UP0, 0x80, 0x0 ;  /* 0x000000000000781c */ /* 0x000fe20003f0f008 */
[----:B------:R-:W-:Y:S01]  /*4b00*/  FFMA.FTZ R21, R21, c[0x0][0x23c], -R159 ;  /* 0x00008f0015157a23 */ /* 0x000fe2000001089f */
[----:B------:R-:W-:Y:S01]  /*4b10*/  @P1 FSEL R27, R27, -INF , !P4 ;  /* 0xff8000001b1b1808 */ /* 0x000fe20006000000 */
[--C-:B------:R-:W-:Y:S01]  /*4b20*/  FFMA.FTZ R22, R22, c[0x0][0x23c], -R109.reuse ;  /* 0x00008f0016167a23 */ /* 0x100fe2000001086d */
[----:B------:R-:W-:Y:S01]  /*4b30*/  PLOP3.LUT P1, PT, PT, PT, UP0, 0x80, 0x0 ;  /* 0x000000000000781c */ /* 0x000fe20003f2f008 */
[----:B------:R-:W-:Y:S01]  /*4b40*/  FFMA.FTZ R23, R23, c[0x0][0x23c], -R109 ;  /* 0x00008f0017177a23 */ /* 0x000fe2000001086d */
[----:B------:R-:W-:Y:S01]  /*4b50*/  MUFU.EX2 R230, R20 ;  /* 0x0000001400e67308 */ /* 0x000fe20000000800 */
[----:B------:R-:W-:Y:S01]  /*4b60*/  PLOP3.LUT P4, PT, PT, PT, UP0, 0x80, 0x0 ;  /* 0x000000000000781c */ /* 0x000fe20003f8f008 */
[----:B------:R-:W-:Y:S02]  /*4b70*/  IMAD.MOV.U32 R16, RZ, RZ, R161 ;  /* 0x000000ffff107224 */ /* 0x000fe400078e00a1 */
[--C-:B------:R-:W-:Y:S02]  /*4b80*/  FFMA.FTZ R24, R24, c[0x0][0x23c], -R108.reuse ;  /* 0x00008f0018187a23 */ /* 0x100fe4000001086c */
[----:B------:R-:W-:Y:S01]  /*4b90*/  FFMA.FTZ R25, R25, c[0x0][0x23c], -R108 ;  /* 0x00008f0019197a23 */ /* 0x000fe2000001086c */
[----:B------:R-:W-:Y:S01]  /*4ba0*/  @P0 FSEL R26, R26, -INF , !P5 ;  /* 0xff8000001a1a0808 */ /* 0x000fe20006800000 */
[--C-:B------:R-:W-:Y:S01]  /*4bb0*/  FFMA.FTZ R27, R27, c[0x0][0x23c], -R0.reuse ;  /* 0x00008f001b1b7a23 */ /* 0x100fe20000010800 */
[----:B------:R-:W-:Y:S01]  /*4bc0*/  PLOP3.LUT P0, PT, PT, PT, UP0, 0x80, 0x0 ;  /* 0x000000000000781c */ /* 0x000fe20003f0f008 */
[----:B------:R-:W-:Y:S01]  /*4bd0*/  MUFU.EX2 R166, R21 ;  /* 0x0000001500a67308 */ /* 0x000fe20000000800 */
[----:B------:R-:W-:Y:S01]  /*4be0*/  @P1 FSEL R29, R29, -INF , !P3 ;  /* 0xff8000001d1d1808 */ /* 0x000fe20005800000 */
[----:B------:R-:W-:Y:S01]  /*4bf0*/  FFMA.FTZ R26, R26, c[0x0][0x23c], -R0 ;  /* 0x00008f001a1a7a23 */ /* 0x000fe20000010800 */
[----:B------:R-:W-:Y:S01]  /*4c00*/  PLOP3.LUT P1, PT, PT, PT, UP0, 0x80, 0x0 ;  /* 0x000000000000781c */ /* 0x000fe20003f2f008 */
[----:B------:R-:W-:Y:S01]  /*4c10*/  IMAD.MOV.U32 R17, RZ, RZ, R212 ;  /* 0x000000ffff117224 */ /* 0x000fe200078e00d4 */
[----:B------:R-:W-:Y:S01]  /*4c20*/  PLOP3.LUT P5, PT, PT, PT, UP0, 0x80, 0x0 ;  /* 0x000000000000781c */ /* 0x000fe20003faf008 */
[--C-:B------:R-:W-:Y:S01]  /*4c30*/  FFMA.FTZ R29, R29, c[0x0][0x23c], -R108.reuse ;  /* 0x00008f001d1d7a23 */ /* 0x100fe2000001086c */
[----:B------:R-:W-:Y:S01]  /*4c40*/  @P4 IADD3 R8, R160, 0x20, RZ ;  /* 0x00000020a0084810 */ /* 0x000fe20007ffe0ff */
[-C--:B------:R-:W-:Y:S01]  /*4c50*/  HMMA.16816.F32.BF16 R36, R104, R4.reuse, R36 ;  /* 0x000000046824723c */ /* 0x080fe20000041824 */
[----:B------:R-:W-:Y:S01]  /*4c60*/  PLOP3.LUT P4, PT, PT, PT, UP0, 0x80, 0x0 ;  /* 0x000000000000781c */ /* 0x000fe20003f8f008 */
[----:B------:R-:W-:Y:S02]  /*4c70*/  MUFU.EX2 R235, R22 ;  /* 0x0000001600eb7308 */ /* 0x000fe40000000800 */
[----:B------:R-:W-:Y:S02]  /*4c80*/  @P0 FSEL R28, R28, -INF , !P6 ;  /* 0xff8000001c1c0808 */ /* 0x000fe40007000000 */
[----:B------:R-:W-:Y:S02]  /*4c90*/  PLOP3.LUT P0, PT, PT, PT, UP0, 0x80, 0x0 ;  /* 0x000000000000781c */ /* 0x000fe40003f0f008 */
[----:B------:R-:W-:Y:S01]  /*4ca0*/  @P1 FSEL R31, R31, -INF , !P3 ;  /* 0xff8000001f1f1808 */ /* 0x000fe20005800000 */
[C---:B------:R-:W-:Y:S01]  /*4cb0*/  HMMA.16816.F32.BF16 R40, R100.reuse, R4, R40 ;  /* 0x000000046428723c */ /* 0x040fe20000041828 */
[----:B------:R-:W-:Y:S02]  /*4cc0*/  PLOP3.LUT P1, PT, PT, PT, UP0, 0x80, 0x0 ;  /* 0x000000000000781c */ /* 0x000fe40003f2f008 */
[----:B------:R-:W-:Y:S01]  /*4cd0*/  MUFU.EX2 R233, R23 ;  /* 0x0000001700e97308 */ /* 0x000fe20000000800 */
[----:B------:R-:W-:Y:S01]  /*4ce0*/  @P5 ISETP.GE.AND P5, PT, R8, UR5, PT ;  /* 0x0000000508005c0c */ /* 0x000fe2000bfa6270 */
[----:B------:R-:W-:Y:S01]  /*4cf0*/  FFMA.FTZ R28, R28, c[0x0][0x23c], -R108 ;  /* 0x00008f001c1c7a23 */ /* 0x000fe2000001086c */
[----:B------:R-:W-:Y:S01]  /*4d00*/  @P2 IADD3 R8, R160, 0x21, RZ ;  /* 0x00000021a0082810 */ /* 0x000fe20007ffe0ff */
[----:B------:R-:W-:Y:S01]  /*4d10*/  FFMA.FTZ R31, R31, c[0x0][0x23c], -R0 ;  /* 0x00008f001f1f7a23 */ /* 0x000fe20000010800 */
[----:B------:R-:W-:Y:S01]  /*4d20*/  PLOP3.LUT P2, PT, PT, PT, UP0, 0x80, 0x0 ;  /* 0x000000000000781c */ /* 0x000fe20003f4f008 */
[-C--:B------:R-:W-:Y:S01]  /*4d30*/  HMMA.16816.F32.BF16 R44, R100, R6.reuse, R44 ;  /* 0x00000006642c723c */ /* 0x080fe2000004182c */
[----:B------:R-:W-:Y:S02]  /*4d40*/  @P4 ISETP.GE.AND P4, PT, R8, UR5, PT ;  /* 0x0000000508004c0c */ /* 0x000fe4000bf86270 */
[----:B------:R-:W-:Y:S01]  /*4d50*/  @P0 FSEL R30, R30, -INF , !P6 ;  /* 0xff8000001e1e0808 */ /* 0x000fe20007000000 */
[----:B------:R-:W-:Y:S01]  /*4d60*/  MUFU.EX2 R240, R24 ;  /* 0x0000001800f07308 */ /* 0x000fe20000000800 */
[----:B------:R-:W-:Y:S01]  /*4d70*/  PLOP3.LUT P0, PT, PT, PT, UP0, 0x80, 0x0 ;  /* 0x000000000000781c */ /* 0x000fe20003f0f008 */
[----:B------:R-:W-:Y:S01]  /*4d80*/  FFMA.FTZ R37, R183, -UR4, R37 ;  /* 0x80000004b7257c23 */ /* 0x000fe20008010025 */
[----:B------:R-:W-:Y:S01]  /*4d90*/  @P1 FSEL R33, R33, -INF , !P3 ;  /* 0xff80000021211808 */ /* 0x000fe20005800000 */
[----:B------:R-:W-:Y:S01]  /*4da0*/  FFMA.FTZ R39, R176, -UR4, R39 ;  /* 0x80000004b0277c23 */ /* 0x000fe20008010027 */
[----:B------:R-:W-:Y:S01]  /*4db0*/  PLOP3.LUT P1, PT, PT, PT, UP0, 0x80, 0x0 ;  /* 0x000000000000781c */ /* 0x000fe20003f2f008 */
[C---:B------:R-:W-:Y:S02]  /*4dc0*/  HMMA.16816.F32.BF16 R48, R104.reuse, R6, R48 ;  /* 0x000000066830723c */ /* 0x040fe40000041830 */
[----:B------:R-:W-:Y:S02]  /*4dd0*/  FFMA.FTZ R36, R181, -UR4, R36 ;  /* 0x80000004b5247c23 */ /* 0x000fe40008010024 */
[----:B------:R-:W-:Y:S01]  /*4de0*/  MUFU.EX2 R239, R25 ;  /* 0x0000001900ef7308 */ /* 0x000fe20000000800 */
[----:B------:R-:W-:Y:S02]  /*4df0*/  FFMA.FTZ R41, R180, -UR4, R41 ;  /* 0x80000004b4297c23 */ /* 0x000fe40008010029 */
[----:B------:R-:W-:Y:S01]  /*4e00*/  FFMA.FTZ R43, R178, -UR4, R43 ;  /* 0x80000004b22b7c23 */ /* 0x000fe2000801002b */
[----:B------:R-:W-:Y:S01]  /*4e10*/  @P0 FSEL R32, R32, -INF , !P6 ;  /* 0xff80000020200808 */ /* 0x000fe20007000000 */
[----:B------:R-:W-:Y:S01]  /*4e20*/  FFMA.FTZ R38, R175, -UR4, R38 ;  /* 0x80000004af267c23 */ /* 0x000fe20008010026 */
[----:B------:R-:W-:Y:S02]  /*4e30*/  PLOP3.LUT P0, PT, PT, PT, UP0, 0x80, 0x0 ;  /* 0x000000000000781c */ /* 0x000fe40003f0f008 */
[----:B------:R-:W-:Y:S01]  /*4e40*/  @P1 FSEL R35, R35, -INF , !P3 ;  /* 0xff80000023231808 */ /* 0x000fe20005800000 */
[----:B------:R-:W-:Y:S01]  /*4e50*/  FFMA.FTZ R40, R179, -UR4, R40 ;  /* 0x80000004b3287c23 */ /* 0x000fe20008010028 */
[----:B------:R-:W-:Y:S01]  /*4e60*/  MUFU.EX2 R248, R26 ;  /* 0x0000001a00f87308 */ /* 0x000fe20000000800 */
[----:B------:R-:W-:Y:S01]  /*4e70*/  PLOP3.LUT P1, PT, PT, PT, UP0, 0x80, 0x0 ;  /* 0x000000000000781c */ /* 0x000fe20003f2f008 */
[----:B------:R-:W-:Y:S01]  /*4e80*/  FFMA.FTZ R45, R189, -UR4, R45 ;  /* 0x80000004bd2d7c23 */ /* 0x000fe2000801002d */
[----:B------:R-:W-:Y:S01]  /*4e90*/  PLOP3.LUT P3, PT, PT, PT, UP0, 0x80, 0x0 ;  /* 0x000000000000781c */ /* 0x000fe20003f6f008 */
[----:B------:R-:W-:Y:S02]  /*4ea0*/  FFMA.FTZ R47, R180, -UR4, R47 ;  /* 0x80000004b42f7c23 */ /* 0x000fe4000801002f */
[----:B------:R-:W-:Y:S02]  /*4eb0*/  FFMA.FTZ R42, R177, -UR4, R42 ;  /* 0x80000004b12a7c23 */ /* 0x000fe4000801002a */
[----:B------:R-:W-:Y:S01]  /*4ec0*/  FFMA.FTZ R44, R190, -UR4, R44 ;  /* 0x80000004be2c7c23 */ /* 0x000fe2000801002c */
[----:B------:R-:W-:Y:S01]  /*4ed0*/  @P0 FSEL R34, R34, -INF , !P6 ;  /* 0xff80000022220808 */ /* 0x000fe20007000000 */
[----:B------:R-:W1:Y:S01]  /*4ee0*/  MUFU.EX2 R247, R27 ;  /* 0x0000001b00f77308 */ /* 0x000e620000000800 */
[----:B------:R-:W-:Y:S01]  /*4ef0*/  PLOP3.LUT P6, PT, PT, PT, UP0, 0x80, 0x0 ;  /* 0x000000000000781c */ /* 0x000fe20003fcf008 */
[----:B------:R-:W-:Y:S01]  /*4f00*/  FFMA.FTZ R49, R182, -UR4, R49 ;  /* 0x80000004b6317c23 */ /* 0x000fe20008010031 */
[----:B------:R-:W-:Y:S01]  /*4f10*/  PLOP3.LUT P0, PT, PT, PT, UP0, 0x80, 0x0 ;  /* 0x000000000000781c */ /* 0x000fe20003f0f008 */
[----:B------:R-:W-:Y:S01]  /*4f20*/  FFMA.FTZ R51, R183, -UR4, R51 ;  /* 0x80000004b7337c23 */ /* 0x000fe20008010033 */
[----:B------:R-:W-:Y:S01]  /*4f30*/  @P1 FSEL R37, R37, -INF , !P4 ;  /* 0xff80000025251808 */ /* 0x000fe20006000000 */
[----:B------:R-:W-:Y:S01]  /*4f40*/  FFMA.FTZ R46, R179, -UR4, R46 ;  /* 0x80000004b32e7c23 */ /* 0x000fe2000801002e */
[----:B------:R-:W-:Y:S01]  /*4f50*/  PLOP3.LUT P1, PT, PT, PT, UP0, 0x80, 0x0 ;  /* 0x000000000000781c */ /* 0x000fe20003f2f008 */
[----:B------:R-:W-:Y:S01]  /*4f60*/  FFMA.FTZ R48, R184, -UR4, R48 ;  /* 0x80000004b8307c23 */ /* 0x000fe20008010030 */
[----:B------:R-:W-:Y:S01]  /*4f70*/  @P3 IADD3 R4, R160, 0x28, RZ ;  /* 0x00000028a0043810 */ /* 0x000fe20007ffe0ff */
[----:B------:R-:W-:Y:S01]  /*4f80*/  MUFU.EX2 R236, R28 ;  /* 0x0000001c00ec7308 */ /* 0x000fe20000000800 */
[----:B------:R-:W-:Y:S01]  /*4f90*/  PLOP3.LUT P3, PT, PT, PT, UP0, 0x80, 0x0 ;  /* 0x000000000000781c */ /* 0x000fe20003f6f008 */
[----:B------:R-:W-:Y:S02]  /*4fa0*/  FFMA.FTZ R50, R181, -UR4, R50 ;  /* 0x80000004b5327c23 */ /* 0x000fe40008010032 */
[----:B------:R-:W-:Y:S01]  /*4fb0*/  @P6 ISETP.GE.AND P6, PT, R4, UR5, PT ;  /* 0x0000000504006c0c */ /* 0x000fe2000bfc6270 */
[--C-:B------:R-:W-:Y:S01]  /*4fc0*/  FFMA.FTZ R32, R32, c[0x0][0x23c], -R159.reuse ;  /* 0x00008f0020207a23 */ /* 0x100fe2000001089f */
[----:B------:R-:W-:Y:S01]  /*4fd0*/  @P2 IADD3 R4, R160, 0x29, RZ ;  /* 0x00000029a0042810 */ /* 0x000fe20007ffe0ff */
[----:B------:R-:W-:Y:S01]  /*4fe0*/  FFMA.FTZ R33, R33, c[0x0][0x23c], -R159 ;  /* 0x00008f0021217a23 */ /* 0x000fe2000001089f */
[----:B------:R-:W-:Y:S01]  /*4ff0*/  @P0 FSEL R36, R36, -INF , !P5 ;  /* 0xff80000024240808 */ /* 0x000fe20006800000 */
[--C-:B------:R-:W-:Y:S01]  /*5000*/  FFMA.FTZ R34, R34, c[0x0][0x23c], -R109.reuse ;  /* 0x00008f0022227a23 */ /* 0x100fe2000001086d */
[----:B------:R-:W-:Y:S01]  /*5010*/  MUFU.EX2 R171, R32 ;  /* 0x0000002000ab7308 */ /* 0x000fe20000000800 */
[----:B------:R-:W-:Y:S01]  /*5020*/  @P1 FSEL R39, R39, -INF , !P4 ;  /* 0xff80000027271808 */ /* 0x000fe20006000000 */
[----:B------:R-:W-:Y:S01]  /*5030*/  FFMA.FTZ R35, R35, c[0x0][0x23c], -R109 ;  /* 0x00008f0023237a23 */ /* 0x000fe2000001086d */
[----:B------:R-:W-:Y:S01]  /*5040*/  PLOP3.LUT P1, PT, PT, PT, UP0, 0x80, 0x0 ;  /* 0x000000000000781c */ /* 0x000fe20003f2f008 */
[----:B------:R-:W-:Y:S01]  /*5050*/  FFMA.FTZ R30, R30, c[0x0][0x23c], -R0 ;  /* 0x00008f001e1e7a23 */ /* 0x000fe20000010800 */
[----:B------:R-:W-:Y:S01]  /*5060*/  @P3 ISETP.GE.AND P3, PT, R4, UR5, PT ;  /* 0x0000000504003c0c */ /* 0x000fe2000bf66270 */
[--C-:B------:R-:W-:Y:S01]  /*5070*/  FFMA.FTZ R36, R36, c[0x0][0x23c], -R159.reuse ;  /* 0x00008f0024247a23 */ /* 0x100fe2000001089f */
[----:B------:R-:W2:Y:S01]  /*5080*/  LDSM.16.M88.4 R4, [R145+0x6c00] ;  /* 0x006c00009104783b */ /* 0x000ea20000000200 */
[----:B------:R-:W-:Y:S01]  /*5090*/  PLOP3.LUT P0, PT, PT, PT, UP0, 0x80, 0x0 ;  /* 0x000000000000781c */ /* 0x000fe20003f0f008 */
[----:B------:R-:W-:Y:S01]  /*50a0*/  FFMA.FTZ R37, R37, c[0x0][0x23c], -R159 ;  /* 0x00008f0025257a23 */ /* 0x000fe2000001089f */
[----:B------:R-:W1:Y:S01]  /*50b0*/  MUFU.EX2 R165, R33 ;  /* 0x0000002100a57308 */ /* 0x000e620000000800 */
[--C-:B------:R-:W-:Y:S05]  /*50c0*/  FFMA.FTZ R39, R39, c[0x0][0x23c], -R109.reuse ;  /* 0x00008f0027277a23 */ /* 0x100fea000001086d */
[----:B------:R-:W-:Y:S02]  /*50d0*/  @P1 FSEL R41, R41, -INF , !P4 ;  /* 0xff80000029291808 */ /* 0x000fe40006000000 */
[----:B------:R-:W-:Y:S02]  /*50e0*/  PLOP3.LUT P1, PT, PT, PT, UP0, 0x80, 0x0 ;  /* 0x000000000000781c */ /* 0x000fe40003f2f008 */
[----:B------:R-:W-:Y:S01]  /*50f0*/  MUFU.EX2 R221, R34 ;  /* 0x0000002200dd7308 */ /* 0x000fe20000000800 */
[----:B------:R-:W-:Y:S01]  /*5100*/  FFMA.FTZ R41, R41, c[0x0][0x23c], -R108 ;  /* 0x00008f0029297a23 */ /* 0x000fe2000001086c */
[----:B------:R-:W-:Y:S02]  /*5110*/  @P0 FSEL R38, R38, -INF , !P5 ;  /* 0xff80000026260808 */ /* 0x000fe40006800000 */
[----:B------:R-:W-:Y:S03]  /*5120*/  PLOP3.LUT P0, PT, PT, PT, UP0, 0x80, 0x0 ;  /* 0x000000000000781c */ /* 0x000fe60003f0f008 */
[----:B------:R-:W-:Y:S03]  /*5130*/  FFMA.FTZ R38, R38, c[0x0][0x23c], -R109 ;  /* 0x00008f0026267a23 */ /* 0x000fe6000001086d */
[----:B------:R-:W1:Y:S01]  /*5140*/  MUFU.EX2 R220, R35 ;  /* 0x0000002300dc7308 */ /* 0x000e620000000800 */
[----:B------:R-:W-:Y:S02]  /*5150*/  @P1 FSEL R43, R43, -INF , !P4 ;  /* 0xff8000002b2b1808 */ /* 0x000fe40006000000 */
[----:B------:R-:W-:Y:S02]  /*5160*/  PLOP3.LUT P1, PT, PT, PT, UP0, 0x80, 0x0 ;  /* 0x000000000000781c */ /* 0x000fe40003f2f008 */
[----:B------:R-:W-:Y:S01]  /*5170*/  PLOP3.LUT P4, PT, PT, PT, UP0, 0x80, 0x0 ;  /* 0x000000000000781c */ /* 0x000fe20003f8f008 */
[----:B------:R-:W-:Y:S01]  /*5180*/  FFMA.FTZ R43, R43, c[0x0][0x23c], -R0 ;  /* 0x00008f002b2b7a23 */ /* 0x000fe20000010800 */
[----:B------:R-:W-:Y:S02]  /*5190*/  @P0 FSEL R40, R40, -INF , !P5 ;  /* 0xff80000028280808 */ /* 0x000fe40006800000 */
[----:B------:R-:W-:Y:S01]  /*51a0*/  PLOP3.LUT P0, PT, PT, PT, UP0, 0x80, 0x0 ;  /* 0x000000000000781c */ /* 0x000fe20003f0f008 */
[----:B------:R-:W-:Y:S02]  /*51b0*/  MUFU.EX2 R234, R29 ;  /* 0x0000001d00ea7308 */ /* 0x000fe40000000800 */
[--C-:B------:R-:W-:Y:S04]  /*51c0*/  FFMA.FTZ R40, R40, c[0x0][0x23c], -R108.reuse ;  /* 0x00008f0028287a23 */ /* 0x100fe8000001086c */
[----:B------:R-:W-:Y:S01]  /*51d0*/  @P1 FSEL R45, R45, -INF , !P3 ;  /* 0xff8000002d2d1808 */ /* 0x000fe20005800000 */
[-C--:B--2---:R-:W-:Y:S01]  /*51e0*/  HMMA.16816.F32.BF16 R52, R104, R4.reuse, R52 ;  /* 0x000000046834723c */ /* 0x084fe20000041834 */
[----:B------:R-:W-:Y:S02]  /*51f0*/  PLOP3.LUT P1, PT, PT, PT, UP0, 0x80, 0x0 ;  /* 0x000000000000781c */ /* 0x000fe40003f2f008 */
[----:B------:R-:W-:Y:S01]  /*5200*/  MUFU.EX2 R242, R30 ;  /* 0x0000001e00f27308 */ /* 0x000fe20000000800 */
[----:B------:R-:W-:Y:S01]  /*5210*/  FFMA.FTZ R45, R45, c[0x0][0x23c], -R108 ;  /* 0x00008f002d2d7a23 */ /* 0x000fe2000001086c */
[----:B------:R-:W-:Y:S02]  /*5220*/  @P0 FSEL R42, R42, -INF , !P5 ;  /* 0xff8000002a2a0808 */ /* 0x000fe40006800000 */
[----:B------:R-:W-:Y:S01]  /*5230*/  PLOP3.LUT P5, PT, PT, PT, UP0, 0x80, 0x0 ;  /* 0x000000000000781c */ /* 0x000fe20003faf008 */
[C---:B------:R-:W-:Y:S01]  /*5240*/  HMMA.16816.F32.BF16 R56, R100.reuse, R4, R56 ;  /* 0x000000046438723c */ /* 0x040fe20000041838 */
[----:B------:R-:W-:Y:S03]  /*5250*/  PLOP3.LUT P0, PT, PT, PT, UP0, 0x80, 0x0 ;  /* 0x000000000000781c */ /* 0x000fe60003f0f008 */
[--C-:B------:R-:W-:Y:S01]  /*5260*/  FFMA.FTZ R42, R42, c[0x0][0x23c], -R0.reuse ;  /* 0x00008f002a2a7a23 */ /* 0x100fe20000010800 */
[----:B------:R-:W2:Y:S01]  /*5270*/  MUFU.EX2 R241, R31 ;  /* 0x0000001f00f17308 */ /* 0x000ea20000000800 */
[----:B------:R-:W-:Y:S02]  /*5280*/  @P1 FSEL R47, R47, -INF , !P3 ;  /* 0xff8000002f2f1808 */ /* 0x000fe40005800000 */
[----:B------:R-:W-:Y:S01]  /*5290*/  PLOP3.LUT P1, PT, PT, PT, UP0, 0x80, 0x0 ;  /* 0x000000000000781c */ /* 0x000fe20003f2f008 */
[-C--:B------:R-:W-:Y:S03]  /*52a0*/  HMMA.16816.F32.BF16 R60, R100, R6.reuse, R60 ;  /* 0x00000006643c723c */ /* 0x080fe6000004183c */
[----:B------:R-:W-:Y:S01]  /*52b0*/  FFMA.FTZ R47, R47, c[0x0][0x23c], -R0 ;  /* 0x00008f002f2f7a23 */ /* 0x000fe20000010800 */
[----:B------:R-:W-:Y:S02]  /*52c0*/  F2FP.BF16.PACK_AB R5, R231, R232 ;  /* 0x000000e8e705723e */ /* 0x000fe400000010ff */
[----:B------:R-:W-:Y:S01]  /*52d0*/  MUFU.EX2 R170, R36 ;  /* 0x0000002400aa7308 */ /* 0x000fe20000000800 */
[----:B------:R-:W-:Y:S01]  /*52e0*/  FFMA.FTZ R52, R193, -UR4, R52 ;  /* 0x80000004c1347c23 */ /* 0x000fe20008010034 */
[----:B------:R-:W-:Y:S01]  /*52f0*/  HMMA.16816.F32.BF16 R64, R104, R6, R64 ;  /* 0x000000066840723c */ /* 0x000fe20000041840 */
[----:B------:R-:W-:Y:S03]  /*5300*/  FFMA.FTZ R53, R192, -UR4, R53 ;  /* 0x80000004c0357c23 */ /* 0x000fe60008010035 */
[----:B------:R-:W-:Y:S01]  /*5310*/  FFMA.FTZ R54, R184, -UR4, R54 ;  /* 0x80000004b8367c23 */ /* 0x000fe20008010036 */
[----:B------:R-:W-:Y:S01]  /*5320*/  @P1 FSEL R49, R49, -INF , !P3 ;  /* 0xff80000031311808 */ /* 0x000fe20005800000 */
[----:B------:R-:W-:Y:S01]  /*5330*/  FFMA.FTZ R55, R182, -UR4, R55 ;  /* 0x80000004b6377c23 */ /* 0x000fe20008010037 */
[----:B------:R-:W-:Y:S01]  /*5340*/  PLOP3.LUT P1, PT, PT, PT, UP0, 0x80, 0x0 ;  /* 0x000000000000781c */ /* 0x000fe20003f2f008 */
[----:B------:R-:W-:Y:S01]  /*5350*/  FFMA.FTZ R56, R187, -UR4, R56 ;  /* 0x80000004bb387c23 */ /* 0x000fe20008010038 */
[----:B----4-:R-:W-:Y:S01]  /*5360*/  IADD3 R8, P2, R9, UR14, RZ ;  /* 0x0000000e09087c10 */ /* 0x010fe2000ff5e0ff */
[----:B------:R-:W4:Y:S02]  /*5370*/  MUFU.EX2 R164, R37 ;  /* 0x0000002500a47308 */ /* 0x000f240000000800 */
[----:B------:R-:W-:Y:S01]  /*5380*/  FFMA.FTZ R57, R191, -UR4, R57 ;  /* 0x80000004bf397c23 */ /* 0x000fe20008010039 */
[----:B------:R-:W-:Y:S01]  /*5390*/  @P0 FSEL R44, R44, -INF , !P6 ;  /* 0xff8000002c2c0808 */ /* 0x000fe20007000000 */
[----:B------:R-:W-:Y:S01]  /*53a0*/  FFMA.FTZ R58, R190, -UR4, R58 ;  /* 0x80000004be3a7c23 */ /* 0x000fe2000801003a */
[----:B------:R-:W-:Y:S01]  /*53b0*/  PLOP3.LUT P0, PT, PT, PT, UP0, 0x80, 0x0 ;  /* 0x000000000000781c */ /* 0x000fe20003f0f008 */
[----:B------:R-:W-:Y:S01]  /*53c0*/  FFMA.FTZ R62, R187, -UR4, R62 ;  /* 0x80000004bb3e7c23 */ /* 0x000fe2000801003e */
[----:B-1----:R-:W-:Y:S01]  /*53d0*/  F2FP.BF16.PACK_AB R7, R247, R248 ;  /* 0x000000f8f707723e */ /* 0x002fe200000010ff */
[----:B------:R-:W-:Y:S02]  /*53e0*/  FFMA.FTZ R60, R194, -UR4, R60 ;  /* 0x80000004c23c7c23 */ /* 0x000fe4000801003c */
[----:B------:R-:W-:Y:S01]  /*53f0*/  FFMA.FTZ R61, R195, -UR4, R61 ;  /* 0x80000004c33d7c23 */ /* 0x000fe2000801003d */
[----:B------:R-:W-:Y:S01]  /*5400*/  @P1 FSEL R51, R51, -INF , !P3 ;  /* 0xff80000033331808 */ /* 0x000fe20005800000 */
[----:B------:R-:W-:Y:S01]  /*5410*/  FFMA.FTZ R59, R189, -UR4, R59 ;  /* 0x80000004bd3b7c23 */ /* 0x000fe2000801003b */
[----:B------:R-:W-:Y:S01]  /*5420*/  PLOP3.LUT P3, PT, PT, PT, UP0, 0x80, 0x0 ;  /* 0x000000000000781c */ /* 0x000fe20003f6f008 */
[----:B------:R-:W-:Y:S01]  /*5430*/  FFMA.FTZ R64, R197, -UR4, R64 ;  /* 0x80000004c5407c23 */ /* 0x000fe20008010040 */
[----:B------:R-:W-:Y:S01]  /*5440*/  MUFU.EX2 R218, R38 ;  /* 0x0000002600da7308 */ /* 0x000fe20000000800 */
[----:B------:R-:W-:Y:S01]  /*5450*/  IMAD.MOV.U32 R197, RZ, RZ, R185 ;  /* 0x000000ffffc57224 */ /* 0x000fe200078e00b9 */
[----:B------:R-:W-:Y:S01]  /*5460*/  PLOP3.LUT P1, PT, PT, PT, UP0, 0x80, 0x0 ;  /* 0x000000000000781c */ /* 0x000fe20003f2f008 */
[----:B------:R-:W-:Y:S01]  /*5470*/  FFMA.FTZ R65, R196, -UR4, R65 ;  /* 0x80000004c4417c23 */ /* 0x000fe20008010041 */
[----:B---3--:R-:W-:Y:S01]  /*5480*/  IADD3.X R9, R11, UR13, RZ, P2, !PT ;  /* 0x0000000d0b097c10 */ /* 0x008fe200097fe4ff */
[----:B------:R-:W-:Y:S01]  /*5490*/  IMAD.MOV.U32 R11, RZ, RZ, R10 ;  /* 0x000000ffff0b7224 */ /* 0x000fe200078e000a */
[----:B------:R-:W-:Y:S01]  /*54a0*/  PLOP3.LUT P2, PT, PT, PT, UP0, 0x80, 0x0 ;  /* 0x000000000000781c */ /* 0x000fe20003f4f008 */
[----:B------:R-:W-:Y:S01]  /*54b0*/  FFMA.FTZ R66, R193, -UR4, R66 ;  /* 0x80000004c1427c23 */ /* 0x000fe20008010042 */
[----:B------:R-:W-:Y:S01]  /*54c0*/  @P4 IADD3 R10, R160, 0x30, RZ ;  /* 0x00000030a00a4810 */ /* 0x000fe20007ffe0ff */
[----:B------:R-:W-:Y:S01]  /*54d0*/  FFMA.FTZ R63, R191, -UR4, R63 ;  /* 0x80000004bf3f7c23 */ /* 0x000fe2000801003f */
[----:B------:R-:W-:Y:S01]  /*54e0*/  @P0 FSEL R46, R46, -INF , !P6 ;  /* 0xff8000002e2e0808 */ /* 0x000fe20007000000 */
[----:B------:R-:W-:Y:S01]  /*54f0*/  FFMA.FTZ R49, R49, c[0x0][0x23c], -R159 ;  /* 0x00008f0031317a23 */ /* 0x000fe2000001089f */
[----:B------:R-:W-:Y:S01]  /*5500*/  @P5 ISETP.GE.AND P5, PT, R10, UR5, PT ;  /* 0x000000050a005c0c */ /* 0x000fe2000bfa6270 */
[----:B------:R-:W-:Y:S01]  /*5510*/  FFMA.FTZ R51, R51, c[0x0][0x23c], -R109 ;  /* 0x00008f0033337a23 */ /* 0x000fe2000001086d */
[----:B------:R-:W-:Y:S01]  /*5520*/  @P3 IADD3 R4, R160, 0x38, RZ ;  /* 0x00000038a0043810 */ /* 0x000fe20007ffe0ff */
[----:B------:R-:W-:Y:S01]  /*5530*/  FFMA.FTZ R46, R46, c[0x0][0x23c], -R0 ;  /* 0x00008f002e2e7a23 */ /* 0x000fe20000010800 */
[----:B------:R-:W-:Y:S01]  /*5540*/  PLOP3.LUT P0, PT, PT, PT, UP0, 0x80, 0x0 ;  /* 0x000000000000781c */ /* 0x000fe20003f0f008 */
[----:B------:R-:W-:Y:S01]  /*5550*/  FFMA.FTZ R44, R44, c[0x0][0x23c], -R108 ;  /* 0x00008f002c2c7a23 */ /* 0x000fe2000001086c */
[----:B------:R-:W-:Y:S01]  /*5560*/  F2FP.BF16.PACK_AB R6, R252, R11 ;  /* 0x0000000bfc06723e */ /* 0x000fe200000010ff */
[----:B------:R-:W-:Y:S01]  /*5570*/  FFMA.FTZ R67, R192, -UR4, R67 ;  /* 0x80000004c0437c23 */ /* 0x000fe20008010043 */
[----:B------:R-:W-:Y:S01]  /*5580*/  @P2 IADD3 R10, R160, 0x31, RZ ;  /* 0x00000031a00a2810 */ /* 0x000fe20007ffe0ff */
[----:B------:R-:W-:Y:S01]  /*5590*/  IMAD.MOV.U32 R191, RZ, RZ, R11 ;  /* 0x000000ffffbf7224 */ /* 0x000fe200078e000b */
[----:B------:R-:W-:Y:S01]  /*55a0*/  PLOP3.LUT P2, PT, PT, PT, UP0, 0x80, 0x0 ;  /* 0x000000000000781c */ /* 0x000fe20003f4f008 */
[----:B------:R-:W-:Y:S01]  /*55b0*/  IMAD.MOV.U32 R187, RZ, RZ, R15 ;  /* 0x000000ffffbb7224 */ /* 0x000fe200078e000f */
[----:B------:R1:W-:Y:S01]  /*55c0*/  STS [R205+0x10400], R6 ;  /* 0x01040006cd007388 */ /* 0x0003e20000000800 */
[----:B------:R-:W-:Y:S01]  /*55d0*/  IMAD.MOV.U32 R192, RZ, RZ, R13 ;  /* 0x000000ffffc07224 */ /* 0x000fe200078e000d */
[----:B------:R-:W2:Y:S01]  /*55e0*/  MUFU.EX2 R216, R39 ;  /* 0x0000002700d87308 */ /* 0x000ea20000000800 */
[----:B------:R-:W-:Y:S01]  /*55f0*/  IMAD.MOV.U32 R196, RZ, RZ, R14 ;  /* 0x000000ffffc47224 */ /* 0x000fe200078e000e */
[----:B------:R1:W3:Y:S01]  /*5600*/  LDG.E R162, [R8.64] ;  /* 0x0000002008a27981 */ /* 0x0002e2000c1e1900 */
[----:B------:R-:W-:Y:S01]  /*5610*/  IMAD.MOV.U32 R193, RZ, RZ, R12 ;  /* 0x000000ffffc17224 */ /* 0x000fe200078e000c */
[----:B------:R-:W-:Y:S01]  /*5620*/  @P0 FSEL R48, R48, -INF , !P6 ;  /* 0xff80000030300808 */ /* 0x000fe20007000000 */
[----:B------:R-:W-:Y:S01]  /*5630*/  IMAD.MOV.U32 R194, RZ, RZ, R17 ;  /* 0x000000ffffc27224 */ /* 0x000fe200078e0011 */
[----:B------:R-:W-:Y:S01]  /*5640*/  PLOP3.LUT P0, PT, PT, PT, UP0, 0x80, 0x0 ;  /* 0x000000000000781c */ /* 0x000fe20003f0f008 */
[----:B------:R-:W-:Y:S01]  /*5650*/  IMAD.MOV.U32 R195, RZ, RZ, R16 ;  /* 0x000000ffffc37224 */ /* 0x000fe200078e0010 */
[----:B------:R-:W-:Y:S01]  /*5660*/  PLOP3.LUT P4, PT, PT, PT, UP0, 0x80, 0x0 ;  /* 0x000000000000781c */ /* 0x000fe20003f8f008 */
[----:B------:R-:W-:Y:S01]  /*5670*/  FFMA.FTZ R48, R48, c[0x0][0x23c], -R159 ;  /* 0x00008f0030307a23 */ /* 0x000fe2000001089f */
[----:B------:R-:W-:Y:S01]  /*5680*/  @P2 FSEL R56, R56, -INF , !P5 ;  /* 0xff80000038382808 */ /* 0x000fe20006800000 */
[----:B------:R-:W-:Y:S01]  /*5690*/  MUFU.EX2 R163, R49 ;  /* 0x0000003100a37308 */ /* 0x000fe20000000800 */
[----:B------:R-:W-:Y:S01]  /*56a0*/  PLOP3.LUT P2, PT, PT, PT, UP0, 0x80, 0x0 ;  /* 0x000000000000781c */ /* 0x000fe20003f4f008 */
[----:B------:R2:W3:Y:S02]  /*56b0*/  LDG.E R161, [R8.64+0x20] ;  /* 0x0000202008a17981 */ /* 0x0004e4000c1e1900 */
[--C-:B------:R-:W-:Y:S02]  /*56c0*/  FFMA.FTZ R56, R56, c[0x0][0x23c], -R108.reuse ;  /* 0x00008f0038387a23 */ /* 0x100fe4000001086c */
[----:B------:R2:W3:Y:S02]  /*56d0*/  LDG.E R111, [R8.64+0x100] ;  /* 0x00010020086f7981 */ /* 0x0004e4000c1e1900 */
[----:B------:R-:W-:Y:S02]  /*56e0*/  @P0 FSEL R50, R50, -INF , !P6 ;  /* 0xff80000032320808 */ /* 0x000fe40007000000 */
[----:B------:R-:W-:Y:S01]  /*56f0*/  PLOP3.LUT P6, PT, PT, PT, UP0, 0x80, 0x0 ;  /* 0x000000000000781c */ /* 0x000fe20003fcf008 */
[----:B------:R2:W3:Y:S01]  /*5700*/  LDG.E R110, [R8.64+0x120] ;  /* 0x00012020086e7981 */ /* 0x0004e2000c1e1900 */
[----:B------:R-:W-:Y:S01]  /*5710*/  PLOP3.LUT P0, PT, PT, PT, UP0, 0x80, 0x0 ;  /* 0x000000000000781c */ /* 0x000fe20003f0f008 */
[----:B------:R-:W-:Y:S01]  /*5720*/  FFMA.FTZ R50, R50, c[0x0][0x23c], -R109 ;  /* 0x00008f0032327a23 */ /* 0x000fe2000001086d */
[----:B------:R-:W-:Y:S01]  /*5730*/  @P2 ISETP.GE.AND P3, PT, R4, UR5, PT ;  /* 0x0000000504002c0c */ /* 0x000fe2000bf66270 */
[----:B------:R-:W-:Y:S01]  /*5740*/  MUFU.EX2 R169, R48 ;  /* 0x0000003000a97308 */ /* 0x000fe20000000800 */
[----:B------:R-:W-:Y:S02]  /*5750*/  F2FP.BF16.PACK_AB R4, R249, R250 ;  /* 0x000000faf904723e */ /* 0x000fe400000010ff */
[----:B-1----:R-:W-:Y:S02]  /*5760*/  F2FP.BF16.PACK_AB R6, R12, R13 ;  /* 0x0000000d0c06723e */ /* 0x002fe400000010ff */
[----:B------:R-:W-:Y:S01]  /*5770*/  @P4 IADD3 R160, R160, 0x39, RZ ;  /* 0x00000039a0a04810 */ /* 0x000fe20007ffe0ff */
[----:B------:R1:W-:Y:S01]  /*5780*/  STS [R205+0x10000], R4 ;  /* 0x01000004cd007388 */ /* 0x0003e20000000800 */
[----:B------:R-:W-:Y:S02]  /*5790*/  PLOP3.LUT P2, PT, PT, PT, UP0, 0x80, 0x0 ;  /* 0x000000000000781c */ /* 0x000fe40003f4f008 */
[----:B------:R-:W-:Y:S01]  /*57a0*/  @P6 ISETP.GE.AND P6, PT, R10, UR5, PT ;  /* 0x000000050a006c0c */ /* 0x000fe2000bfc6270 */
[----:B------:R2:W-:Y:S01]  /*57b0*/  STS [R203+0x10000], R5 ;  /* 0x01000005cb007388 */ /* 0x0005e20000000800 */
[----:B------:R-:W-:Y:S01]  /*57c0*/  @P0 FSEL R52, R52, -INF , !P5 ;  /* 0xff80000034340808 */ /* 0x000fe20006800000 */
[----:B------:R-:W-:Y:S01]  /*57d0*/  MUFU.EX2 R212, R50 ;  /* 0x0000003200d47308 */ /* 0x000fe20000000800 */
[----:B------:R-:W-:Y:S03]  /*57e0*/  PLOP3.LUT P0, PT, PT, PT, UP0, 0x80, 0x0 ;  /* 0x000000000000781c */ /* 0x000fe60003f0f008 */
[--C-:B------:R-:W-:Y:S04]  /*57f0*/  FFMA.FTZ R52, R52, c[0x0][0x23c], -R159.reuse ;  /* 0x00008f0034347a23 */ /* 0x100fe8000001089f */
[----:B------:R-:W-:Y:S02]  /*5800*/  @P2 FSEL R60, R60, -INF , !P3 ;  /* 0xff8000003c3c2808 */ /* 0x000fe40005800000 */
[----:B------:R-:W-:Y:S01]  /*5810*/  @P1 FSEL R53, R53, -INF , !P6 ;  /* 0xff80000035351808 */ /* 0x000fe20007000000 */
[----:B------:R-:W4:Y:S01]  /*5820*/  MUFU.EX2 R186, R51 ;  /* 0x0000003300ba7308 */ /* 0x000f220000000800 */
[----:B------:R-:W-:Y:S01]  /*5830*/  PLOP3.LUT P1, PT, PT, PT, UP0, 0x80, 0x0 ;  /* 0x000000000000781c */ /* 0x000fe20003f2f008 */
[--C-:B------:R-:W-:Y:S01]  /*5840*/  FFMA.FTZ R60, R60, c[0x0][0x23c], -R108.reuse ;  /* 0x00008f003c3c7a23 */ /* 0x100fe2000001086c */
[----:B------:R-:W-:Y:S01]  /*5850*/  @P0 FSEL R54, R54, -INF , !P5 ;  /* 0xff80000036360808 */ /* 0x000fe20006800000 */
[----:B------:R-:W-:Y:S01]  /*5860*/  FFMA.FTZ R53, R53, c[0x0][0x23c], -R159 ;  /* 0x00008f0035357a23 */ /* 0x000fe2000001089f */
[----:B------:R-:W-:Y:S02]  /*5870*/  PLOP3.LUT P0, PT, PT, PT, UP0, 0x80, 0x0 ;  /* 0x000000000000781c */ /* 0x000fe40003f0f008 */
[----:B------:R-:W-:Y:S01]  /*5880*/  PLOP3.LUT P2, PT, PT, PT, UP0, 0x80, 0x0 ;  /* 0x000000000000781c */ /* 0x000fe20003f4f008 */
[--C-:B------:R-:W-:Y:S01]  /*5890*/  FFMA.FTZ R54, R54, c[0x0][0x23c], -R109.reuse ;  /* 0x00008f0036367a23 */ /* 0x100fe2000001086d */
[----:B-1----:R-:W-:Y:S01]  /*58a0*/  F2FP.BF16.PACK_AB R4, R237, R238 ;  /* 0x000000eeed04723e */ /* 0x002fe200000010ff */
[----:B------:R-:W-:Y:S01]  /*58b0*/  MUFU.EX2 R223, R40 ;  /* 0x0000002800df7308 */ /* 0x000fe20000000800 */
[----:B--2---:R-:W-:Y:S03]  /*58c0*/  F2FP.BF16.PACK_AB R5, R187, R197 ;  /* 0x000000c5bb05723e */ /* 0x004fe600000010ff */
[----:B------:R1:W-:Y:S01]  /*58d0*/  STS [R203+0x10400], R4 ;  /* 0x01040004cb007388 */ /* 0x0003e20000000800 */
[----:B------:R-:W-:Y:S02]  /*58e0*/  @P1 FSEL R55, R55, -INF , !P6 ;  /* 0xff80000037371808 */ /* 0x000fe40007000000 */
        /* <DEDUP_REMOVED lines=8> */
[----:B------:R-:W-:Y:S01]  /*5970*/  MUFU.EX2 R182, R60 ;  /* 0x0000003c00b67308 */ /* 0x000fe20000000800 */
[----:B------:R-:W-:Y:S02]  /*5980*/  PLOP3.LUT P2, PT, PT, PT, UP0, 0x80, 0x0 ;  /* 0x000000000000781c */ /* 0x000fe40003f4f008 */
[--C-:B------:R-:W-:Y:S02]  /*5990*/  FFMA.FTZ R62, R62, c[0x0][0x23c], -R0.reuse ;  /* 0x00008f003e3e7a23 */ /* 0x100fe40000010800 */
[----:B------:R-:W-:Y:S02]  /*59a0*/  @P1 FSEL R58, R58, -INF , !P5 ;  /* 0xff8000003a3a1808 */ /* 0x000fe40006800000 */
[----:B------:R-:W-:Y:S02]  /*59b0*/  PLOP3.LUT P1, PT, PT, PT, UP0, 0x80, 0x0 ;  /* 0x000000000000781c */ /* 0x000fe40003f2f008 */
[----:B------:R-:W-:Y:S01]  /*59c0*/  @P0 FSEL R59, R59, -INF , !P6 ;  /* 0xff8000003b3b0808 */ /* 0x000fe20007000000 */
[--C-:B------:R-:W-:Y:S01]  /*59d0*/  FFMA.FTZ R58, R58, c[0x0][0x23c], -R0.reuse ;  /* 0x00008f003a3a7a23 */ /* 0x100fe20000010800 */
[----:B------:R-:W-:Y:S01]  /*59e0*/  PLOP3.LUT P0, PT, PT, PT, UP0, 0x80, 0x0 ;  /* 0x000000000000781c */ /* 0x000fe20003f0f008 */
[----:B------:R-:W-:Y:S02]  /*59f0*/  MUFU.EX2 R185, R62 ;  /* 0x0000003e00b97308 */ /* 0x000fe40000000800 */
[----:B------:R-:W-:Y:S01]  /*5a00*/  FFMA.FTZ R59, R59, c[0x0][0x23c], -R0 ;  /* 0x00008f003b3b7a23 */ /* 0x000fe20000010800 */
[----:B-1----:R-:W-:Y:S02]  /*5a10*/  F2FP.BF16.PACK_AB R4, R251, R196 ;  /* 0x000000c4fb04723e */ /* 0x002fe400000010ff */
[----:B--2---:R-:W-:Y:S03]  /*5a20*/  F2FP.BF16.PACK_AB R6, R194, R195 ;  /* 0x000000c3c206723e */ /* 0x004fe600000010ff */
[----:B------:R1:W-:Y:S01]  /*5a30*/  STS [R203+0x12000], R4 ;  /* 0x01200004cb007388 */ /* 0x0003e20000000800 */
[----:B------:R-:W-:Y:S01]  /*5a40*/  @P1 ISETP.GE.AND P1, PT, R160, UR5, PT ;  /* 0x00000005a0001c0c */ /* 0x000fe2000bf26270 */
[----:B------:R-:W-:Y:S01]  /*5a50*/  MUFU.EX2 R222, R41 ;  /* 0x0000002900de7308 */ /* 0x000fe20000000800 */
[----:B----4-:R-:W-:Y:S01]  /*5a60*/  F2FP.BF16.PACK_AB R5, R166, R230 ;  /* 0x000000e6a605723e */ /* 0x010fe200000010ff */
[----:B------:R2:W-:Y:S04]  /*5a70*/  STS [R203+0x12400], R6 ;  /* 0x01240006cb007388 */ /* 0x0005e80000000800 */
[----:B------:R4:W-:Y:S04]  /*5a80*/  STS [R204+0x10000], R5 ;  /* 0x01000005cc007388 */ /* 0x0009e80000000800 */
[----:B------:R-:W-:Y:S02]  /*5a90*/  MUFU.EX2 R229, R42 ;  /* 0x0000002a00e57308 */ /* 0x000fe40000000800 */
[----:B------:R-:W-:Y:S02]  /*5aa0*/  @P0 FSEL R61, R61, -INF , !P1 ;  /* 0xff8000003d3d0808 */ /* 0x000fe40004800000 */
[----:B------:R-:W-:Y:S02]  /*5ab0*/  PLOP3.LUT P0, PT, PT, PT, UP0, 0x80, 0x0 ;  /* 0x000000000000781c */ /* 0x000fe40003f0f008 */
[----:B------:R-:W-:Y:S01]  /*5ac0*/  @P2 FSEL R65, R65, -INF , !P1 ;  /* 0xff80000041412808 */ /* 0x000fe20004800000 */
[----:B------:R-:W-:Y:S01]  /*5ad0*/  FFMA.FTZ R108, R61, c[0x0][0x23c], -R108 ;  /* 0x00008f003d6c7a23 */ /* 0x000fe2000001086c */
[----:B------:R-:W-:Y:S02]  /*5ae0*/  PLOP3.LUT P2, PT, PT, PT, UP0, 0x80, 0x0 ;  /* 0x000000000000781c */ /* 0x000fe40003f4f008 */
[----:B------:R-:W4:Y:S01]  /*5af0*/  MUFU.EX2 R228, R43 ;  /* 0x0000002b00e47308 */ /* 0x000f220000000800 */
[----:B-1----:R-:W-:Y:S02]  /*5b00*/  F2FP.BF16.PACK_AB R4, R233, R235 ;  /* 0x000000ebe904723e */ /* 0x002fe400000010ff */
[----:B--2---:R-:W-:Y:S03]  /*5b10*/  F2FP.BF16.PACK_AB R6, R239, R240 ;  /* 0x000000f0ef06723e */ /* 0x004fe600000010ff */
[----:B------:R1:W-:Y:S01]  /*5b20*/  STS [R204+0x10400], R4 ;  /* 0x01040004cc007388 */ /* 0x0003e20000000800 */
[----:B------:R-:W-:Y:S03]  /*5b30*/  @P0 FSEL R64, R64, -INF , !P3 ;  /* 0xff80000040400808 */ /* 0x000fe60005800000 */
[----:B------:R-:W-:Y:S01]  /*5b40*/  MUFU.EX2 R219, R44 ;  /* 0x0000002c00db7308 */ /* 0x000fe20000000800 */
[----:B----4-:R-:W-:Y:S02]  /*5b50*/  F2FP.BF16.PACK_AB R5, R165, R171 ;  /* 0x000000aba505723e */ /* 0x010fe400000010ff */
[----:B------:R-:W-:Y:S01]  /*5b60*/  PLOP3.LUT P0, PT, PT, PT, UP0, 0x80, 0x0 ;  /* 0x000000000000781c */ /* 0x000fe20003f0f008 */
[--C-:B------:R-:W-:Y:S01]  /*5b70*/  FFMA.FTZ R64, R64, c[0x0][0x23c], -R159.reuse ;  /* 0x00008f0040407a23 */ /* 0x100fe2000001089f */
[----:B------:R-:W-:Y:S01]  /*5b80*/  @P2 FSEL R67, R67, -INF , !P1 ;  /* 0xff80000043432808 */ /* 0x000fe20004800000 */
[----:B------:R-:W-:Y:S01]  /*5b90*/  FFMA.FTZ R159, R65, c[0x0][0x23c], -R159 ;  /* 0x00008f00419f7a23 */ /* 0x000fe2000001089f */
[----:B------:R2:W-:Y:S03]  /*5ba0*/  STS [R202+0x10000], R5 ;  /* 0x01000005ca007388 */ /* 0x0005e60000000800 */
[----:B------:R-:W4:Y:S06]  /*5bb0*/  MUFU.EX2 R217, R45 ;  /* 0x0000002d00d97308 */ /* 0x000f2c0000000800 */
[----:B------:R-:W-:Y:S02]  /*5bc0*/  @P0 FSEL R66, R66, -INF , !P3 ;  /* 0xff80000042420808 */ /* 0x000fe40005800000 */
[----:B------:R-:W-:Y:S02]  /*5bd0*/  PLOP3.LUT P0, PT, PT, PT, UP0, 0x80, 0x0 ;  /* 0x000000000000781c */ /* 0x000fe40003f0f008 */
[----:B------:R-:W-:Y:S01]  /*5be0*/  MUFU.EX2 R225, R46 ;  /* 0x0000002e00e17308 */ /* 0x000fe20000000800 */
[--C-:B------:R-:W-:Y:S02]  /*5bf0*/  FFMA.FTZ R66, R66, c[0x0][0x23c], -R109.reuse ;  /* 0x00008f0042427a23 */ /* 0x100fe4000001086d */
[----:B------:R-:W-:Y:S01]  /*5c00*/  FFMA.FTZ R109, R67, c[0x0][0x23c], -R109 ;  /* 0x00008f00436d7a23 */ /* 0x000fe2000001086d */
[----:B-1----:R-:W-:Y:S05]  /*5c10*/  F2FP.BF16.PACK_AB R4, R220, R221 ;  /* 0x000000dddc04723e */ /* 0x002fea00000010ff */
[----:B------:R1:W-:Y:S01]  /*5c20*/  STS [R202+0x10400], R4 ;  /* 0x01040004ca007388 */ /* 0x0003e20000000800 */
[----:B------:R-:W-:Y:S01]  /*5c30*/  MUFU.EX2 R224, R47 ;  /* 0x0000002f00e07308 */ /* 0x000fe20000000800 */
[----:B------:R-:W-:Y:S02]  /*5c40*/  @P0 FSEL R63, R63, -INF , !P1 ;  /* 0xff8000003f3f0808 */ /* 0x000fe40004800000 */
[----:B------:R4:W-:Y:S01]  /*5c50*/  STS [R204+0x12000], R6 ;  /* 0x01200006cc007388 */ /* 0x0009e20000000800 */
[----:B--2---:R-:W-:Y:S02]  /*5c60*/  F2FP.BF16.PACK_AB R5, R241, R242 ;  /* 0x000000f2f105723e */ /* 0x004fe400000010ff */
[----:B------:R-:W-:Y:S01]  /*5c70*/  FFMA.FTZ R0, R63, c[0x0][0x23c], -R0 ;  /* 0x00008f003f007a23 */ /* 0x000fe20000010800 */
[----:B------:R2:W-:Y:S01]  /*5c80*/  STS [R204+0x12400], R7 ;  /* 0x01240007cc007388 */ /* 0x0005e20000000800 */
[----:B------:R-:W-:Y:S02]  /*5c90*/  PLOP3.LUT P1, PT, PT, PT, UP4, 0x80, 0x0 ;  /* 0x000000000000781c */ /* 0x000fe40003f2f048 */
[----:B------:R2:W-:Y:S01]  /*5ca0*/  MUFU.EX2 R179, R0 ;  /* 0x0000000000b37308 */ /* 0x0005e20000000800 */
[----:B------:R2:W-:Y:S09]  /*5cb0*/  STS [R202+0x12400], R5 ;  /* 0x01240005ca007388 */ /* 0x0005f20000000800 */
[----:B------:R-:W-:Y:S01]  /*5cc0*/  MUFU.EX2 R180, R52 ;  /* 0x0000003400b47308 */ /* 0x000fe20000000800 */
[----:B-1----:R-:W-:Y:S02]  /*5cd0*/  F2FP.BF16.PACK_AB R4, R164, R170 ;  /* 0x000000aaa404723e */ /* 0x002fe400000010ff */
[----:B----4-:R-:W-:Y:S07]  /*5ce0*/  F2FP.BF16.PACK_AB R6, R234, R236 ;  /* 0x000000ecea06723e */ /* 0x010fee00000010ff */
[----:B------:R-:W-:Y:S01]  /*5cf0*/  MUFU.EX2 R178, R53 ;  /* 0x0000003500b27308 */ /* 0x000fe20000000800 */
[----:B--2---:R-:W-:Y:S01]  /*5d00*/  F2FP.BF16.PACK_AB R7, R216, R218 ;  /* 0x000000dad807723e */ /* 0x004fe200000010ff */
[----:B------:R1:W-:Y:S01]  /*5d10*/  STS [R202+0x12000], R6 ;  /* 0x01200006ca007388 */ /* 0x0003e20000000800 */
[----:B------:R-:W-:Y:S02]  /*5d20*/  F2FP.BF16.PACK_AB R0, R186, R212 ;  /* 0x000000d4ba00723e */ /* 0x000fe400000010ff */
[----:B------:R-:W-:Y:S01]  /*5d30*/  F2FP.BF16.PACK_AB R5, R228, R229 ;  /* 0x000000e5e405723e */ /* 0x000fe200000010ff */
[----:B------:R2:W-:Y:S04]  /*5d40*/  STS [R198+0x10000], R4 ;  /* 0x01000004c6007388 */ /* 0x0005e80000000800 */
[----:B------:R-:W-:Y:S01]  /*5d50*/  MUFU.EX2 R184, R54 ;  /* 0x0000003600b87308 */ /* 0x000fe20000000800 */
[----:B------:R4:W-:Y:S04]  /*5d60*/  STS [R198+0x10400], R7 ;  /* 0x01040007c6007388 */ /* 0x0009e80000000800 */
[----:B------:R-:W-:Y:S05]  /*5d70*/  STS [R199+0x10400], R0 ;  /* 0x01040000c7007388 */ /* 0x000fea0000000800 */
[----:B------:R-:W4:Y:S01]  /*5d80*/  MUFU.EX2 R183, R55 ;  /* 0x0000003700b77308 */ /* 0x000f220000000800 */
[----:B-1----:R-:W-:Y:S09]  /*5d90*/  F2FP.BF16.PACK_AB R6, R222, R223 ;  /* 0x000000dfde06723e */ /* 0x002ff200000010ff */
[----:B------:R-:W-:Y:S01]  /*5da0*/  MUFU.EX2 R175, R64 ;  /* 0x0000004000af7308 */ /* 0x000fe20000000800 */
[----:B--2---:R-:W-:Y:S02]  /*5db0*/  F2FP.BF16.PACK_AB R4, R163, R169 ;  /* 0x000000a9a304723e */ /* 0x004fe400000010ff */
[----:B----4-:R-:W-:Y:S03]  /*5dc0*/  F2FP.BF16.PACK_AB R7, R217, R219 ;  /* 0x000000dbd907723e */ /* 0x010fe600000010ff */
[----:B------:R1:W-:Y:S04]  /*5dd0*/  STS [R199+0x10000], R4 ;  /* 0x01000004c7007388 */ /* 0x0003e80000000800 */
[----:B------:R-:W-:Y:S01]  /*5de0*/  MUFU.EX2 R181, R108 ;  /* 0x0000006c00b57308 */ /* 0x000fe20000000800 */
[----:B------:R2:W-:Y:S04]  /*5df0*/  STS [R198+0x12000], R6 ;  /* 0x01200006c6007388 */ /* 0x0005e80000000800 */
[----:B------:R4:W-:Y:S04]  /*5e00*/  STS [R198+0x12400], R5 ;  /* 0x01240005c6007388 */ /* 0x0009e80000000800 */
[----:B------:R-:W-:Y:S01]  /*5e10*/  STS [R199+0x12000], R7 ;  /* 0x01200007c7007388 */ /* 0x000fe20000000800 */
[----:B------:R-:W4:Y:S10]  /*5e20*/  MUFU.EX2 R108, R159 ;  /* 0x0000009f006c7308 */ /* 0x000f340000000800 */
[----:B------:R-:W-:Y:S01]  /*5e30*/  MUFU.EX2 R177, R66 ;  /* 0x0000004200b17308 */ /* 0x000fe20000000800 */
[----:B-1----:R-:W-:Y:S02]  /*5e40*/  F2FP.BF16.PACK_AB R4, R183, R184 ;  /* 0x000000b8b704723e */ /* 0x002fe400000010ff */
[----:B--2---:R-:W-:Y:S02]  /*5e50*/  F2FP.BF16.PACK_AB R6, R224, R225 ;  /* 0x000000e1e006723e */ /* 0x004fe400000010ff */
[----:B----4-:R-:W-:Y:S03]  /*5e60*/  F2FP.BF16.PACK_AB R5, R178, R180 ;  /* 0x000000b4b205723e */ /* 0x010fe600000010ff */
[----:B------:R-:W-:Y:S02]  /*5e70*/  STS [R199+0x12400], R6 ;  /* 0x01240006c7007388 */ /* 0x000fe40000000800 */
[----:B------:R-:W1:Y:S01]  /*5e80*/  MUFU.EX2 R176, R109 ;  /* 0x0000006d00b07308 */ /* 0x000e620000000800 */
[----:B------:R-:W-:Y:S01]  /*5e90*/  F2FP.BF16.PACK_AB R0, R108, R175 ;  /* 0x000000af6c00723e */ /* 0x000fe200000010ff */
[----:B------:R1:W-:Y:S04]  /*5ea0*/  STS [R201+0x10000], R5 ;  /* 0x01000005c9007388 */ /* 0x0003e80000000800 */
[----:B------:R2:W-:Y:S04]  /*5eb0*/  STS [R201+0x10400], R4 ;  /* 0x01040004c9007388 */ /* 0x0005e80000000800 */
[----:B------:R-:W-:Y:S01]  /*5ec0*/  MUFU.EX2 R213, R56 ;  /* 0x0000003800d57308 */ /* 0x000fe20000000800 */
[----:B------:R4:W-:Y:S09]  /*5ed0*/  STS [R200+0x10000], R0 ;  /* 0x01000000c8007388 */ /* 0x0009f20000000800 */
[----:B------:R-:W4:Y:S01]  /*5ee0*/  MUFU.EX2 R190, R57 ;  /* 0x0000003900be7308 */ /* 0x000f220000000800 */
[----:B-1----:R-:W-:Y:S09]  /*5ef0*/  F2FP.BF16.PACK_AB R5, R176, R177 ;  /* 0x000000b1b005723e */ /* 0x002ff200000010ff */
[----:B------:R-:W-:Y:S01]  /*5f00*/  MUFU.EX2 R214, R58 ;  /* 0x0000003a00d67308 */ /* 0x000fe20000000800 */
[----:B--2---:R-:W-:Y:S01]  /*5f10*/  F2FP.BF16.PACK_AB R4, R181, R182 ;  /* 0x000000b6b504723e */ /* 0x004fe200000010ff */
[----:B------:R-:W-:Y:S01]  /*5f20*/  STS [R200+0x10400], R5 ;  /* 0x01040005c8007388 */ /* 0x000fe20000000800 */
[----:B----4-:R-:W-:Y:S07]  /*5f30*/  F2FP.BF16.PACK_AB R0, R179, R185 ;  /* 0x000000b9b300723e */ /* 0x010fee00000010ff */
[----:B------:R-:W1:Y:S01]  /*5f40*/  MUFU.EX2 R189, R59 ;  /* 0x0000003b00bd7308 */ /* 0x000e620000000800 */
[----:B------:R-:W-:Y:S05]  /*5f50*/  F2FP.BF16.PACK_AB R7, R190, R213 ;  /* 0x000000d5be07723e */ /* 0x000fea00000010ff */
[----:B------:R-:W-:Y:S01]  /*5f60*/  STS [R201+0x12000], R7 ;  /* 0x01200007c9007388 */ /* 0x000fe20000000800 */
[----:B-1----:R-:W-:Y:S05]  /*5f70*/  F2FP.BF16.PACK_AB R6, R189, R214 ;  /* 0x000000d6bd06723e */ /* 0x002fea00000010ff */
[----:B------:R-:W-:Y:S04]  /*5f80*/  STS [R201+0x12400], R6 ;  /* 0x01240006c9007388 */ /* 0x000fe80000000800 */
[----:B------:R-:W-:Y:S04]  /*5f90*/  STS [R200+0x12000], R4 ;  /* 0x01200004c8007388 */ /* 0x000fe80000000800 */
[----:B------:R-:W-:Y:S04]  /*5fa0*/  STS [R200+0x12400], R0 ;  /* 0x01240000c8007388 */ /* 0x000fe80000000800 */
[----:B------:R-:W1:Y:S08]  /*5fb0*/  LDSM.16.M88.4 R64, [R150+0x4000] ;  /* 0x004000009640783b */ /* 0x000e700000000200 */
[----:B------:R-:W2:Y:S08]  /*5fc0*/  LDSM.16.M88.4 R60, [R150+0x5000] ;  /* 0x00500000963c783b */ /* 0x000eb00000000200 */
[----:B------:R-:W4:Y:S08]  /*5fd0*/  LDSM.16.M88.4 R100, [R151+0x4000] ;  /* 0x004000009764783b */ /* 0x000f300000000200 */
[----:B------:R-:W3:Y:S01]  /*5fe0*/  LDSM.16.M88.4 R104, [R151+0x5000] ;  /* 0x005000009768783b */ /* 0x000ee20000000200 */
        /* <DEDUP_REMOVED lines=196> */
.L_x_157:
[----:B------:R-:W-:Y:S01]  /*6c30*/  F2FP.BF16.PACK_AB R32, R168, R174 ;  /* 0x000000aea820723e */ /* 0x000fe200000010ff */
[----:B------:R-:W2:Y:S01]  /*6c40*/  LDL R42, [R1+0x10] ;  /* 0x00001000012a7983 */ /* 0x000ea20000100800 */
        /* <DEDUP_REMOVED lines=67> */
[----:B------:R-:W3:Y:S04]  /*7080*/  LDSM.16.MT88.4 R12, [R2+0x14000] ;  /* 0x01400000020c783b */ /* 0x000ee80000004200 */
[----:B------:R-:W-:Y:S04]  /*7090*/  LDSM.16.MT88.4 R16, [R2+0x10800] ;  /* 0x010800000210783b */ /* 0x000fe80000004200 */
[----:B------:R-:W4:Y:S04]  /*70a0*/  LDSM.16.MT88.4 R20, [R0+0x4400] ;  /* 0x004400000014783b */ /* 0x000f280000004200 */
[----:B------:R-:W5:Y:S01]  /*70b0*/  LDSM.16.MT88.4 R24, [R2+0x14800] ;  /* 0x014800000218783b */ /* 0x000f620000004200 */
[-C--:B-1----:R-:W-:Y:S08]  /*70c0*/  HMMA.16816.F32.BF16 R68, R4, R8.reuse, R68 ;  /* 0x000000080444723c */ /* 0x082ff00000041844 */
[C---:B---3--:R-:W-:Y:S08]  /*70d0*/  HMMA.16816.F32.BF16 R72, R12.reuse, R8, R72 ;  /* 0x000000080c48723c */ /* 0x048ff00000041848 */
[-C--:B------:R-:W-:Y:S01]  /*70e0*/  HMMA.16816.F32.BF16 R76, R12, R10.reuse, R76 ;  /* 0x0000000a0c4c723c */ /* 0x080fe2000004184c */
[----:B------:R-:W-:Y:S07]  /*70f0*/  LDSM.16.MT88.4 R12, [R2+0x15000] ;  /* 0x01500000020c783b */ /* 0x000fee0000004200 */
[----:B------:R-:W-:Y:S01]  /*7100*/  HMMA.16816.F32.BF16 R80, R4, R10, R80 ;  /* 0x0000000a0450723c */ /* 0x000fe20000041850 */
[----:B------:R-:W-:Y:S04]  /*7110*/  LDSM.16.MT88.4 R4, [R2+0x11000] ;  /* 0x011000000204783b */ /* 0x000fe80000004200 */
[----:B------:R-:W1:Y:S03]  /*7120*/  LDSM.16.MT88.4 R8, [R0+0x4800] ;  /* 0x004800000008783b */ /* 0x000e660000004200 */
[-C--:B----4-:R-:W-:Y:S08]  /*7130*/  HMMA.16816.F32.BF16 R68, R16, R20.reuse, R68 ;  /* 0x000000141044723c */ /* 0x090ff00000041844 */
[C---:B-----5:R-:W-:Y:S08]  /*7140*/  HMMA.16816.F32.BF16 R72, R24.reuse, R20, R72 ;  /* 0x000000141848723c */ /* 0x060ff00000041848 */
[-C--:B------:R-:W-:Y:S01]  /*7150*/  HMMA.16816.F32.BF16 R76, R24, R22.reuse, R76 ;  /* 0x00000016184c723c */ /* 0x080fe2000004184c */
[----:B------:R-:W-:Y:S07]  /*7160*/  LDSM.16.MT88.4 R24, [R2+0x15800] ;  /* 0x015800000218783b */ /* 0x000fee0000004200 */
[----:B------:R-:W-:Y:S01]  /*7170*/  HMMA.16816.F32.BF16 R80, R16, R22, R80 ;  /* 0x000000161050723c */ /* 0x000fe20000041850 */
[----:B------:R-:W-:Y:S04]  /*7180*/  LDSM.16.MT88.4 R16, [R2+0x11800] ;  /* 0x011800000210783b */ /* 0x000fe80000004200 */
[----:B------:R-:W3:Y:S03]  /*7190*/  LDSM.16.MT88.4 R20, [R0+0x4c00] ;  /* 0x004c00000014783b */ /* 0x000ee60000004200 */
[-C--:B-1----:R-:W-:Y:S08]  /*71a0*/  HMMA.16816.F32.BF16 R68, R4, R8.reuse, R68 ;  /* 0x000000080444723c */ /* 0x082ff00000041844 */
[C---:B------:R-:W-:Y:S08]  /*71b0*/  HMMA.16816.F32.BF16 R72, R12.reuse, R8, R72 ;  /* 0x000000080c48723c */ /* 0x040ff00000041848 */
[-C--:B------:R-:W-:Y:S01]  /*71c0*/  HMMA.16816.F32.BF16 R76, R12, R10.reuse, R76 ;  /* 0x0000000a0c4c723c */ /* 0x080fe2000004184c */
[----:B------:R-:W-:Y:S07]  /*71d0*/  LDSM.16.MT88.4 R12, [R2+0x16000] ;  /* 0x01600000020c783b */ /* 0x000fee0000004200 */
[----:B------:R-:W-:Y:S01]  /*71e0*/  HMMA.16816.F32.BF16 R80, R4, R10, R80 ;  /* 0x0000000a0450723c */ /* 0x000fe20000041850 */
[----:B------:R-:W-:Y:S04]  /*71f0*/  LDSM.16.MT88.4 R4, [R2+0x12000] ;  /* 0x012000000204783b */ /* 0x000fe80000004200 */
[----:B------:R-:W1:Y:S01]  /*7200*/  LDSM.16.MT88.4 R8, [R0+0x5000] ;  /* 0x005000000008783b */ /* 0x000e620000004200 */
[----:B--2---:R-:W-:Y:S02]  /*7210*/  IMAD.SHL.U32 R52, R42, 0x2, RZ ;  /* 0x000000022a347824 */ /* 0x004fe400078e00ff */
[-C--:B---3--:R-:W-:Y:S08]  /*7220*/  HMMA.16816.F32.BF16 R68, R16, R20.reuse, R68 ;  /* 0x000000141044723c */ /* 0x088ff00000041844 */
        /* <DEDUP_REMOVED lines=53> */
.L_x_158:
[----:B------:R-:W2:Y:S01]  /*7580*/  LDL R54, [R1] ;  /* 0x0000000001367983 */ /* 0x000ea20000100800 */
[----:B------:R-:W-:Y:S01]  /*7590*/  IMAD.U32 R59, RZ, RZ, UR22 ;  /* 0x00000016ff3b7e24 */ /* 0x000fe2000f8e00ff */
[----:B------:R-:W-:Y:S01]  /*75a0*/  ULOP3.LUT UR7, UR6, 0x1, URZ, 0xc0, !UPT ;  /* 0x0000000106077892 */ /* 0x000fe2000f8ec03f */
[----:B------:R-:W-:Y:S01]  /*75b0*/  IMAD.U32 R58, RZ, RZ, UR21 ;  /* 0x00000015ff3a7e24 */ /* 0x000fe2000f8e00ff */
[----:B------:R-:W3:Y:S01]  /*75c0*/  LDL R53, [R1+0x18] ;  /* 0x0000180001357983 */ /* 0x000ee20000100800 */
[----:B------:R-:W-:Y:S01]  /*75d0*/  IMAD.U32 R55, RZ, RZ, UR18 ;  /* 0x00000012ff377e24 */ /* 0x000fe2000f8e00ff */
[----:B------:R-:W-:Y:S02]  /*75e0*/  UISETP.NE.U32.AND UP0, UPT, UR7, 0x1, UPT ;  /* 0x000000010700788c */ /* 0x000fe4000bf05070 */
[----:B------:R-:W-:Y:S04]  /*75f0*/  LDSM.16.M88.4 R16, [R147] ;  /* 0x000000009310783b */ /* 0x000fe80000000200 */
[----:B------:R-:W4:Y:S04]  /*7600*/  LDSM.16.MT88.4 R20, [R0+0x6000] ;  /* 0x006000000014783b */ /* 0x000f280000004200 */
[----:B------:R-:W1:Y:S04]  /*7610*/  LDSM.16.M88.4 R12, [R147+0x2000] ;  /* 0x00200000930c783b */ /* 0x000e680000000200 */
[----:B------:R-:W-:Y:S04]  /*7620*/  LDSM.16.M88.4 R24, [R154] ;  /* 0x000000009a18783b */ /* 0x000fe80000000200 */
[----:B------:R-:W1:Y:S04]  /*7630*/  LDSM.16.MT88.4 R28, [R0+0x6400] ;  /* 0x00640000001c783b */ /* 0x000e680000004200 */
[----:B------:R-:W1:Y:S04]  /*7640*/  LDSM.16.M88.4 R32, [R157] ;  /* 0x000000009d20783b */ /* 0x000e680000000200 */
[----:B------:R-:W-:Y:S04]  /*7650*/  LDSM.16.M88.4 R36, [R149] ;  /* 0x000000009524783b */ /* 0x000fe80000000200 */
[----:B------:R-:W1:Y:S04]  /*7660*/  LDSM.16.MT88.4 R40, [R0+0x6800] ;  /* 0x006800000028783b */ /* 0x000e680000004200 */
[----:B------:R-:W1:Y:S04]  /*7670*/  LDSM.16.M88.4 R44, [R149+0x2000] ;  /* 0x00200000952c783b */ /* 0x000e680000000200 */
[----:B------:R-:W-:Y:S01]  /*7680*/  LDSM.16.MT88.4 R48, [R0+0x6c00] ;  /* 0x006c00000030783b */ /* 0x000fe20000004200 */
[-C--:B-1--4-:R-:W-:Y:S08]  /*7690*/  HMMA.16816.F32.BF16 R4, R16, R20.reuse, RZ ;  /* 0x000000141004723c */ /* 0x092ff000000418ff */
[C---:B------:R-:W-:Y:S08]  /*76a0*/  HMMA.16816.F32.BF16 R8, R12.reuse, R20, RZ ;  /* 0x000000140c08723c */ /* 0x040ff000000418ff */
[-C--:B------:R-:W-:Y:S08]  /*76b0*/  HMMA.16816.F32.BF16 R12, R12, R22.reuse, RZ ;  /* 0x000000160c0c723c */ /* 0x080ff000000418ff */
[----:B------:R-:W-:Y:S01]  /*76c0*/  HMMA.16816.F32.BF16 R16, R16, R22, RZ ;  /* 0x000000161010723c */ /* 0x000fe200000418ff */
[----:B------:R-:W1:Y:S07]  /*76d0*/  LDSM.16.M88.4 R20, [R148] ;  /* 0x000000009414783b */ /* 0x000e6e0000000200 */
[-C--:B------:R-:W-:Y:S08]  /*76e0*/  HMMA.16816.F32.BF16 R4, R24, R28.reuse, R4 ;  /* 0x0000001c1804723c */ /* 0x080ff00000041804 */
[C---:B------:R-:W-:Y:S08]  /*76f0*/  HMMA.16816.F32.BF16 R8, R32.reuse, R28, R8 ;  /* 0x0000001c2008723c */ /* 0x040ff00000041808 */
[-C--:B------:R-:W-:Y:S01]  /*7700*/  HMMA.16816.F32.BF16 R12, R32, R30.reuse, R12 ;  /* 0x0000001e200c723c */ /* 0x080fe2000004180c */
[----:B------:R-:W4:Y:S07]  /*7710*/  LDSM.16.M88.4 R32, [R148+0x2000] ;  /* 0x002000009420783b */ /* 0x000f2e0000000200 */
[----:B------:R-:W-:Y:S01]  /*7720*/  HMMA.16816.F32.BF16 R16, R24, R30, R16 ;  /* 0x0000001e1810723c */ /* 0x000fe20000041810 */
[----:B------:R-:W-:Y:S04]  /*7730*/  LDSM.16.M88.4 R24, [R147+0x4000] ;  /* 0x004000009318783b */ /* 0x000fe80000000200 */
[----:B------:R-:W4:Y:S03]  /*7740*/  LDSM.16.MT88.4 R28, [R0+0x7000] ;  /* 0x00700000001c783b */ /* 0x000f260000004200 */
        /* <DEDUP_REMOVED lines=8> */
[C---:B----4-:R-:W-:Y:S08]  /*77d0*/  HMMA.16816.F32.BF16 R8, R32.reuse, R48, R8 ;  /* 0x000000302008723c */ /* 0x050ff00000041808 */
[-C--:B------:R-:W-:Y:S01]  /*77e0*/  HMMA.16816.F32.BF16 R12, R32, R50.reuse, R12 ;  /* 0x00000032200c723c */ /* 0x080fe2000004180c */
[----:B------:R-:W1:Y:S07]  /*77f0*/  LDSM.16.M88.4 R32, [R155] ;  /* 0x000000009b20783b */ /* 0x000e6e0000000200 */
        /* <DEDUP_REMOVED lines=8> */
[----:B------:R4:W-:Y:S04]  /*7880*/  LDSM.16.MT88.4 R28, [R0+0x7c00] ;  /* 0x007c0000001c783b */ /* 0x0009e80000004200 */
[----:B------:R-:W4:Y:S03]  /*7890*/  LDSM.16.M88.4 R24, [R148+0x4000] ;  /* 0x004000009418783b */ /* 0x000f260000000200 */
        /* <DEDUP_REMOVED lines=8> */
[-C--:B------:R-:W-:Y:S01]  /*7920*/  HMMA.16816.F32.BF16 R4, R20, R48.reuse, R4 ;  /* 0x000000301404723c */ /* 0x080fe20000041804 */
[----:B------:R-:W-:Y:S03]  /*7930*/  IMAD.U32 R38, RZ, RZ, UR24 ;  /* 0x00000018ff267e24 */ /* 0x000fe6000f8e00ff */
[----:B------:R-:W-:Y:S04]  /*7940*/  IMAD.U32 R36, RZ, RZ, UR23 ;  /* 0x00000017ff247e24 */ /* 0x000fe8000f8e00ff */
[C---:B------:R-:W-:Y:S07]  /*7950*/  HMMA.16816.F32.BF16 R8, R44.reuse, R48, R8 ;  /* 0x000000302c08723c */ /* 0x040fee0000041808 */
        /* <DEDUP_REMOVED lines=9> */
[----:B------:R-:W-:Y:S01]  /*79f0*/  LEA R211, P0, R21, R56, 0x2 ;  /* 0x0000003815d37211 */ /* 0x000fe200078010ff */
[----:B------:R-:W-:Y:S02]  /*7a00*/  IMAD.U32 R23, RZ, RZ, UR28 ;  /* 0x0000001cff177e24 */ /* 0x000fe4000f8e00ff */
[C---:B-1----:R-:W-:Y:S01]  /*7a10*/  HMMA.16816.F32.BF16 R8, R32.reuse, R28, R8 ;  /* 0x0000001c2008723c */ /* 0x042fe20000041808 */
[----:B------:R-:W-:Y:S03]  /*7a20*/  IMAD.U32 R56, RZ, RZ, UR19 ;  /* 0x00000013ff387e24 */ /* 0x000fe6000f8e00ff */
[----:B------:R-:W-:Y:S01]  /*7a30*/  LEA.HI.X.SX32 R210, R0, R57, 0x2, P0 ;  /* 0x0000003900d27211 */ /* 0x000fe200000f16ff */
[----:B------:R-:W-:Y:S02]  /*7a40*/  IMAD.U32 R0, RZ, RZ, UR30 ;  /* 0x0000001eff007e24 */ /* 0x000fe4000f8e00ff */
[----:B------:R-:W-:Y:S01]  /*7a50*/  IMAD.U32 R28, RZ, RZ, UR19 ;  /* 0x00000013ff1c7e24 */ /* 0x000fe2000f8e00ff */
[-C--:B------:R-:W-:Y:S01]  /*7a60*/  HMMA.16816.F32.BF16 R12, R32, R30.reuse, R12 ;  /* 0x0000001e200c723c */ /* 0x080fe2000004180c */
[----:B------:R-:W-:Y:S03]  /*7a70*/  IMAD.U32 R57, RZ, RZ, UR20 ;  /* 0x00000014ff397e24 */ /* 0x000fe6000f8e00ff */
[----:B------:R-:W-:Y:S03]  /*7a80*/  IMAD.U32 R29, RZ, RZ, UR17 ;  /* 0x00000011ff1d7e24 */ /* 0x000fe6000f8e00ff */
[----:B------:R-:W-:Y:S01]  /*7a90*/  IMAD.U32 R34, RZ, RZ, UR22 ;  /* 0x00000016ff227e24 */ /* 0x000fe2000f8e00ff */
[----:B------:R-:W-:Y:S01]  /*7aa0*/  HMMA.16816.F32.BF16 R16, R24, R30, R16 ;  /* 0x0000001e1810723c */ /* 0x000fe20000041810 */
[----:B------:R-:W-:Y:S03]  /*7ab0*/  IMAD.U32 R35, RZ, RZ, UR23 ;  /* 0x00000017ff237e24 */ /* 0x000fe6000f8e00ff */
[----:B--2---:R-:W-:Y:S01]  /*7ac0*/  @P1 IADD3 R20, P2, R54, UR12, RZ ;  /* 0x0000000c36141c10 */ /* 0x004fe2000ff5e0ff */
[----:B------:R-:W-:Y:S01]  /*7ad0*/  IMAD.U32 R32, RZ, RZ, UR21 ;  /* 0x00000015ff207e24 */ /* 0x000fe2000f8e00ff */
[----:B------:R-:W-:Y:S01]  /*7ae0*/  @UP4 UIADD3 UR12, UP1, UR12, -0x200, URZ ;  /* 0xfffffe000c0c4890 */ /* 0x000fe2000ff3e03f */
[----:B------:R-:W-:Y:S01]  /*7af0*/  IMAD.U32 R24, RZ, RZ, UR27 ;  /* 0x0000001bff187e24 */ /* 0x000fe2000f8e00ff */
[----:B---3--:R-:W-:Y:S01]  /*7b00*/  @P1 IADD3.X R21, R53, UR11, RZ, P2, !PT ;  /* 0x0000000b35151c10 */ /* 0x008fe200097fe4ff */
[----:B------:R-:W-:Y:S01]  /*7b10*/  IMAD.U32 R25, RZ, RZ, UR26 ;  /* 0x0000001aff197e24 */ /* 0x000fe2000f8e00ff */
[----:B------:R-:W-:Y:S02]  /*7b20*/  @UP4 UIADD3.X UR11, UR11, -0x1, URZ, UP1, !UPT ;  /* 0xffffffff0b0b4890 */ /* 0x000fe40008ffe43f */
[----:B------:R-:W-:Y:S01]  /*7b30*/  IMAD.U32 R27, RZ, RZ, UR25 ;  /* 0x00000019ff1b7e24 */ /* 0x000fe2000f8e00ff */
[----:B------:R1:W5:Y:S01]  /*7b40*/  @P1 LDG.E R245, [R20.64] ;  /* 0x0000000814f51981 */ /* 0x000362000c1e1900 */
[----:B------:R-:W-:Y:S02]  /*7b50*/  IMAD.U32 R31, RZ, RZ, UR24 ;  /* 0x00000018ff1f7e24 */ /* 0x000fe4000f8e00ff */
[----:B------:R-:W-:Y:S01]  /*7b60*/  IMAD.U32 R30, RZ, RZ, UR20 ;  /* 0x00000014ff1e7e24 */ /* 0x000fe2000f8e00ff */
[----:B------:R1:W5:Y:S01]  /*7b70*/  @P1 LDG.E R246, [R20.64+0x20] ;  /* 0x0000200814f61981 */ /* 0x000362000c1e1900 */
[----:B------:R-:W-:Y:S02]  /*7b80*/  IMAD.U32 R33, RZ, RZ, UR16 ;  /* 0x00000010ff217e24 */ /* 0x000fe4000f8e00ff */
[----:B------:R-:W-:Y:S01]  /*7b90*/  IMAD.U32 R26, RZ, RZ, UR18 ;  /* 0x00000012ff1a7e24 */ /* 0x000fe2000f8e00ff */
[----:B------:R1:W5:Y:S01]  /*7ba0*/  @P1 LDG.E R243, [R20.64+0x100] ;  /* 0x0001000814f31981 */ /* 0x000362000c1e1900 */
[----:B------:R-:W-:Y:S02]  /*7bb0*/  IMAD.U32 R54, RZ, RZ, UR17 ;  /* 0x00000011ff367e24 */ /* 0x000fe4000f8e00ff */
[----:B------:R-:W-:Y:S01]  /*7bc0*/  IMAD.U32 R53, RZ, RZ, UR16 ;  /* 0x00000010ff357e24 */ /* 0x000fe2000f8e00ff */
[----:B------:R1:W5:Y:S02]  /*7bd0*/  @P1 LDG.E R244, [R20.64+0x120] ;  /* 0x0001200814f41981 */ /* 0x000364000c1e1900 */
        /* <DEDUP_REMOVED lines=186> */
.L_x_160:
        /* <DEDUP_REMOVED lines=19> */
.L_x_161:
        /* <DEDUP_REMOVED lines=14> */
[----:B------:R-:W-:-:S04]  /*8990*/  UIMAD UR12, UR4, UR13, UR12 ;  /* 0x0000000d040c72a4 */ /* 0x000fc8000f8e020c */
[----:B------:R-:W-:Y:S02]  /*89a0*/  IADD3 R6, P0, R6, UR14, RZ ;  /* 0x0000000e06067c10 */ /* 0x000fe4000ff1e0ff */
[----:B------:R-:W-:Y:S01]  /*89b0*/  IMAD.U32 R0, RZ, RZ, UR12 ;  /* 0x0000000cff007e24 */ /* 0x000fe2000f8e00ff */
[----:B------:R-:W-:Y:S02]  /*89c0*/  ULDC.64 UR12, c[0x0][0x3b8] ;  /* 0x0000ee00000c7ab9 */ /* 0x000fe40000000a00 */
[----:B------:R-:W-:Y:S01]  /*89d0*/  UIMAD UR12, UR31, UR12, URZ ;  /* 0x0000000c1f0c72a4 */ /* 0x000fe2000f8e023f */
[----:B------:R2:W3:Y:S01]  /*89e0*/  LDS.128 R16, [R52+0x7000] ;  /* 0x0070000034107984 */ /* 0x0004e20000000c00 */
        /* <DEDUP_REMOVED lines=23> */
.L_x_163:
[----:B--2---:R-:W-:Y:S05]  /*8b60*/  BSYNC B0 ;  /* 0x0000000000007941 */ /* 0x004fea0003800000 */
.L_x_162:
        /* <DEDUP_REMOVED lines=14> */
.L_x_165:
[----:B------:R-:W-:Y:S05]  /*8c50*/  BSYNC B0 ;  /* 0x0000000000007941 */ /* 0x000fea0003800000 */
.L_x_164:
        /* <DEDUP_REMOVED lines=25> */
.L_x_167:
[----:B------:R-:W-:Y:S05]  /*8df0*/  BSYNC B0 ;  /* 0x0000000000007941 */ /* 0x000fea0003800000 */
.L_x_166:
        /* <DEDUP_REMOVED lines=10> */
[----:B-1----:R1:W-:Y:S01]  /*8ea0*/  STG.E.128 [R4.64], R24 ;  /* 0x0000001804007986 */ /* 0x0023e2000c101d08 */
[----:B------:R-:W-:Y:S05]  /*8eb0*/  BRA `(.L_x_168) ;  /* 0x0000085000007947 */ /* 0x000fea0003800000 */
.L_x_140:
        /* <DEDUP_REMOVED lines=21> */
.L_x_169:
        /* <DEDUP_REMOVED lines=19> */
.L_x_170:
[----:B------:R-:W-:Y:S01]  /*9140*/  USHF.L.U32 UR4, UR10, 0x7, URZ ;  /* 0x000000070a047899 */ /* 0x000fe2000800063f */
[----:B------:R-:W1:Y:S01]  /*9150*/  S2R R3, SR_TID.X ;  /* 0x0000000000037919 */ /* 0x000e620000002100 */
[----:B------:R-:W-:Y:S01]  /*9160*/  ULDC.64 UR12, c[0x0][0x3a0] ;  /* 0x0000e800000c7ab9 */ /* 0x000fe20000000a00 */
[----:B------:R-:W-:Y:S01]  /*9170*/  ISETP.GE.AND P1, PT, R226, c[0x0][0x220], PT ;  /* 0x00008800e2007a0c */ /* 0x000fe20003f26270 */
[----:B------:R-:W-:Y:S01]  /*9180*/  USHF.R.S32.HI UR6, URZ, 0x1f, UR4 ;  /* 0x0000001f3f067899 */ /* 0x000fe20008011404 */
[----:B------:R-:W-:Y:S01]  /*9190*/  BSSY B0, `(.L_x_171) ;  /* 0x0000020000007945 */ /* 0x000fe20003800000 */
[----:B------:R-:W-:Y:S01]  /*91a0*/  IMAD.U32 R11, RZ, RZ, UR4 ;  /* 0x00000004ff0b7e24 */ /* 0x000fe2000f8e00ff */
[----:B------:R-:W-:Y:S02]  /*91b0*/  UIMAD UR5, UR10, -0x80, UR5 ;  /* 0xffffff800a0578a4 */ /* 0x000fe4000f8e0205 */
[----:B------:R-:W-:Y:S01]  /*91c0*/  UIMAD UR12, UR6, UR12, URZ ;  /* 0x0000000c060c72a4 */ /* 0x000fe2000f8e023f */
[----:B------:R-:W-:Y:S01]  /*91d0*/  IMAD.WIDE.U32 R4, R11, c[0x0][0x3a0], R226 ;  /* 0x0000e8000b047a25 */ /* 0x000fe200078e00e2 */
[----:B------:R-:W-:-:S02]  /*91e0*/  USHF.R.S32.HI UR31, URZ, 0x1f, UR50 ;  /* 0x0000001f3f1f7899 */ /* 0x000fc40008011432 */
[----:B------:R-:W-:Y:S02]  /*91f0*/  UIMAD UR12, UR4, UR13, UR12 ;  /* 0x0000000d040c72a4 */ /* 0x000fe4000f8e020c */
[----:B------:R-:W-:-:S04]  /*9200*/  IADD3 R4, P0, R4, UR14, RZ ;  /* 0x0000000e04047c10 */ /* 0x000fc8000ff1e0ff */
[----:B------:R-:W-:Y:S01]  /*9210*/  IMAD.U32 R0, RZ, RZ, UR12 ;  /* 0x0000000cff007e24 */ /* 0x000fe2000f8e00ff */
[----:B------:R-:W-:Y:S02]  /*9220*/  ULDC.64 UR12, c[0x0][0x3b8] ;  /* 0x0000ee00000c7ab9 */ /* 0x000fe40000000a00 */
[----:B------:R-:W-:Y:S02]  /*9230*/  UIMAD UR12, UR31, UR12, URZ ;  /* 0x0000000c1f0c72a4 */ /* 0x000fe4000f8e023f */
        /* <DEDUP_REMOVED lines=8> */
[----:B------:R-:W-:Y:S02]  /*92c0*/  ISETP.GE.OR P2, PT, R0, UR5, P1 ;  /* 0x0000000500007c0c */ /* 0x000fe40008f46670 */
        /* <DEDUP_REMOVED lines=12> */
.L_x_172:
[----:B------:R-:W-:Y:S05]  /*9390*/  BSYNC B0 ;  /* 0x0000000000007941 */ /* 0x000fea0003800000 */
.L_x_171:
        /* <DEDUP_REMOVED lines=15> */
.L_x_174:
[----:B------:R-:W-:Y:S05]  /*9490*/  BSYNC B0 ;  /* 0x0000000000007941 */ /* 0x000fea0003800000 */
.L_x_173:
        /* <DEDUP_REMOVED lines=26> */
.L_x_176:
[----:B------:R-:W-:Y:S05]  /*9640*/  BSYNC B0 ;  /* 0x0000000000007941 */ /* 0x000fea0003800000 */
.L_x_175:
        /* <DEDUP_REMOVED lines=12> */
.L_x_168:
[----:B------:R-:W-:Y:S05]  /*9710*/  BSYNC B1 ;  /* 0x0000000000017941 */ /* 0x000fea0003800000 */
.L_x_135:
        /* <DEDUP_REMOVED lines=11> */
.L_x_177:
[----:B------:R-:W-:Y:S05]  /*97d0*/  EXIT ;  /* 0x000000000000794d */ /* 0x000fea0003800000 */
.L_x_179:
        /* <DEDUP_REMOVED lines=10> */
.L_x_1328:


//--------------------- .text._ZN5flash44flash_bwd_dq_dk_dv_loop_seqk_parallel_kernelI23Flash_bwd_kernel_traitsILi32ELi128ELi128ELi8ELi4ELi4ELi4ELb1ELb0EN7cutlass10bfloat16_tE19Flash_kernel_traitsILi32ELi128ELi128ELi8ES3_EELb0ELb0ELb1ELb0ELb0ELb1ELb0EEEvNS_16Flash_bwd_paramsE --------------------------
	.section	.text._ZN5flash44flash_bwd_dq_dk_dv_loop_seqk_parallel_kernelI23Flash_bwd_kernel_traitsILi32ELi128ELi128ELi8ELi4ELi4ELi4ELb1ELb0EN7cutlass10bfloat16_tE19Flash_kernel_traitsILi32ELi128ELi128ELi8ES3_EELb0ELb0ELb1ELb0ELb0ELb1ELb0EEEvNS_16Flash_bwd_paramsE,"ax",@progbits
	.sectioninfo	@"SHI_REGISTERS=255"
	.align	128
        .global         _ZN5flash44flash_bwd_dq_dk_dv_loop_seqk_parallel_kernelI23Flash_bwd_kernel_traitsILi32ELi128ELi128ELi8ELi4ELi4ELi4ELb1ELb0EN7cutlass10bfloat16_tE19Flash_kernel_traitsILi32ELi128ELi128ELi8ES3_EELb0ELb0ELb1ELb0ELb0ELb1ELb0EEEvNS_16Flash_bwd_paramsE
        .type           _ZN5flash44flash_bwd_dq_dk_dv_loop_seqk_parallel_kernelI23Flash_bwd_kernel_traitsILi32ELi128ELi128ELi8ELi4ELi4ELi4ELb1ELb0EN7cutlass10bfloat16_tE19Flash_kernel_traitsILi32ELi128ELi128ELi8ES3_EELb0ELb0ELb1ELb0ELb0ELb1ELb0EEEvNS_16Flash_bwd_paramsE,@function
        .size           _ZN5flash44flash_bwd_dq_dk_dv_loop_seqk_parallel_kernelI23Flash_bwd_kernel_traitsILi32ELi128ELi128ELi8ELi4ELi4ELi4ELb1ELb0EN7cutlass10bfloat16_tE19Flash_kernel_traitsILi32ELi128ELi128ELi8ES3_EELb0ELb0ELb1ELb0ELb0ELb1ELb0EEEvNS_16Flash_bwd_paramsE,(.L_x_1329 - _ZN5flash44flash_bwd_dq_dk_dv_loop_seqk_parallel_kernelI23Flash_bwd_kernel_traitsILi32ELi128ELi128ELi8ELi4ELi4ELi4ELb1ELb0EN7cutlass10bfloat16_tE19Flash_kernel_traitsILi32ELi128ELi128ELi8ES3_EELb0ELb0ELb1ELb0ELb0ELb1ELb0EEEvNS_16Flash_bwd_paramsE)
        .other          _ZN5flash44flash_bwd_dq_dk_dv_loop_seqk_parallel_kernelI23Flash_bwd_kernel_traitsILi32ELi128ELi128ELi8ELi4ELi4ELi4ELb1ELb0EN7cutlass10bfloat16_tE19Flash_kernel_traitsILi32ELi128ELi128ELi8ES3_EELb0ELb0ELb1ELb0ELb0ELb1ELb0EEEvNS_16Flash_bwd_paramsE,@"STO_CUDA_ENTRY STV_DEFAULT"
_ZN5flash44flash_bwd_dq_dk_dv_loop_seqk_parallel_kernelI23Flash_bwd_kernel_traitsILi32ELi128ELi128ELi8ELi4ELi4ELi4ELb1ELb0EN7cutlass10bfloat16_tE19Flash_kernel_traitsILi32ELi128ELi128ELi8ES3_EELb0ELb0ELb1ELb0ELb0ELb1ELb0EEEvNS_16Flash_bwd_paramsE:
.text._ZN5flash44flash_bwd_dq_dk_dv_loop_seqk_parallel_kernelI23Flash_bwd_kernel_traitsILi32ELi128ELi128ELi8ELi4ELi4ELi4ELb1ELb0EN7cutlass10bfloat16_tE19Flash_kernel_traitsILi32ELi128ELi128ELi8ES3_EELb0ELb0ELb1ELb0ELb0ELb1ELb0EEEvNS_16Flash_bwd_paramsE:
        /* <DEDUP_REMOVED lines=34> */
[-C--:B------:R-:W-:Y:S01]  /*0220*/  LEA.HI R6, R11, R20.reuse, RZ, 0x5 ;  /* 0x000000140b067211 */ /* 0x080fe200078f28ff */
[----:B------:R-:W-:Y:S01]  /*0230*/  UISETP.NE.AND UP5, UPT, UR9, URZ, UPT ;  /* 0x0000003f0900728c */ /* 0x000fe2000bfa5270 */
[--C-:B------:R-:W-:Y:S01]  /*0240*/  SHF.R.S32.HI R7, RZ, 0x2, R4.reuse ;  /* 0x00000002ff077819 */ /* 0x100fe20000011404 */
[----:B---3--:R-:W-:Y:S01]  /*0250*/  USHF.L.U32 UR7, UR51, 0x7, URZ ;  /* 0x0000000733077899 */ /* 0x008fe2000800063f */
[----:B------:R-:W-:Y:S01]  /*0260*/  SHF.R.S32.HI R0, RZ, 0x1f, R4 ;  /* 0x0000001fff007819 */ /* 0x000fe20000011404 */
[----:B------:R-:W-:Y:S01]  /*0270*/  ULDC UR14, c[0x0][0x214] ;  /* 0x00008500000e7ab9 */ /* 0x000fe20000000800 */
[-C--:B------:R-:W-:Y:S01]  /*0280*/  LEA.HI R3, R4, R7.reuse, RZ, 0x1 ;  /* 0x0000000704037211 */ /* 0x080fe200078f08ff */
[----:B------:R-:W-:Y:S01]  /*0290*/  ULDC UR8, c[0x0][0x1c0] ;  /* 0x0000700000087ab9 */ /* 0x000fe20000000800 */
[----:B------:R-:W-:Y:S01]  /*02a0*/  LEA.HI R0, R0, R7, RZ, 0x3 ;  /* 0x0000000700007211 */ /* 0x000fe200078f18ff */
[----:B------:R-:W-:Y:S01]  /*02b0*/  ULDC UR18, c[0x0][0x224] ;  /* 0x0000890000127ab9 */ /* 0x000fe20000000800 */
[----:B------:R-:W-:Y:S01]  /*02c0*/  LOP3.LUT R5, R6, 0xffffffe0, RZ, 0xc0, !PT ;  /* 0xffffffe006057812 */ /* 0x000fe200078ec0ff */
[----:B------:R-:W-:Y:S01]  /*02d0*/  ULDC UR20, c[0x0][0x224] ;  /* 0x0000890000147ab9 */ /* 0x000fe20000000800 */
[----:B------:R-:W-:Y:S01]  /*02e0*/  LOP3.LUT R3, R3, 0x7fffffe, RZ, 0xc0, !PT ;  /* 0x07fffffe03037812 */ /* 0x000fe200078ec0ff */
[----:B------:R-:W-:Y:S01]  /*02f0*/  ULDC UR17, c[0x0][0x1c0] ;  /* 0x0000700000117ab9 */ /* 0x000fe20000000800 */
[----:B------:R-:W-:Y:S01]  /*0300*/  LOP3.LUT R2, R0, 0xfffffff8, RZ, 0xc0, !PT ;  /* 0xfffffff800027812 */ /* 0x000fe200078ec0ff */
[----:B------:R-:W-:Y:S01]  /*0310*/  IMAD.IADD R0, R20, 0x1, -R5 ;  /* 0x0000000114007824 */ /* 0x000fe200078e0a05 */
[-C--:B------:R-:W-:Y:S01]  /*0320*/  LEA.HI R21, R11, R20.reuse, RZ, 0x3 ;  /* 0x000000140b157211 */ /* 0x080fe200078f18ff */
[C---:B------:R-:W-:Y:S01]  /*0330*/  IMAD.IADD R9, R7.reuse, 0x1, -R3 ;  /* 0x0000000107097824 */ /* 0x040fe200078e0a03 */
[----:B------:R-:W-:Y:S01]  /*0340*/  SHF.R.S32.HI R3, RZ, 0x1f, R6 ;  /* 0x0000001fff037819 */ /* 0x000fe20000011406 */
[----:B------:R-:W-:Y:S01]  /*0350*/  IMAD.IADD R7, R7, 0x1, -R2 ;  /* 0x0000000107077824 */ /* 0x000fe200078e0a02 */
[----:B------:R-:W-:Y:S01]  /*0360*/  SHF.R.S32.HI R2, RZ, 0x1f, R0 ;  /* 0x0000001fff027819 */ /* 0x000fe20000011400 */
[----:B------:R-:W-:Y:S01]  /*0370*/  ULDC.U8 UR10, c[0x0][0x3d0] ;  /* 0x0000f400000a7ab9 */ /* 0x000fe20000000000 */
[----:B------:R-:W-:Y:S01]  /*0380*/  LEA.HI R10, R11, R20, RZ, 0x4 ;  /* 0x000000140b0a7211 */ /* 0x000fe200078f20ff */
[----:B------:R-:W-:Y:S01]  /*0390*/  ULDC.64 UR12, c[0x0][0x118] ;  /* 0x00004600000c7ab9 */ /* 0x000fe20000000a00 */
[----:B------:R-:W-:Y:S01]  /*03a0*/  LEA.HI R240, R2, R0, RZ, 0x2 ;  /* 0x0000000002f07211 */ /* 0x000fe200078f10ff */
[----:B------:R-:W-:Y:S01]  /*03b0*/  UISETP.NE.AND UP6, UPT, UR10, URZ, UPT ;  /* 0x0000003f0a00728c */ /* 0x000fe2000bfc5270 */
[----:B------:R-:W-:Y:S01]  /*03c0*/  SHF.R.S32.HI R2, RZ, 0x3, R21 ;  /* 0x00000003ff027819 */ /* 0x000fe20000011415 */
[----:B------:R-:W-:Y:S01]  /*03d0*/  USHF.L.U32 UR36, UR11, 0x3, URZ ;  /* 0x000000030b247899 */ /* 0x000fe2000800063f */
[----:B------:R-:W-:Y:S01]  /*03e0*/  LOP3.LUT R0, R4, 0xfffffffc, RZ, 0xc0, !PT ;  /* 0xfffffffc04007812 */ /* 0x000fe200078ec0ff */
[----:B------:R-:W-:Y:S01]  /*03f0*/  USHF.L.U32 UR35, UR11, 0x4, URZ ;  /* 0x000000040b237899 */ /* 0x000fe2000800063f */
[----:B------:R-:W-:Y:S01]  /*0400*/  SHF.R.S32.HI R8, RZ, 0x4, R10 ;  /* 0x00000004ff087819 */ /* 0x000fe2000001140a */
[----:B------:R-:W-:Y:S01]  /*0410*/  IMAD.SHL.U32 R2, R2, 0x40, RZ ;  /* 0x0000004002027824 */ /* 0x000fe200078e00ff */
[----:B------:R-:W-:Y:S01]  /*0420*/  LOP3.LUT P5, RZ, R7, 0x2, RZ, 0xc0, !PT ;  /* 0x0000000207ff7812 */ /* 0x000fe200078ac0ff */
[----:B------:R-:W-:Y:S01]  /*0430*/  IMAD.IADD R12, R20, 0x1, -R0 ;  /* 0x00000001140c7824 */ /* 0x000fe200078e0a00 */
[----:B------:R-:W-:Y:S01]  /*0440*/  SHF.R.S32.HI R0, RZ, 0x5, R6 ;  /* 0x00000005ff007819 */ /* 0x000fe20000011406 */
[----:B------:R-:W-:Y:S01]  /*0450*/  UIMAD UR34, UR11, 0x18, URZ ;  /* 0x000000180b2278a4 */ /* 0x000fe2000f8e023f */
[----:B------:R-:W-:Y:S01]  /*0460*/  LOP3.LUT R2, R2, 0xc0, RZ, 0xc0, !PT ;  /* 0x000000c002027812 */ /* 0x000fe200078ec0ff */
[----:B------:R-:W-:Y:S01]  /*0470*/  IMAD.SHL.U32 R5, R12, 0x8, RZ ;  /* 0x000000080c057824 */ /* 0x000fe200078e00ff */
[----:B------:R-:W-:Y:S01]  /*0480*/  LEA.HI R3, R3, R0, RZ, 0x2 ;  /* 0x0000000003037211 */ /* 0x000fe200078f10ff */
[----:B------:R-:W-:Y:S01]  /*0490*/  USHF.L.U32 UR33, UR11, 0x5, URZ ;  /* 0x000000050b217899 */ /* 0x000fe2000800063f */
[----:B------:R-:W-:Y:S01]  /*04a0*/  SHF.R.U32.HI R4, RZ, 0x3, R2 ;  /* 0x00000003ff047819 */ /* 0x000fe20000011602 */
[----:B------:R-:W-:Y:S01]  /*04b0*/  UIMAD UR32, UR11, 0x28, URZ ;  /* 0x000000280b2078a4 */ /* 0x000fe2000f8e023f */
[----:B------:R-:W-:Y:S01]  /*04c0*/  LOP3.LUT R5, R2, 0x18, R5, 0xf8, !PT ;  /* 0x0000001802057812 */ /* 0x000fe200078ef805 */
[----:B------:R-:W-:Y:S01]  /*04d0*/  UIMAD UR31, UR11, 0x30, URZ ;  /* 0x000000300b1f78a4 */ /* 0x000fe2000f8e023f */
[----:B------:R-:W-:Y:S01]  /*04e0*/  LOP3.LUT R2, R3, 0xfffffffc, RZ, 0xc0, !PT ;  /* 0xfffffffc03027812 */ /* 0x000fe200078ec0ff */
[----:B------:R-:W-:Y:S01]  /*04f0*/  UIMAD UR30, UR11, 0x38, URZ ;  /* 0x000000380b1e78a4 */ /* 0x000fe2000f8e023f */
[----:B------:R-:W-:Y:S01]  /*0500*/  LOP3.LUT R4, R5, R4, RZ, 0x3c, !PT ;  /* 0x0000000405047212 */ /* 0x000fe200078e3cff */
[----:B------:R-:W-:Y:S01]  /*0510*/  USHF.L.U32 UR29, UR11, 0x6, URZ ;  /* 0x000000060b1d7899 */ /* 0x000fe2000800063f */
[----:B------:R-:W-:Y:S01]  /*0520*/  LEA.HI R6, R10, R8, RZ, 0x1 ;  /* 0x000000080a067211 */ /* 0x000fe200078f08ff */
[C---:B------:R-:W-:Y:S01]  /*0530*/  IMAD.IADD R17, R0.reuse, 0x1, -R2 ;  /* 0x0000000100117824 */ /* 0x040fe200078e0a02 */
[----:B------:R-:W-:Y:S01]  /*0540*/  LOP3.LUT P4, RZ, R7, 0x4, RZ, 0xc0, !PT ;  /* 0x0000000407ff7812 */ /* 0x000fe2000788c0ff */
[----:B------:R-:W-:Y:S01]  /*0550*/  IMAD R0, R0, 0x8, R9 ;  /* 0x0000000800007824 */ /* 0x000fe200078e0209 */
[----:B------:R-:W-:Y:S01]  /*0560*/  LOP3.LUT R3, R6, 0xfffffffe, RZ, 0xc0, !PT ;  /* 0xfffffffe06037812 */ /* 0x000fe200078ec0ff */
[----:B------:R-:W-:Y:S01]  /*0570*/  IMAD.U32 R6, RZ, RZ, UR4 ;  /* 0x00000004ff067e24 */ /* 0x000fe2000f8e00ff */
[----:B------:R-:W-:Y:S01]  /*0580*/  UIMAD UR4, UR51, UR8, UR55 ;  /* 0x00000008330472a4 */ /* 0x000fe2000f8e0237 */
[----:B------:R-:W-:Y:S01]  /*0590*/  IMAD.U32 R244, R0, 0x20, R4 ;  /* 0x0000002000f47824 */ /* 0x000fe200078e0004 */
[----:B------:R-:W-:Y:S01]  /*05a0*/  LOP3.LUT R0, R21, 0xfffffff8, RZ, 0xc0, !PT ;  /* 0xfffffff815007812 */ /* 0x000fe200078ec0ff */
[----:B------:R-:W-:Y:S01]  /*05b0*/  IMAD.IADD R14, R8, 0x1, -R3 ;  /* 0x00000001080e7824 */ /* 0x000fe200078e0a03 */
[----:B------:R-:W-:Y:S01]  /*05c0*/  LEA.HI R3, R11, R20, RZ, 0x7 ;  /* 0x000000140b037211 */ /* 0x000fe200078f38ff */
[----:B------:R1:W-:Y:S01]  /*05d0*/  STL [R1+0x24], R6 ;  /* 0x0000240601007387 */ /* 0x0003e20000100800 */
[----:B------:R-:W-:Y:S01]  /*05e0*/  IMAD.SHL.U32 R9, R12, 0x2, RZ ;  /* 0x000000020c097824 */ /* 0x000fe200078e00ff */
[----:B------:R-:W-:Y:S01]  /*05f0*/  LEA.HI R12, R7, R7, RZ, 0x1 ;  /* 0x00000007070c7211 */ /* 0x000fe200078f08ff */
[----:B------:R-:W-:Y:S01]  /*0600*/  IMAD.IADD R5, R20, 0x1, -R0 ;  /* 0x0000000114057824 */ /* 0x000fe200078e0a00 */
[----:B------:R-:W-:Y:S01]  /*0610*/  LOP3.LUT R0, R10, 0xfffffff0, RZ, 0xc0, !PT ;  /* 0xfffffff00a007812 */ /* 0x000fe200078ec0ff */
[----:B------:R-:W-:Y:S01]  /*0620*/  UIMAD UR4, UR4, UR18, URZ ;  /* 0x00000012040472a4 */ /* 0x000fe2000f8e023f */
[----:B------:R-:W-:Y:S01]  /*0630*/  SHF.R.S32.HI R11, RZ, 0x7, R3 ;  /* 0x00000007ff0b7819 */ /* 0x000fe20000011403 */
[----:B------:R-:W-:Y:S01]  /*0640*/  UIMAD.WIDE.U32 UR8, UR51, UR20, URZ ;  /* 0x00000014330872a5 */ /* 0x000fe2000f8e003f */
[----:B------:R-:W-:Y:S01]  /*0650*/  LEA.HI R8, R5, R5, RZ, 0x1 ;  /* 0x0000000505087211 */ /* 0x000fe200078f08ff */
[----:B------:R-:W-:Y:S01]  /*0660*/  IMAD.IADD R0, R20, 0x1, -R0 ;  /* 0x0000000114007824 */ /* 0x000fe200078e0a00 */
[----:B------:R-:W-:Y:S01]  /*0670*/  SEL R186, R166, 0xffffffe0, !P5 ;  /* 0xffffffe0a6ba7807 */ /* 0x000fe20006800000 */
[C---:B------:R-:W-:Y:S01]  /*0680*/  IMAD R3, R11.reuse, 0x8, R14 ;  /* 0x000000080b037824 */ /* 0x040fe200078e020e */
[----:B------:R-:W-:Y:S01]  /*0690*/  LOP3.LUT R2, R8, 0x3fffffe, RZ, 0xc0, !PT ;  /* 0x03fffffe08027812 */ /* 0x000fe200078ec0ff */
[----:B------:R-:W-:Y:S01]  /*06a0*/  IMAD R19, R11, 0x2000, R9 ;  /* 0x000020000b137824 */ /* 0x000fe200078e0209 */
[----:B------:R-:W-:Y:S01]  /*06b0*/  SHF.R.S32.HI R10, RZ, 0x1f, R0 ;  /* 0x0000001fff0a7819 */ /* 0x000fe20000011400 */
[----:B------:R-:W-:Y:S01]  /*06c0*/  UIMAD UR28, UR11, 0x48, URZ ;  /* 0x000000480b1c78a4 */ /* 0x000fe2000f8e023f */
[----:B------:R-:W-:Y:S01]  /*06d0*/  LOP3.LUT R245, R245, 0x6, RZ, 0xc0, !PT ;  /* 0x00000006f5f57812 */ /* 0x000fe200078ec0ff */
[----:B------:R-:W-:Y:S01]  /*06e0*/  IMAD.IADD R4, R5, 0x1, -R2 ;  /* 0x0000000105047824 */ /* 0x000fe200078e0a02 */
[-C--:B------:R-:W-:Y:S01]  /*06f0*/  LEA.HI R2, R0, R0.reuse, RZ, 0x1 ;  /* 0x0000000000027211 */ /* 0x080fe200078f08ff */
[----:B------:R-:W-:Y:S01]  /*0700*/  UIMAD UR27, UR11, 0x50, URZ ;  /* 0x000000500b1b78a4 */ /* 0x000fe2000f8e023f */
[----:B------:R-:W-:Y:S01]  /*0710*/  LEA.HI R10, R10, R0, RZ, 0x3 ;  /* 0x000000000a0a7211 */ /* 0x000fe200078f18ff */
[----:B------:R-:W-:Y:S01]  /*0720*/  IMAD R162, R3, 0x8, R4 ;  /* 0x0000000803a27824 */ /* 0x000fe200078e0204 */
[--C-:B------:R-:W-:Y:S01]  /*0730*/  SHF.R.S32.HI R4, RZ, 0x1, R2.reuse ;  /* 0x00000001ff047819 */ /* 0x100fe20000011402 */
[----:B------:R-:W-:Y:S01]  /*0740*/  IMAD R245, R11, 0x40, R245 ;  /* 0x000000400bf57824 */ /* 0x000fe200078e02f5 */
[----:B------:R-:W-:Y:S01]  /*0750*/  LOP3.LUT R3, R10, 0xfffffff8, RZ, 0xc0, !PT ;  /* 0xfffffff80a037812 */ /* 0x000fe200078ec0ff */
[----:B------:R-:W-:Y:S01]  /*0760*/  UIMAD UR26, UR11, 0x58, URZ ;  /* 0x000000580b1a78a4 */ /* 0x000fe2000f8e023f */
[----:B-1----:R-:W-:Y:S01]  /*0770*/  LOP3.LUT R6, R2, 0x7fffffe, RZ, 0xc0, !PT ;  /* 0x07fffffe02067812 */ /* 0x002fe200078ec0ff */
[----:B------:R-:W-:Y:S01]  /*0780*/  UIMAD UR25, UR11, 0x60, URZ ;  /* 0x000000600b1978a4 */ /* 0x000fe2000f8e023f */
[----:B------:R-:W-:Y:S01]  /*0790*/  SHF.R.S32.HI R2, RZ, 0x1f, R2 ;  /* 0x0000001fff027819 */ /* 0x000fe20000011402 */
[C---:B------:R-:W-:Y:S01]  /*07a0*/  IMAD.IADD R18, R0.reuse, 0x1, -R3 ;  /* 0x0000000100127824 */ /* 0x040fe200078e0a03 */
[----:B------:R-:W-:Y:S01]  /*07b0*/  UIMAD UR24, UR11, 0x68, URZ ;  /* 0x000000680b1878a4 */ /* 0x000fe2000f8e023f */
[----:B------:R-:W-:Y:S01]  /*07c0*/  IMAD.IADD R15, R0, 0x1, -R6 ;  /* 0x00000001000f7824 */ /* 0x000fe200078e0a06 */
[----:B------:R-:W-:Y:S01]  /*07d0*/  LEA.HI R0, R2, R4, RZ, 0x2 ;  /* 0x0000000402007211 */ /* 0x000fe200078f10ff */
[----:B------:R-:W-:Y:S01]  /*07e0*/  IMAD.U32 R3, RZ, RZ, UR11 ;  /* 0x0000000bff037e24 */ /* 0x000fe2000f8e00ff */
[----:B------:R-:W-:Y:S01]  /*07f0*/  LOP3.LUT R2, R7, 0x1, RZ, 0xc0, !PT ;  /* 0x0000000107027812 */ /* 0x000fe200078ec0ff */
[----:B------:R-:W-:Y:S01]  /*0800*/  UIMAD UR23, UR11, 0x70, URZ ;  /* 0x000000700b1778a4 */ /* 0x000fe2000f8e023f */
[----:B------:R-:W-:Y:S01]  /*0810*/  LOP3.LUT R0, R0, 0xfffffffc, RZ, 0xc0, !PT ;  /* 0xfffffffc00007812 */ /* 0x000fe200078ec0ff */
[----:B------:R-:W-:Y:S01]  /*0820*/  UIMAD UR22, UR11, 0x78, URZ ;  /* 0x000000780b1678a4 */ /* 0x000fe2000f8e023f */
[----:B------:R-:W-:Y:S01]  /*0830*/  ISETP.NE.U32.AND P6, PT, R2, 0x1, PT ;  /* 0x000000010200780c */ /* 0x000fe20003fc5070 */
[----:B------:R-:W-:Y:S01]  /*0840*/  IMAD.U32 R2, RZ, RZ, UR19 ;  /* 0x00000013ff027e24 */ /* 0x000fe2000f8e00ff */
[----:B------:R-:W-:Y:S01]  /*0850*/  UMOV UR61, 0xffffe000 ;  /* 0xffffe000003d7882 */ /* 0x000fe20000000000 */
[----:B------:R-:W-:Y:S01]  /*0860*/  IMAD.IADD R16, R4, 0x1, -R0 ;  /* 0x0000000104107824 */ /* 0x000fe200078e0a00 */
[----:B------:R-:W-:Y:S01]  /*0870*/  SHF.R.S32.HI R4, RZ, 0x3, R10 ;  /* 0x00000003ff047819 */ /* 0x000fe2000001140a */
[----:B------:R-:W-:Y:S01]  /*0880*/  IMAD.SHL.U32 R0, R5, 0x40, RZ ;  /* 0x0000004005007824 */ /* 0x000fe200078e00ff */
[----:B------:R1:W-:Y:S01]  /*0890*/  STL [R1+0x20], R2 ;  /* 0x0000200201007387 */ /* 0x0003e20000100800 */
[----:B------:R-:W-:-:S02]  /*08a0*/  SEL R185, R185, 0x10, !P6 ;  /* 0x00000010b9b97807 */ /* 0x000fc40007000000 */
[----:B------:R-:W-:Y:S01]  /*08b0*/  IMAD R15, R4, 0x8, R15 ;  /* 0x00000008040f7824 */ /* 0x000fe200078e020f */
[----:B------:R2:W-:Y:S01]  /*08c0*/  STL [R1+0x18], R3 ;  /* 0x0000180301007387 */ /* 0x0005e20000100800 */
[----:B-1----:R-:W-:Y:S01]  /*08d0*/  IMAD.U32 R2, RZ, RZ, UR5 ;  /* 0x00000005ff027e24 */ /* 0x002fe2000f8e00ff */
[----:B------:R-:W-:Y:S01]  /*08e0*/  USHF.R.S32.HI UR5, URZ, 0x1f, UR20 ;  /* 0x0000001f3f057899 */ /* 0x000fe20008011414 */
[----:B--2---:R-:W-:-:S03]  /*08f0*/  IMAD.SHL.U32 R3, R7, 0x40, RZ ;  /* 0x0000004007037824 */ /* 0x004fc600078e00ff */
[----:B------:R1:W-:Y:S01]  /*0900*/  STL [R1+0x1c], R2 ;  /* 0x00001c0201007387 */ /* 0x0003e20000100800 */
[----:B------:R-:W-:Y:S01]  /*0910*/  UIMAD UR5, UR5, UR51, URZ ;  /* 0x00000033050572a4 */ /* 0x000fe2000f8e023f */
[----:B-1----:R-:W-:Y:S02]  /*0920*/  SHF.R.S32.HI R2, RZ, 0x1, R8 ;  /* 0x00000001ff027819 */ /* 0x002fe40000011408 */
[----:B------:R-:W-:Y:S02]  /*0930*/  LOP3.LUT R8, R0, 0x1c0, RZ, 0xc0, !PT ;  /* 0x000001c000087812 */ /* 0x000fe400078ec0ff */
[----:B------:R-:W-:Y:S01]  /*0940*/  LOP3.LUT R0, R12, 0x3fffffe, RZ, 0xc0, !PT ;  /* 0x03fffffe0c007812 */ /* 0x000fe200078ec0ff */
[C---:B------:R-:W-:Y:S01]  /*0950*/  IMAD.SHL.U32 R6, R2.reuse, 0x40, RZ ;  /* 0x0000004002067824 */ /* 0x040fe200078e00ff */
[----:B------:R-:W-:Y:S02]  /*0960*/  LOP3.LUT P0, RZ, R2, 0x2, RZ, 0xc0, !PT ;  /* 0x0000000202ff7812 */ /* 0x000fe4000780c0ff */
[----:B------:R-:W-:Y:S01]  /*0970*/  LOP3.LUT R2, R3, 0x1c0, RZ, 0xc0, !PT ;  /* 0x000001c003027812 */ /* 0x000fe200078ec0ff */
[----:B------:R-:W-:Y:S01]  /*0980*/  IMAD.IADD R13, R7, 0x1, -R0 ;  /* 0x00000001070d7824 */ /* 0x000fe200078e0a00 */
[----:B------:R-:W-:Y:S01]  /*0990*/  SEL R161, R166, 0xffffffe0, !P0 ;  /* 0xffffffe0a6a17807 */ /* 0x000fe20004000000 */
[C---:B------:R-:W-:Y:S01]  /*09a0*/  IMAD.SHL.U32 R0, R17.reuse, 0x10, RZ ;  /* 0x0000001011007824 */ /* 0x040fe200078e00ff */
[----:B------:R-:W-:Y:S01]  /*09b0*/  LEA.HI R2, R2, R2, RZ, 0x1d ;  /* 0x0000000202027211 */ /* 0x000fe200078fe8ff */
[----:B------:R-:W-:-:S02]  /*09c0*/  IMAD.SHL.U32 R3, R17, 0x400, RZ ;  /* 0x0000040011037824 */ /* 0x000fc400078e00ff */
[----:B------:R-:W-:Y:S01]  /*09d0*/  IMAD.U32 R7, RZ, RZ, UR9 ;  /* 0x00000009ff077e24 */ /* 0x000fe2000f8e00ff */
[----:B------:R-:W-:Y:S01]  /*09e0*/  LEA.HI.SX32 R240, R240, R0, 0x1e ;  /* 0x00000000f0f07211 */ /* 0x000fe200078ff2ff */
[--C-:B------:R-:W-:Y:S01]  /*09f0*/  IMAD R163, R4, 0x200, R3.reuse ;  /* 0x0000020004a37824 */ /* 0x100fe200078e0203 */
[----:B------:R-:W-:Y:S02]  /*0a00*/  LOP3.LUT R5, R8, 0x30, R0, 0xf8, !PT ;  /* 0x0000003008057812 */ /* 0x000fe400078ef800 */
[----:B------:R-:W-:Y:S01]  /*0a10*/  LOP3.LUT R0, R6, 0xc0, RZ, 0xc0, !PT ;  /* 0x000000c006007812 */ /* 0x000fe200078ec0ff */
[----:B------:R-:W-:Y:S01]  /*0a20*/  IMAD.U32 R6, RZ, RZ, UR8 ;  /* 0x00000008ff067e24 */ /* 0x000fe2000f8e00ff */
[----:B------:R-:W-:Y:S02]  /*0a30*/  IADD3 R19, R2, R19, R3 ;  /* 0x0000001302137210 */ /* 0x000fe40007ffe003 */
[--C-:B------:R-:W-:Y:S02]  /*0a40*/  LOP3.LUT R4, R0, 0x8, R21.reuse, 0xf8, !PT ;  /* 0x0000000800047812 */ /* 0x100fe400078ef815 */
[----:B------:R-:W-:Y:S01]  /*0a50*/  SHF.R.U32.HI R2, RZ, 0x3, R0 ;  /* 0x00000003ff027819 */ /* 0x000fe20000011600 */
[----:B------:R-:W-:Y:S01]  /*0a60*/  IMAD.SHL.U32 R191, R19, 0x2, RZ ;  /* 0x0000000213bf7824 */ /* 0x000fe200078e00ff */
[----:B------:R-:W-:Y:S01]  /*0a70*/  LOP3.LUT R3, R5, 0x8, R21, 0xf8, !PT ;  /* 0x0000000805037812 */ /* 0x000fe200078ef815 */
[----:B------:R-:W-:Y:S01]  /*0a80*/  IMAD.U32 R5, RZ, RZ, UR6 ;  /* 0x00000006ff057e24 */ /* 0x000fe2000f8e00ff */
[----:B------:R-:W-:Y:S01]  /*0a90*/  LOP3.LUT R4, R4, R2, RZ, 0x3c, !PT ;  /* 0x0000000204047212 */ /* 0x000fe200078e3cff */
[----:B------:R-:W-:Y:S01]  /*0aa0*/  USHF.R.S32.HI UR6, URZ, 0x1f, UR51 ;  /* 0x0000001f3f067899 */ /* 0x000fe20008011433 */
[----:B------:R-:W-:Y:S01]  /*0ab0*/  IMAD.U32 R2, RZ, RZ, UR7 ;  /* 0x00000007ff027e24 */ /* 0x000fe2000f8e00ff */
[----:B------:R-:W-:Y:S01]  /*0ac0*/  SHF.R.U32.HI R0, RZ, 0x3, R8 ;  /* 0x00000003ff007819 */ /* 0x000fe20000011608 */
[----:B------:R-:W-:Y:S01]  /*0ad0*/  USHF.R.S32.HI UR7, URZ, 0x1f, UR55 ;  /* 0x0000001f3f077899 */ /* 0x000fe20008011437 */
[----:B------:R-:W-:Y:S01]  /*0ae0*/  IADD3 R2, R240, -0x80, RZ ;  /* 0xffffff80f0027810 */ /* 0x000fe20007ffe0ff */
[----:B------:R-:W-:Y:S01]  /*0af0*/  IMAD.U32 R162, R162, 0x20, R4 ;  /* 0x00000020a2a27824 */ /* 0x000fe200078e0004 */
[----:B------:R-:W-:Y:S01]  /*0b00*/  LOP3.LUT R5, R3, R0, RZ, 0x3c, !PT ;  /* 0x0000000003057212 */ /* 0x000fe200078e3cff */
[----:B------:R-:W-:Y:S01]  /*0b10*/  IMAD.U32 R3, RZ, RZ, UR6 ;  /* 0x00000006ff037e24 */ /* 0x000fe2000f8e00ff */
[----:B------:R-:W-:Y:S01]  /*0b20*/  @!UP5 UIMAD UR6, UR51, UR17, UR55 ;  /* 0x000000113306d2a4 */ /* 0x000fe2000f8e0237 */
[----:B------:R-:W-:Y:S01]  /*0b30*/  IMAD.U32 R3, RZ, RZ, UR7 ;  /* 0x00000007ff037e24 */ /* 0x000fe2000f8e00ff */
[----:B------:R-:W-:Y:S01]  /*0b40*/  @UP5 UIMAD UR7, UR51, UR14, URZ ;  /* 0x0000000e330752a4 */ /* 0x000fe2000f8e023f */
[----:B------:R-:W-:Y:S01]  /*0b50*/  IMAD R0, R17, 0x200, R9 ;  /* 0x0000020011007824 */ /* 0x000fe200078e0209 */
[C---:B------:R-:W-:Y:S01]  /*0b60*/  IADD3 R184, R191.reuse, 0x40, RZ ;  /* 0x00000040bfb87810 */ /* 0x040fe20007ffe0ff */
[----:B------:R-:W-:Y:S01]  /*0b70*/  IMAD.SHL.U32 R4, R14, 0x10, RZ ;  /* 0x000000100e047824 */ /* 0x000fe200078e00ff */
[----:B------:R-:W-:Y:S01]  /*0b80*/  @P4 IADD3 R184, R191, -0x40, RZ ;  /* 0xffffffc0bfb84810 */ /* 0x000fe20007ffe0ff */
[----:B------:R-:W-:Y:S01]  /*0b90*/  IMAD R13, R13, 0x20, R0 ;  /* 0x000000200d0d7824 */ /* 0x000fe200078e0200 */
[----:B------:R-:W-:Y:S01]  /*0ba0*/  SHF.R.S32.HI R0, RZ, 0x1f, R2 ;  /* 0x0000001fff007819 */ /* 0x000fe20000011402 */
[----:B------:R-:W-:Y:S01]  /*0bb0*/  IMAD.U32 R3, RZ, RZ, UR7 ;  /* 0x00000007ff037e24 */ /* 0x000fe2000f8e00ff */
[----:B------:R-:W-:Y:S01]  /*0bc0*/  UIMAD.WIDE.U32 UR16, UR56, UR8, URZ ;  /* 0x00000008381072a5 */ /* 0x000fe2000f8e003f */
[----:B------:R-:W-:Y:S01]  /*0bd0*/  IMAD.IADD R189, R191, 0x1, R185 ;  /* 0x00000001bfbd7824 */ /* 0x000fe200078e02b9 */
[----:B------:R-:W-:Y:S01]  /*0be0*/  SHF.L.U64.HI R246, R2, 0x2, R0 ;  /* 0x0000000202f67819 */ /* 0x000fe20000010200 */
[----:B------:R-:W-:Y:S01]  /*0bf0*/  IMAD.U32 R0, RZ, RZ, UR5 ;  /* 0x00000005ff007e24 */ /* 0x000fe2000f8e00ff */
[----:B------:R1:W-:Y:S01]  /*0c00*/  STL [R1+0x14], R3 ;  /* 0x0000140301007387 */ /* 0x0003e20000100800 */
[----:B------:R-:W-:Y:S01]  /*0c10*/  UIMAD UR5, UR57, UR8, URZ ;  /* 0x00000008390572a4 */ /* 0x000fe2000f8e023f */
[----:B------:R-:W-:Y:S01]  /*0c20*/  IMAD R5, R14, 0x200, R5 ;  /* 0x000002000e057824 */ /* 0x000fe200078e0205 */
[----:B------:R-:W-:Y:S01]  /*0c30*/  @!UP5 UIMAD UR6, UR6, UR14, URZ ;  /* 0x0000000e0606d2a4 */ /* 0x000fe2000f8e023f */
[----:B------:R-:W-:-:S02]  /*0c40*/  IMAD.IADD R185, R185, 0x1, R184 ;  /* 0x00000001b9b97824 */ /* 0x000fc400078e02b8 */
[----:B------:R-:W-:Y:S02]  /*0c50*/  IMAD R161, R162, 0x2, R161 ;  /* 0x00000002a2a17824 */ /* 0x000fe400078e02a1 */
[--C-:B------:R-:W-:Y:S02]  /*0c60*/  IMAD.IADD R190, R191, 0x1, R186.reuse ;  /* 0x00000001bfbe7824 */ /* 0x100fe400078e02ba */
[----:B------:R-:W-:Y:S02]  /*0c70*/  IMAD.IADD R188, R189, 0x1, R186 ;  /* 0x00000001bdbc7824 */ /* 0x000fe400078e02ba */
[----:B------:R-:W-:Y:S02]  /*0c80*/  IMAD.IADD R187, R186, 0x1, R184 ;  /* 0x00000001babb7824 */ /* 0x000fe400078e02b8 */
[----:B------:R-:W-:Y:S02]  /*0c90*/  IMAD.U32 R250, RZ, RZ, UR16 ;  /* 0x00000010fffa7e24 */ /* 0x000fe4000f8e00ff */
[----:B------:R-:W-:-:S02]  /*0ca0*/  IMAD.U32 R251, RZ, RZ, UR17 ;  /* 0x00000011fffb7e24 */ /* 0x000fc4000f8e00ff */
[----:B------:R-:W-:Y:S02]  /*0cb0*/  IMAD.U32 R249, RZ, RZ, UR6 ;  /* 0x00000006fff97e24 */ /* 0x000fe4000f8e00ff */
[----:B------:R-:W-:Y:S02]  /*0cc0*/  IMAD.SHL.U32 R162, R162, 0x2, RZ ;  /* 0x00000002a2a27824 */ /* 0x000fe400078e00ff */
[----:B------:R-:W-:Y:S02]  /*0cd0*/  IMAD.IADD R186, R186, 0x1, R185 ;  /* 0x00000001baba7824 */ /* 0x000fe400078e02b9 */
        /* <DEDUP_REMOVED lines=13> */
[----:B------:R-:W-:Y:S01]  /*0db0*/  USHF.R.S32.HI UR5, URZ, 0x1f, UR4 ;  /* 0x0000001f3f057899 */ /* 0x000fe20008011404 */
[----:B------:R1:W-:Y:S01]  /*0dc0*/  STL [R1+0x4], R2 ;  /* 0x0000040201007387 */ /* 0x0003e20000100800 */
[----:B------:R-:W-:Y:S02]  /*0dd0*/  R2P PR, R18, 0x6 ;  /* 0x0000000612007804 */ /* 0x000fe40000000000 */
[----:B------:R-:W-:Y:S01]  /*0de0*/  LOP3.LUT R0, R0, 0xc0, RZ, 0xc0, !PT ;  /* 0x000000c000007812 */ /* 0x000fe200078ec0ff */
[----:B------:R2:W-:Y:S01]  /*0df0*/  STL [R1], R3 ;  /* 0x0000000301007387 */ /* 0x0005e20000100800 */
[----:B------:R-:W-:Y:S01]  /*0e00*/  LOP3.LUT P0, RZ, R16, 0x2, RZ, 0xc0, !PT ;  /* 0x0000000210ff7812 */ /* 0x000fe2000780c0ff */
[----:B------:R-:W-:Y:S01]  /*0e10*/  IMAD.U32 R252, RZ, RZ, UR5 ;  /* 0x00000005fffc7e24 */ /* 0x000fe2000f8e00ff */
[----:B------:R-:W-:-:S02]  /*0e20*/  SEL R164, R164, 0xffffffc0, !P2 ;  /* 0xffffffc0a4a47807 */ /* 0x000fc40005000000 */
[----:B------:R-:W-:Y:S01]  /*0e30*/  SEL R166, R166, 0xffffffe0, !P0 ;  /* 0xffffffe0a6a67807 */ /* 0x000fe20004000000 */
        /* <DEDUP_REMOVED lines=11> */
[----:B------:R-:W-:-:S02]  /*0ef0*/  SHF.R.U32.HI R6, RZ, 0x3, R0 ;  /* 0x00000003ff067819 */ /* 0x000fc40000011600 */
[----:B------:R-:W-:Y:S02]  /*0f00*/  LOP3.LUT R2, R2, 0xc0, RZ, 0xc0, !PT ;  /* 0x000000c002027812 */ /* 0x000fe400078ec0ff */
[--C-:B------:R-:W-:Y:S01]  /*0f10*/  LOP3.LUT R6, R6, R0, R3.reuse, 0x1e, !PT ;  /* 0x0000000006067212 */ /* 0x100fe200078e1e03 */
[----:B------:R-:W-:Y:S01]  /*0f20*/  IMAD.SHL.U32 R0, R15, 0x20, RZ ;  /* 0x000000200f007824 */ /* 0x000fe200078e00ff */
[----:B------:R-:W-:Y:S02]  /*0f30*/  SHF.R.U32.HI R4, RZ, 0x3, R2 ;  /* 0x00000003ff047819 */ /* 0x000fe40000011602 */
[----:B------:R-:W-:Y:S01]  /*0f40*/  LEA R247, R8, 0x6000, 0x1 ;  /* 0x0000600008f77811 */ /* 0x000fe200078e08ff */
[----:B------:R-:W-:Y:S01]  /*0f50*/  IMAD.IADD R163, R163, 0x1, R6 ;  /* 0x00000001a3a37824 */ /* 0x000fe200078e0206 */
[C---:B------:R-:W-:Y:S02]  /*0f60*/  LOP3.LUT R3, R4.reuse, R2, R3, 0x1e, !PT ;  /* 0x0000000204037212 */ /* 0x040fe400078e1e03 */
[----:B------:R-:W-:Y:S01]  /*0f70*/  LOP3.LUT R2, R4, R7, R2, 0x1e, !PT ;  /* 0x0000000704027212 */ /* 0x000fe200078e1e02 */
[----:B------:R-:W-:Y:S01]  /*0f80*/  IMAD R4, R17, 0x200, R0 ;  /* 0x0000020011047824 */ /* 0x000fe200078e0200 */
[----:B------:R-:W-:-:S02]  /*0f90*/  LEA R163, R163, 0x8000, 0x1 ;  /* 0x00008000a3a37811 */ /* 0x000fc400078e08ff */
[----:B------:R-:W-:Y:S01]  /*0fa0*/  IADD3 R248, R247, 0x20, RZ ;  /* 0x00000020f7f87810 */ /* 0x000fe20007ffe0ff */
[----:B------:R-:W-:Y:S01]  /*0fb0*/  IMAD.IADD R167, R0, 0x1, R2 ;  /* 0x0000000100a77824 */ /* 0x000fe200078e0202 */
[C---:B------:R-:W-:Y:S01]  /*0fc0*/  IADD3 R169, R163.reuse, 0x20, RZ ;  /* 0x00000020a3a97810 */ /* 0x040fe20007ffe0ff */
[C---:B------:R-:W-:Y:S01]  /*0fd0*/  IMAD.IADD R165, R163.reuse, 0x1, R164 ;  /* 0x00000001a3a57824 */ /* 0x040fe200078e02a4 */
[----:B------:R-:W-:Y:S01]  /*0fe0*/  @P1 IADD3 R169, R163, -0x20, RZ ;  /* 0xffffffe0a3a91810 */ /* 0x000fe20007ffe0ff */
[----:B------:R-:W-:Y:S01]  /*0ff0*/  IMAD.IADD R168, R4, 0x1, R3 ;  /* 0x0000000104a87824 */ /* 0x000fe200078e0203 */
[----:B------:R-:W-:Y:S01]  /*1000*/  @P3 IADD3 R248, R247, -0x20, RZ ;  /* 0xffffffe0f7f83810 */ /* 0x000fe20007ffe0ff */
[----:B------:R-:W-:Y:S01]  /*1010*/  IMAD.SHL.U32 R2, R5, 0x2, RZ ;  /* 0x0000000205027824 */ /* 0x000fe200078e00ff */
[C---:B------:R-:W-:Y:S01]  /*1020*/  IADD3 R172, R169.reuse, 0x2000, RZ ;  /* 0x00002000a9ac7810 */ /* 0x040fe20007ffe0ff */
[----:B------:R-:W-:Y:S01]  /*1030*/  IMAD.IADD R164, R164, 0x1, R169 ;  /* 0x00000001a4a47824 */ /* 0x000fe200078e02a9 */
[----:B------:R-:W-:-:S02]  /*1040*/  IADD3 R171, R169, 0x4000, RZ ;  /* 0x00004000a9ab7810 */ /* 0x000fc40007ffe0ff */
[----:B------:R-:W-:Y:S02]  /*1050*/  IADD3 R170, R169, 0x6000, RZ ;  /* 0x00006000a9aa7810 */ /* 0x000fe40007ffe0ff */
.L_x_210:
        /* <DEDUP_REMOVED lines=30> */
[----:B---3--:R1:W3:Y:S01]  /*1240*/  @P2 LDG.E R3, [R6.64] ;  /* 0x0000002606032981 */ /* 0x0082e2000c1e1900 */
[----:B------:R-:W-:-:S10]  /*1250*/  MOV R5, UR7 ;  /* 0x0000000700057c02 */ /* 0x000fd40008000f00 */
[----:B----4-:R-:W4:Y:S04]  /*1260*/  @!P1 LDG.E R0, [R4.64] ;  /* 0x0000002604009981 */ /* 0x010f28000c1e1900 */
[----:B-1---5:R-:W5:Y:S01]  /*1270*/  @P2 LDG.E R6, [R6.64+0x4] ;  /* 0x0000042606062981 */ /* 0x022f62000c1e1900 */
[----:B------:R-:W-:Y:S02]  /*1280*/  UMOV UR4, 0xffffffff ;  /* 0xffffffff00047882 */ /* 0x000fe40000000000 */
[----:B------:R-:W-:Y:S02]  /*1290*/  UMOV UR37, URZ ;  /* 0x0000003f00257c82 */ /* 0x000fe40008000000 */
[----:B------:R-:W-:Y:S02]  /*12a0*/  UMOV UR44, 0xffffffff ;  /* 0xffffffff002c7882 */ /* 0x000fe40000000000 */
[----:B------:R-:W-:Y:S01]  /*12b0*/  ULDC UR6, c[0x0][0x218] ;  /* 0x0000860000067ab9 */ /* 0x000fe20000000800 */
[----:B--2---:R1:W2:Y:S01]  /*12c0*/  @P0 R2UR UR37, R8 ;  /* 0x00000000082503c2 */ /* 0x0042a200000e0000 */
[----:B------:R-:W-:-:S07]  /*12d0*/  ISETP.NE.U32.AND P0, PT, RZ, c[0x0][0x248], PT ;  /* 0x00009200ff007a0c */ /* 0x000fce0003f05070 */
[----:B---3--:R-:W3:Y:S01]  /*12e0*/  @P2 R2UR UR4, R3 ;  /* 0x00000000030423c2 */ /* 0x008ee200000e0000 */
[----:B------:R-:W-:-:S07]  /*12f0*/  ISETP.NE.AND.EX P0, PT, RZ, c[0x0][0x24c], PT, P0 ;  /* 0x00009300ff007a0c */ /* 0x000fce0003f05300 */
[----:B-----5:R-:W3:Y:S08]  /*1300*/  @P2 R2UR UR11, R6 ;  /* 0x00000000060b23c2 */ /* 0x020ef000000e0000 */
[----:B----4-:R1:W4:Y:S01]  /*1310*/  @!P1 R2UR UR44, R0 ;  /* 0x00000000002c93c2 */ /* 0x01032200000e0000 */
[----:B---3--:R-:W-:-:S07]  /*1320*/  @UP1 UIADD3 UR11, UR11, -UR4, URZ ;  /* 0x800000040b0b1290 */ /* 0x008fce000fffe03f */
        /* <DEDUP_REMOVED lines=9> */
.L_x_180:
        /* <DEDUP_REMOVED lines=67> */
.L_x_182:
        /* <DEDUP_REMOVED lines=18> */
.L_x_183:
[----:B------:R-:W2:Y:S04]  /*1910*/  LDL R4, [R1+0x4] ;  /* 0x0000040001047983 */ /* 0x000ea80000100800 */
[----:B------:R-:W3:Y:S04]  /*1920*/  LDL R5, [R1+0xc] ;  /* 0x00000c0001057983 */ /* 0x000ee80000100800 */
[----:B------:R-:W4:Y:S04]  /*1930*/  LDL R0, [R1+0x14] ;  /* 0x0000140001007983 */ /* 0x000f280000100800 */
[----:B------:R-:W5:Y:S01]  /*1940*/  LDL R3, [R1+0x1c] ;  /* 0x00001c0001037983 */ /* 0x000f620000100800 */
[----:B------:R-:W-:Y:S01]  /*1950*/  IABS R7, c[0x0][0x1c8] ;  /* 0x0000720000077a13 */ /* 0x000fe20000000000 */
[----:B------:R-:W-:-:S02]  /*1960*/  ULDC.64 UR16, c[0x0][0x370] ;  /* 0x0000dc0000107ab9 */ /* 0x000fc40000000a00 */
[----:B------:R-:W-:-:S04]  /*1970*/  @UP3 UIMAD.WIDE.U32 UR8, UR4, UR16, URZ ;  /* 0x00000010040832a5 */ /* 0x000fc8000f8e003f */
[----:B------:R-:W-:-:S03]  /*1980*/  @UP3 UIMAD UR47, UR4, UR17, UR9 ;  /* 0x00000011042f32a4 */ /* 0x000fc6000f8e0209 */
[----:B------:R-:W-:Y:S02]  /*1990*/  @UP3 UMOV UR46, UR8 ;  /* 0x00000008002e3c82 */ /* 0x000fe40008000000 */
[----:B------:R-:W-:Y:S01]  /*19a0*/  ULDC.64 UR8, c[0x0][0x368] ;  /* 0x0000da0000087ab9 */ /* 0x000fe20000000a00 */
[----:B------:R-:W1:Y:S01]  /*19b0*/  R2UR UR41, R251 ;  /* 0x00000000fb2973c2 */ /* 0x000e6200000e0000 */
[----:B------:R-:W-:Y:S02]  /*19c0*/  @!UP3 UIMAD UR10, UR60, UR8, URZ ;  /* 0x000000083c0ab2a4 */ /* 0x000fe4000f8e023f */
[----:B------:R-:W-:Y:S02]  /*19d0*/  ULDC UR20, c[0x0][0x224] ;  /* 0x0000890000147ab9 */ /* 0x000fe40000000800 */
[----:B------:R-:W-:Y:S02]  /*19e0*/  @!UP3 UIMAD UR10, UR51, UR9, UR10 ;  /* 0x00000009330ab2a4 */ /* 0x000fe4000f8e020a */
[----:B------:R-:W-:Y:S01]  /*19f0*/  @!UP3 UIMAD.WIDE.U32 UR8, UR51, UR8, URZ ;  /* 0x000000083308b2a5 */ /* 0x000fe2000f8e003f */
[----:B------:R-:W1:Y:S01]  /*1a00*/  R2UR UR40, R250 ;  /* 0x00000000fa2873c2 */ /* 0x000e6200000e0000 */
[----:B------:R-:W-:-:S02]  /*1a10*/  UIMAD.WIDE.U32 UR18, UR51, UR20, URZ ;  /* 0x00000014331272a5 */ /* 0x000fc4000f8e003f */
[----:B------:R-:W-:-:S03]  /*1a20*/  ULDC.64 UR16, c[0x0][0x3d8] ;  /* 0x0000f60000107ab9 */ /* 0x000fc60000000a00 */
[----:B------:R-:W-:Y:S02]  /*1a30*/  @!UP3 UMOV UR46, UR8 ;  /* 0x00000008002ebc82 */ /* 0x000fe40008000000 */
[----:B------:R-:W-:Y:S02]  /*1a40*/  @!UP3 UIADD3 UR47, UR9, UR10, URZ ;  /* 0x0000000a092fb290 */ /* 0x000fe4000fffe03f */
[----:B------:R-:W-:Y:S01]  /*1a50*/  UIMAD UR10, UR57, UR4, URZ ;  /* 0x00000004390a72a4 */ /* 0x000fe2000f8e023f */
[----:B------:R-:W-:Y:S01]  /*1a60*/  ISETP.NE.AND P2, PT, RZ, c[0x0][0x1c8], PT ;  /* 0x00007200ff007a0c */ /* 0x000fe20003f45270 */
[----:B------:R-:W-:Y:S01]  /*1a70*/  USHF.R.S32.HI UR45, URZ, 0x1f, UR5 ;  /* 0x0000001f3f2d7899 */ /* 0x000fe20008011405 */
[----:B--2---:R2:W1:Y:S08]  /*1a80*/  R2UR UR14, R4 ;  /* 0x00000000040e73c2 */ /* 0x00447000000e0000 */
[----:B---3--:R-:W3:Y:S01]  /*1a90*/  R2UR UR42, R5 ;  /* 0x00000000052a73c2 */ /* 0x008ee200000e0000 */
[----:B--2---:R-:W2:Y:S08]  /*1aa0*/  I2F.RP R4, R7 ;  /* 0x0000000700047306 */ /* 0x004eb00000209400 */
[----:B--2---:R-:W2:Y:S01]  /*1ab0*/  MUFU.RCP R4, R4 ;  /* 0x0000000400047308 */ /* 0x004ea20000001000 */
[----:B---3--:R-:W-:-:S04]  /*1ac0*/  UIMAD UR8, UR60, UR20, UR42 ;  /* 0x000000143c0872a4 */ /* 0x008fc8000f8e022a */
[----:B------:R-:W-:Y:S01]  /*1ad0*/  UIADD3 UR8, UR19, UR8, URZ ;  /* 0x0000000813087290 */ /* 0x000fe2000fffe03f */
[----:B--2---:R-:W-:-:S04]  /*1ae0*/  IADD3 R4, R4, 0xffffffe, RZ ;  /* 0x0ffffffe04047810 */ /* 0x004fc80007ffe0ff */
[----:B------:R2:W3:Y:S01]  /*1af0*/  F2I.FTZ.U32.TRUNC.NTZ R5, R4 ;  /* 0x0000000400057305 */ /* 0x0004e2000021f000 */
[----:B-1----:R-:W-:-:S04]  /*1b00*/  UIMAD UR8, UR56, UR8, UR14 ;  /* 0x00000008380872a4 */ /* 0x002fc8000f8e020e */
[----:B------:R-:W-:Y:S01]  /*1b10*/  UIADD3 UR18, UR41, UR8, URZ ;  /* 0x0000000829127290 */ /* 0x000fe2000fffe03f */
[----:B----4-:R3:W1:Y:S01]  /*1b20*/  R2UR UR41, R0 ;  /* 0x00000000002973c2 */ /* 0x01066200000e0000 */
[----:B------:R-:W-:-:S04]  /*1b30*/  UIMAD.WIDE.U32 UR8, UR56, UR4, URZ ;  /* 0x00000004380872a5 */ /* 0x000fc8000f8e003f */
[----:B------:R-:W-:-:S03]  /*1b40*/  USEL UR20, UR40, UR8, !UP3 ;  /* 0x0000000828147287 */ /* 0x000fc6000d800000 */
[----:B-----5:R4:W5:Y:S01]  /*1b50*/  R2UR UR40, R3 ;  /* 0x00000000032873c2 */ /* 0x02096200000e0000 */
[----:B--2---:R-:W-:Y:S02]  /*1b60*/  IMAD.MOV.U32 R4, RZ, RZ, RZ ;  /* 0x000000ffff047224 */ /* 0x004fe400078e00ff */
[----:B---3--:R-:W-:-:S04]  /*1b70*/  IMAD.MOV R0, RZ, RZ, -R5 ;  /* 0x000000ffff007224 */ /* 0x008fc800078e0a05 */
[----:B------:R-:W-:Y:S01]  /*1b80*/  IMAD R0, R0, R7, RZ ;  /* 0x0000000700007224 */ /* 0x000fe200078e02ff */
[----:B----4-:R-:W-:-:S03]  /*1b90*/  IABS R3, UR55 ;  /* 0x0000003700037c13 */ /* 0x010fc60008000000 */
[----:B------:R-:W-:-:S04]  /*1ba0*/  IMAD.HI.U32 R4, R5, R0, R4 ;  /* 0x0000000005047227 */ /* 0x000fc800078e0004 */
[----:B------:R-:W-:Y:S01]  /*1bb0*/  IMAD.MOV.U32 R0, RZ, RZ, R3 ;  /* 0x000000ffff007224 */ /* 0x000fe200078e0003 */
[----:B------:R-:W2:Y:S03]  /*1bc0*/  S2UR UR14, SR_CTAID.X ;  /* 0x00000000000e79c3 */ /* 0x000ea60000002500 */
[----:B------:R-:W-:-:S04]  /*1bd0*/  IMAD.HI.U32 R6, R4, R0, RZ ;  /* 0x0000000004067227 */ /* 0x000fc800078e00ff */
[----:B------:R-:W-:-:S04]  /*1be0*/  IMAD.MOV R3, RZ, RZ, -R6 ;  /* 0x000000ffff037224 */ /* 0x000fc800078e0a06 */
[----:B------:R-:W-:-:S05]  /*1bf0*/  IMAD R0, R7, R3, R0 ;  /* 0x0000000307007224 */ /* 0x000fca00078e0200 */
[----:B------:R-:W-:Y:S01]  /*1c00*/  ISETP.GT.U32.AND P0, PT, R7, R0, PT ;  /* 0x000000000700720c */ /* 0x000fe20003f04070 */
[----:B------:R-:W-:Y:S02]  /*1c10*/  @UP3 UIADD3 UR18, UR9, UR10, URZ ;  /* 0x0000000a09123290 */ /* 0x000fe4000fffe03f */
[----:B--2---:R-:W-:-:S10]  /*1c20*/  UIMAD.WIDE.U32 UR8, UR14, UR16, URZ ;  /* 0x000000100e0872a5 */ /* 0x004fd4000f8e003f */
[----:B------:R-:W-:Y:S01]  /*1c30*/  @!P0 IMAD.IADD R0, R0, 0x1, -R7 ;  /* 0x0000000100008824 */ /* 0x000fe200078e0a07 */
[----:B------:R-:W-:Y:S02]  /*1c40*/  USEL UR19, UR8, URZ, UP6 ;  /* 0x0000003f08137287 */ /* 0x000fe4000b000000 */
[----:B------:R-:W-:Y:S02]  /*1c50*/  UIMAD UR17, UR14, UR17, UR9 ;  /* 0x000000110e1172a4 */ /* 0x000fe4000f8e0209 */
[----:B------:R-:W-:Y:S01]  /*1c60*/  USHF.L.U64.HI UR8, UR51, 0x7, UR60 ;  /* 0x0000000733087899 */ /* 0x000fe2000801023c */
[----:B------:R-:W-:Y:S01]  /*1c70*/  ISETP.GE.U32.AND P3, PT, R0, R7, PT ;  /* 0x000000070000720c */ /* 0x000fe20003f66070 */
[----:B------:R-:W-:Y:S01]  /*1c80*/  USHF.L.U32 UR14, UR51, 0x7, URZ ;  /* 0x00000007330e7899 */ /* 0x000fe2000800063f */
[----:B------:R-:W-:Y:S01]  /*1c90*/  @!P0 IADD3 R6, R6, 0x1, RZ ;  /* 0x0000000106068810 */ /* 0x000fe20007ffe0ff */
[----:B------:R-:W-:Y:S01]  /*1ca0*/  USEL UR9, UR8, URZ, UP1 ;  /* 0x0000003f08097287 */ /* 0x000fe20008800000 */
[----:B-----5:R-:W-:Y:S01]  /*1cb0*/  ISETP.LE.AND P0, PT, RZ, UR40, PT ;  /* 0x00000028ff007c0c */ /* 0x020fe2000bf03270 */
[----:B------:R-:W-:Y:S01]  /*1cc0*/  USEL UR8, UR14, URZ, UP1 ;  /* 0x0000003f0e087287 */ /* 0x000fe20008800000 */
[----:B------:R-:W2:Y:S03]  /*1cd0*/  R2UR UR16, R249 ;  /* 0x00000000f91073c2 */ /* 0x000ea600000e0000 */
[----:B------:R-:W-:-:S04]  /*1ce0*/  UIADD3 UR8, UP1, UR6, UR8, URZ ;  /* 0x0000000806087290 */ /* 0x000fc8000ff3e03f */
[----:B------:R-:W-:Y:S01]  /*1cf0*/  UIADD3.X UR10, UR48, UR9, URZ, UP1, !UPT ;  /* 0x00000009300a7290 */ /* 0x000fe20008ffe43f */
[----:B------:R-:W-:Y:S01]  /*1d00*/  @P3 IADD3 R6, R6, 0x1, RZ ;  /* 0x0000000106063810 */ /* 0x000fe20007ffe0ff */
[----:B------:R-:W-:-:S04]  /*1d10*/  UIMAD UR9, UR57, UR8, URZ ;  /* 0x00000008390972a4 */ /* 0x000fc8000f8e023f */
[----:B------:R-:W-:Y:S01]  /*1d20*/  UIMAD UR14, UR56, UR10, UR9 ;  /* 0x0000000a380e72a4 */ /* 0x000fe2000f8e0209 */
[----:B------:R-:W-:Y:S01]  /*1d30*/  @!P0 IMAD.MOV R6, RZ, RZ, -R6 ;  /* 0x000000ffff068224 */ /* 0x000fe200078e0a06 */
[----:B-1----:R-:W-:Y:S01]  /*1d40*/  @UP5 USEL UR10, UR41, UR4, !UP3 ;  /* 0x00000004290a5287 */ /* 0x002fe2000d800000 */
[----:B------:R-:W-:Y:S01]  /*1d50*/  PLOP3.LUT P0, PT, PT, PT, UP5, 0x80, 0x0 ;  /* 0x000000000000781c */ /* 0x000fe20003f0f058 */
[----:B------:R-:W-:Y:S02]  /*1d60*/  ULDC UR40, c[0x0][0x234] ;  /* 0x00008d0000287ab9 */ /* 0x000fe40000000800 */
[----:B------:R-:W-:Y:S02]  /*1d70*/  @UP5 UIMAD UR10, UR55, UR40, UR10 ;  /* 0x00000028370a52a4 */ /* 0x000fe4000f8e020a */
[----:B------:R-:W-:Y:S01]  /*1d80*/  UIMAD.WIDE.U32 UR8, UR56, UR8, URZ ;  /* 0x00000008380872a5 */ /* 0x000fe2000f8e003f */
[----:B------:R-:W-:Y:S01]  /*1d90*/  @!P2 LOP3.LUT R6, RZ, c[0x0][0x1c8], RZ, 0x33, !PT ;  /* 0x00007200ff06aa12 */ /* 0x000fe200078e33ff */
[----:B------:R-:W-:-:S03]  /*1da0*/  USEL UR17, UR17, URZ, UP6 ;  /* 0x0000003f11117287 */ /* 0x000fc6000b000000 */
[----:B--2---:R-:W-:Y:S02]  /*1db0*/  @!UP5 UMOV UR10, UR16 ;  /* 0x00000010000adc82 */ /* 0x004fe40008000000 */
[----:B------:R-:W-:Y:S01]  /*1dc0*/  UIADD3 UR16, UR9, UR14, URZ ;  /* 0x0000000e09107290 */ /* 0x000fe2000fffe03f */
        /* <DEDUP_REMOVED lines=9> */
.L_x_184:
[----:B------:R-:W2:Y:S02]  /*1e60*/  LDL R0, [R1+0x10] ;  /* 0x0000100001007983 */ /* 0x000ea40000100800 */
[----:B--2---:R1:W2:Y:S01]  /*1e70*/  R2UR UR14, R0 ;  /* 0x00000000000e73c2 */ /* 0x0042a200000e0000 */
[----:B------:R-:W-:-:S07]  /*1e80*/  DEPBAR.LE SB1, 0x0, {2} ;  /* 0x000090040000791a */ /* 0x000fce0000000000 */
.L_x_185:
[----:B------:R-:W2:Y:S04]  /*1e90*/  LDL R7, [R1+0x20] ;  /* 0x0000200001077983 */ /* 0x000ea80000100800 */
[----:B------:R-:W3:Y:S04]  /*1ea0*/  LDL R4, [R1] ;  /* 0x0000000001047983 */ /* 0x000ee80000100800 */
[----:B------:R-:W4:Y:S04]  /*1eb0*/  LDL R3, [R1+0x8] ;  /* 0x0000080001037983 */ /* 0x000f280000100800 */
[----:B------:R-:W5:Y:S01]  /*1ec0*/  LDL R0, [R1+0x18] ;  /* 0x0000180001007983 */ /* 0x000f620000100800 */
[----:B------:R-:W1:Y:S01]  /*1ed0*/  R2UR UR4, R252 ;  /* 0x00000000fc0473c2 */ /* 0x000e6200000e0000 */
[----:B------:R-:W-:Y:S01]  /*1ee0*/  IMAD.U32 R12, RZ, RZ, UR6 ;  /* 0x00000006ff0c7e24 */ /* 0x000fe2000f8e00ff */
[----:B------:R-:W-:Y:S01]  /*1ef0*/  BSSY B1, `(.L_x_181) ;  /* 0x0000668000017945 */ /* 0x000fe20003800000 */
[----:B------:R-:W1:Y:S02]  /*1f00*/  S2R R13, SR_TID.X ;  /* 0x00000000000d7919 */ /* 0x000e640000002100 */
[----:B-1----:R-:W-:-:S03]  /*1f10*/  SHF.R.S32.HI R14, RZ, 0x1f, R13 ;  /* 0x0000001fff0e7819 */ /* 0x002fc6000001140d */
[----:B--2---:R-:W1:Y:S08]  /*1f20*/  R2UR UR42, R7 ;  /* 0x00000000072a73c2 */ /* 0x004e7000000e0000 */
[----:B---3--:R2:W1:Y:S08]  /*1f30*/  R2UR UR40, R4 ;  /* 0x00000000042873c2 */ /* 0x00847000000e0000 */
[----:B----4-:R-:W3:Y:S01]  /*1f40*/  R2UR UR41, R3 ;  /* 0x00000000032973c2 */ /* 0x010ee200000e0000 */
[----:B--2---:R-:W-:Y:S01]  /*1f50*/  LEA.HI R4, R14, R13, RZ, 0x2 ;  /* 0x0000000d0e047211 */ /* 0x004fe200078f10ff */
[----:B-1----:R-:W-:-:S02]  /*1f60*/  UIADD3 UR8, UP4, UP3, UR8, UR40, UR42 ;  /* 0x0000002808087290 */ /* 0x002fc4000fb9e02a */
[----:B------:R-:W-:Y:S02]  /*1f70*/  USHF.R.S32.HI UR40, URZ, 0x1f, UR55 ;  /* 0x0000001f3f287899 */ /* 0x000fe40008011437 */
[----:B------:R-:W-:-:S03]  /*1f80*/  UIADD3 UR20, UP2, UP1, UR19, UR8, UR20 ;  /* 0x0000000813147290 */ /* 0x000fc6000f95e014 */
[----:B------:R-:W-:Y:S02]  /*1f90*/  ULDC.64 UR8, c[0x0][0x1a8] ;  /* 0x00006a0000087ab9 */ /* 0x000fe40000000a00 */
[----:B---3--:R-:W-:Y:S02]  /*1fa0*/  UIADD3.X UR4, UR16, UR4, UR41, UP4, UP3 ;  /* 0x0000000410047290 */ /* 0x008fe4000a7e6429 */
[----:B------:R-:W-:Y:S02]  /*1fb0*/  UMOV UR19, 0x4 ;  /* 0x0000000400137882 */ /* 0x000fe40000000000 */
[----:B------:R-:W-:Y:S02]  /*1fc0*/  UIADD3.X UR43, UR17, UR4, UR18, UP2, UP1 ;  /* 0x00000004112b7290 */ /* 0x000fe400097e2412 */
[----:B------:R-:W-:Y:S02]  /*1fd0*/  UIMAD UR4, UR40, UR8, URZ ;  /* 0x00000008280472a4 */ /* 0x000fe4000f8e023f */
[----:B------:R-:W-:-:S02]  /*1fe0*/  ULDC.64 UR16, c[0x0][0x200] ;  /* 0x0000800000107ab9 */ /* 0x000fc40000000a00 */
[----:B------:R-:W-:-:S03]  /*1ff0*/  UIMAD UR42, UR55, UR9, UR4 ;  /* 0x00000009372a72a4 */ /* 0x000fc6000f8e0204 */
[----:B------:R-:W-:Y:S02]  /*2000*/  ULDC.64 UR8, c[0x0][0x378] ;  /* 0x0000de0000087ab9 */ /* 0x000fe40000000a00 */
[----:B------:R-:W-:-:S04]  /*2010*/  UIMAD UR4, UR40, UR8, URZ ;  /* 0x00000008280472a4 */ /* 0x000fc8000f8e023f */
[----:B------:R-:W-:-:S03]  /*2020*/  UIMAD UR41, UR55, UR9, UR4 ;  /* 0x00000009372972a4 */ /* 0x000fc6000f8e0204 */
[----:B------:R-:W-:Y:S02]  /*2030*/  ULDC.64 UR8, c[0x0][0x370] ;  /* 0x0000dc0000087ab9 */ /* 0x000fe40000000a00 */
[----:B------:R-:W-:Y:S02]  /*2040*/  UIMAD UR4, UR48, UR8, URZ ;  /* 0x00000008300472a4 */ /* 0x000fe4000f8e023f */
[----:B------:R-:W-:Y:S02]  /*2050*/  UIADD3 UR8, UR6, UR10, URZ ;  /* 0x0000000a06087290 */ /* 0x000fe4000fffe03f */
[----:B------:R-:W-:Y:S02]  /*2060*/  UIMAD UR40, UR6, UR9, UR4 ;  /* 0x00000009062872a4 */ /* 0x000fe4000f8e0204 */
[----:B------:R-:W-:Y:S02]  /*2070*/  ULDC UR10, c[0x0][0x2e8] ;  /* 0x0000ba00000a7ab9 */ /* 0x000fe40000000800 */
[----:B------:R-:W-:-:S03]  /*2080*/  UIMAD.WIDE UR8, UR8, UR19, UR16 ;  /* 0x00000013080872a5 */ /* 0x000fc6000f8e0210 */
[----:B-----5:R1:W2:Y:S04]  /*2090*/  R2UR UR4, R0 ;  /* 0x00000000000473c2 */ /* 0x0202a800000e0000 */
[----:B------:R-:W-:Y:S02]  /*20a0*/  UMOV UR17, UR8 ;  /* 0x0000000800117c82 */ /* 0x000fe40008000000 */
[----:B------:R-:W-:Y:S02]  /*20b0*/  UIADD3 UR8, UR6, UR14, URZ ;  /* 0x0000000e06087290 */ /* 0x000fe4000fffe03f */
[----:B------:R-:W-:Y:S01]  /*20c0*/  UMOV UR16, UR9 ;  /* 0x0000000900107c82 */ /* 0x000fe20008000000 */
[----:B-1----:R-:W-:Y:S02]  /*20d0*/  SHF.R.S32.HI R0, RZ, 0x2, R4 ;  /* 0x00000002ff007819 */ /* 0x002fe40000011404 */
[----:B------:R-:W-:-:S02]  /*20e0*/  LOP3.LUT R4, R4, 0xfffffffc, RZ, 0xc0, !PT ;  /* 0xfffffffc04047812 */ /* 0x000fc400078ec0ff */
[----:B------:R-:W-:Y:S02]  /*20f0*/  SHF.R.S32.HI R21, RZ, 0x1f, R0 ;  /* 0x0000001fff157819 */ /* 0x000fe40000011400 */
[----:B------:R-:W-:Y:S01]  /*2100*/  IADD3 R3, P0, R0, UR6, RZ ;  /* 0x0000000600037c10 */ /* 0x000fe2000ff1e0ff */
[----:B------:R-:W-:-:S03]  /*2110*/  IMAD.IADD R4, R13, 0x1, -R4 ;  /* 0x000000010d047824 */ /* 0x000fc600078e0a04 */
[----:B------:R-:W-:Y:S01]  /*2120*/  IADD3.X R7, R21, UR48, RZ, P0, !PT ;  /* 0x0000003015077c10 */ /* 0x000fe200087fe4ff */
[----:B------:R-:W-:-:S04]  /*2130*/  IMAD.SHL.U32 R4, R4, 0x8, RZ ;  /* 0x0000000804047824 */ /* 0x000fc800078e00ff */
[----:B------:R-:W-:Y:S01]  /*2140*/  IMAD R7, R7, c[0x0][0x190], RZ ;  /* 0x0000640007077a24 */ /* 0x000fe200078e02ff */
[----:B------:R-:W-:-:S05]  /*2150*/  SHF.R.S32.HI R5, RZ, 0x1f, R4 ;  /* 0x0000001fff057819 */ /* 0x000fca0000011404 */
[----:B------:R-:W-:-:S04]  /*2160*/  IMAD.WIDE.U32 R8, R3, c[0x0][0x190], R4 ;  /* 0x0000640003087a25 */ /* 0x000fc800078e0004 */
[----:B------:R-:W-:Y:S01]  /*2170*/  IMAD R3, R3, c[0x0][0x194], R7 ;  /* 0x0000650003037a24 */ /* 0x000fe200078e0207 */
[----:B------:R-:W-:Y:S02]  /*2180*/  IADD3 R10, P0, R8, UR59, RZ ;  /* 0x0000003b080a7c10 */ /* 0x000fe4000ff1e0ff */
[----:B------:R-:W-:Y:S02]  /*2190*/  IADD3 R8, P2, R4, UR46, RZ ;  /* 0x0000002e04087c10 */ /* 0x000fe4000ff5e0ff */
[----:B------:R-:W-:Y:S01]  /*21a0*/  IADD3.X R11, R9, UR58, R3, P0, !PT ;  /* 0x0000003a090b7c10 */ /* 0x000fe200087fe403 */
[----:B------:R-:W-:Y:S01]  /*21b0*/  ULDC.64 UR58, c[0x0][0x3c8] ;  /* 0x0000f200003a7ab9 */ /* 0x000fe20000000a00 */
[----:B------:R-:W-:Y:S01]  /*21c0*/  LEA.HI R3, R14, R13, RZ, 0x5 ;  /* 0x0000000d0e037211 */ /* 0x000fe200078f28ff */
[----:B------:R-:W-:Y:S01]  /*21d0*/  UIMAD.WIDE UR8, UR8, UR19, UR58 ;  /* 0x00000013080872a5 */ /* 0x000fe2000f8e023a */
[----:B------:R-:W-:Y:S02]  /*21e0*/  IADD3.X R9, R5, UR47, RZ, P2, !PT ;  /* 0x0000002f05097c10 */ /* 0x000fe400097fe4ff */
[----:B------:R-:W-:-:S02]  /*21f0*/  LOP3.LUT R7, R3, 0xffffffe0, RZ, 0xc0, !PT ;  /* 0xffffffe003077812 */ /* 0x000fc400078ec0ff */
[----:B------:R-:W-:Y:S01]  /*2200*/  SHF.R.S32.HI R3, RZ, 0x5, R3 ;  /* 0x00000005ff037819 */ /* 0x000fe20000011403 */
[----:B------:R-:W-:Y:S01]  /*2210*/  IMAD.WIDE.U32 R8, R12, c[0x0][0x370], R8 ;  /* 0x0000dc000c087a25 */ /* 0x000fe200078e0008 */
[----:B------:R-:W-:Y:S02]  /*2220*/  UMOV UR19, UR8 ;  /* 0x0000000800137c82 */ /* 0x000fe40008000000 */
[----:B------:R-:W-:Y:S01]  /*2230*/  UMOV UR18, UR9 ;  /* 0x0000000900127c82 */ /* 0x000fe20008000000 */
[----:B------:R-:W-:Y:S01]  /*2240*/  IMAD.IADD R7, R13, 0x1, -R7 ;  /* 0x000000010d077824 */ /* 0x000fe200078e0a07 */
[----:B------:R-:W-:Y:S01]  /*2250*/  IADD3 R9, R9, UR40, RZ ;  /* 0x0000002809097c10 */ /* 0x000fe2000fffe0ff */
[----:B------:R-:W-:Y:S02]  /*2260*/  UIADD3 UR8, UR49, -0x1, URZ ;  /* 0xffffffff31087890 */ /* 0x000fe4000fffe03f */
[----:B--2---:R-:W-:Y:S01]  /*2270*/  IMAD R3, R3, UR4, R7 ;  /* 0x0000000403037c24 */ /* 0x004fe2000f8e0207 */
[----:B------:R-:W-:-:S04]  /*2280*/  UIADD3 UR4, -UR7, UR11, UR5 ;  /* 0x0000000b07047290 */ /* 0x000fc8000fffe105 */
[----:B------:R-:W-:Y:S01]  /*2290*/  UIADD3 UR4, UR4, -UR10, URZ ;  /* 0x8000000a04047290 */ /* 0x000fe2000fffe03f */
[----:B------:R-:W-:-:S03]  /*22a0*/  IADD3 R177, P0, R3, UR20, RZ ;  /* 0x0000001403b17c10 */ /* 0x000fc6000ff1e0ff */
[----:B------:R-:W-:Y:S01]  /*22b0*/  USHF.R.S32.HI UR20, URZ, 0x1f, UR4 ;  /* 0x0000001f3f147899 */ /* 0x000fe20008011404 */
[----:B------:R-:W-:Y:S01]  /*22c0*/  LEA.HI.X.SX32 R7, R3, UR43, 0x1, P0 ;  /* 0x0000002b03077c11 */ /* 0x000fe200080f0eff */
[----:B------:R-:W-:Y:S01]  /*22d0*/  IMAD.U32 R3, RZ, RZ, UR55 ;  /* 0x00000037ff037e24 */ /* 0x000fe2000f8e00ff */
[----:B------:R-:W-:Y:S01]  /*22e0*/  LEA R178, P2, R177, c[0x0][0x350], 0x2 ;  /* 0x0000d400b1b27a11 */ /* 0x000fe200078410ff */
[----:B------:R-:W-:Y:S02]  /*22f0*/  ULEA.HI UR20, UR20, UR4, URZ, 0x7 ;  /* 0x0000000414147291 */ /* 0x000fe4000f8f383f */
[----:B------:R-:W-:Y:S01]  /*2300*/  IMAD.WIDE.U32 R8, R3, c[0x0][0x378], R8 ;  /* 0x0000de0003087a25 */ /* 0x000fe200078e0008 */
[----:B------:R-:W-:Y:S01]  /*2310*/  LEA.HI.X R177, R177, c[0x0][0x354], R7, 0x2, P2 ;  /* 0x0000d500b1b17a11 */ /* 0x000fe200010f1407 */
[----:B------:R-:W-:Y:S02]  /*2320*/  USHF.R.S32.HI UR20, URZ, 0x7, UR20 ;  /* 0x000000073f147899 */ /* 0x000fe40008011414 */
[----:B------:R-:W-:Y:S01]  /*2330*/  IMAD.WIDE.U32 R10, R3, c[0x0][0x1a8], R10 ;  /* 0x00006a00030a7a25 */ /* 0x000fe200078e000a */
[----:B------:R-:W-:Y:S01]  /*2340*/  IADD3 R9, R9, UR41, RZ ;  /* 0x0000002909097c10 */ /* 0x000fe2000fffe0ff */
[----:B------:R-:W-:-:S02]  /*2350*/  UISETP.LT.AND UP1, UPT, URZ, UR20, UPT ;  /* 0x000000143f00728c */ /* 0x000fc4000bf21270 */
[----:B------:R-:W-:Y:S01]  /*2360*/  IMAD R3, R21, c[0x0][0x370], RZ ;  /* 0x0000dc0015037a24 */ /* 0x000fe200078e02ff */
[----:B------:R-:W-:Y:S01]  /*2370*/  IADD3 R11, R11, UR42, RZ ;  /* 0x0000002a0b0b7c10 */ /* 0x000fe2000fffe0ff */
[----:B------:R-:W-:Y:S01]  /*2380*/  USEL UR20, URZ, UR20, !UP1 ;  /* 0x000000143f147287 */ /* 0x000fe2000c800000 */
[----:B------:R-:W-:Y:S01]  /*2390*/  IMAD.WIDE.U32 R8, R0, c[0x0][0x370], R8 ;  /* 0x0000dc0000087a25 */ /* 0x000fe200078e0008 */
[----:B------:R-:W-:Y:S02]  /*23a0*/  LEA R194, P4, R10, c[0x0][0x160], 0x1 ;  /* 0x000058000ac27a11 */ /* 0x000fe400078808ff */
[----:B------:R-:W-:Y:S01]  /*23b0*/  UISETP.GT.AND UP1, UPT, UR49, UR20, UPT ;  /* 0x000000143100728c */ /* 0x000fe2000bf24270 */
[----:B------:R-:W-:Y:S01]  /*23c0*/  IMAD R3, R0, c[0x0][0x374], R3 ;  /* 0x0000dd0000037a24 */ /* 0x000fe200078e0203 */
[----:B------:R-:W-:Y:S02]  /*23d0*/  LEA R192, P3, R8, c[0x0][0x330], 0x1 ;  /* 0x0000cc0008c07a11 */ /* 0x000fe400078608ff */
[----:B------:R-:W-:Y:S01]  /*23e0*/  LEA.HI.X R195, R10, c[0x0][0x164], R11, 0x1, P4 ;  /* 0x000059000ac37a11 */ /* 0x000fe200020f0c0b */
[----:B------:R-:W-:Y:S01]  /*23f0*/  IMAD.IADD R3, R9, 0x1, R3 ;  /* 0x0000000109037824 */ /* 0x000fe200078e0203 */
[----:B------:R-:W-:-:S04]  /*2400*/  PLOP3.LUT P0, PT, PT, PT, UP1, 0x80, 0x0 ;  /* 0x000000000000781c */ /* 0x000fc80003f0f018 */
[----:B------:R-:W-:-:S09]  /*2410*/  LEA.HI.X R193, R8, c[0x0][0x334], R3, 0x1, P3 ;  /* 0x0000cd0008c17a11 */ /* 0x000fd200018f0c03 */
        /* <DEDUP_REMOVED lines=19> */
.L_x_187:
        /* <DEDUP_REMOVED lines=18> */
.L_x_188:
[----:B------:R-:W-:Y:S01]  /*2670*/  ULDC.64 UR8, c[0x0][0x3a0] ;  /* 0x0000e80000087ab9 */ /* 0x000fe20000000a00 */
[----:B------:R-:W-:Y:S01]  /*2680*/  IMAD.U32 R13, RZ, RZ, UR5 ;  /* 0x00000005ff0d7e24 */ /* 0x000fe2000f8e00ff */
[----:B------:R-:W-:Y:S01]  /*2690*/  UIMAD UR8, UR45, UR8, URZ ;  /* 0x000000082d0872a4 */ /* 0x000fe2000f8e023f */
[----:B------:R-:W-:Y:S01]  /*26a0*/  BSSY B0, `(.L_x_189) ;  /* 0x0000019000007945 */ /* 0x000fe20003800000 */
[----:B------:R-:W-:Y:S01]  /*26b0*/  UIMAD UR7, UR15, -0x80, UR7 ;  /* 0xffffff800f0778a4 */ /* 0x000fe2000f8e0207 */
[----:B------:R-:W-:Y:S01]  /*26c0*/  IMAD.WIDE.U32 R6, R13, c[0x0][0x3a0], R4 ;  /* 0x0000e8000d067a25 */ /* 0x000fe200078e0004 */
[----:B------:R-:W-:Y:S02]  /*26d0*/  UIMAD UR8, UR5, UR9, UR8 ;  /* 0x00000009050872a4 */ /* 0x000fe4000f8e0208 */
[----:B------:R-:W-:Y:S02]  /*26e0*/  USHF.R.S32.HI UR10, URZ, 0x1f, UR55 ;  /* 0x0000001f3f0a7899 */ /* 0x000fe40008011437 */
[----:B------:R-:W-:-:S02]  /*26f0*/  IADD3 R6, P0, R6, UR14, RZ ;  /* 0x0000000e06067c10 */ /* 0x000fc4000ff1e0ff */
[----:B------:R-:W-:Y:S01]  /*2700*/  MOV R3, UR8 ;  /* 0x0000000800037c02 */ /* 0x000fe20008000f00 */
[----:B------:R-:W-:Y:S01]  /*2710*/  ULDC.64 UR8, c[0x0][0x3b8] ;  /* 0x0000ee0000087ab9 */ /* 0x000fe20000000a00 */
[----:B------:R-:W-:Y:S01]  /*2720*/  ISETP.GE.AND P1, PT, R0, UR7, PT ;  /* 0x0000000700007c0c */ /* 0x000fe2000bf26270 */
[----:B------:R-:W-:Y:S01]  /*2730*/  UIMAD UR8, UR10, UR8, URZ ;  /* 0x000000080a0872a4 */ /* 0x000fe2000f8e023f */
[----:B------:R-:W-:Y:S01]  /*2740*/  IADD3.X R7, R7, UR16, R3, P0, !PT ;  /* 0x0000001007077c10 */ /* 0x000fe200087fe403 */
[----:B------:R-:W-:Y:S02]  /*2750*/  IMAD.U32 R3, RZ, RZ, UR55 ;  /* 0x00000037ff037e24 */ /* 0x000fe4000f8e00ff */
[----:B------:R-:W-:Y:S02]  /*2760*/  UIMAD UR8, UR55, UR9, UR8 ;  /* 0x00000009370872a4 */ /* 0x000fe4000f8e0208 */
        /* <DEDUP_REMOVED lines=12> */
.L_x_190:
[----:B------:R-:W-:Y:S05]  /*2830*/  BSYNC B0 ;  /* 0x0000000000007941 */ /* 0x000fea0003800000 */
.L_x_189:
        /* <DEDUP_REMOVED lines=14> */
.L_x_192:
[----:B------:R-:W-:Y:S05]  /*2920*/  BSYNC B0 ;  /* 0x0000000000007941 */ /* 0x000fea0003800000 */
.L_x_191:
[----:B------:R-:W-:Y:S01]  /*2930*/  ULDC.64 UR8, c[0x0][0x3a8] ;  /* 0x0000ea0000087ab9 */ /* 0x000fe20000000a00 */
[----:B------:R-:W-:Y:S01]  /*2940*/  IMAD.WIDE.U32 R4, R13, c[0x0][0x3a8], R4 ;  /* 0x0000ea000d047a25 */ /* 0x000fe200078e0004 */
[----:B------:R-:W-:Y:S01]  /*2950*/  UIMAD UR7, UR45, UR8, URZ ;  /* 0x000000082d0772a4 */ /* 0x000fe2000f8e023f */
[----:B------:R-:W-:Y:S01]  /*2960*/  BSSY B0, `(.L_x_193) ;  /* 0x0000016000007945 */ /* 0x000fe20003800000 */
[----:B------:R-:W-:Y:S02]  /*2970*/  USHF.R.S32.HI UR10, URZ, 0x1f, UR55 ;  /* 0x0000001f3f0a7899 */ /* 0x000fe40008011437 */
[----:B------:R-:W-:Y:S01]  /*2980*/  UIMAD UR5, UR5, UR9, UR7 ;  /* 0x00000009050572a4 */ /* 0x000fe2000f8e0207 */
[----:B------:R-:W-:Y:S02]  /*2990*/  IADD3 R4, P2, R4, UR6, RZ ;  /* 0x0000000604047c10 */ /* 0x000fe4000ff5e0ff */
[----:B------:R-:W-:-:S03]  /*29a0*/  ULDC.64 UR6, c[0x0][0x3c0] ;  /* 0x0000f00000067ab9 */ /* 0x000fc60000000a00 */
        /* <DEDUP_REMOVED lines=17> */
.L_x_194:
[----:B------:R-:W-:Y:S05]  /*2ac0*/  BSYNC B0 ;  /* 0x0000000000007941 */ /* 0x000fea0003800000 */
.L_x_193:
        /* <DEDUP_REMOVED lines=10> */
[----:B------:R1:W-:Y:S01]  /*2b70*/  STG.E.128 [R4.64], RZ ;  /* 0x000000ff04007986 */ /* 0x0003e2000c101d26 */
[----:B------:R-:W-:Y:S05]  /*2b80*/  BRA `(.L_x_195) ;  /* 0x000059e000007947 */ /* 0x000fea0003800000 */
.L_x_186:
[----:B------:R-:W-:Y:S01]  /*2b90*/  ULDC.64 UR40, c[0x0][0x198] ;  /* 0x0000660000287ab9 */ /* 0x000fe20000000a00 */
[----:B------:R-:W-:Y:S01]  /*2ba0*/  IMAD.U32 R3, RZ, RZ, UR5 ;  /* 0x00000005ff037e24 */ /* 0x000fe2000f8e00ff */
[----:B------:R-:W-:Y:S01]  /*2bb0*/  UIMAD UR4, UR45, UR40, URZ ;  /* 0x000000282d0472a4 */ /* 0x000fe2000f8e023f */
[----:B------:R-:W-:Y:S01]  /*2bc0*/  IMAD.MOV.U32 R18, RZ, RZ, 0x80 ;  /* 0x00000080ff127424 */ /* 0x000fe200078e00ff */
[----:B------:R-:W-:Y:S01]  /*2bd0*/  ULDC.64 UR42, c[0x0][0x1a0] ;  /* 0x00006800002a7ab9 */ /* 0x000fe20000000a00 */
[C-C-:B------:R-:W-:Y:S01]  /*2be0*/  IMAD.WIDE.U32 R8, R3.reuse, c[0x0][0x1a0], R4.reuse ;  /* 0x0000680003087a25 */ /* 0x140fe200078e0004 */
[----:B------:R-:W-:Y:S01]  /*2bf0*/  UIMAD UR4, UR5, UR41, UR4 ;  /* 0x00000029050472a4 */ /* 0x000fe2000f8e0204 */
[----:B------:R-:W-:Y:S01]  /*2c00*/  MOV R236, 0x7f800000 ;  /* 0x7f80000000ec7802 */ /* 0x000fe20000000f00 */
[----:B------:R-:W-:Y:S01]  /*2c10*/  UIMAD UR42, UR45, UR42, URZ ;  /* 0x0000002a2d2a72a4 */ /* 0x000fe2000f8e023f */
[----:B------:R-:W-:Y:S01]  /*2c20*/  IMAD.WIDE.U32 R4, R3, c[0x0][0x198], R4 ;  /* 0x0000660003047a25 */ /* 0x000fe200078e0004 */
[----:B------:R-:W-:-:S02]  /*2c30*/  IADD3 R8, P1, R8, UR50, RZ ;  /* 0x0000003208087c10 */ /* 0x000fc4000ff3e0ff */
[----:B------:R-:W-:Y:S01]  /*2c40*/  UIMAD UR43, UR5, UR43, UR42 ;  /* 0x0000002b052b72a4 */ /* 0x000fe2000f8e022a */
[----:B------:R-:W-:Y:S01]  /*2c50*/  IMAD.U32 R3, RZ, RZ, UR4 ;  /* 0x00000004ff037e24 */ /* 0x000fe2000f8e00ff */
[----:B------:R-:W-:Y:S01]  /*2c60*/  ULEA.HI UR4, UR8, UR8, URZ, 0x1 ;  /* 0x0000000808047291 */ /* 0x000fe2000f8f083f */
[----:B------:R-:W-:Y:S01]  /*2c70*/  IADD3 R14, P0, R4, UR53, RZ ;  /* 0x00000035040e7c10 */ /* 0x000fe2000ff1e0ff */
[----:B------:R-:W-:Y:S02]  /*2c80*/  IMAD R17, R18, c[0x0][0x374], RZ ;  /* 0x0000dd0012117a24 */ /* 0x000fe400078e02ff */
[----:B------:R-:W-:Y:S01]  /*2c90*/  ULOP3.LUT UR4, UR4, 0xfffffffe, URZ, 0xc0, !UPT ;  /* 0xfffffffe04047892 */ /* 0x000fe2000f8ec03f */
[----:B------:R-:W-:Y:S01]  /*2ca0*/  IADD3.X R15, R5, UR54, R3, P0, !PT ;  /* 0x00000036050f7c10 */ /* 0x000fe200087fe403 */
[----:B------:R-:W-:Y:S01]  /*2cb0*/  IMAD.U32 R7, RZ, RZ, UR43 ;  /* 0x0000002bff077e24 */ /* 0x000fe2000f8e00ff */
[----:B------:R-:W-:Y:S01]  /*2cc0*/  IADD3 R3, R0, 0x40, RZ ;  /* 0x0000004000037810 */ /* 0x000fe20007ffe0ff */
[----:B------:R-:W-:Y:S01]  /*2cd0*/  UIADD3 UR4, UR8, -UR4, URZ ;  /* 0x8000000408047290 */ /* 0x000fe2000fffe03f */
[----:B------:R-:W-:-:S02]  /*2ce0*/  IMAD R11, R18, c[0x0][0x194], RZ ;  /* 0x00006500120b7a24 */ /* 0x000fc400078e02ff */
[C---:B------:R-:W-:Y:S01]  /*2cf0*/  IMAD.WIDE.U32 R12, R18.reuse, c[0x0][0x370], RZ ;  /* 0x0000dc00120c7a25 */ /* 0x040fe200078e00ff */
[----:B------:R-:W-:Y:S01]  /*2d00*/  UISETP.NE.AND UP0, UPT, UR4, 0x1, UPT ;  /* 0x000000010400788c */ /* 0x000fe2000bf05270 */
[----:B------:R-:W-:Y:S01]  /*2d10*/  IADD3.X R9, R9, UR52, R7, P1, !PT ;  /* 0x0000003409097c10 */ /* 0x000fe20008ffe407 */
[----:B------:R-:W-:Y:S01]  /*2d20*/  UIMAD UR4, UR15, -0x80, UR7 ;  /* 0xffffff800f0478a4 */ /* 0x000fe2000f8e0207 */
[----:B------:R-:W-:-:S04]  /*2d30*/  IMAD.WIDE.U32 R18, R18, c[0x0][0x190], RZ ;  /* 0x0000640012127a25 */ /* 0x000fc800078e00ff */
[----:B------:R-:W-:Y:S01]  /*2d40*/  IMAD.WIDE.U32 R4, R6, c[0x0][0x1b8], R8 ;  /* 0x00006e0006047a25 */ /* 0x000fe200078e0008 */
[----:B------:R-:W-:Y:S02]  /*2d50*/  ISETP.GE.AND P4, PT, R0, UR4, PT ;  /* 0x0000000400007c0c */ /* 0x000fe4000bf86270 */
[C---:B------:R-:W-:Y:S01]  /*2d60*/  ISETP.GE.AND P3, PT, R3.reuse, UR4, PT ;  /* 0x0000000403007c0c */ /* 0x040fe2000bf66270 */
[----:B------:R-:W-:Y:S01]  /*2d70*/  UIMAD UR4, UR8, -0x80, UR11 ;  /* 0xffffff80080478a4 */ /* 0x000fe2000f8e020b */
[----:B------:R-:W-:Y:S02]  /*2d80*/  IMAD.MOV.U32 R238, RZ, RZ, 0x7f800000 ;  /* 0x7f800000ffee7424 */ /* 0x000fe400078e00ff */
[----:B------:R-:W-:Y:S02]  /*2d90*/  IMAD.MOV.U32 R239, RZ, RZ, 0x7f800000 ;  /* 0x7f800000ffef7424 */ /* 0x000fe400078e00ff */
[----:B------:R-:W-:Y:S01]  /*2da0*/  IMAD.MOV.U32 R237, RZ, RZ, 0x7f800000 ;  /* 0x7f800000ffed7424 */ /* 0x000fe200078e00ff */
[----:B------:R-:W-:Y:S01]  /*2db0*/  ISETP.GE.AND P2, PT, R3, UR4, PT ;  /* 0x0000000403007c0c */ /* 0x000fe2000bf46270 */
[----:B------:R-:W-:-:S03]  /*2dc0*/  IMAD R3, R20, c[0x0][0x1b8], RZ ;  /* 0x00006e0014037a24 */ /* 0x000fc600078e02ff */
[----:B------:R-:W-:Y:S02]  /*2dd0*/  @!P4 IMAD R7, R21, c[0x0][0x1a0], RZ ;  /* 0x000068001507ca24 */ /* 0x000fe400078e02ff */
[----:B------:R-:W-:Y:S01]  /*2de0*/  IMAD R10, R6, c[0x0][0x1bc], R3 ;  /* 0x00006f00060a7a24 */ /* 0x000fe200078e0203 */
[----:B------:R-:W-:-:S03]  /*2df0*/  @!P3 IADD3 R3, P0, R0, 0x40, RZ ;  /* 0x000000400003b810 */ /* 0x000fc60007f1e0ff */
[----:B------:R-:W-:Y:S01]  /*2e00*/  IMAD.IADD R5, R5, 0x1, R10 ;  /* 0x0000000105057824 */ /* 0x000fe200078e020a */
[----:B------:R-:W-:Y:S02]  /*2e10*/  IADD3 R10, R240, 0x8, RZ ;  /* 0x00000008f00a7810 */ /* 0x000fe40007ffe0ff */
[----:B------:R-:W-:Y:S01]  /*2e20*/  @!P2 IADD3 R18, P1, R194, R18, RZ ;  /* 0x00000012c212a210 */ /* 0x000fe20007f3e0ff */
[----:B------:R-:W-:Y:S01]  /*2e30*/  @!P4 IMAD.WIDE.U32 R8, R0, c[0x0][0x1a0], R4 ;  /* 0x000068000008ca25 */ /* 0x000fe200078e0004 */
[----:B------:R-:W-:Y:S02]  /*2e40*/  @!P2 IADD3 R16, P5, R192, R12, RZ ;  /* 0x0000000cc010a210 */ /* 0x000fe40007fbe0ff */
[----:B------:R-:W-:Y:S01]  /*2e50*/  @!P2 IADD3.X R19, R195, R19, R11, P1, !PT ;  /* 0x00000013c313a210 */ /* 0x000fe20000ffe40b */
[----:B------:R-:W-:Y:S01]  /*2e60*/  @!P4 IMAD R11, R0, c[0x0][0x1a4], R7 ;  /* 0x00006900000bca24 */ /* 0x000fe200078e0207 */
[----:B------:R-:W-:Y:S01]  /*2e70*/  @!P4 LEA R12, P1, R8, c[0x0][0x170], 0x1 ;  /* 0x00005c00080cca11 */ /* 0x000fe200078208ff */
[----:B------:R-:W-:Y:S01]  /*2e80*/  @!P3 IMAD.X R7, RZ, RZ, R21, P0 ;  /* 0x000000ffff07b224 */ /* 0x000fe200000e0615 */
[----:B------:R-:W-:Y:S01]  /*2e90*/  PLOP3.LUT P0, PT, PT, PT, UP6, 0x80, 0x0 ;  /* 0x000000000000781c */ /* 0x000fe20003f0f068 */
[----:B------:R-:W-:Y:S01]  /*2ea0*/  @!P4 IMAD.IADD R9, R9, 0x1, R11 ;  /* 0x000000010909c824 */ /* 0x000fe200078e020b */
[----:B------:R-:W-:Y:S01]  /*2eb0*/  @!P2 IADD3.X R17, R193, R13, R17, P5, !PT ;  /* 0x0000000dc111a210 */ /* 0x000fe20002ffe411 */
[----:B------:R-:W-:Y:S01]  /*2ec0*/  @!P3 IMAD R7, R7, c[0x0][0x1a0], RZ ;  /* 0x000068000707ba24 */ /* 0x000fe200078e02ff */
[----:B------:R-:W-:Y:S01]  /*2ed0*/  ISETP.GE.AND P6, PT, R10, UR4, PT ;  /* 0x000000040a007c0c */ /* 0x000fe2000bfc6270 */
[----:B------:R-:W-:Y:S01]  /*2ee0*/  @!P3 IMAD.WIDE.U32 R4, R3, c[0x0][0x1a0], R4 ;  /* 0x000068000304ba25 */ /* 0x000fe200078e0004 */
[----:B------:R-:W-:-:S03]  /*2ef0*/  @!P4 LEA.HI.X R13, R8, c[0x0][0x174], R9, 0x1, P1 ;  /* 0x00005d00080dca11 */ /* 0x000fc600008f0c09 */
[----:B------:R-:W-:Y:S01]  /*2f00*/  @!P3 IMAD R11, R3, c[0x0][0x1a4], R7 ;  /* 0x00006900030bba24 */ /* 0x000fe200078e0207 */
[----:B------:R-:W-:Y:S01]  /*2f10*/  @!P3 LEA R10, P1, R4, c[0x0][0x170], 0x1 ;  /* 0x00005c00040aba11 */ /* 0x000fe200078208ff */
[----:B------:R-:W-:Y:S02]  /*2f20*/  IMAD R7, R20, c[0x0][0x1b0], RZ ;  /* 0x00006c0014077a24 */ /* 0x000fe400078e02ff */
[----:B------:R-:W-:Y:S01]  /*2f30*/  @P0 BAR.SYNC.DEFER_BLOCKING 0x0 ;  /* 0x0000000000000b1d */ /* 0x000fe20000010000 */
[----:B------:R-:W-:Y:S01]  /*2f40*/  @!P3 IMAD.IADD R5, R5, 0x1, R11 ;  /* 0x000000010505b824 */ /* 0x000fe200078e020b */
[----:B------:R-:W-:Y:S01]  /*2f50*/  PLOP3.LUT P0, PT, PT, PT, UP0, 0x80, 0x0 ;  /* 0x000000000000781c */ /* 0x000fe20003f0f008 */
[----:B------:R-:W-:Y:S02]  /*2f60*/  IMAD.SHL.U32 R3, R244, 0x2, RZ ;  /* 0x00000002f4037824 */ /* 0x000fe400078e00ff */
[----:B------:R-:W-:Y:S01]  /*2f70*/  IMAD R7, R6, c[0x0][0x1b4], R7 ;  /* 0x00006d0006077a24 */ /* 0x000fe200078e0207 */
[----:B------:R-:W-:Y:S01]  /*2f80*/  @!P3 LEA.HI.X R11, R4, c[0x0][0x174], R5, 0x1, P1 ;  /* 0x00005d00040bba11 */ /* 0x000fe200008f0c05 */
[----:B------:R-:W-:Y:S01]  /*2f90*/  IMAD.WIDE.U32 R8, R6, c[0x0][0x1b0], R14 ;  /* 0x00006c0006087a25 */ /* 0x000fe200078e000e */
[----:B------:R-:W-:-:S02]  /*2fa0*/  IADD3 R4, R244, 0x1000, RZ ;  /* 0x00001000f4047810 */ /* 0x000fc40007ffe0ff */
[----:B------:R-:W-:Y:S01]  /*2fb0*/  ISETP.GE.AND P1, PT, R0, UR4, PT ;  /* 0x0000000400007c0c */ /* 0x000fe2000bf26270 */
[----:B------:R-:W-:Y:S01]  /*2fc0*/  @!P4 IMAD R6, R21, c[0x0][0x198], RZ ;  /* 0x000066001506ca24 */ /* 0x000fe200078e02ff */
[----:B------:R-:W-:Y:S01]  /*2fd0*/  SEL R4, R4, R244, !P0 ;  /* 0x000000f404047207 */ /* 0x000fe20004000000 */
[----:B------:R-:W-:Y:S02]  /*2fe0*/  IMAD.IADD R5, R9, 0x1, R7 ;  /* 0x0000000109057824 */ /* 0x000fe400078e0207 */
[----:B------:R-:W-:Y:S02]  /*2ff0*/  @!P4 IMAD R9, R0, c[0x0][0x19c], R6 ;  /* 0x000067000009ca24 */ /* 0x000fe400078e0206 */
[----:B------:R-:W-:Y:S02]  /*3000*/  IMAD.SHL.U32 R200, R4, 0x2, RZ ;  /* 0x0000000204c87824 */ /* 0x000fe400078e00ff */
[----:B------:R-:W-:-:S04]  /*3010*/  @!P4 IMAD.MOV.U32 R4, RZ, RZ, R8 ;  /* 0x000000ffff04c224 */ /* 0x000fc800078e0008 */
[----:B------:R-:W-:Y:S01]  /*3020*/  @!P4 IMAD.WIDE.U32 R6, R0, c[0x0][0x198], R4 ;  /* 0x000066000006ca25 */ /* 0x000fe200078e0004 */
[----:B------:R-:W-:Y:S04]  /*3030*/  @P4 STS [R3+0x8000], RZ ;  /* 0x008000ff03004388 */ /* 0x000fe80000000800 */
[----:B------:R-:W-:Y:S01]  /*3040*/  @P4 STS [R3+0x8004], RZ ;  /* 0x008004ff03004388 */ /* 0x000fe20000000800 */
[----:B------:R-:W-:-:S03]  /*3050*/  @!P4 IADD3 R9, R7, R9, RZ ;  /* 0x000000090709c210 */ /* 0x000fc60007ffe0ff */
        /* <DEDUP_REMOVED lines=38> */
[----:B------:R-:W-:Y:S02]  /*32c0*/  @P2 STS [R200+0x1000], RZ ;  /* 0x001000ffc8002388 */ /* 0x000fe40000000800 */
[----:B------:R-:W-:Y:S01]  /*32d0*/  @!P3 IMAD.X R6, RZ, RZ, R21, P1 ;  /* 0x000000ffff06b224 */ /* 0x000fe200008e0615 */
        /* <DEDUP_REMOVED lines=72> */
[----:B------:R-:W-:Y:S01]  /*3760*/  IMAD.SHL.U32 R3, R3, 0x2, RZ ;  /* 0x0000000203037824 */ /* 0x000fe200078e00ff */
[C---:B------:R-:W-:Y:S01]  /*3770*/  SHF.L.U64.HI R242, R240.reuse, 0x2, R8 ;  /* 0x00000002f0f27819 */ /* 0x040fe20000010208 */
[----:B------:R-:W-:-:S02]  /*3780*/  IMAD.SHL.U32 R243, R240, 0x4, RZ ;  /* 0x00000004f0f37824 */ /* 0x000fc400078e00ff */
[----:B------:R-:W-:Y:S01]  /*3790*/  IMAD.SHL.U32 R241, R0, 0x4, RZ ;  /* 0x0000000400f17824 */ /* 0x000fe200078e00ff */
[----:B--234-:R-:W-:Y:S02]  /*37a0*/  ULDC UR14, c[0x0][0x2e4] ;  /* 0x0000b900000e7ab9 */ /* 0x01cfe40000000800 */
.L_x_200:
[----:B------:R-:W0:Y:S01]  /*37b0*/  LDGDEPBAR ;  /* 0x00000000000079af */ /* 0x000e220000000000 */
[----:B------:R-:W-:Y:S01]  /*37c0*/  IADD3 R4, P0, R243, UR19, RZ ;  /* 0x00000013f3047c10 */ /* 0x000fe2000ff1e0ff */
[----:B------:R-:W-:Y:S01]  /*37d0*/  IMAD.IADD R112, R166, 0x1, R160 ;  /* 0x00000001a6707824 */ /* 0x000fe200078e02a0 */
[----:B------:R-:W-:Y:S01]  /*37e0*/  USHF.L.U32 UR10, UR15, 0x7, URZ ;  /* 0x000000070f0a7899 */ /* 0x000fe2000800063f */
[----:B------:R-:W-:Y:S01]  /*37f0*/  IMAD.MOV.U32 R179, RZ, RZ, R177 ;  /* 0x000000ffffb37224 */ /* 0x000fe200078e00b1 */
[----:B------:R-:W-:Y:S01]  /*3800*/  IADD3.X R5, R242, UR18, RZ, P0, !PT ;  /* 0x00000012f2057c10 */ /* 0x000fe200087fe4ff */
[----:B------:R-:W-:Y:S02]  /*3810*/  ULDC UR5, c[0x0][0x2e8] ;  /* 0x0000ba0000057ab9 */ /* 0x000fe40000000800 */
        /* <DEDUP_REMOVED lines=10> */
[----:B------:R-:W2:Y:S06]  /*38c0*/  LDSM.16.M88.4 R16, [R162+0x6000] ;  /* 0x00600000a210783b */ /* 0x000eac0000000200 */
[----:B------:R-:W3:Y:S06]  /*38d0*/  LDSM.16.M88.4 R60, [R160+0x1000] ;  /* 0x00100000a03c783b */ /* 0x000eec0000000200 */
[----:B-----5:R2:W5:Y:S06]  /*38e0*/  LDG.E R176, [R4.64] ;  /* 0x0000002604b07981 */ /* 0x02056c000c1e1900 */
[----:B------:R2:W5:Y:S06]  /*38f0*/  LDG.E R175, [R4.64+0x20] ;  /* 0x0000202604af7981 */ /* 0x00056c000c1e1900 */
[----:B------:R2:W5:Y:S06]  /*3900*/  LDG.E R174, [R4.64+0x100] ;  /* 0x0001002604ae7981 */ /* 0x00056c000c1e1900 */
[----:B------:R2:W5:Y:S06]  /*3910*/  LDG.E R173, [R4.64+0x120] ;  /* 0x0001202604ad7981 */ /* 0x00056c000c1e1900 */
[----:B------:R-:W4:Y:S06]  /*3920*/  LDSM.16.M88.4 R32, [R162+0x6400] ;  /* 0x00640000a220783b */ /* 0x000f2c0000000200 */
[----:B------:R-:W1:Y:S06]  /*3930*/  LDSM.16.M88.4 R48, [R162+0x6800] ;  /* 0x00680000a230783b */ /* 0x000e6c0000000200 */
[----:B------:R-:W1:Y:S06]  /*3940*/  LDSM.16.M88.4 R100, [R162+0x6c00] ;  /* 0x006c0000a264783b */ /* 0x000e6c0000000200 */
[----:B------:R-:W-:Y:S01]  /*3950*/  LDSM.16.M88.4 R104, [R112] ;  /* 0x000000007068783b */ /* 0x000fe20000000200 */
[-C--:B--2---:R-:W-:Y:S05]  /*3960*/  HMMA.16816.F32.BF16 R4, R64, R16.reuse, RZ ;  /* 0x000000104004723c */ /* 0x084fea00000418ff */
[----:B------:R-:W2:Y:S03]  /*3970*/  LDSM.16.M88.4 R108, [R161+0x6000] ;  /* 0x00600000a16c783b */ /* 0x000ea60000000200 */
[C---:B---3--:R-:W-:Y:S03]  /*3980*/  HMMA.16816.F32.BF16 R8, R60.reuse, R16, RZ ;  /* 0x000000103c08723c */ /* 0x048fe600000418ff */
[----:B------:R-:W3:Y:S05]  /*3990*/  LDSM.16.M88.4 R112, [R112+0x1000] ;  /* 0x001000007070783b */ /* 0x000eea0000000200 */
[-C--:B------:R-:W-:Y:S01]  /*39a0*/  HMMA.16816.F32.BF16 R12, R60, R18.reuse, RZ ;  /* 0x000000123c0c723c */ /* 0x080fe200000418ff */
[----:B------:R-:W1:Y:S06]  /*39b0*/  LDSM.16.M88.4 R116, [R161+0x6400] ;  /* 0x00640000a174783b */ /* 0x000e6c0000000200 */
[----:B------:R-:W1:Y:S01]  /*39c0*/  LDSM.16.M88.4 R120, [R161+0x6800] ;  /* 0x00680000a178783b */ /* 0x000e620000000200 */
[C---:B------:R-:W-:Y:S05]  /*39d0*/  HMMA.16816.F32.BF16 R16, R64.reuse, R18, RZ ;  /* 0x000000124010723c */ /* 0x040fea00000418ff */
[----:B------:R-:W2:Y:S03]  /*39e0*/  LDSM.16.M88.4 R124, [R161+0x6c00] ;  /* 0x006c0000a17c783b */ /* 0x000ea60000000200 */
        /* <DEDUP_REMOVED lines=39> */
.L_x_196:
        /* <DEDUP_REMOVED lines=234> */
.L_x_197:
[C---:B------:R-:W-:Y:S01]  /*4b00*/  FMUL.FTZ R100, R238.reuse, 1.4426950216293334961 ;  /* 0x3fb8aa3bee647820 */ /* 0x040fe20000410000 */
[----:B------:R-:W-:Y:S01]  /*4b10*/  FSETP.NEU.FTZ.AND P0, PT, R238, -INF , PT ;  /* 0xff800000ee00780b */ /* 0x000fe20003f1d000 */
[C---:B------:R-:W-:Y:S01]  /*4b20*/  FMUL.FTZ R0, R239.reuse, 1.4426950216293334961 ;  /* 0x3fb8aa3bef007820 */ /* 0x040fe20000410000 */
        /* <DEDUP_REMOVED lines=390> */
.L_x_198:
        /* <DEDUP_REMOVED lines=43> */
[----:B------:R-:W-:Y:S01]  /*6640*/  F2FP.BF16.PACK_AB R5, R59, R58 ;  /* 0x0000003a3b05723e */ /* 0x000fe200000010ff */
[----:B------:R-:W-:Y:S01]  /*6650*/  IMAD.SHL.U32 R59, R244, 0x2, RZ ;  /* 0x00000002f43b7824 */ /* 0x000fe200078e00ff */
        /* <DEDUP_REMOVED lines=95> */
.L_x_199:
        /* <DEDUP_REMOVED lines=286> */
.L_x_201:
        /* <DEDUP_REMOVED lines=19> */
.L_x_202:
        /* <DEDUP_REMOVED lines=44> */
.L_x_204:
[----:B-12---:R-:W-:Y:S05]  /*8220*/  BSYNC B0 ;  /* 0x0000000000007941 */ /* 0x006fea0003800000 */
.L_x_203:
        /* <DEDUP_REMOVED lines=14> */
.L_x_206:
[----:B------:R-:W-:Y:S05]  /*8310*/  BSYNC B0 ;  /* 0x0000000000007941 */ /* 0x000fea0003800000 */
.L_x_205:
        /* <DEDUP_REMOVED lines=25> */
.L_x_208:
[----:B------:R-:W-:Y:S05]  /*84b0*/  BSYNC B0 ;  /* 0x0000000000007941 */ /* 0x000fea0003800000 */
.L_x_207:
        /* <DEDUP_REMOVED lines=10> */
[----:B----4-:R1:W-:Y:S02]  /*8560*/  STG.E.128 [R4.64], R28 ;  /* 0x0000001c04007986 */ /* 0x0103e4000c101d0c */
.L_x_195:
[----:B------:R-:W-:Y:S05]  /*8570*/  BSYNC B1 ;  /* 0x0000000000017941 */ /* 0x000fea0003800000 */
.L_x_181:
        /* <DEDUP_REMOVED lines=11> */
.L_x_209:
[----:B------:R-:W-:Y:S05]  /*8630*/  EXIT ;  /* 0x000000000000794d */ /* 0x000fea0003800000 */
.L_x_211:
        /* <DEDUP_REMOVED lines=12> */
.L_x_1329:


//--------------------- .text._ZN5flash44flash_bwd_dq_dk_dv_loop_seqk_parallel_kernelI23Flash_bwd_kernel_traitsILi32ELi128ELi128ELi8ELi4ELi4ELi4ELb1ELb0EN7cutlass10bfloat16_tE19Flash_kernel_traitsILi32ELi128ELi128ELi8ES3_EELb0ELb0ELb1ELb1ELb0ELb0ELb0EEEvNS_16Flash_bwd_paramsE --------------------------
	.section	.text._ZN5flash44flash_bwd_dq_dk_dv_loop_seqk_parallel_kernelI23Flash_bwd_kernel_traitsILi32ELi128ELi128ELi8ELi4ELi4ELi4ELb1ELb0EN7cutlass10bfloat16_tE19Flash_kernel_traitsILi32ELi128ELi128ELi8ES3_EELb0ELb0ELb1ELb1ELb0ELb0ELb0EEEvNS_16Flash_bwd_paramsE,"ax",@progbits
	.sectioninfo	@"SHI_REGISTERS=255"
	.align	128
        .global         _ZN5flash44flash_bwd_dq_dk_dv_loop_seqk_parallel_kernelI23Flash_bwd_kernel_traitsILi32ELi128ELi128ELi8ELi4ELi4ELi4ELb1ELb0EN7cutlass10bfloat16_tE19Flash_kernel_traitsILi32ELi128ELi128ELi8ES3_EELb0ELb0ELb1ELb1ELb0ELb0ELb0EEEvNS_16Flash_bwd_paramsE
        .type           _ZN5flash44flash_bwd_dq_dk_dv_loop_seqk_parallel_kernelI23Flash_bwd_kernel_traitsILi32ELi128ELi128ELi8ELi4ELi4ELi4ELb1ELb0EN7cutlass10bfloat16_tE19Flash_kernel_traitsILi32ELi128ELi128ELi8ES3_EELb0ELb0ELb1ELb1ELb0ELb0ELb0EEEvNS_16Flash_bwd_paramsE,@function
        .size           _ZN5flash44flash_bwd_dq_dk_dv_loop_seqk_parallel_kernelI23Flash_bwd_kernel_traitsILi32ELi128ELi128ELi8ELi4ELi4ELi4ELb1ELb0EN7cutlass10bfloat16_tE19Flash_kernel_traitsILi32ELi128ELi128ELi8ES3_EELb0ELb0ELb1ELb1ELb0ELb0ELb0EEEvNS_16Flash_bwd_paramsE,(.L_x_1330 - _ZN5flash44flash_bwd_dq_dk_dv_loop_seqk_parallel_kernelI23Flash_bwd_kernel_traitsILi32ELi128ELi128ELi8ELi4ELi4ELi4ELb1ELb0EN7cutlass10bfloat16_tE19Flash_kernel_traitsILi32ELi128ELi128ELi8ES3_EELb0ELb0ELb1ELb1ELb0ELb0ELb0EEEvNS_16Flash_bwd_paramsE)
        .other          _ZN5flash44flash_bwd_dq_dk_dv_loop_seqk_parallel_kernelI23Flash_bwd_kernel_traitsILi32ELi128ELi128ELi8ELi4ELi4ELi4ELb1ELb0EN7cutlass10bfloat16_tE19Flash_kernel_traitsILi32ELi128ELi128ELi8ES3_EELb0ELb0ELb1ELb1ELb0ELb0ELb0EEEvNS_16Flash_bwd_paramsE,@"STO_CUDA_ENTRY STV_DEFAULT"
_ZN5flash44flash_bwd_dq_dk_dv_loop_seqk_parallel_kernelI23Flash_bwd_kernel_traitsILi32ELi128ELi128ELi8ELi4ELi4ELi4ELb1ELb0EN7cutlass10bfloat16_tE19Flash_kernel_traitsILi32ELi128ELi128ELi8ES3_EELb0ELb0ELb1ELb1ELb0ELb0ELb0EEEvNS_16Flash_bwd_paramsE:
.text._ZN5flash44flash_bwd_dq_dk_dv_loop_seqk_parallel_kernelI23Flash_bwd_kernel_traitsILi32ELi128ELi128ELi8ELi4ELi4ELi4ELb1ELb0EN7cutlass10bfloat16_tE19Flash_kernel_traitsILi32ELi128ELi128ELi8ES3_EELb0ELb0ELb1ELb1ELb0ELb0ELb0EEEvNS_16Flash_bwd_paramsE:
        /* <DEDUP_REMOVED lines=23> */
[----:B------:R-:W-:Y:S02]  /*0170*/  UIMAD UR11, UR5, UR11, URZ ;  /* 0x0000000b050b72a4 */ /* 0x000fe4000f8e023f */
[----:B------:R-:W-:Y:S02]  /*0180*/  ULDC UR58, c[0x0][0x1c0] ;  /* 0x00007000003a7ab9 */ /* 0x000fe40000000800 */
[----:B------:R-:W-:Y:S02]  /*0190*/  ULDC UR15, c[0x0][0x1c8] ;  /* 0x00007200000f7ab9 */ /* 0x000fe40000000800 */
[----:B------:R-:W-:Y:S02]  /*01a0*/  UIMAD.WIDE UR58, UR5, UR58, URZ ;  /* 0x0000003a053a72a5 */ /* 0x000fe4000f8e023f */
[----:B------:R-:W-:Y:S01]  /*01b0*/  ULDC.U8 UR9, c[0x0][0x328] ;  /* 0x0000ca0000097ab9 */ /* 0x000fe20000000000 */
[----:B-1----:R-:W-:Y:S01]  /*01c0*/  SHF.R.S32.HI R6, RZ, 0x1f, R7 ;  /* 0x0000001fff067819 */ /* 0x002fe20000011407 */
[----:B--2---:R-:W-:-:S02]  /*01d0*/  UIMAD UR18, UR55, UR5, URZ ;  /* 0x00000005371272a4 */ /* 0x004fc4000f8e023f */
[----:B------:R-:W-:Y:S01]  /*01e0*/  ULOP3.LUT UR5, UR55, UR15, URZ, 0x3c, !UPT ;  /* 0x0000000f37057292 */ /* 0x000fe2000f8e3c3f */
[CC--:B------:R-:W-:Y:S01]  /*01f0*/  LEA.HI R4, R6.reuse, R7.reuse, RZ, 0x2 ;  /* 0x0000000706047211 */ /* 0x0c0fe200078f10ff */
[----:B------:R-:W-:Y:S01]  /*0200*/  USHF.R.S32.HI UR6, URZ, 0x1f, UR55 ;  /* 0x0000001f3f067899 */ /* 0x000fe20008011437 */
[-C--:B------:R-:W-:Y:S01]  /*0210*/  LEA.HI R5, R6, R7.reuse, RZ, 0x5 ;  /* 0x0000000706057211 */ /* 0x080fe200078f28ff */
[----:B------:R-:W-:Y:S01]  /*0220*/  UISETP.NE.AND UP5, UPT, UR9, URZ, UPT ;  /* 0x0000003f0900728c */ /* 0x000fe2000bfa5270 */
[----:B------:R-:W-:Y:S01]  /*0230*/  LOP3.LUT R3, R4, 0xfffffffc, RZ, 0xc0, !PT ;  /* 0xfffffffc04037812 */ /* 0x000fe200078ec0ff */
[----:B---3--:R-:W-:Y:S01]  /*0240*/  USHF.L.U32 UR7, UR52, 0x7, URZ ;  /* 0x0000000734077899 */ /* 0x008fe2000800063f */
[--C-:B------:R-:W-:Y:S01]  /*0250*/  SHF.R.S32.HI R0, RZ, 0x2, R4.reuse ;  /* 0x00000002ff007819 */ /* 0x100fe20000011404 */
[----:B------:R-:W-:Y:S01]  /*0260*/  ULDC UR14, c[0x0][0x214] ;  /* 0x00008500000e7ab9 */ /* 0x000fe20000000800 */
[----:B------:R-:W-:Y:S01]  /*0270*/  SHF.R.S32.HI R2, RZ, 0x1f, R4 ;  /* 0x0000001fff027819 */ /* 0x000fe20000011404 */
[----:B------:R-:W-:Y:S01]  /*0280*/  IMAD.IADD R12, R7, 0x1, -R3 ;  /* 0x00000001070c7824 */ /* 0x000fe200078e0a03 */
[CC--:B------:R-:W-:Y:S01]  /*0290*/  LEA.HI R11, R6.reuse, R7.reuse, RZ, 0x7 ;  /* 0x00000007060b7211 */ /* 0x0c0fe200078f38ff */
[----:B------:R-:W-:Y:S01]  /*02a0*/  ULDC UR8, c[0x0][0x1c0] ;  /* 0x0000700000087ab9 */ /* 0x000fe20000000800 */
[-C--:B------:R-:W-:Y:S01]  /*02b0*/  LEA.HI R150, R6, R7.reuse, RZ, 0x3 ;  /* 0x0000000706967211 */ /* 0x080fe200078f18ff */
[----:B------:R-:W-:Y:S01]  /*02c0*/  IMAD.SHL.U32 R238, R12, 0x8, RZ ;  /* 0x000000080cee7824 */ /* 0x000fe200078e00ff */
[----:B------:R-:W-:Y:S01]  /*02d0*/  LEA.HI R6, R6, R7, RZ, 0x4 ;  /* 0x0000000706067211 */ /* 0x000fe200078f20ff */
[----:B------:R-:W-:Y:S01]  /*02e0*/  ULDC UR19, c[0x0][0x224] ;  /* 0x0000890000137ab9 */ /* 0x000fe20000000800 */
[-C--:B------:R-:W-:Y:S01]  /*02f0*/  LEA.HI R4, R4, R0.reuse, RZ, 0x1 ;  /* 0x0000000004047211 */ /* 0x080fe200078f08ff */
[----:B------:R-:W-:Y:S01]  /*0300*/  ULDC UR17, c[0x0][0x224] ;  /* 0x0000890000117ab9 */ /* 0x000fe20000000800 */
[----:B------:R-:W-:Y:S01]  /*0310*/  LEA.HI R3, R2, R0, RZ, 0x3 ;  /* 0x0000000002037211 */ /* 0x000fe200078f18ff */
[----:B------:R-:W-:Y:S01]  /*0320*/  ULDC UR16, c[0x0][0x1c0] ;  /* 0x0000700000107ab9 */ /* 0x000fe20000000800 */
[----:B------:R-:W-:Y:S01]  /*0330*/  LOP3.LUT R8, R5, 0xffffffe0, RZ, 0xc0, !PT ;  /* 0xffffffe005087812 */ /* 0x000fe200078ec0ff */
[----:B------:R-:W-:Y:S01]  /*0340*/  IMAD.U32 R252, RZ, RZ, UR18 ;  /* 0x00000012fffc7e24 */ /* 0x000fe2000f8e00ff */
[----:B------:R-:W-:Y:S01]  /*0350*/  LOP3.LUT R9, R6, 0xfffffff0, RZ, 0xc0, !PT ;  /* 0xfffffff006097812 */ /* 0x000fe200078ec0ff */
[----:B------:R-:W-:Y:S01]  /*0360*/  ULDC.U8 UR10, c[0x0][0x3d0] ;  /* 0x0000f400000a7ab9 */ /* 0x000fe20000000000 */
[----:B------:R-:W-:Y:S01]  /*0370*/  LOP3.LUT R10, R150, 0xfffffff8, RZ, 0xc0, !PT ;  /* 0xfffffff8960a7812 */ /* 0x000fe200078ec0ff */
[C---:B------:R-:W-:Y:S01]  /*0380*/  IMAD.IADD R2, R7.reuse, 0x1, -R8 ;  /* 0x0000000107027824 */ /* 0x040fe200078e0a08 */
[----:B------:R-:W-:Y:S01]  /*0390*/  LOP3.LUT R4, R4, 0x7fffffe, RZ, 0xc0, !PT ;  /* 0x07fffffe04047812 */ /* 0x000fe200078ec0ff */
[----:B------:R-:W-:Y:S01]  /*03a0*/  IMAD.IADD R8, R7, 0x1, -R9 ;  /* 0x0000000107087824 */ /* 0x000fe200078e0a09 */
[----:B------:R-:W-:Y:S01]  /*03b0*/  LOP3.LUT R3, R3, 0xfffffff8, RZ, 0xc0, !PT ;  /* 0xfffffff803037812 */ /* 0x000fe200078ec0ff */
[----:B------:R-:W-:Y:S01]  /*03c0*/  IMAD.IADD R10, R7, 0x1, -R10 ;  /* 0x00000001070a7824 */ /* 0x000fe200078e0a0a */
[----:B------:R-:W-:Y:S01]  /*03d0*/  SHF.R.S32.HI R9, RZ, 0x1f, R2 ;  /* 0x0000001fff097819 */ /* 0x000fe20000011402 */
[C---:B------:R-:W-:Y:S01]  /*03e0*/  IMAD.IADD R248, R0.reuse, 0x1, -R4 ;  /* 0x0000000100f87824 */ /* 0x040fe200078e0a04 */
[----:B------:R-:W-:Y:S01]  /*03f0*/  SHF.R.S32.HI R4, RZ, 0x1f, R5 ;  /* 0x0000001fff047819 */ /* 0x000fe20000011405 */
[----:B------:R-:W-:Y:S01]  /*0400*/  IMAD.IADD R7, R0, 0x1, -R3 ;  /* 0x0000000100077824 */ /* 0x000fe200078e0a03 */
[----:B------:R-:W-:Y:S01]  /*0410*/  SHF.R.S32.HI R0, RZ, 0x5, R5 ;  /* 0x00000005ff007819 */ /* 0x000fe20000011405 */
[----:B------:R-:W-:Y:S01]  /*0420*/  ULDC.64 UR12, c[0x0][0x118] ;  /* 0x00004600000c7ab9 */ /* 0x000fe20000000a00 */
[----:B------:R-:W-:Y:S01]  /*0430*/  LEA.HI R244, R9, R2, RZ, 0x2 ;  /* 0x0000000209f47211 */ /* 0x000fe200078f10ff */
[----:B------:R-:W-:Y:S01]  /*0440*/  UISETP.NE.AND UP6, UPT, UR10, URZ, UPT ;  /* 0x0000003f0a00728c */ /* 0x000fe2000bfc5270 */
[----:B------:R-:W-:Y:S01]  /*0450*/  LEA.HI R4, R4, R0, RZ, 0x2 ;  /* 0x0000000004047211 */ /* 0x000fe200078f10ff */
[----:B------:R-:W-:Y:S01]  /*0460*/  IMAD R248, R0, 0x8, R248 ;  /* 0x0000000800f87824 */ /* 0x000fe200078e02f8 */
[----:B------:R-:W-:Y:S01]  /*0470*/  SHF.R.S32.HI R2, RZ, 0x4, R6 ;  /* 0x00000004ff027819 */ /* 0x000fe20000011406 */
[----:B------:R-:W-:Y:S01]  /*0480*/  USHF.L.U32 UR36, UR11, 0x3, URZ ;  /* 0x000000030b247899 */ /* 0x000fe2000800063f */
[----:B------:R-:W-:Y:S01]  /*0490*/  LOP3.LUT R4, R4, 0xfffffffc, RZ, 0xc0, !PT ;  /* 0xfffffffc04047812 */ /* 0x000fe200078ec0ff */
[----:B------:R-:W-:Y:S01]  /*04a0*/  USHF.L.U32 UR35, UR11, 0x4, URZ ;  /* 0x000000040b237899 */ /* 0x000fe2000800063f */
[----:B------:R-:W-:Y:S01]  /*04b0*/  LEA.HI R3, R6, R2, RZ, 0x1 ;  /* 0x0000000206037211 */ /* 0x000fe200078f08ff */
[----:B------:R-:W-:Y:S01]  /*04c0*/  IMAD.SHL.U32 R6, R12, 0x2, RZ ;  /* 0x000000020c067824 */ /* 0x000fe200078e00ff */
[----:B------:R-:W-:Y:S01]  /*04d0*/  LEA.HI R9, R10, R10, RZ, 0x1 ;  /* 0x0000000a0a097211 */ /* 0x000fe200078f08ff */
[----:B------:R-:W-:Y:S01]  /*04e0*/  IMAD.IADD R15, R0, 0x1, -R4 ;  /* 0x00000001000f7824 */ /* 0x000fe200078e0a04 */
[----:B------:R-:W-:Y:S01]  /*04f0*/  SHF.R.S32.HI R0, RZ, 0x3, R150 ;  /* 0x00000003ff007819 */ /* 0x000fe20000011496 */
[----:B------:R-:W-:Y:S01]  /*0500*/  UIMAD UR34, UR11, 0x18, URZ ;  /* 0x000000180b2278a4 */ /* 0x000fe2000f8e023f */
[----:B------:R-:W-:Y:S01]  /*0510*/  LOP3.LUT R3, R3, 0xfffffffe, RZ, 0xc0, !PT ;  /* 0xfffffffe03037812 */ /* 0x000fe200078ec0ff */
[----:B------:R-:W-:Y:S01]  /*0520*/  USHF.L.U32 UR33, UR11, 0x5, URZ ;  /* 0x000000050b217899 */ /* 0x000fe2000800063f */
[----:B------:R-:W-:Y:S01]  /*0530*/  SHF.R.S32.HI R11, RZ, 0x7, R11 ;  /* 0x00000007ff0b7819 */ /* 0x000fe2000001140b */
[----:B------:R-:W-:Y:S01]  /*0540*/  IMAD.SHL.U32 R0, R0, 0x40, RZ ;  /* 0x0000004000007824 */ /* 0x000fe200078e00ff */
[----:B------:R-:W-:Y:S01]  /*0550*/  SHF.R.S32.HI R5, RZ, 0x1f, R8 ;  /* 0x0000001fff057819 */ /* 0x000fe20000011408 */
[----:B------:R-:W-:Y:S01]  /*0560*/  IMAD.IADD R13, R2, 0x1, -R3 ;  /* 0x00000001020d7824 */ /* 0x000fe200078e0a03 */
[----:B------:R-:W-:Y:S01]  /*0570*/  LOP3.LUT R2, R9, 0x3fffffe, RZ, 0xc0, !PT ;  /* 0x03fffffe09027812 */ /* 0x000fe200078ec0ff */
[----:B------:R-:W-:Y:S01]  /*0580*/  IMAD R210, R11, 0x2000, R6 ;  /* 0x000020000bd27824 */ /* 0x000fe200078e0206 */
[----:B------:R-:W-:Y:S01]  /*0590*/  LOP3.LUT R0, R0, 0xc0, RZ, 0xc0, !PT ;  /* 0x000000c000007812 */ /* 0x000fe200078ec0ff */
[----:B------:R-:W-:Y:S01]  /*05a0*/  UIMAD UR32, UR11, 0x28, URZ ;  /* 0x000000280b2078a4 */ /* 0x000fe2000f8e023f */
[----:B------:R-:W-:Y:S01]  /*05b0*/  LEA.HI R5, R5, R8, RZ, 0x3 ;  /* 0x0000000805057211 */ /* 0x000fe200078f18ff */
[----:B------:R-:W-:Y:S01]  /*05c0*/  IMAD.IADD R2, R10, 0x1, -R2 ;  /* 0x000000010a027824 */ /* 0x000fe200078e0a02 */
[----:B------:R-:W-:Y:S01]  /*05d0*/  SHF.R.U32.HI R4, RZ, 0x3, R0 ;  /* 0x00000003ff047819 */ /* 0x000fe20000011600 */
[----:B------:R-:W-:Y:S01]  /*05e0*/  UIMAD UR31, UR11, 0x30, URZ ;  /* 0x000000300b1f78a4 */ /* 0x000fe2000f8e023f */
[----:B------:R-:W-:Y:S01]  /*05f0*/  LOP3.LUT R3, R0, 0x18, R238, 0xf8, !PT ;  /* 0x0000001800037812 */ /* 0x000fe200078ef8ee */
[----:B------:R-:W-:Y:S01]  /*0600*/  IMAD R0, R11, 0x8, R13 ;  /* 0x000000080b007824 */ /* 0x000fe200078e020d */
[----:B------:R-:W-:Y:S01]  /*0610*/  LOP3.LUT P5, RZ, R7, 0x2, RZ, 0xc0, !PT ;  /* 0x0000000207ff7812 */ /* 0x000fe200078ac0ff */
[----:B------:R-:W-:Y:S01]  /*0620*/  UIMAD UR30, UR11, 0x38, URZ ;  /* 0x000000380b1e78a4 */ /* 0x000fe2000f8e023f */
[----:B------:R-:W-:Y:S01]  /*0630*/  LOP3.LUT R3, R3, R4, RZ, 0x3c, !PT ;  /* 0x0000000403037212 */ /* 0x000fe200078e3cff */
[----:B------:R-:W-:Y:S01]  /*0640*/  IMAD R18, R0, 0x8, R2 ;  /* 0x0000000800127824 */ /* 0x000fe200078e0202 */
[----:B------:R-:W-:Y:S01]  /*0650*/  LEA.HI R0, R8, R8, RZ, 0x1 ;  /* 0x0000000808007211 */ /* 0x000fe200078f08ff */
[----:B------:R-:W-:Y:S01]  /*0660*/  IMAD.U32 R2, RZ, RZ, UR4 ;  /* 0x00000004ff027e24 */ /* 0x000fe2000f8e00ff */
[----:B------:R-:W-:Y:S01]  /*0670*/  UIMAD UR4, UR52, UR8, UR55 ;  /* 0x00000008340472a4 */ /* 0x000fe2000f8e0237 */
[----:B------:R-:W-:Y:S01]  /*0680*/  IMAD.U32 R248, R248, 0x20, R3 ;  /* 0x00000020f8f87824 */ /* 0x000fe200078e0003 */
[----:B------:R-:W-:Y:S01]  /*0690*/  LOP3.LUT R4, R0, 0x7fffffe, RZ, 0xc0, !PT ;  /* 0x07fffffe00047812 */ /* 0x000fe200078ec0ff */
[----:B------:R-:W-:Y:S01]  /*06a0*/  UIMAD.WIDE.U32 UR8, UR52, UR19, URZ ;  /* 0x00000013340872a5 */ /* 0x000fe2000f8e003f */
[----:B------:R1:W-:Y:S01]  /*06b0*/  STL [R1+0x30], R2 ;  /* 0x0000300201007387 */ /* 0x0003e20000100800 */
[--C-:B------:R-:W-:Y:S01]  /*06c0*/  SHF.R.S32.HI R3, RZ, 0x1, R0.reuse ;  /* 0x00000001ff037819 */ /* 0x100fe20000011400 */
[----:B------:R-:W-:Y:S01]  /*06d0*/  UIMAD UR4, UR4, UR17, URZ ;  /* 0x00000011040472a4 */ /* 0x000fe2000f8e023f */
[----:B------:R-:W-:Y:S01]  /*06e0*/  SHF.R.S32.HI R0, RZ, 0x1f, R0 ;  /* 0x0000001fff007819 */ /* 0x000fe20000011400 */
[----:B------:R-:W-:Y:S01]  /*06f0*/  IMAD.IADD R16, R8, 0x1, -R4 ;  /* 0x0000000108107824 */ /* 0x000fe200078e0a04 */
[C---:B------:R-:W-:Y:S01]  /*0700*/  LOP3.LUT P4, RZ, R7.reuse, 0x4, RZ, 0xc0, !PT ;  /* 0x0000000407ff7812 */ /* 0x040fe2000788c0ff */
[----:B------:R-:W-:Y:S01]  /*0710*/  IMAD.SHL.U32 R4, R7, 0x40, RZ ;  /* 0x0000004007047824 */ /* 0x000fe200078e00ff */
[----:B------:R-:W-:Y:S01]  /*0720*/  LEA.HI R0, R0, R3, RZ, 0x2 ;  /* 0x0000000300007211 */ /* 0x000fe200078f10ff */
[----:B------:R-:W-:Y:S01]  /*0730*/  IMAD.U32 R20, RZ, RZ, UR8 ;  /* 0x00000008ff147e24 */ /* 0x000fe2000f8e00ff */
[----:B------:R-:W-:Y:S01]  /*0740*/  SEL R205, R154, 0xffffffe0, !P5 ;  /* 0xffffffe09acd7807 */ /* 0x000fe20006800000 */
[----:B------:R-:W-:Y:S01]  /*0750*/  IMAD.U32 R21, RZ, RZ, UR9 ;  /* 0x00000009ff157e24 */ /* 0x000fe2000f8e00ff */
[----:B------:R-:W-:Y:S01]  /*0760*/  LOP3.LUT R0, R0, 0xfffffffc, RZ, 0xc0, !PT ;  /* 0xfffffffc00007812 */ /* 0x000fe200078ec0ff */
[----:B------:R-:W-:Y:S01]  /*0770*/  USHF.L.U32 UR29, UR11, 0x6, URZ ;  /* 0x000000060b1d7899 */ /* 0x000fe2000800063f */
[----:B------:R-:W-:Y:S01]  /*0780*/  LOP3.LUT R4, R4, 0x1c0, RZ, 0xc0, !PT ;  /* 0x000001c004047812 */ /* 0x000fe200078ec0ff */
[----:B------:R-:W-:-:S02]  /*0790*/  UIMAD UR28, UR11, 0x48, URZ ;  /* 0x000000480b1c78a4 */ /* 0x000fc4000f8e023f */
[----:B------:R-:W-:Y:S01]  /*07a0*/  IMAD.IADD R14, R3, 0x1, -R0 ;  /* 0x00000001030e7824 */ /* 0x000fe200078e0a00 */
[----:B------:R-:W-:Y:S01]  /*07b0*/  LEA.HI R4, R4, R4, RZ, 0x1d ;  /* 0x0000000404047211 */ /* 0x000fe200078fe8ff */
[----:B------:R-:W-:Y:S01]  /*07c0*/  IMAD.U32 R0, RZ, RZ, UR5 ;  /* 0x00000005ff007e24 */ /* 0x000fe2000f8e00ff */
[----:B------:R-:W-:Y:S01]  /*07d0*/  USHF.R.S32.HI UR5, URZ, 0x1f, UR19 ;  /* 0x0000001f3f057899 */ /* 0x000fe20008011413 */
[----:B------:R-:W-:Y:S01]  /*07e0*/  IMAD.U32 R3, RZ, RZ, UR6 ;  /* 0x00000006ff037e24 */ /* 0x000fe2000f8e00ff */
[----:B------:R-:W-:Y:S01]  /*07f0*/  SHF.R.S32.HI R3, RZ, 0x3, R5 ;  /* 0x00000003ff037819 */ /* 0x000fe20000011405 */
[----:B------:R-:W-:Y:S02]  /*0800*/  USHF.R.S32.HI UR6, URZ, 0x1f, UR52 ;  /* 0x0000001f3f067899 */ /* 0x000fe40008011434 */
[----:B------:R-:W-:Y:S01]  /*0810*/  UIMAD UR5, UR5, UR52, URZ ;  /* 0x00000034050572a4 */ /* 0x000fe2000f8e023f */
[----:B-1----:R-:W-:Y:S01]  /*0820*/  LOP3.LUT R2, R5, 0xfffffff8, RZ, 0xc0, !PT ;  /* 0xfffffff805027812 */ /* 0x002fe200078ec0ff */
[----:B------:R-:W-:Y:S01]  /*0830*/  IMAD R16, R3, 0x8, R16 ;  /* 0x0000000803107824 */ /* 0x000fe200078e0210 */
[----:B------:R-:W-:-:S02]  /*0840*/  UIMAD UR27, UR11, 0x50, URZ ;  /* 0x000000500b1b78a4 */ /* 0x000fc4000f8e023f */
[----:B------:R-:W-:Y:S01]  /*0850*/  UIMAD UR26, UR11, 0x58, URZ ;  /* 0x000000580b1a78a4 */ /* 0x000fe2000f8e023f */
[----:B------:R-:W-:Y:S01]  /*0860*/  IMAD.IADD R17, R8, 0x1, -R2 ;  /* 0x0000000108117824 */ /* 0x000fe200078e0a02 */
[----:B------:R-:W-:Y:S01]  /*0870*/  LOP3.LUT R2, R7, 0x1, RZ, 0xc0, !PT ;  /* 0x0000000107027812 */ /* 0x000fe200078ec0ff */
[----:B------:R-:W-:Y:S02]  /*0880*/  UIMAD UR25, UR11, 0x60, URZ ;  /* 0x000000600b1978a4 */ /* 0x000fe4000f8e023f */
[----:B------:R-:W-:Y:S01]  /*0890*/  UIMAD UR24, UR11, 0x68, URZ ;  /* 0x000000680b1878a4 */ /* 0x000fe2000f8e023f */
[----:B------:R-:W-:Y:S01]  /*08a0*/  ISETP.NE.U32.AND P6, PT, R2, 0x1, PT ;  /* 0x000000010200780c */ /* 0x000fe20003fc5070 */
[----:B------:R-:W-:Y:S01]  /*08b0*/  IMAD.U32 R2, RZ, RZ, UR11 ;  /* 0x0000000bff027e24 */ /* 0x000fe2000f8e00ff */
[----:B------:R-:W-:Y:S02]  /*08c0*/  UIMAD UR23, UR11, 0x70, URZ ;  /* 0x000000700b1778a4 */ /* 0x000fe4000f8e023f */
[----:B------:R-:W-:Y:S01]  /*08d0*/  SEL R204, R204, 0x10, !P6 ;  /* 0x00000010cccc7807 */ /* 0x000fe20007000000 */
[----:B------:R-:W-:Y:S01]  /*08e0*/  UIMAD UR22, UR11, 0x78, URZ ;  /* 0x000000780b1678a4 */ /* 0x000fe2000f8e023f */
[----:B------:R1:W-:Y:S01]  /*08f0*/  STL [R1+0x28], R2 ;  /* 0x0000280201007387 */ /* 0x0003e20000100800 */
[----:B------:R-:W-:-:S03]  /*0900*/  UMOV UR61, 0xffffe000 ;  /* 0xffffe000003d7882 */ /* 0x000fc60000000000 */
[----:B------:R2:W-:Y:S01]  /*0910*/  STL [R1+0x2c], R0 ;  /* 0x00002c0001007387 */ /* 0x0005e20000100800 */
[----:B-1----:R-:W-:Y:S01]  /*0920*/  IMAD.SHL.U32 R2, R10, 0x40, RZ ;  /* 0x000000400a027824 */ /* 0x002fe200078e00ff */
[----:B------:R-:W-:Y:S02]  /*0930*/  LEA.HI R10, R7, R7, RZ, 0x1 ;  /* 0x00000007070a7211 */ /* 0x000fe400078f08ff */
[----:B--2---:R-:W-:Y:S02]  /*0940*/  SHF.R.S32.HI R0, RZ, 0x1, R9 ;  /* 0x00000001ff007819 */ /* 0x004fe40000011409 */
[----:B------:R-:W-:Y:S02]  /*0950*/  LOP3.LUT R8, R2, 0x1c0, RZ, 0xc0, !PT ;  /* 0x000001c002087812 */ /* 0x000fe400078ec0ff */
[----:B------:R-:W-:Y:S01]  /*0960*/  LOP3.LUT R2, R10, 0x3fffffe, RZ, 0xc0, !PT ;  /* 0x03fffffe0a027812 */ /* 0x000fe200078ec0ff */
[C---:B------:R-:W-:Y:S01]  /*0970*/  IMAD.SHL.U32 R9, R0.reuse, 0x40, RZ ;  /* 0x0000004000097824 */ /* 0x040fe200078e00ff */
[----:B------:R-:W-:Y:S01]  /*0980*/  LOP3.LUT P0, RZ, R0, 0x2, RZ, 0xc0, !PT ;  /* 0x0000000200ff7812 */ /* 0x000fe2000780c0ff */
[----:B------:R-:W-:-:S02]  /*0990*/  IMAD.SHL.U32 R0, R15, 0x10, RZ ;  /* 0x000000100f007824 */ /* 0x000fc400078e00ff */
[----:B------:R-:W-:Y:S01]  /*09a0*/  IMAD.IADD R12, R7, 0x1, -R2 ;  /* 0x00000001070c7824 */ /* 0x000fe200078e0a02 */
[----:B------:R-:W-:Y:S01]  /*09b0*/  SEL R149, R154, 0xffffffe0, !P0 ;  /* 0xffffffe09a957807 */ /* 0x000fe20004000000 */
[----:B------:R-:W-:Y:S01]  /*09c0*/  IMAD.SHL.U32 R2, R15, 0x400, RZ ;  /* 0x000004000f027824 */ /* 0x000fe200078e00ff */
[----:B------:R-:W-:Y:S02]  /*09d0*/  LEA.HI.SX32 R244, R244, R0, 0x1e ;  /* 0x00000000f4f47211 */ /* 0x000fe400078ff2ff */
[----:B------:R-:W-:Y:S01]  /*09e0*/  LOP3.LUT R5, R8, 0x30, R0, 0xf8, !PT ;  /* 0x0000003008057812 */ /* 0x000fe200078ef800 */
[--C-:B------:R-:W-:Y:S01]  /*09f0*/  IMAD R151, R3, 0x200, R2.reuse ;  /* 0x0000020003977824 */ /* 0x100fe200078e0202 */
[----:B------:R-:W-:Y:S01]  /*0a00*/  LOP3.LUT R0, R9, 0xc0, RZ, 0xc0, !PT ;  /* 0x000000c009007812 */ /* 0x000fe200078ec0ff */
[----:B------:R-:W-:Y:S01]  /*0a10*/  IMAD.U32 R3, RZ, RZ, UR7 ;  /* 0x00000007ff037e24 */ /* 0x000fe2000f8e00ff */
[----:B------:R-:W-:Y:S01]  /*0a20*/  IADD3 R210, R4, R210, R2 ;  /* 0x000000d204d27210 */ /* 0x000fe20007ffe002 */
[----:B------:R-:W-:Y:S01]  /*0a30*/  USHF.R.S32.HI UR7, URZ, 0x1f, UR55 ;  /* 0x0000001f3f077899 */ /* 0x000fe20008011437 */
[----:B------:R-:W-:Y:S01]  /*0a40*/  LOP3.LUT R5, R5, 0x8, R150, 0xf8, !PT ;  /* 0x0000000805057812 */ /* 0x000fe200078ef896 */
[----:B------:R-:W-:Y:S01]  /*0a50*/  IMAD.U32 R3, RZ, RZ, UR6 ;  /* 0x00000006ff037e24 */ /* 0x000fe2000f8e00ff */
[----:B------:R-:W-:Y:S01]  /*0a60*/  SHF.R.U32.HI R2, RZ, 0x3, R8 ;  /* 0x00000003ff027819 */ /* 0x000fe20000011608 */
[----:B------:R-:W-:Y:S01]  /*0a70*/  @!UP5 UIMAD UR6, UR52, UR16, UR55 ;  /* 0x000000103406d2a4 */ /* 0x000fe2000f8e0237 */
[----:B------:R-:W-:Y:S01]  /*0a80*/  LOP3.LUT R150, R0, 0x8, R150, 0xf8, !PT ;  /* 0x0000000800967812 */ /* 0x000fe200078ef896 */
[----:B------:R-:W-:Y:S01]  /*0a90*/  IMAD.U32 R4, RZ, RZ, UR5 ;  /* 0x00000005ff047e24 */ /* 0x000fe2000f8e00ff */
[----:B------:R-:W-:Y:S01]  /*0aa0*/  SHF.R.U32.HI R0, RZ, 0x3, R0 ;  /* 0x00000003ff007819 */ /* 0x000fe20000011600 */
[----:B------:R-:W-:Y:S01]  /*0ab0*/  UIMAD.WIDE.U32 UR16, UR58, UR8, URZ ;  /* 0x000000083a1072a5 */ /* 0x000fe2000f8e003f */
[----:B------:R-:W-:Y:S01]  /*0ac0*/  LOP3.LUT R5, R5, R2, RZ, 0x3c, !PT ;  /* 0x0000000205057212 */ /* 0x000fe200078e3cff */
[----:B------:R-:W-:Y:S01]  /*0ad0*/  IMAD.U32 R2, RZ, RZ, UR7 ;  /* 0x00000007ff027e24 */ /* 0x000fe2000f8e00ff */
[----:B------:R-:W-:Y:S01]  /*0ae0*/  LOP3.LUT R150, R150, R0, RZ, 0x3c, !PT ;  /* 0x0000000096967212 */ /* 0x000fe200078e3cff */
[----:B------:R-:W-:Y:S01]  /*0af0*/  @UP5 UIMAD UR7, UR52, UR14, URZ ;  /* 0x0000000e340752a4 */ /* 0x000fe2000f8e023f */
[----:B------:R-:W-:Y:S01]  /*0b00*/  IMAD R0, R15, 0x200, R6 ;  /* 0x000002000f007824 */ /* 0x000fe200078e0206 */
[----:B------:R-:W-:Y:S01]  /*0b10*/  IADD3 R2, R244, -0x80, RZ ;  /* 0xffffff80f4027810 */ /* 0x000fe20007ffe0ff */
[----:B------:R-:W-:Y:S01]  /*0b20*/  @!UP5 UIMAD UR6, UR6, UR14, URZ ;  /* 0x0000000e0606d2a4 */ /* 0x000fe2000f8e023f */
[----:B------:R-:W-:-:S02]  /*0b30*/  IMAD.SHL.U32 R210, R210, 0x2, RZ ;  /* 0x00000002d2d27824 */ /* 0x000fc400078e00ff */
[----:B------:R-:W-:Y:S01]  /*0b40*/  IMAD R12, R12, 0x20, R0 ;  /* 0x000000200c0c7824 */ /* 0x000fe200078e0200 */
[----:B------:R-:W-:Y:S01]  /*0b50*/  SHF.R.S32.HI R3, RZ, 0x1f, R2 ;  /* 0x0000001fff037819 */ /* 0x000fe20000011402 */
[----:B------:R-:W-:Y:S01]  /*0b60*/  IMAD.U32 R0, RZ, RZ, UR7 ;  /* 0x00000007ff007e24 */ /* 0x000fe2000f8e00ff */
[----:B------:R-:W-:Y:S01]  /*0b70*/  IADD3 R203, R210, 0x40, RZ ;  /* 0x00000040d2cb7810 */ /* 0x000fe20007ffe0ff */
[----:B------:R-:W-:Y:S01]  /*0b80*/  IMAD.U32 R150, R18, 0x20, R150 ;  /* 0x0000002012967824 */ /* 0x000fe200078e0096 */
[----:B------:R-:W-:Y:S01]  /*0b90*/  SHF.L.U64.HI R249, R2, 0x2, R3 ;  /* 0x0000000202f97819 */ /* 0x000fe20000010203 */
[----:B------:R-:W-:Y:S01]  /*0ba0*/  IMAD.U32 R2, RZ, RZ, UR16 ;  /* 0x00000010ff027e24 */ /* 0x000fe2000f8e00ff */
[----:B------:R1:W-:Y:S01]  /*0bb0*/  STL [R1+0x24], R0 ;  /* 0x0000240001007387 */ /* 0x0003e20000100800 */
[----:B------:R-:W-:Y:S01]  /*0bc0*/  IMAD.U32 R3, RZ, RZ, UR17 ;  /* 0x00000011ff037e24 */ /* 0x000fe2000f8e00ff */
[C---:B------:R-:W-:Y:S01]  /*0bd0*/  @P4 IADD3 R203, R210.reuse, -0x40, RZ ;  /* 0xffffffc0d2cb4810 */ /* 0x040fe20007ffe0ff */
[----:B------:R-:W-:-:S02]  /*0be0*/  IMAD.IADD R208, R210, 0x1, R204 ;  /* 0x00000001d2d07824 */ /* 0x000fc400078e02cc */
[----:B------:R-:W-:Y:S02]  /*0bf0*/  IMAD R5, R13, 0x200, R5 ;  /* 0x000002000d057824 */ /* 0x000fe400078e0205 */
[----:B------:R-:W-:Y:S02]  /*0c00*/  IMAD.IADD R204, R204, 0x1, R203 ;  /* 0x00000001cccc7824 */ /* 0x000fe400078e02cb */
[----:B------:R-:W-:Y:S02]  /*0c10*/  IMAD R149, R150, 0x2, R149 ;  /* 0x0000000296957824 */ /* 0x000fe400078e0295 */
[--C-:B------:R-:W-:Y:S02]  /*0c20*/  IMAD.IADD R209, R210, 0x1, R205.reuse ;  /* 0x00000001d2d17824 */ /* 0x100fe400078e02cd */
[----:B------:R-:W-:Y:S02]  /*0c30*/  IMAD.IADD R207, R208, 0x1, R205 ;  /* 0x00000001d0cf7824 */ /* 0x000fe400078e02cd */
[----:B------:R-:W-:-:S02]  /*0c40*/  IMAD.IADD R206, R205, 0x1, R203 ;  /* 0x00000001cdce7824 */ /* 0x000fc400078e02cb */
[----:B------:R-:W-:Y:S02]  /*0c50*/  IMAD.SHL.U32 R150, R150, 0x2, RZ ;  /* 0x0000000296967824 */ /* 0x000fe400078e00ff */
[----:B------:R-:W-:Y:S02]  /*0c60*/  IMAD.IADD R205, R205, 0x1, R204 ;  /* 0x00000001cdcd7824 */ /* 0x000fe400078e02cc */
[----:B-1----:R-:W-:Y:S01]  /*0c70*/  IMAD.U32 R0, RZ, RZ, UR4 ;  /* 0x00000004ff007e24 */ /* 0x002fe2000f8e00ff */
[----:B------:R-:W-:-:S04]  /*0c80*/  USHF.R.S32.HI UR4, URZ, 0x1f, UR18 ;  /* 0x0000001f3f047899 */ /* 0x000fc80008011412 */
[----:B------:R1:W-:Y:S04]  /*0c90*/  STL [R1+0x20], R0 ;  /* 0x0000200001007387 */ /* 0x0003e80000100800 */
[----:B------:R2:W-:Y:S01]  /*0ca0*/  STL [R1+0x1c], R4 ;  /* 0x00001c0401007387 */ /* 0x0005e20000100800 */
[----:B-1----:R-:W-:Y:S01]  /*0cb0*/  SHF.R.S32.HI R0, RZ, 0x1, R10 ;  /* 0x00000001ff007819 */ /* 0x002fe2000001140a */
[----:B--2---:R-:W-:Y:S01]  /*0cc0*/  IMAD.U32 R4, RZ, RZ, UR4 ;  /* 0x00000004ff047e24 */ /* 0x004fe2000f8e00ff */
[----:B------:R-:W-:Y:S02]  /*0cd0*/  UIMAD UR4, UR59, UR8, URZ ;  /* 0x000000083b0472a4 */ /* 0x000fe4000f8e023f */
[C---:B------:R-:W-:Y:S01]  /*0ce0*/  LOP3.LUT P3, RZ, R0.reuse, 0x2, RZ, 0xc0, !PT ;  /* 0x0000000200ff7812 */ /* 0x040fe2000786c0ff */
[----:B------:R-:W-:Y:S01]  /*0cf0*/  IMAD.SHL.U32 R0, R0, 0x40, RZ ;  /* 0x0000004000007824 */ /* 0x000fe200078e00ff */
[----:B------:R1:W-:Y:S02]  /*0d00*/  STL [R1+0x18], R4 ;  /* 0x0000180401007387 */ /* 0x0003e40000100800 */
[----:B------:R-:W-:-:S02]  /*0d10*/  R2P PR, R17, 0x6 ;  /* 0x0000000611007804 */ /* 0x000fc40000000000 */
[----:B------:R-:W-:Y:S01]  /*0d20*/  LOP3.LUT R0, R0, 0xc0, RZ, 0xc0, !PT ;  /* 0x000000c000007812 */ /* 0x000fe200078ec0ff */
[----:B------:R2:W-:Y:S01]  /*0d30*/  STL.64 [R1], R2 ;  /* 0x0000000201007387 */ /* 0x0005e20000100a00 */
[----:B------:R-:W-:Y:S02]  /*0d40*/  LOP3.LUT P0, RZ, R14, 0x2, RZ, 0xc0, !PT ;  /* 0x000000020eff7812 */ /* 0x000fe4000780c0ff */
[----:B------:R-:W-:Y:S02]  /*0d50*/  SEL R152, R152, 0xffffffc0, !P2 ;  /* 0xffffffc098987807 */ /* 0x000fe40005000000 */
[----:B------:R-:W-:Y:S01]  /*0d60*/  SEL R154, R154, 0xffffffe0, !P0 ;  /* 0xffffffe09a9a7807 */ /* 0x000fe20004000000 */
[----:B-1----:R-:W-:Y:S02]  /*0d70*/  IMAD.SHL.U32 R4, R13, 0x10, RZ ;  /* 0x000000100d047824 */ /* 0x002fe400078e00ff */
[----:B--2---:R-:W-:Y:S01]  /*0d80*/  IMAD.U32 R3, RZ, RZ, UR4 ;  /* 0x00000004ff037e24 */ /* 0x004fe2000f8e00ff */
[----:B------:R-:W-:Y:S01]  /*0d90*/  USHF.L.U32 UR4, UR11, 0x7, URZ ;  /* 0x000000070b047899 */ /* 0x000fe2000800063f */
[----:B------:R-:W-:-:S03]  /*0da0*/  IMAD.SHL.U32 R2, R11, 0x8, RZ ;  /* 0x000000080b027824 */ /* 0x000fc600078e00ff */
[----:B------:R1:W-:Y:S01]  /*0db0*/  STL [R1+0x14], R3 ;  /* 0x0000140301007387 */ /* 0x0003e20000100800 */
[----:B------:R-:W-:Y:S01]  /*0dc0*/  USHF.R.S32.HI UR5, URZ, 0x1f, UR4 ;  /* 0x0000001f3f057899 */ /* 0x000fe20008011404 */
[----:B------:R-:W-:Y:S01]  /*0dd0*/  LOP3.LUT R2, R2, 0x8, RZ, 0xc0, !PT ;  /* 0x0000000802027812 */ /* 0x000fe200078ec0ff */
[----:B------:R-:W-:-:S03]  /*0de0*/  UIADD3 UR21, -UR4, URZ, URZ ;  /* 0x0000003f04157290 */ /* 0x000fc6000fffe13f */
[----:B------:R-:W-:Y:S01]  /*0df0*/  LOP3.LUT R7, R2, 0x10, R4, 0xf8, !PT ;  /* 0x0000001002077812 */ /* 0x000fe200078ef804 */
[----:B-1----:R-:W-:-:S05]  /*0e00*/  IMAD.U32 R3, RZ, RZ, UR4 ;  /* 0x00000004ff037e24 */ /* 0x002fca000f8e00ff */
[----:B------:R1:W-:Y:S02]  /*0e10*/  STL [R1+0x10], R3 ;  /* 0x0000100301007387 */ /* 0x0003e40000100800 */
[----:B-1----:R-:W-:-:S04]  /*0e20*/  SHF.R.U32.HI R3, RZ, 0x3, R0 ;  /* 0x00000003ff037819 */ /* 0x002fc80000011600 */
[----:B------:R-:W-:Y:S01]  /*0e30*/  LOP3.LUT R8, R3, R0, R2, 0x1e, !PT ;  /* 0x0000000003087212 */ /* 0x000fe200078e1e02 */
[----:B------:R-:W-:Y:S02]  /*0e40*/  IMAD.SHL.U32 R0, R17, 0x40, RZ ;  /* 0x0000004011007824 */ /* 0x000fe400078e00ff */
        /* <DEDUP_REMOVED lines=32> */
.L_x_258:
        /* <DEDUP_REMOVED lines=54> */
.L_x_212:
        /* <DEDUP_REMOVED lines=30> */
[----:B------:R-:W-:Y:S02]  /*1590*/  ULDC UR18, c[0x0][0x2e4] ;  /* 0x0000b90000127ab9 */ /* 0x000fe40000000800 */
[----:B------:R-:W-:Y:S02]  /*15a0*/  @UP3 UIADD3 UR56, UR11, UR7, URZ ;  /* 0x000000070b383290 */ /* 0x000fe4000fffe03f */
[----:B------:R-:W-:-:S02]  /*15b0*/  UIADD3 UR7, UR8, 0x7f, URZ ;  /* 0x0000007f08077890 */ /* 0x000fc4000fffe03f */
[----:B------:R-:W-:Y:S02]  /*15c0*/  UISETP.NE.AND UP0, UPT, UR44, -0x1, UPT ;  /* 0xffffffff2c00788c */ /* 0x000fe4000bf05270 */
[----:B------:R-:W-:Y:S02]  /*15d0*/  USHF.R.S32.HI UR9, URZ, 0x1f, UR7 ;  /* 0x0000001f3f097899 */ /* 0x000fe40008011407 */
[----:B------:R-:W-:Y:S02]  /*15e0*/  USEL UR57, UR14, UR10, !UP3 ;  /* 0x0000000a0e397287 */ /* 0x000fe4000d800000 */
[----:B------:R-:W-:Y:S01]  /*15f0*/  ULEA.HI UR17, UR9, UR7, URZ, 0x7 ;  /* 0x0000000709117291 */ /* 0x000fe2000f8f383f */
[----:B------:R-:W-:Y:S01]  /*1600*/  PLOP3.LUT P1, PT, PT, PT, UP0, 0x80, 0x0 ;  /* 0x000000000000781c */ /* 0x000fe20003f2f008 */
[----:B------:R-:W-:Y:S02]  /*1610*/  UIADD3 UR7, UR8, 0x80, UR6 ;  /* 0x0000008008077890 */ /* 0x000fe4000fffe006 */
[----:B------:R-:W-:-:S02]  /*1620*/  ULDC.64 UR14, c[0x0][0x198] ;  /* 0x00006600000e7ab9 */ /* 0x000fc40000000a00 */
[----:B------:R-:W-:-:S04]  /*1630*/  UIADD3 UR7, UR7, UR18, -UR5 ;  /* 0x0000001207077290 */ /* 0x000fc8000fffe805 */
[----:B------:R-:W-:-:S04]  /*1640*/  UIADD3 UR7, UR7, 0x7f, URZ ;  /* 0x0000007f07077890 */ /* 0x000fc8000fffe03f */
[----:B------:R-:W-:-:S04]  /*1650*/  USHF.R.S32.HI UR9, URZ, 0x1f, UR7 ;  /* 0x0000001f3f097899 */ /* 0x000fc80008011407 */
[----:B------:R-:W-:Y:S02]  /*1660*/  ULEA.HI UR16, UR9, UR7, URZ, 0x7 ;  /* 0x0000000709107291 */ /* 0x000fe4000f8f383f */
[----:B------:R-:W-:Y:S02]  /*1670*/  @UP0 UIADD3 UR7, UR37, UR44, URZ ;  /* 0x0000002c25070290 */ /* 0x000fe4000fffe03f */
[----:B------:R-:W-:Y:S02]  /*1680*/  USHF.R.S32.HI UR9, URZ, 0x7, UR17 ;  /* 0x000000073f097899 */ /* 0x000fe40008011411 */
[----:B------:R-:W-:-:S04]  /*1690*/  @UP0 UIMAD.WIDE.U32 UR10, UR7, UR14, URZ ;  /* 0x0000000e070a02a5 */ /* 0x000fc8000f8e003f */
[----:B------:R-:W-:Y:S02]  /*16a0*/  @UP0 UIMAD UR46, UR7, UR15, UR11 ;  /* 0x0000000f072e02a4 */ /* 0x000fe4000f8e020b */
        /* <DEDUP_REMOVED lines=19> */
.L_x_214:
        /* <DEDUP_REMOVED lines=18> */
.L_x_215:
[----:B------:R-:W2:Y:S01]  /*1900*/  LDL R0, [R1+0x14] ;  /* 0x0000140001007983 */ /* 0x000ea20000100800 */
[----:B------:R-:W-:-:S03]  /*1910*/  ULDC.64 UR14, c[0x0][0x370] ;  /* 0x0000dc00000e7ab9 */ /* 0x000fc60000000a00 */
[----:B------:R-:W3:Y:S04]  /*1920*/  LDL.64 R6, [R1] ;  /* 0x0000000001067983 */ /* 0x000ee80000100a00 */
[----:B------:R-:W4:Y:S04]  /*1930*/  LDL R5, [R1+0x1c] ;  /* 0x00001c0001057983 */ /* 0x000f280000100800 */
[----:B------:R-:W5:Y:S04]  /*1940*/  LDL R4, [R1+0x2c] ;  /* 0x00002c0001047983 */ /* 0x000f680000100800 */
[----:B------:R-:W3:Y:S01]  /*1950*/  LDL R3, [R1+0x24] ;  /* 0x0000240001037983 */ /* 0x000ee20000100800 */
        /* <DEDUP_REMOVED lines=8> */
[----:B------:R-:W-:Y:S02]  /*19e0*/  ULDC.64 UR14, c[0x0][0x3d8] ;  /* 0x0000f600000e7ab9 */ /* 0x000fe40000000a00 */
[----:B------:R-:W-:-:S03]  /*19f0*/  @!UP3 UIADD3 UR49, UR11, UR9, URZ ;  /* 0x000000090b31b290 */ /* 0x000fc6000fffe03f */
[----:B------:R-:W-:Y:S02]  /*1a00*/  @!UP3 UMOV UR45, UR10 ;  /* 0x0000000a002dbc82 */ /* 0x000fe40008000000 */
[----:B------:R-:W-:Y:S02]  /*1a10*/  UIMAD.WIDE.U32 UR10, UR58, UR4, URZ ;  /* 0x000000043a0a72a5 */ /* 0x000fe4000f8e003f */
[----:B------:R-:W-:Y:S01]  /*1a20*/  UIMAD.WIDE.U32 UR40, UR52, UR17, URZ ;  /* 0x00000011342872a5 */ /* 0x000fe2000f8e003f */
[----:B--2---:R1:W3:Y:S02]  /*1a30*/  R2UR UR16, R0 ;  /* 0x00000000001073c2 */ /* 0x0042e400000e0000 */
[----:B-1----:R-:W2:Y:S06]  /*1a40*/  LDL R0, [R1+0xc] ;  /* 0x00000c0001007983 */ /* 0x002eac0000100800 */
[----:B---3--:R1:W3:Y:S08]  /*1a50*/  R2UR UR18, R6 ;  /* 0x00000000061273c2 */ /* 0x0082f000000e0000 */
[----:B----4-:R-:W4:Y:S01]  /*1a60*/  R2UR UR43, R5 ;  /* 0x00000000052b73c2 */ /* 0x010f2200000e0000 */
[----:B-1----:R-:W-:Y:S01]  /*1a70*/  IABS R6, c[0x0][0x1c8] ;  /* 0x0000720000067a13 */ /* 0x002fe20000000000 */
[----:B---3--:R-:W-:-:S06]  /*1a80*/  USEL UR40, UR18, UR10, !UP3 ;  /* 0x0000000a12287287 */ /* 0x008fcc000d800000 */
[----:B-----5:R1:W3:Y:S08]  /*1a90*/  R2UR UR18, R4 ;  /* 0x00000000041273c2 */ /* 0x0202f000000e0000 */
[----:B------:R-:W5:Y:S01]  /*1aa0*/  R2UR UR19, R7 ;  /* 0x00000000071373c2 */ /* 0x000f6200000e0000 */
[----:B----4-:R-:W-:Y:S01]  /*1ab0*/  UIMAD UR9, UR60, UR17, UR43 ;  /* 0x000000113c0972a4 */ /* 0x010fe2000f8e022b */
[----:B-1----:R-:W1:Y:S06]  /*1ac0*/  I2F.RP R4, R6 ;  /* 0x0000000600047306 */ /* 0x002e6c0000209400 */
[----:B------:R-:W4:Y:S01]  /*1ad0*/  S2UR UR17, SR_CTAID.X ;  /* 0x00000000001179c3 */ /* 0x000f220000002500 */
[----:B------:R-:W-:-:S04]  /*1ae0*/  UIADD3 UR9, UR41, UR9, URZ ;  /* 0x0000000929097290 */ /* 0x000fc8000fffe03f */
[----:B------:R-:W-:Y:S01]  /*1af0*/  UIMAD UR9, UR58, UR9, UR16 ;  /* 0x000000093a0972a4 */ /* 0x000fe2000f8e0210 */
[----:B-1----:R-:W1:Y:S03]  /*1b00*/  MUFU.RCP R4, R4 ;  /* 0x0000000400047308 */ /* 0x002e660000001000 */
[----:B-----5:R-:W-:Y:S02]  /*1b10*/  UIADD3 UR16, UR19, UR9, URZ ;  /* 0x0000000913107290 */ /* 0x020fe4000fffe03f */
[----:B------:R-:W-:-:S04]  /*1b20*/  UIMAD UR9, UR59, UR4, URZ ;  /* 0x000000043b0972a4 */ /* 0x000fc8000f8e023f */
[----:B------:R-:W-:Y:S02]  /*1b30*/  @UP3 UIADD3 UR16, UR11, UR9, URZ ;  /* 0x000000090b103290 */ /* 0x000fe4000fffe03f */
[----:B----4-:R-:W-:Y:S01]  /*1b40*/  UIMAD.WIDE.U32 UR10, UR17, UR14, URZ ;  /* 0x0000000e110a72a5 */ /* 0x010fe2000f8e003f */
[----:B-1----:R-:W-:-:S03]  /*1b50*/  IADD3 R4, R4, 0xffffffe, RZ ;  /* 0x0ffffffe04047810 */ /* 0x002fc60007ffe0ff */
[----:B------:R-:W-:Y:S01]  /*1b60*/  UIMAD UR15, UR17, UR15, UR11 ;  /* 0x0000000f110f72a4 */ /* 0x000fe2000f8e020b */
[----:B------:R1:W4:Y:S01]  /*1b70*/  F2I.FTZ.U32.TRUNC.NTZ R5, R4 ;  /* 0x0000000400057305 */ /* 0x000322000021f000 */
[----:B------:R-:W-:Y:S02]  /*1b80*/  USHF.L.U32 UR17, UR52, 0x7, URZ ;  /* 0x0000000734117899 */ /* 0x000fe4000800063f */
[----:B------:R-:W-:Y:S02]  /*1b90*/  USEL UR19, UR10, URZ, UP6 ;  /* 0x0000003f0a137287 */ /* 0x000fe4000b000000 */
[----:B------:R-:W-:Y:S01]  /*1ba0*/  USEL UR10, UR17, URZ, UP1 ;  /* 0x0000003f110a7287 */ /* 0x000fe20008800000 */
[----:B------:R5:W3:Y:S01]  /*1bb0*/  R2UR UR14, R3 ;  /* 0x00000000030e73c2 */ /* 0x000ae200000e0000 */
[----:B-1----:R-:W-:Y:S01]  /*1bc0*/  IMAD.MOV.U32 R4, RZ, RZ, RZ ;  /* 0x000000ffff047224 */ /* 0x002fe200078e00ff */
[----:B-----5:R-:W-:Y:S01]  /*1bd0*/  IABS R3, UR55 ;  /* 0x0000003700037c13 */ /* 0x020fe20008000000 */
[----:B------:R-:W-:Y:S01]  /*1be0*/  USHF.L.U64.HI UR9, UR52, 0x7, UR60 ;  /* 0x0000000734097899 */ /* 0x000fe2000801023c */
[----:B------:R-:W-:-:S03]  /*1bf0*/  ISETP.NE.AND P2, PT, RZ, c[0x0][0x1c8], PT ;  /* 0x00007200ff007a0c */ /* 0x000fc60003f45270 */
[----:B------:R-:W-:Y:S02]  /*1c00*/  USEL UR9, UR9, URZ, UP1 ;  /* 0x0000003f09097287 */ /* 0x000fe40008800000 */
[----:B------:R-:W-:Y:S02]  /*1c10*/  UIADD3 UR10, UP1, UR7, UR10, URZ ;  /* 0x0000000a070a7290 */ /* 0x000fe4000ff3e03f */
[----:B---3--:R-:W-:Y:S02]  /*1c20*/  @UP5 USEL UR14, UR14, UR4, !UP3 ;  /* 0x000000040e0e5287 */ /* 0x008fe4000d800000 */
[----:B------:R-:W-:Y:S02]  /*1c30*/  UIADD3.X UR11, UR48, UR9, URZ, UP1, !UPT ;  /* 0x00000009300b7290 */ /* 0x000fe40008ffe43f */
[----:B------:R-:W-:-:S04]  /*1c40*/  UIMAD UR9, UR59, UR10, URZ ;  /* 0x0000000a3b0972a4 */ /* 0x000fc8000f8e023f */
[----:B------:R-:W-:Y:S02]  /*1c50*/  UIMAD UR9, UR58, UR11, UR9 ;  /* 0x0000000b3a0972a4 */ /* 0x000fe4000f8e0209 */
        /* <DEDUP_REMOVED lines=20> */
[----:B------:R-:W-:Y:S02]  /*1da0*/  USEL UR18, UR15, URZ, UP6 ;  /* 0x0000003f0f127287 */ /* 0x000fe4000b000000 */
[----:B------:R-:W-:Y:S02]  /*1db0*/  UIADD3 UR15, UR11, UR9, URZ ;  /* 0x000000090b0f7290 */ /* 0x000fe4000fffe03f */
[----:B------:R-:W-:Y:S02]  /*1dc0*/  USHF.R.S32.HI UR9, URZ, 0x1f, UR6 ;  /* 0x0000001f3f097899 */ /* 0x000fe40008011406 */
[----:B-1----:R-:W-:Y:S01]  /*1dd0*/  @!UP5 UMOV UR14, UR17 ;  /* 0x00000011000edc82 */ /* 0x002fe20008000000 */
[----:B------:R-:W-:-:S03]  /*1de0*/  SHF.R.S32.HI R14, RZ, 0x1f, R4 ;  /* 0x0000001fff0e7819 */ /* 0x000fc60000011404 */
        /* <DEDUP_REMOVED lines=8> */
.L_x_216:
[----:B------:R-:W2:Y:S02]  /*1e70*/  LDL R0, [R1+0x20] ;  /* 0x0000200001007983 */ /* 0x000ea40000100800 */
[----:B--2---:R1:W2:Y:S01]  /*1e80*/  R2UR UR17, R0 ;  /* 0x00000000001173c2 */ /* 0x0042a200000e0000 */
[----:B------:R-:W-:-:S07]  /*1e90*/  DEPBAR.LE SB1, 0x0, {2} ;  /* 0x000090040000791a */ /* 0x000fce0000000000 */
.L_x_217:
[----:B------:R-:W2:Y:S04]  /*1ea0*/  LDL R5, [R1+0x10] ;  /* 0x0000100001057983 */ /* 0x000ea80000100800 */
[----:B------:R-:W3:Y:S04]  /*1eb0*/  LDL R3, [R1+0x18] ;  /* 0x0000180001037983 */ /* 0x000ee80000100800 */
[----:B------:R-:W4:Y:S01]  /*1ec0*/  LDL R0, [R1+0x8] ;  /* 0x0000080001007983 */ /* 0x000f220000100800 */
[----:B------:R-:W1:Y:S03]  /*1ed0*/  R2UR UR47, R252 ;  /* 0x00000000fc2f73c2 */ /* 0x000e6600000e0000 */
[----:B------:R-:W5:Y:S04]  /*1ee0*/  LDL R10, [R1+0x28] ;  /* 0x00002800010a7983 */ /* 0x000f680000100800 */
[----:B------:R-:W1:Y:S01]  /*1ef0*/  S2R R16, SR_TID.X ;  /* 0x0000000000107919 */ /* 0x000e620000002100 */
[----:B------:R-:W-:-:S02]  /*1f00*/  SHF.R.S32.HI R239, RZ, 0x1f, R238 ;  /* 0x0000001fffef7819 */ /* 0x000fc400000114ee */
[----:B-1----:R-:W-:Y:S01]  /*1f10*/  SHF.R.S32.HI R166, RZ, 0x1f, R16 ;  /* 0x0000001fffa67819 */ /* 0x002fe20000011410 */
[----:B------:R-:W-:Y:S01]  /*1f20*/  BSSY B1, `(.L_x_213) ;  /* 0x000079c000017945 */ /* 0x000fe20003800000 */
[----:B--2---:R-:W1:Y:S08]  /*1f30*/  R2UR UR41, R5 ;  /* 0x00000000052973c2 */ /* 0x004e7000000e0000 */
[----:B---3--:R-:W2:Y:S08]  /*1f40*/  R2UR UR43, R3 ;  /* 0x00000000032b73c2 */ /* 0x008eb000000e0000 */
[----:B----4-:R-:W2:Y:S01]  /*1f50*/  R2UR UR4, R0 ;  /* 0x00000000000473c2 */ /* 0x010ea200000e0000 */
[----:B-1----:R-:W-:-:S02]  /*1f60*/  UIADD3 UR10, UP4, UP3, UR10, UR41, UR47 ;  /* 0x000000290a0a7290 */ /* 0x002fc4000fb9e02f */
[----:B------:R-:W-:Y:S02]  /*1f70*/  USHF.R.S32.HI UR41, URZ, 0x1f, UR55 ;  /* 0x0000001f3f297899 */ /* 0x000fe40008011437 */
[----:B------:R-:W-:-:S03]  /*1f80*/  UIADD3 UR51, UP2, UP1, UR19, UR10, UR40 ;  /* 0x0000000a13337290 */ /* 0x000fc6000f95e028 */
[----:B------:R-:W-:Y:S02]  /*1f90*/  ULDC.64 UR10, c[0x0][0x1a8] ;  /* 0x00006a00000a7ab9 */ /* 0x000fe40000000a00 */
[----:B--2---:R-:W-:-:S04]  /*1fa0*/  UIADD3.X UR4, UR15, UR4, UR43, UP4, UP3 ;  /* 0x000000040f047290 */ /* 0x004fc8000a7e642b */
[----:B------:R-:W-:Y:S02]  /*1fb0*/  UIADD3.X UR47, UR18, UR4, UR16, UP2, UP1 ;  /* 0x00000004122f7290 */ /* 0x000fe400097e2410 */
[----:B------:R-:W-:Y:S01]  /*1fc0*/  UIMAD UR4, UR41, UR10, URZ ;  /* 0x0000000a290472a4 */ /* 0x000fe2000f8e023f */
[----:B------:R-:W-:-:S03]  /*1fd0*/  LEA.HI R3, R166, R16, RZ, 0x2 ;  /* 0x00000010a6037211 */ /* 0x000fc600078f10ff */
[----:B------:R-:W-:-:S03]  /*1fe0*/  UIMAD UR43, UR55, UR11, UR4 ;  /* 0x0000000b372b72a4 */ /* 0x000fc6000f8e0204 */
[----:B------:R-:W-:Y:S01]  /*1ff0*/  ULDC.64 UR10, c[0x0][0x378] ;  /* 0x0000de00000a7ab9 */ /* 0x000fe20000000a00 */
[----:B------:R-:W-:Y:S01]  /*2000*/  SHF.R.S32.HI R3, RZ, 0x2, R3 ;  /* 0x00000002ff037819 */ /* 0x000fe20000011403 */
[----:B------:R-:W-:-:S03]  /*2010*/  UIMAD UR4, UR41, UR10, URZ ;  /* 0x0000000a290472a4 */ /* 0x000fc6000f8e023f */
[----:B------:R-:W-:Y:S01]  /*2020*/  SHF.R.S32.HI R15, RZ, 0x1f, R3 ;  /* 0x0000001fff0f7819 */ /* 0x000fe20000011403 */
[----:B------:R-:W-:Y:S01]  /*2030*/  UIMAD UR41, UR55, UR11, UR4 ;  /* 0x0000000b372972a4 */ /* 0x000fe2000f8e0204 */
[----:B------:R-:W-:Y:S02]  /*2040*/  IADD3 R0, P0, R3, UR7, RZ ;  /* 0x0000000703007c10 */ /* 0x000fe4000ff1e0ff */
[----:B------:R-:W-:Y:S02]  /*2050*/  ULDC.64 UR10, c[0x0][0x370] ;  /* 0x0000dc00000a7ab9 */ /* 0x000fe40000000a00 */
[----:B------:R-:W-:Y:S01]  /*2060*/  UIMAD UR4, UR48, UR10, URZ ;  /* 0x0000000a300472a4 */ /* 0x000fe2000f8e023f */
[----:B------:R-:W-:Y:S01]  /*2070*/  IADD3.X R5, R15, UR48, RZ, P0, !PT ;  /* 0x000000300f057c10 */ /* 0x000fe200087fe4ff */
[----:B------:R-:W-:Y:S01]  /*2080*/  UIADD3 UR10, UR7, UR14, URZ ;  /* 0x0000000e070a7290 */ /* 0x000fe2000fffe03f */
[----:B-----5:R1:W2:Y:S01]  /*2090*/  R2UR UR14, R10 ;  /* 0x000000000a0e73c2 */ /* 0x0202a200000e0000 */
[----:B------:R-:W-:Y:S01]  /*20a0*/  IMAD.WIDE.U32 R6, R0, c[0x0][0x190], R238 ;  /* 0x0000640000067a25 */ /* 0x000fe200078e00ee */
[----:B------:R-:W-:-:S03]  /*20b0*/  UIMAD UR40, UR7, UR11, UR4 ;  /* 0x0000000b072872a4 */ /* 0x000fc6000f8e0204 */
[----:B------:R-:W-:Y:S01]  /*20c0*/  IMAD R5, R5, c[0x0][0x190], RZ ;  /* 0x0000640005057a24 */ /* 0x000fe200078e02ff */
[----:B------:R-:W-:Y:S01]  /*20d0*/  UIADD3 UR4, -UR5, UR8, UR6 ;  /* 0x0000000805047290 */ /* 0x000fe2000fffe106 */
[----:B------:R-:W-:Y:S01]  /*20e0*/  IADD3 R8, P0, R6, UR57, RZ ;  /* 0x0000003906087c10 */ /* 0x000fe2000ff1e0ff */
[----:B------:R-:W-:Y:S01]  /*20f0*/  ULDC UR19, c[0x0][0x2e8] ;  /* 0x0000ba0000137ab9 */ /* 0x000fe20000000800 */
[----:B------:R-:W-:Y:S01]  /*2100*/  IMAD R0, R0, c[0x0][0x194], R5 ;  /* 0x0000650000007a24 */ /* 0x000fe200078e0205 */
[----:B------:R-:W-:Y:S01]  /*2110*/  LEA.HI R5, R166, R16, RZ, 0x5 ;  /* 0x00000010a6057211 */ /* 0x000fe200078f28ff */
[----:B------:R-:W-:-:S03]  /*2120*/  UIADD3 UR4, UR4, -UR19, URZ ;  /* 0x8000001304047290 */ /* 0x000fc6000fffe03f */
[----:B------:R-:W-:Y:S01]  /*2130*/  IADD3.X R9, R7, UR56, R0, P0, !PT ;  /* 0x0000003807097c10 */ /* 0x000fe200087fe400 */
[----:B------:R-:W-:Y:S01]  /*2140*/  USHF.R.S32.HI UR19, URZ, 0x1f, UR4 ;  /* 0x0000001f3f137899 */ /* 0x000fe20008011404 */
[----:B------:R-:W-:Y:S02]  /*2150*/  LOP3.LUT R0, R5, 0xffffffe0, RZ, 0xc0, !PT ;  /* 0xffffffe005007812 */ /* 0x000fe400078ec0ff */
[----:B------:R-:W-:Y:S01]  /*2160*/  IADD3 R6, P0, R238, UR45, RZ ;  /* 0x0000002dee067c10 */ /* 0x000fe2000ff1e0ff */
[----:B------:R-:W-:Y:S01]  /*2170*/  ULEA.HI UR19, UR19, UR4, URZ, 0x7 ;  /* 0x0000000413137291 */ /* 0x000fe2000f8f383f */
[----:B------:R-:W-:Y:S01]  /*2180*/  SHF.R.S32.HI R5, RZ, 0x5, R5 ;  /* 0x00000005ff057819 */ /* 0x000fe20000011405 */
[----:B------:R-:W-:Y:S01]  /*2190*/  IMAD.IADD R0, R16, 0x1, -R0 ;  /* 0x0000000110007824 */ /* 0x000fe200078e0a00 */
[----:B------:R-:W-:Y:S01]  /*21a0*/  IADD3.X R7, R239, UR49, RZ, P0, !PT ;  /* 0x00000031ef077c10 */ /* 0x000fe200087fe4ff */
[----:B-1----:R-:W-:Y:S01]  /*21b0*/  IMAD.U32 R10, RZ, RZ, UR7 ;  /* 0x00000007ff0a7e24 */ /* 0x002fe2000f8e00ff */
[----:B------:R-:W-:Y:S01]  /*21c0*/  USHF.R.S32.HI UR19, URZ, 0x7, UR19 ;  /* 0x000000073f137899 */ /* 0x000fe20008011413 */
[----:B--2---:R-:W-:-:S02]  /*21d0*/  IMAD R0, R5, UR14, R0 ;  /* 0x0000000e05007c24 */ /* 0x004fc4000f8e0200 */
[----:B------:R-:W-:Y:S01]  /*21e0*/  IMAD.WIDE.U32 R6, R10, c[0x0][0x370], R6 ;  /* 0x0000dc000a067a25 */ /* 0x000fe200078e0006 */
[----:B------:R-:W-:Y:S02]  /*21f0*/  UISETP.LT.AND UP1, UPT, URZ, UR19, UPT ;  /* 0x000000133f00728c */ /* 0x000fe4000bf21270 */
[C---:B------:R-:W-:Y:S01]  /*2200*/  IADD3 R201, P0, R0.reuse, UR51, RZ ;  /* 0x0000003300c97c10 */ /* 0x040fe2000ff1e0ff */
[----:B------:R-:W-:Y:S01]  /*2210*/  UMOV UR18, 0x4 ;  /* 0x0000000400127882 */ /* 0x000fe20000000000 */
[----:B------:R-:W-:Y:S01]  /*2220*/  IADD3 R7, R7, UR40, RZ ;  /* 0x0000002807077c10 */ /* 0x000fe2000fffe0ff */
[----:B------:R-:W-:Y:S01]  /*2230*/  USEL UR19, URZ, UR19, !UP1 ;  /* 0x000000133f137287 */ /* 0x000fe2000c800000 */
[----:B------:R-:W-:Y:S01]  /*2240*/  LEA.HI.X.SX32 R5, R0, UR47, 0x1, P0 ;  /* 0x0000002f00057c11 */ /* 0x000fe200080f0eff */
[----:B------:R-:W-:Y:S01]  /*2250*/  ULDC.64 UR56, c[0x0][0x200] ;  /* 0x0000800000387ab9 */ /* 0x000fe20000000a00 */
[----:B------:R-:W-:Y:S01]  /*2260*/  IMAD.U32 R0, RZ, RZ, UR55 ;  /* 0x00000037ff007e24 */ /* 0x000fe2000f8e00ff */
[----:B------:R-:W-:-:S02]  /*2270*/  UIMAD.WIDE UR10, UR10, UR18, UR56 ;  /* 0x000000120a0a72a5 */ /* 0x000fc4000f8e0238 */
[----:B------:R-:W-:Y:S01]  /*2280*/  UISETP.GT.AND UP1, UPT, UR50, UR19, UPT ;  /* 0x000000133200728c */ /* 0x000fe2000bf24270 */
[----:B------:R-:W-:Y:S01]  /*2290*/  IMAD.WIDE.U32 R6, R0, c[0x0][0x378], R6 ;  /* 0x0000de0000067a25 */ /* 0x000fe200078e0006 */
[----:B------:R-:W-:-:S03]  /*22a0*/  ULDC.64 UR56, c[0x0][0x3c8] ;  /* 0x0000f20000387ab9 */ /* 0x000fc60000000a00 */
[----:B------:R-:W-:Y:S01]  /*22b0*/  UMOV UR16, UR10 ;  /* 0x0000000a00107c82 */ /* 0x000fe20008000000 */
[----:B------:R-:W-:Y:S01]  /*22c0*/  PLOP3.LUT P0, PT, PT, PT, UP1, 0x80, 0x0 ;  /* 0x000000000000781c */ /* 0x000fe20003f0f018 */
[----:B------:R-:W-:Y:S01]  /*22d0*/  UIADD3 UR10, UR7, UR17, URZ ;  /* 0x00000011070a7290 */ /* 0x000fe2000fffe03f */
[----:B------:R-:W-:Y:S01]  /*22e0*/  IADD3 R7, R7, UR41, RZ ;  /* 0x0000002907077c10 */ /* 0x000fe2000fffe0ff */
[----:B------:R-:W-:Y:S01]  /*22f0*/  IMAD.WIDE.U32 R8, R0, c[0x0][0x1a8], R8 ;  /* 0x00006a0000087a25 */ /* 0x000fe200078e0008 */
[----:B------:R-:W-:-:S03]  /*2300*/  UMOV UR15, UR11 ;  /* 0x0000000b000f7c82 */ /* 0x000fc60008000000 */
[----:B------:R-:W-:Y:S01]  /*2310*/  IMAD R0, R15, c[0x0][0x370], RZ ;  /* 0x0000dc000f007a24 */ /* 0x000fe200078e02ff */
[----:B------:R-:W-:Y:S01]  /*2320*/  UIMAD.WIDE UR10, UR10, UR18, UR56 ;  /* 0x000000120a0a72a5 */ /* 0x000fe2000f8e0238 */
[----:B------:R-:W-:-:S04]  /*2330*/  IMAD.WIDE.U32 R6, R3, c[0x0][0x370], R6 ;  /* 0x0000dc0003067a25 */ /* 0x000fc800078e0006 */
[----:B------:R-:W-:Y:S01]  /*2340*/  IMAD R0, R3, c[0x0][0x374], R0 ;  /* 0x0000dd0003007a24 */ /* 0x000fe200078e0200 */
[----:B------:R-:W-:Y:S01]  /*2350*/  IADD3 R9, R9, UR43, RZ ;  /* 0x0000002b09097c10 */ /* 0x000fe2000fffe0ff */
[----:B------:R-:W-:Y:S01]  /*2360*/  UMOV UR18, UR10 ;  /* 0x0000000a00127c82 */ /* 0x000fe20008000000 */
[----:B------:R-:W-:Y:S01]  /*2370*/  LEA R202, P2, R201, c[0x0][0x350], 0x2 ;  /* 0x0000d400c9ca7a11 */ /* 0x000fe200078410ff */
[----:B------:R-:W-:Y:S01]  /*2380*/  IMAD.IADD R0, R7, 0x1, R0 ;  /* 0x0000000107007824 */ /* 0x000fe200078e0200 */
[----:B------:R-:W-:Y:S01]  /*2390*/  LEA R212, P3, R6, c[0x0][0x330], 0x1 ;  /* 0x0000cc0006d47a11 */ /* 0x000fe200078608ff */
[----:B------:R-:W-:Y:S01]  /*23a0*/  UMOV UR17, UR11 ;  /* 0x0000000b00117c82 */ /* 0x000fe20008000000 */
[----:B------:R-:W-:Y:S01]  /*23b0*/  LEA R214, P4, R8, c[0x0][0x160], 0x1 ;  /* 0x0000580008d67a11 */ /* 0x000fe200078808ff */
[----:B------:R-:W-:Y:S01]  /*23c0*/  UIADD3 UR7, UR50, -0x1, URZ ;  /* 0xffffffff32077890 */ /* 0x000fe2000fffe03f */
[----:B------:R-:W-:Y:S02]  /*23d0*/  LEA.HI.X R213, R6, c[0x0][0x334], R0, 0x1, P3 ;  /* 0x0000cd0006d57a11 */ /* 0x000fe400018f0c00 */
[----:B------:R-:W-:-:S02]  /*23e0*/  LEA.HI.X R215, R8, c[0x0][0x164], R9, 0x1, P4 ;  /* 0x0000590008d77a11 */ /* 0x000fc400020f0c09 */
        /* <DEDUP_REMOVED lines=20> */
.L_x_219:
        /* <DEDUP_REMOVED lines=18> */
.L_x_220:
        /* <DEDUP_REMOVED lines=29> */
.L_x_222:
[----:B------:R-:W-:Y:S05]  /*2820*/  BSYNC B0 ;  /* 0x0000000000007941 */ /* 0x000fea0003800000 */
.L_x_221:
        /* <DEDUP_REMOVED lines=14> */
.L_x_224:
[----:B------:R-:W-:Y:S05]  /*2910*/  BSYNC B0 ;  /* 0x0000000000007941 */ /* 0x000fea0003800000 */
.L_x_223:
        /* <DEDUP_REMOVED lines=25> */
.L_x_226:
[----:B------:R-:W-:Y:S05]  /*2ab0*/  BSYNC B0 ;  /* 0x0000000000007941 */ /* 0x000fea0003800000 */
.L_x_225:
        /* <DEDUP_REMOVED lines=12> */
.L_x_218:
        /* <DEDUP_REMOVED lines=43> */
.L_x_229:
[----:B------:R-:W-:Y:S05]  /*2e30*/  BSYNC B0 ;  /* 0x0000000000007941 */ /* 0x000fea0003800000 */
.L_x_228:
        /* <DEDUP_REMOVED lines=21> */
.L_x_231:
[----:B------:R-:W-:Y:S05]  /*2f90*/  BSYNC B0 ;  /* 0x0000000000007941 */ /* 0x000fea0003800000 */
.L_x_230:
        /* <DEDUP_REMOVED lines=17> */
.L_x_233:
[----:B------:R-:W-:Y:S05]  /*30b0*/  BSYNC B0 ;  /* 0x0000000000007941 */ /* 0x000fea0003800000 */
.L_x_232:
        /* <DEDUP_REMOVED lines=15> */
.L_x_235:
[----:B------:R-:W-:Y:S05]  /*31b0*/  BSYNC B0 ;  /* 0x0000000000007941 */ /* 0x000fea0003800000 */
.L_x_234:
        /* <DEDUP_REMOVED lines=20> */
.L_x_237:
[----:B------:R-:W-:Y:S05]  /*3300*/  BSYNC B0 ;  /* 0x0000000000007941 */ /* 0x000fea0003800000 */
.L_x_236:
        /* <DEDUP_REMOVED lines=20> */
.L_x_239:
[----:B------:R-:W-:Y:S05]  /*3450*/  BSYNC B0 ;  /* 0x0000000000007941 */ /* 0x000fea0003800000 */
.L_x_238:
[----:B------:R-:W-:Y:S01]  /*3460*/  ULDC.64 UR10, c[0x0][0x198] ;  /* 0x00006600000a7ab9 */ /* 0x000fe20000000a00 */
[----:B---3--:R-:W-:Y:S01]  /*3470*/  IMAD.WIDE.U32 R6, R13, c[0x0][0x198], R238 ;  /* 0x000066000d067a25 */ /* 0x008fe200078e00ee */
[----:B------:R-:W-:Y:S01]  /*3480*/  UIMAD UR9, UR9, UR10, URZ ;  /* 0x0000000a090972a4 */ /* 0x000fe2000f8e023f */
[----:B------:R-:W-:Y:S02]  /*3490*/  SHF.R.S32.HI R13, RZ, 0x1f, R244 ;  /* 0x0000001fff0d7819 */ /* 0x000fe400000114f4 */
[----:B------:R-:W-:Y:S01]  /*34a0*/  IADD3 R12, R244, 0x40, RZ ;  /* 0x00000040f40c7810 */ /* 0x000fe20007ffe0ff */
[----:B------:R-:W-:Y:S01]  /*34b0*/  UIMAD UR6, UR6, UR11, UR9 ;  /* 0x0000000b060672a4 */ /* 0x000fe2000f8e0209 */
[----:B------:R-:W-:Y:S01]  /*34c0*/  IADD3 R8, P3, R6, UR42, RZ ;  /* 0x0000002a06087c10 */ /* 0x000fe2000ff7e0ff */
[----:B------:R-:W-:Y:S01]  /*34d0*/  IMAD.MOV.U32 R242, RZ, RZ, 0x7f800000 ;  /* 0x7f800000fff27424 */ /* 0x000fe200078e00ff */
[----:B------:R-:W-:Y:S01]  /*34e0*/  IADD3 R6, R244, 0x8, RZ ;  /* 0x00000008f4067810 */ /* 0x000fe20007ffe0ff */
[----:B------:R-:W-:-:S02]  /*34f0*/  IMAD.MOV.U32 R243, RZ, RZ, 0x7f800000 ;  /* 0x7f800000fff37424 */ /* 0x000fc400078e00ff */
[----:B------:R-:W-:Y:S01]  /*3500*/  IMAD.U32 R5, RZ, RZ, UR6 ;  /* 0x00000006ff057e24 */ /* 0x000fe2000f8e00ff */
[----:B------:R-:W-:Y:S01]  /*3510*/  ISETP.GE.AND P6, PT, R6, UR4, PT ;  /* 0x0000000406007c0c */ /* 0x000fe2000bfc6270 */
[C---:B------:R-:W-:Y:S02]  /*3520*/  IMAD.SHL.U32 R6, R244.reuse, 0x4, RZ ;  /* 0x00000004f4067824 */ /* 0x040fe400078e00ff */
        /* <DEDUP_REMOVED lines=43> */
.L_x_241:
[----:B---3--:R-:W-:Y:S05]  /*37e0*/  BSYNC B0 ;  /* 0x0000000000007941 */ /* 0x008fea0003800000 */
.L_x_240:
        /* <DEDUP_REMOVED lines=19> */
.L_x_243:
[----:B------:R-:W-:Y:S05]  /*3920*/  BSYNC B0 ;  /* 0x0000000000007941 */ /* 0x000fea0003800000 */
.L_x_242:
[----:B------:R-:W0:Y:S01]  /*3930*/  LDGDEPBAR ;  /* 0x00000000000079af */ /* 0x000e220000000000 */
[----:B------:R-:W-:Y:S02]  /*3940*/  ULDC.64 UR40, c[0x0][0x318] ;  /* 0x0000c60000287ab9 */ /* 0x000fe40000000a00 */
[----:B------:R-:W-:Y:S02]  /*3950*/  UISETP.NE.U32.AND UP1, UPT, URZ, UR40, UPT ;  /* 0x000000283f00728c */ /* 0x000fe4000bf25070 */
[----:B------:R-:W-:Y:S02]  /*3960*/  USHF.R.S32.HI UR6, URZ, 0x1f, UR55 ;  /* 0x0000001f3f067899 */ /* 0x000fe40008011437 */
        /* <DEDUP_REMOVED lines=13> */
[----:B-1----:R-:W-:-:S05]  /*3a40*/  IMAD.U32 R4, RZ, RZ, UR40 ;  /* 0x00000028ff047e24 */ /* 0x002fca000f8e00ff */
[----:B------:R-:W-:-:S05]  /*3a50*/  IMAD.U32 R5, RZ, RZ, UR41 ;  /* 0x00000029ff057e24 */ /* 0x000fca000f8e00ff */
[----:B--2---:R-:W2:Y:S01]  /*3a60*/  @P1 LDG.E R4, [R4.64] ;  /* 0x0000002604041981 */ /* 0x004ea2000c1e1900 */
[----:B---34-:R-:W2:Y:S01]  /*3a70*/  @P1 MUFU.RCP R0, c[0x0][0x238] ;  /* 0x00008e0000001b08 */ /* 0x018ea20000001000 */
[----:B------:R-:W-:Y:S01]  /*3a80*/  IMAD.SHL.U32 R3, R16, 0x2, RZ ;  /* 0x0000000210037824 */ /* 0x000fe200078e00ff */
[----:B------:R-:W-:Y:S01]  /*3a90*/  LEA.HI R166, R166, R16, RZ, 0x7 ;  /* 0x00000010a6a67211 */ /* 0x000fe200078f38ff */
[----:B------:R1:W3:Y:S01]  /*3aa0*/  LDSM.16.M88.4 R116, [R150+0x8000] ;  /* 0x008000009674783b */ /* 0x0002e20000000200 */
[----:B------:R-:W-:Y:S01]  /*3ab0*/  IMAD.MOV.U32 R237, RZ, RZ, R198 ;  /* 0x000000ffffed7224 */ /* 0x000fe200078e00c6 */
[----:B------:R-:W-:Y:S01]  /*3ac0*/  CS2R R94, SRZ ;  /* 0x00000000005e7805 */ /* 0x000fe2000001ff00 */
[----:B------:R-:W-:Y:S01]  /*3ad0*/  SHF.R.S32.HI R166, RZ, 0x7, R166 ;  /* 0x00000007ffa67819 */ /* 0x000fe200000114a6 */
[----:B------:R1:W4:Y:S01]  /*3ae0*/  LDSM.16.M88.4 R120, [R150+0x8400] ;  /* 0x008400009678783b */ /* 0x0003220000000200 */
[----:B------:R-:W-:Y:S01]  /*3af0*/  LOP3.LUT R3, R3, 0x6, RZ, 0xc0, !PT ;  /* 0x0000000603037812 */ /* 0x000fe200078ec0ff */
[----:B------:R-:W-:Y:S01]  /*3b00*/  CS2R R92, SRZ ;  /* 0x00000000005c7805 */ /* 0x000fe2000001ff00 */
[----:B------:R-:W-:Y:S01]  /*3b10*/  CS2R R98, SRZ ;  /* 0x0000000000627805 */ /* 0x000fe2000001ff00 */
[----:B------:R1:W1:Y:S01]  /*3b20*/  LDSM.16.M88.4 R124, [R150+0x8800] ;  /* 0x00880000967c783b */ /* 0x0002620000000200 */
[----:B------:R-:W-:Y:S01]  /*3b30*/  CS2R R96, SRZ ;  /* 0x0000000000607805 */ /* 0x000fe2000001ff00 */
[----:B------:R-:W-:Y:S01]  /*3b40*/  IMAD R166, R166, 0x40, R3 ;  /* 0x00000040a6a67824 */ /* 0x000fe200078e0203 */
[----:B------:R-:W-:Y:S01]  /*3b50*/  IADD3 R3, R155, 0x1000, RZ ;  /* 0x000010009b037810 */ /* 0x000fe20007ffe0ff */
[----:B------:R1:W1:Y:S01]  /*3b60*/  LDSM.16.M88.4 R128, [R150+0x8c00] ;  /* 0x008c00009680783b */ /* 0x0002620000000200 */
[----:B------:R-:W-:Y:S01]  /*3b70*/  CS2R R90, SRZ ;  /* 0x00000000005a7805 */ /* 0x000fe2000001ff00 */
[----:B------:R-:W-:Y:S01]  /*3b80*/  CS2R R88, SRZ ;  /* 0x0000000000587805 */ /* 0x000fe2000001ff00 */
[----:B------:R-:W-:Y:S01]  /*3b90*/  SEL R3, R3, R155, !P0 ;  /* 0x0000009b03037207 */ /* 0x000fe20004000000 */
[----:B------:R1:W1:Y:S01]  /*3ba0*/  LDSM.16.M88.4 R132, [R149+0x8000] ;  /* 0x008000009584783b */ /* 0x0002620000000200 */
[----:B------:R-:W-:Y:S01]  /*3bb0*/  CS2R R86, SRZ ;  /* 0x0000000000567805 */ /* 0x000fe2000001ff00 */
[----:B------:R-:W-:Y:S01]  /*3bc0*/  CS2R R84, SRZ ;  /* 0x0000000000547805 */ /* 0x000fe2000001ff00 */
[----:B------:R-:W-:Y:S01]  /*3bd0*/  CS2R R78, SRZ ;  /* 0x00000000004e7805 */ /* 0x000fe2000001ff00 */
        /* <DEDUP_REMOVED lines=10> */
[----:B------:R-:W-:Y:S01]  /*3c80*/  IMAD.SHL.U32 R3, R3, 0x2, RZ ;  /* 0x0000000203037824 */ /* 0x000fe200078e00ff */
[C---:B------:R-:W-:Y:S01]  /*3c90*/  SHF.L.U64.HI R246, R244.reuse, 0x2, R13 ;  /* 0x00000002f4f67819 */ /* 0x040fe2000001020d */
[----:B------:R-:W-:Y:S01]  /*3ca0*/  UMOV UR4, URZ ;  /* 0x0000003f00047c82 */ /* 0x000fe20008000000 */
[----:B------:R-:W-:Y:S01]  /*3cb0*/  SHF.L.U32 R247, R244, 0x2, RZ ;  /* 0x00000002f4f77819 */ /* 0x000fe200000006ff */
[----:B------:R-:W-:Y:S01]  /*3cc0*/  ULDC UR14, c[0x0][0x2e4] ;  /* 0x0000b900000e7ab9 */ /* 0x000fe20000000800 */
[----:B--2---:R-:W-:-:S02]  /*3cd0*/  @P1 FMUL.FTZ R4, R4, R0 ;  /* 0x0000000004041220 */ /* 0x004fc40000410000 */
[----:B------:R-:W-:Y:S02]  /*3ce0*/  IMAD.U32 R0, RZ, RZ, UR20 ;  /* 0x00000014ff007e24 */ /* 0x000fe4000f8e00ff */
[----:B------:R-:W2:Y:S03]  /*3cf0*/  @P1 R2UR UR6, R4 ;  /* 0x00000000040613c2 */ /* 0x000ea600000e0000 */
[----:B------:R-:W-:Y:S02]  /*3d00*/  LEA R166, R0, R166, 0x7 ;  /* 0x000000a600a67211 */ /* 0x000fe400078e38ff */
[----:B------:R-:W-:-:S04]  /*3d10*/  IADD3 R0, R156, 0x1000, RZ ;  /* 0x000010009c007810 */ /* 0x000fc80007ffe0ff */
[----:B------:R-:W-:-:S05]  /*3d20*/  SEL R0, R0, R156, !P0 ;  /* 0x0000009c00007207 */ /* 0x000fca0004000000 */
[----:B------:R-:W-:Y:S01]  /*3d30*/  IMAD.SHL.U32 R148, R0, 0x2, RZ ;  /* 0x0000000200947824 */ /* 0x000fe200078e00ff */
[----:B------:R-:W-:-:S05]  /*3d40*/  IADD3 R0, R244, -0x80, RZ ;  /* 0xffffff80f4007810 */ /* 0x000fca0007ffe0ff */
[----:B------:R-:W-:Y:S01]  /*3d50*/  IMAD.SHL.U32 R245, R0, 0x4, RZ ;  /* 0x0000000400f57824 */ /* 0x000fe200078e00ff */
[----:B-1234-:R-:W-:Y:S02]  /*3d60*/  @UP1 UMOV UR4, UR6 ;  /* 0x0000000600041c82 */ /* 0x01efe40008000000 */
.L_x_248:
[----:B------:R-:W-:Y:S01]  /*3d70*/  USHF.L.U32 UR11, UR20, 0x7, URZ ;  /* 0x00000007140b7899 */ /* 0x000fe2000800063f */
[----:B------:R-:W-:Y:S01]  /*3d80*/  IADD3 R0, R244, -UR8, -R166 ;  /* 0x80000008f4007c10 */ /* 0x000fe2000fffe8a6 */
[----:B------:R-:W-:Y:S01]  /*3d90*/  ULDC UR9, c[0x0][0x2e8] ;  /* 0x0000ba0000097ab9 */ /* 0x000fe20000000800 */
[----:B------:R-:W0:Y:S01]  /*3da0*/  LDGDEPBAR ;  /* 0x00000000000079af */ /* 0x000e220000000000 */
[----:B------:R-:W-:Y:S01]  /*3db0*/  UIADD3 UR10, UR11, UR8, URZ ;  /* 0x000000080b0a7290 */ /* 0x000fe2000fffe03f */
[----:B------:R-:W-:Y:S01]  /*3dc0*/  IADD3 R0, R0, UR5, RZ ;  /* 0x0000000500007c10 */ /* 0x000fe2000fffe0ff */
[----:B------:R-:W-:Y:S02]  /*3dd0*/  IMAD.IADD R112, R154, 0x1, R148 ;  /* 0x000000019a707824 */ /* 0x000fe400078e0294 */
[----:B------:R-:W-:Y:S04]  /*3de0*/  UIADD3 UR6, -UR5, 0x80, UR10 ;  /* 0x0000008005067890 */ /* 0x000fe8000fffe10a */
[----:B------:R-:W-:Y:S02]  /*3df0*/  UIADD3 UR9, UR6, -UR9, URZ ;  /* 0x8000000906097290 */ /* 0x000fe4000fffe03f */
[----:B------:R-:W-:Y:S04]  /*3e00*/  USHF.L.U32 UR6, UR7, 0x7, URZ ;  /* 0x0000000707067899 */ /* 0x000fe8000800063f */
[----:B------:R-:W-:Y:S02]  /*3e10*/  UISETP.GE.AND UP0, UPT, UR6, UR9, UPT ;  /* 0x000000090600728c */ /* 0x000fe4000bf06270 */
[----:B------:R-:W-:Y:S01]  /*3e20*/  IADD3 R0, R0, UR6, RZ ;  /* 0x0000000600007c10 */ /* 0x000fe2000fffe0ff */
[----:B------:R-:W-:Y:S03]  /*3e30*/  ULDC UR9, c[0x0][0x2e4] ;  /* 0x0000b90000097ab9 */ /* 0x000fe60000000800 */
[----:B------:R-:W-:Y:S02]  /*3e40*/  IABS R5, R0 ;  /* 0x0000000000057213 */ /* 0x000fe40000000000 */
[C---:B------:R-:W-:Y:S01]  /*3e50*/  IADD3 R4, R0.reuse, -0x1, RZ ;  /* 0xffffffff00047810 */ /* 0x040fe20007ffe0ff */
[----:B------:R-:W-:Y:S04]  /*3e60*/  DEPBAR.LE SB0, 0x0 ;  /* 0x000080000000791a */ /* 0x000fe80000000000 */
[----:B------:R-:W-:Y:S01]  /*3e70*/  IMAD.MOV.U32 R6, RZ, RZ, R5 ;  /* 0x000000ffff067224 */ /* 0x000fe200078e0005 */
[----:B------:R-:W-:Y:S01]  /*3e80*/  BAR.SYNC.DEFER_BLOCKING 0x0 ;  /* 0x0000000000007b1d */ /* 0x000fe20000010000 */
[----:B------:R-:W-:Y:S02]  /*3e90*/  IADD3 R52, R0, -0x11, RZ ;  /* 0xffffffef00347810 */ /* 0x000fe40007ffe0ff */
[----:B------:R-:W-:Y:S02]  /*3ea0*/  ISETP.GE.AND P1, PT, R4, RZ, PT ;  /* 0x000000ff0400720c */ /* 0x000fe40003f26270 */
[C---:B------:R-:W-:Y:S01]  /*3eb0*/  IADD3 R53, R0.reuse, 0x30, RZ ;  /* 0x0000003000357810 */ /* 0x040fe20007ffe0ff */
[----:B------:R1:W-:Y:S01]  /*3ec0*/  I2F R192, R6 ;  /* 0x0000000600c07306 */ /* 0x0003e20000201400 */
[C---:B------:R-:W-:Y:S02]  /*3ed0*/  IADD3 R5, R0.reuse, 0x8, RZ ;  /* 0x0000000800057810 */ /* 0x040fe40007ffe0ff */
[C---:B------:R-:W-:Y:S02]  /*3ee0*/  IADD3 R7, R0.reuse, 0x47, RZ ;  /* 0x0000004700077810 */ /* 0x040fe40007ffe0ff */
[----:B------:R-:W-:Y:S02]  /*3ef0*/  ISETP.GE.AND P0, PT, R5, RZ, PT ;  /* 0x000000ff0500720c */ /* 0x000fe40003f06270 */
[C---:B------:R-:W-:Y:S02]  /*3f00*/  IADD3 R8, R0.reuse, 0x48, RZ ;  /* 0x0000004800087810 */ /* 0x040fe40007ffe0ff */
[C---:B------:R-:W-:Y:S02]  /*3f10*/  IADD3 R9, R0.reuse, 0x40, RZ ;  /* 0x0000004000097810 */ /* 0x040fe40007ffe0ff */
[C---:B------:R-:W-:Y:S02]  /*3f20*/  @!P1 IADD3 R4, -R0.reuse, 0x1, RZ ;  /* 0x0000000100049810 */ /* 0x040fe40007ffe1ff */
[C---:B------:R-:W-:Y:S02]  /*3f30*/  IADD3 R20, R0.reuse, 0x3f, RZ ;  /* 0x0000003f00147810 */ /* 0x040fe40007ffe0ff */
[----:B------:R2:W3:Y:S01]  /*3f40*/  I2F R191, R4 ;  /* 0x0000000400bf7306 */ /* 0x0004e20000201400 */
[C---:B------:R-:W-:Y:S02]  /*3f50*/  IADD3 R21, R0.reuse, 0x38, RZ ;  /* 0x0000003800157810 */ /* 0x040fe40007ffe0ff */
[C---:B------:R-:W-:Y:S01]  /*3f60*/  @!P0 IADD3 R5, -R0.reuse, -0x8, RZ ;  /* 0xfffffff800058810 */ /* 0x040fe20007ffe1ff */
[----:B------:R-:W-:Y:S01]  /*3f70*/  LDSM.16.M88.4 R64, [R148] ;  /* 0x000000009440783b */ /* 0x000fe20000000200 */
[----:B------:R-:W-:Y:S02]  /*3f80*/  ISETP.GE.AND P0, PT, R7, RZ, PT ;  /* 0x000000ff0700720c */ /* 0x000fe40003f06270 */
[C---:B------:R-:W-:Y:S02]  /*3f90*/  IADD3 R24, R0.reuse, 0x37, RZ ;  /* 0x0000003700187810 */ /* 0x040fe40007ffe0ff */
[C---:B-1----:R-:W-:Y:S01]  /*3fa0*/  IADD3 R6, R0.reuse, 0x7, RZ ;  /* 0x0000000700067810 */ /* 0x042fe20007ffe0ff */
[----:B------:R1:W4:Y:S01]  /*3fb0*/  I2F R197, R5 ;  /* 0x0000000500c57306 */ /* 0x0003220000201400 */
[----:B------:R-:W-:Y:S01]  /*3fc0*/  IADD3 R36, R0, -0x8, RZ ;  /* 0xfffffff800247810 */ /* 0x000fe20007ffe0ff */
[----:B------:R-:W3:Y:S01]  /*3fd0*/  LDSM.16.M88.4 R16, [R150+0x6000] ;  /* 0x006000009610783b */ /* 0x000ee20000000200 */
[----:B------:R-:W-:Y:S02]  /*3fe0*/  ISETP.GE.AND P1, PT, R6, RZ, PT ;  /* 0x000000ff0600720c */ /* 0x000fe40003f26270 */
[C---:B------:R-:W-:Y:S02]  /*3ff0*/  IADD3 R37, R0.reuse, -0x9, RZ ;  /* 0xfffffff700257810 */ /* 0x040fe40007ffe0ff */
[C---:B------:R-:W-:Y:S02]  /*4000*/  IADD3 R40, R0.reuse, -0x10, RZ ;  /* 0xfffffff000287810 */ /* 0x040fe40007ffe0ff */
[C---:B------:R-:W-:Y:S01]  /*4010*/  @!P0 IADD3 R7, -R0.reuse, -0x47, RZ ;  /* 0xffffffb900078810 */ /* 0x040fe20007ffe1ff */
[----:B------:R-:W3:Y:S01]  /*4020*/  LDSM.16.M88.4 R60, [R148+0x1000] ;  /* 0x00100000943c783b */ /* 0x000ee20000000200 */
[----:B------:R-:W-:Y:S02]  /*4030*/  ISETP.GE.AND P0, PT, R9, RZ, PT ;  /* 0x000000ff0900720c */ /* 0x000fe40003f06270 */
[----:B------:R-:W-:Y:S01]  /*4040*/  I2F R200, R7 ;  /* 0x0000000700c87306 */ /* 0x000fe20000201400 */
[C---:B------:R-:W-:Y:S02]  /*4050*/  IADD3 R168, R0.reuse, -0x18, RZ ;  /* 0xffffffe800a87810 */ /* 0x040fe40007ffe0ff */
[C---:B------:R-:W-:Y:S02]  /*4060*/  @!P1 IADD3 R6, -R0.reuse, -0x7, RZ ;  /* 0xfffffff900069810 */ /* 0x040fe40007ffe1ff */
[----:B--2---:R-:W-:Y:S01]  /*4070*/  IADD3 R4, P1, R247, UR18, RZ ;  /* 0x00000012f7047c10 */ /* 0x004fe2000ff3e0ff */
[----:B------:R-:W2:Y:S01]  /*4080*/  LDSM.16.M88.4 R32, [R150+0x6400] ;  /* 0x006400009620783b */ /* 0x000ea20000000200 */
[C---:B------:R-:W-:Y:S02]  /*4090*/  IADD3 R169, R0.reuse, 0x27, RZ ;  /* 0x0000002700a97810 */ /* 0x040fe40007ffe0ff */
[----:B------:R-:W-:Y:S01]  /*40a0*/  IADD3 R167, R0, 0x28, RZ ;  /* 0x0000002800a77810 */ /* 0x000fe20007ffe0ff */
[----:B------:R3:W2:Y:S01]  /*40b0*/  I2F R196, R6 ;  /* 0x0000000600c47306 */ /* 0x0006a20000201400 */
[----:B-1----:R-:W-:Y:S02]  /*40c0*/  IADD3.X R5, R246, UR17, RZ, P1, !PT ;  /* 0x00000011f6057c10 */ /* 0x002fe40008ffe4ff */
[----:B------:R-:W-:Y:S01]  /*40d0*/  ISETP.GE.AND P1, PT, R8, RZ, PT ;  /* 0x000000ff0800720c */ /* 0x000fe20003f26270 */
[----:B------:R-:W1:Y:S01]  /*40e0*/  LDSM.16.M88.4 R48, [R150+0x6800] ;  /* 0x006800009630783b */ /* 0x000e620000000200 */
[C---:B------:R-:W-:Y:S02]  /*40f0*/  @!P0 IADD3 R9, -R0.reuse, -0x40, RZ ;  /* 0xffffffc000098810 */ /* 0x040fe40007ffe1ff */
[----:B------:R-:W-:Y:S02]  /*4100*/  ISETP.GE.AND P0, PT, R21, RZ, PT ;  /* 0x000000ff1500720c */ /* 0x000fe40003f06270 */
[C---:B------:R-:W-:Y:S01]  /*4110*/  IADD3 R165, R0.reuse, 0x2f, RZ ;  /* 0x0000002f00a57810 */ /* 0x040fe20007ffe0ff */
[----:B------:R-:W-:Y:S01]  /*4120*/  I2F R180, R9 ;  /* 0x0000000900b47306 */ /* 0x000fe20000201400 */
[C---:B------:R-:W-:Y:S01]  /*4130*/  IADD3 R170, R0.reuse, 0x10, RZ ;  /* 0x0000001000aa7810 */ /* 0x040fe20007ffe0ff */
[----:B-----5:R3:W5:Y:S01]  /*4140*/  LDG.E R164, [R4.64] ;  /* 0x0000002604a47981 */ /* 0x020762000c1e1900 */
[C---:B------:R-:W-:Y:S02]  /*4150*/  IADD3 R171, R0.reuse, 0xf, RZ ;  /* 0x0000000f00ab7810 */ /* 0x040fe40007ffe0ff */
[C---:B------:R-:W-:Y:S01]  /*4160*/  IADD3 R172, R0.reuse, -0x38, RZ ;  /* 0xffffffc800ac7810 */ /* 0x040fe20007ffe0ff */
[----:B------:R3:W5:Y:S01]  /*4170*/  LDG.E R163, [R4.64+0x20] ;  /* 0x0000202604a37981 */ /* 0x000762000c1e1900 */
[----:B------:R-:W-:Y:S02]  /*4180*/  @!P1 IADD3 R8, -R0, -0x48, RZ ;  /* 0xffffffb800089810 */ /* 0x000fe40007ffe1ff */
[----:B------:R-:W-:Y:S01]  /*4190*/  ISETP.GE.AND P1, PT, R20, RZ, PT ;  /* 0x000000ff1400720c */ /* 0x000fe20003f26270 */
[----:B------:R3:W5:Y:S01]  /*41a0*/  LDG.E R162, [R4.64+0x100] ;  /* 0x0001002604a27981 */ /* 0x000762000c1e1900 */
[----:B------:R1:W1:Y:S01]  /*41b0*/  I2F R199, R8 ;  /* 0x0000000800c77306 */ /* 0x0002620000201400 */
[----:B------:R-:W-:Y:S02]  /*41c0*/  @!P0 IADD3 R21, -R0, -0x38, RZ ;  /* 0xffffffc800158810 */ /* 0x000fe40007ffe1ff */
[----:B------:R3:W5:Y:S01]  /*41d0*/  LDG.E R161, [R4.64+0x120] ;  /* 0x0001202604a17981 */ /* 0x000762000c1e1900 */
[----:B------:R-:W-:Y:S02]  /*41e0*/  ISETP.GE.AND P0, PT, R36, RZ, PT ;  /* 0x000000ff2400720c */ /* 0x000fe40003f06270 */
[----:B------:R-:W-:Y:S01]  /*41f0*/  IADD3 R173, R0, -0x39, RZ ;  /* 0xffffffc700ad7810 */ /* 0x000fe20007ffe0ff */
[----:B------:R-:W2:Y:S01]  /*4200*/  LDSM.16.M88.4 R100, [R150+0x6c00] ;  /* 0x006c00009664783b */ /* 0x000ea20000000200 */
[----:B------:R-:W-:Y:S02]  /*4210*/  ISETP.GE.AND P3, PT, R172, RZ, PT ;  /* 0x000000ffac00720c */ /* 0x000fe40003f66270 */
[----:B------:R-:W-:Y:S01]  /*4220*/  I2F R190, R21 ;  /* 0x0000001500be7306 */ /* 0x000fe20000201400 */
[----:B------:R-:W-:Y:S02]  /*4230*/  @!P1 IADD3 R20, -R0, -0x3f, RZ ;  /* 0xffffffc100149810 */ /* 0x000fe40007ffe1ff */
[----:B------:R-:W-:Y:S02]  /*4240*/  ISETP.GE.AND P1, PT, R24, RZ, PT ;  /* 0x000000ff1800720c */ /* 0x000fe40003f26270 */
[----:B------:R-:W-:Y:S01]  /*4250*/  LDSM.16.M88.4 R104, [R112] ;  /* 0x000000007068783b */ /* 0x000fe20000000200 */
[----:B------:R-:W-:Y:S02]  /*4260*/  ISETP.GE.AND P2, PT, R173, RZ, PT ;  /* 0x000000ffad00720c */ /* 0x000fe40003f46270 */
[----:B------:R-:W-:Y:S02]  /*4270*/  @!P0 IADD3 R36, -R0, 0x8, RZ ;  /* 0x0000000800248810 */ /* 0x000fe40007ffe1ff */
[----:B------:R2:W2:Y:S01]  /*4280*/  I2F R179, R20 ;  /* 0x0000001400b37306 */ /* 0x0004a20000201400 */
[----:B------:R-:W-:Y:S02]  /*4290*/  ISETP.GE.AND P0, PT, R40, RZ, PT ;  /* 0x000000ff2800720c */ /* 0x000fe40003f06270 */
[----:B------:R-:W4:Y:S01]  /*42a0*/  LDSM.16.M88.4 R108, [R149+0x6000] ;  /* 0x00600000956c783b */ /* 0x000f220000000200 */
[C---:B------:R-:W-:Y:S02]  /*42b0*/  @!P3 IADD3 R172, -R0.reuse, 0x38, RZ ;  /* 0x0000003800acb810 */ /* 0x040fe40007ffe1ff */
[C---:B------:R-:W-:Y:S01]  /*42c0*/  @!P1 IADD3 R24, -R0.reuse, -0x37, RZ ;  /* 0xffffffc900189810 */ /* 0x040fe20007ffe1ff */
[-C--:B---3--:R-:W-:Y:S03]  /*42d0*/  HMMA.16816.F32.BF16 R4, R64, R16.reuse, RZ ;  /* 0x000000104004723c */ /* 0x088fe600000418ff */
[----:B------:R3:W2:Y:S01]  /*42e0*/  I2F R189, R24 ;  /* 0x0000001800bd7306 */ /* 0x0006a20000201400 */
[----:B------:R-:W4:Y:S01]  /*42f0*/  LDSM.16.M88.4 R112, [R112+0x1000] ;  /* 0x001000007070783b */ /* 0x000f220000000200 */
[----:B------:R-:W-:Y:S02]  /*4300*/  ISETP.GE.AND P1, PT, R37, RZ, PT ;  /* 0x000000ff2500720c */ /* 0x000fe40003f26270 */
[C---:B------:R-:W-:Y:S01]  /*4310*/  @!P0 IADD3 R40, -R0.reuse, 0x10, RZ ;  /* 0x0000001000288810 */ /* 0x040fe20007ffe1ff */
[C---:B-1----:R-:W-:Y:S02]  /*4320*/  HMMA.16816.F32.BF16 R8, R60.reuse, R16, RZ ;  /* 0x000000103c08723c */ /* 0x042fe400000418ff */
[----:B------:R-:W-:Y:S03]  /*4330*/  ISETP.GE.AND P0, PT, R53, RZ, PT ;  /* 0x000000ff3500720c */ /* 0x000fe60003f06270 */
[----:B------:R-:W1:Y:S01]  /*4340*/  I2F R184, R36 ;  /* 0x0000002400b87306 */ /* 0x000e620000201400 */
[C---:B------:R-:W-:Y:S02]  /*4350*/  @!P2 IADD3 R173, -R0.reuse, 0x39, RZ ;  /* 0x0000003900ada810 */ /* 0x040fe40007ffe1ff */
[-C--:B------:R-:W-:Y:S04]  /*4360*/  HMMA.16816.F32.BF16 R12, R60, R18.reuse, RZ ;  /* 0x000000123c0c723c */ /* 0x080fe800000418ff */
[----:B------:R-:W-:Y:S02]  /*4370*/  @!P1 IADD3 R37, -R0, 0x9, RZ ;  /* 0x0000000900259810 */ /* 0x000fe40007ffe1ff */
[----:B------:R-:W-:Y:S02]  /*4380*/  ISETP.GE.AND P1, PT, R52, RZ, PT ;  /* 0x000000ff3400720c */ /* 0x000fe40003f26270 */
[----:B------:R1:W1:Y:S01]  /*4390*/  I2F R182, R37 ;  /* 0x0000002500b67306 */ /* 0x0002620000201400 */
[C---:B------:R-:W-:Y:S01]  /*43a0*/  @!P0 IADD3 R53, -R0.reuse, -0x30, RZ ;  /* 0xffffffd000358810 */ /* 0x040fe20007ffe1ff */
[C---:B------:R-:W-:Y:S02]  /*43b0*/  HMMA.16816.F32.BF16 R16, R64.reuse, R18, RZ ;  /* 0x000000124010723c */ /* 0x040fe400000418ff */
[----:B------:R-:W-:Y:S06]  /*43c0*/  ISETP.GE.AND P0, PT, R167, RZ, PT ;  /* 0x000000ffa700720c */ /* 0x000fec0003f06270 */
[-C--:B--2---:R-:W-:Y:S01]  /*43d0*/  HMMA.16816.F32.BF16 R20, R64, R32.reuse, RZ ;  /* 0x000000204014723c */ /* 0x084fe200000418ff */
[----:B------:R2:W1:Y:S03]  /*43e0*/  I2F R195, R40 ;  /* 0x0000002800c37306 */ /* 0x0004660000201400 */
[C---:B------:R-:W-:Y:S02]  /*43f0*/  @!P1 IADD3 R52, -R0.reuse, 0x11, RZ ;  /* 0x0000001100349810 */ /* 0x040fe40007ffe1ff */
[----:B------:R-:W-:Y:S02]  /*4400*/  ISETP.GE.AND P1, PT, R165, RZ, PT ;  /* 0x000000ffa500720c */ /* 0x000fe40003f26270 */
[C---:B---3--:R-:W-:Y:S03]  /*4410*/  HMMA.16816.F32.BF16 R24, R60.reuse, R32, RZ ;  /* 0x000000203c18723c */ /* 0x048fe600000418ff */
[----:B------:R-:W3:Y:S01]  /*4420*/  I2F R194, R52 ;  /* 0x0000003400c27306 */ /* 0x000ee20000201400 */
[----:B------:R-:W-:Y:S02]  /*4430*/  @!P0 IADD3 R167, -R0, -0x28, RZ ;  /* 0xffffffd800a78810 */ /* 0x000fe40007ffe1ff */
[----:B------:R-:W-:Y:S02]  /*4440*/  ISETP.GE.AND P0, PT, R168, RZ, PT ;  /* 0x000000ffa800720c */ /* 0x000fe40003f06270 */
[-C--:B------:R-:W-:Y:S04]  /*4450*/  HMMA.16816.F32.BF16 R28, R60, R34.reuse, RZ ;  /* 0x000000223c1c723c */ /* 0x080fe800000418ff */
[C---:B------:R-:W-:Y:S01]  /*4460*/  @!P1 IADD3 R165, -R0.reuse, -0x2f, RZ ;  /* 0xffffffd100a59810 */ /* 0x040fe20007ffe1ff */
[----:B------:R-:W3:Y:S01]  /*4470*/  I2F R185, R53 ;  /* 0x0000003500b97306 */ /* 0x000ee20000201400 */
[----:B------:R-:W-:Y:S02]  /*4480*/  ISETP.GE.AND P1, PT, R169, RZ, PT ;  /* 0x000000ffa900720c */ /* 0x000fe40003f26270 */
[C---:B------:R-:W-:Y:S04]  /*4490*/  HMMA.16816.F32.BF16 R32, R64.reuse, R34, RZ ;  /* 0x000000224020723c */ /* 0x040fe800000418ff */
[C---:B------:R-:W-:Y:S03]  /*44a0*/  @!P0 IADD3 R168, -R0.reuse, 0x18, RZ ;  /* 0x0000001800a88810 */ /* 0x040fe60007ffe1ff */
[----:B------:R3:W-:Y:S01]  /*44b0*/  I2F R193, R167 ;  /* 0x000000a700c17306 */ /* 0x0007e20000201400 */
[-C--:B-1----:R-:W-:Y:S04]  /*44c0*/  HMMA.16816.F32.BF16 R36, R64, R48.reuse, RZ ;  /* 0x000000304024723c */ /* 0x082fe800000418ff */
[C---:B------:R-:W-:Y:S04]  /*44d0*/  @!P1 IADD3 R169, -R0.reuse, -0x27, RZ ;  /* 0xffffffd900a99810 */ /* 0x040fe80007ffe1ff */
[C---:B--2---:R-:W-:Y:S01]  /*44e0*/  HMMA.16816.F32.BF16 R40, R60.reuse, R48, RZ ;  /* 0x000000303c28723c */ /* 0x044fe200000418ff */
[----:B------:R1:W2:Y:S07]  /*44f0*/  I2F R187, R165 ;  /* 0x000000a500bb7306 */ /* 0x0002ae0000201400 */
[-C--:B------:R-:W-:Y:S03]  /*4500*/  HMMA.16816.F32.BF16 R44, R60, R50.reuse, RZ ;  /* 0x000000323c2c723c */ /* 0x080fe600000418ff */
[----:B------:R2:W2:Y:S01]  /*4510*/  I2F R188, R169 ;  /* 0x000000a900bc7306 */ /* 0x0004a20000201400 */
[C---:B---3--:R-:W-:Y:S04]  /*4520*/  IADD3 R167, R0.reuse, -0x20, RZ ;  /* 0xffffffe000a77810 */ /* 0x048fe80007ffe0ff */
[C---:B------:R-:W-:Y:S02]  /*4530*/  HMMA.16816.F32.BF16 R48, R64.reuse, R50, RZ ;  /* 0x000000324030723c */ /* 0x040fe400000418ff */
[----:B------:R-:W-:Y:S03]  /*4540*/  ISETP.GE.AND P0, PT, R167, RZ, PT ;  /* 0x000000ffa700720c */ /* 0x000fe60003f06270 */
[----:B------:R3:W3:Y:S03]  /*4550*/  I2F R183, R168 ;  /* 0x000000a800b77306 */ /* 0x0006e60000201400 */
[-C--:B------:R-:W-:Y:S01]  /*4560*/  HMMA.16816.F32.BF16 R52, R64, R100.reuse, RZ ;  /* 0x000000644034723c */ /* 0x080fe200000418ff */
[C---:B-1----:R-:W-:Y:S04]  /*4570*/  IADD3 R165, R0.reuse, -0x19, RZ ;  /* 0xffffffe700a57810 */ /* 0x042fe80007ffe0ff */
[----:B------:R-:W-:Y:S02]  /*4580*/  ISETP.GE.AND P1, PT, R165, RZ, PT ;  /* 0x000000ffa500720c */ /* 0x000fe40003f26270 */
[----:B------:R-:W-:Y:S01]  /*4590*/  I2F R172, R172 ;  /* 0x000000ac00ac7306 */ /* 0x000fe20000201400 */
[C---:B------:R-:W-:Y:S04]  /*45a0*/  HMMA.16816.F32.BF16 R56, R60.reuse, R100, RZ ;  /* 0x000000643c38723c */ /* 0x040fe800000418ff */
[C---:B------:R-:W-:Y:S02]  /*45b0*/  @!P0 IADD3 R167, -R0.reuse, 0x20, RZ ;  /* 0x0000002000a78810 */ /* 0x040fe40007ffe1ff */
[C---:B--2---:R-:W-:Y:S02]  /*45c0*/  IADD3 R169, R0.reuse, -0x31, RZ ;  /* 0xffffffcf00a97810 */ /* 0x044fe40007ffe0ff */
[-C--:B------:R-:W-:Y:S01]  /*45d0*/  HMMA.16816.F32.BF16 R60, R60, R102.reuse, RZ ;  /* 0x000000663c3c723c */ /* 0x080fe200000418ff */
[----:B------:R1:W-:Y:S01]  /*45e0*/  I2F R186, R167 ;  /* 0x000000a700ba7306 */ /* 0x0003e20000201400 */
[----:B------:R-:W-:Y:S02]  /*45f0*/  ISETP.GE.AND P4, PT, R169, RZ, PT ;  /* 0x000000ffa900720c */ /* 0x000fe40003f86270 */
[C---:B------:R-:W-:Y:S02]  /*4600*/  @!P1 IADD3 R165, -R0.reuse, 0x19, RZ ;  /* 0x0000001900a59810 */ /* 0x040fe40007ffe1ff */
[----:B---3--:R-:W-:Y:S02]  /*4610*/  IADD3 R168, R0, -0x30, RZ ;  /* 0xffffffd000a87810 */ /* 0x008fe40007ffe0ff */
[----:B------:R-:W-:Y:S01]  /*4620*/  HMMA.16816.F32.BF16 R64, R64, R102, RZ ;  /* 0x000000664040723c */ /* 0x000fe200000418ff */
[----:B------:R-:W2:Y:S01]  /*4630*/  LDSM.16.M88.4 R100, [R149+0x6400] ;  /* 0x006400009564783b */ /* 0x000ea20000000200 */
[----:B------:R-:W-:Y:S01]  /*4640*/  ISETP.GE.AND P5, PT, R168, RZ, PT ;  /* 0x000000ffa800720c */ /* 0x000fe20003fa6270 */
[----:B------:R3:W2:Y:S04]  /*4650*/  I2F R178, R165 ;  /* 0x000000a500b27306 */ /* 0x0006a80000201400 */
[C---:B------:R-:W-:Y:S01]  /*4660*/  @!P4 IADD3 R169, -R0.reuse, 0x31, RZ ;  /* 0x0000003100a9c810 */ /* 0x040fe20007ffe1ff */
[-C--:B----4-:R-:W-:Y:S05]  /*4670*/  HMMA.16816.F32.BF16 R4, R104, R108.reuse, R4 ;  /* 0x0000006c6804723c */ /* 0x090fea0000041804 */
[----:B------:R-:W-:Y:S02]  /*4680*/  I2F R169, R169 ;  /* 0x000000a900a97306 */ /* 0x000fe40000201400 */
[C---:B------:R-:W-:Y:S01]  /*4690*/  @!P5 IADD3 R168, -R0.reuse, 0x30, RZ ;  /* 0x0000003000a8d810 */ /* 0x040fe20007ffe1ff */
[C---:B------:R-:W-:Y:S04]  /*46a0*/  HMMA.16816.F32.BF16 R8, R112.reuse, R108, R8 ;  /* 0x0000006c7008723c */ /* 0x040fe80000041808 */
[C---:B-1----:R-:W-:Y:S03]  /*46b0*/  IADD3 R167, R0.reuse, 0x1f, RZ ;  /* 0x0000001f00a77810 */ /* 0x042fe60007ffe0ff */
[C---:B------:R-:W-:Y:S01]  /*46c0*/  IADD3 R109, R0.reuse, -0x21, RZ ;  /* 0xffffffdf006d7810 */ /* 0x040fe20007ffe0ff */
[-C--:B------:R-:W-:Y:S01]  /*46d0*/  HMMA.16816.F32.BF16 R12, R112, R110.reuse, R12 ;  /* 0x0000006e700c723c */ /* 0x080fe2000004180c */
[----:B------:R-:W-:Y:S02]  /*46e0*/  I2F R168, R168 ;  /* 0x000000a800a87306 */ /* 0x000fe40000201400 */
[----:B------:R-:W-:Y:S02]  /*46f0*/  ISETP.GE.AND P1, PT, R109, RZ, PT ;  /* 0x000000ff6d00720c */ /* 0x000fe40003f26270 */
[C---:B------:R-:W-:Y:S02]  /*4700*/  IADD3 R108, R0.reuse, 0x20, RZ ;  /* 0x00000020006c7810 */ /* 0x040fe40007ffe0ff */
[----:B---3--:R-:W-:Y:S01]  /*4710*/  IADD3 R165, R0, 0x18, RZ ;  /* 0x0000001800a57810 */ /* 0x008fe20007ffe0ff */
[----:B------:R-:W-:Y:S01]  /*4720*/  FFMA.FTZ R5, R191, -UR4, R5 ;  /* 0x80000004bf057c23 */ /* 0x000fe20008010005 */
[----:B------:R-:W-:Y:S01]  /*4730*/  ISETP.GE.AND P0, PT, R108, RZ, PT ;  /* 0x000000ff6c00720c */ /* 0x000fe20003f06270 */
[C---:B------:R-:W-:Y:S01]  /*4740*/  HMMA.16816.F32.BF16 R16, R104.reuse, R110, R16 ;  /* 0x0000006e6810723c */ /* 0x040fe20000041810 */
[----:B------:R-:W-:Y:S03]  /*4750*/  I2F R173, R173 ;  /* 0x000000ad00ad7306 */ /* 0x000fe60000201400 */
[----:B------:R-:W-:Y:S02]  /*4760*/  FFMA.FTZ R6, R197, -UR4, R6 ;  /* 0x80000004c5067c23 */ /* 0x000fe40008010006 */
[----:B------:R-:W-:Y:S01]  /*4770*/  FFMA.FTZ R7, R196, -UR4, R7 ;  /* 0x80000004c4077c23 */ /* 0x000fe20008010007 */
[----:B------:R-:W-:Y:S01]  /*4780*/  @!P1 IADD3 R109, -R0, 0x21, RZ ;  /* 0x00000021006d9810 */ /* 0x000fe20007ffe1ff */
[----:B------:R-:W-:Y:S01]  /*4790*/  FFMA.FTZ R4, R192, -UR4, R4 ;  /* 0x80000004c0047c23 */ /* 0x000fe20008010004 */
[-C--:B--2---:R-:W-:Y:S02]  /*47a0*/  HMMA.16816.F32.BF16 R20, R104, R100.reuse, R20 ;  /* 0x000000646814723c */ /* 0x084fe40000041814 */
[----:B------:R-:W1:Y:S01]  /*47b0*/  I2F R181, R109 ;  /* 0x0000006d00b57306 */ /* 0x000e620000201400 */
[----:B------:R-:W-:Y:S01]  /*47c0*/  FFMA.FTZ R11, R200, -UR4, R11 ;  /* 0x80000004c80b7c23 */ /* 0x000fe2000801000b */
[----:B------:R-:W-:Y:S01]  /*47d0*/  @!P0 IADD3 R108, -R0, -0x20, RZ ;  /* 0xffffffe0006c8810 */ /* 0x000fe20007ffe1ff */
[----:B------:R-:W-:Y:S01]  /*47e0*/  FFMA.FTZ R10, R199, -UR4, R10 ;  /* 0x80000004c70a7c23 */ /* 0x000fe2000801000a */
[----:B------:R-:W-:Y:S01]  /*47f0*/  ISETP.GE.AND P1, PT, R167, RZ, PT ;  /* 0x000000ffa700720c */ /* 0x000fe20003f26270 */
[C---:B------:R-:W-:Y:S01]  /*4800*/  FFMA.FTZ R8, R180.reuse, -UR4, R8 ;  /* 0x80000004b4087c23 */ /* 0x040fe20008010008 */
[C---:B------:R-:W-:Y:S04]  /*4810*/  HMMA.16816.F32.BF16 R24, R112.reuse, R100, R24 ;  /* 0x000000647018723c */ /* 0x040fe80000041818 */
[C---:B------:R-:W-:Y:S01]  /*4820*/  FFMA.FTZ R9, R179.reuse, -UR4, R9 ;  /* 0x80000004b3097c23 */ /* 0x040fe20008010009 */
[----:B------:R2:W3:Y:S01]  /*4830*/  I2F R176, R108 ;  /* 0x0000006c00b07306 */ /* 0x0004e20000201400 */
[----:B------:R-:W-:Y:S01]  /*4840*/  FFMA.FTZ R14, R180, -UR4, R14 ;  /* 0x80000004b40e7c23 */ /* 0x000fe2000801000e */
[----:B------:R-:W-:Y:S01]  /*4850*/  IADD3 R100, R0, 0x17, RZ ;  /* 0x0000001700647810 */ /* 0x000fe20007ffe0ff */
[----:B------:R-:W-:Y:S01]  /*4860*/  FFMA.FTZ R15, R179, -UR4, R15 ;  /* 0x80000004b30f7c23 */ /* 0x000fe2000801000f */
[-C--:B------:R-:W-:Y:S03]  /*4870*/  HMMA.16816.F32.BF16 R28, R112, R102.reuse, R28 ;  /* 0x00000066701c723c */ /* 0x080fe6000004181c */
[----:B------:R-:W-:Y:S01]  /*4880*/  FFMA.FTZ R12, R190, -UR4, R12 ;  /* 0x80000004be0c7c23 */ /* 0x000fe2000801000c */
[----:B------:R-:W-:Y:S01]  /*4890*/  @!P1 IADD3 R167, -R0, -0x1f, RZ ;  /* 0xffffffe100a79810 */ /* 0x000fe20007ffe1ff */
[----:B------:R-:W-:Y:S01]  /*48a0*/  FFMA.FTZ R13, R189, -UR4, R13 ;  /* 0x80000004bd0d7c23 */ /* 0x000fe2000801000d */
[----:B------:R-:W-:Y:S01]  /*48b0*/  ISETP.GE.AND P1, PT, R100, RZ, PT ;  /* 0x000000ff6400720c */ /* 0x000fe20003f26270 */
[----:B------:R-:W-:Y:S01]  /*48c0*/  FFMA.FTZ R19, R191, -UR4, R19 ;  /* 0x80000004bf137c23 */ /* 0x000fe20008010013 */
[C---:B------:R-:W-:Y:S01]  /*48d0*/  HMMA.16816.F32.BF16 R32, R104.reuse, R102, R32 ;  /* 0x000000666820723c */ /* 0x040fe20000041820 */
[----:B------:R4:W1:Y:S03]  /*48e0*/  I2F R175, R167 ;  /* 0x000000a700af7306 */ /* 0x0008660000201400 */
[----:B------:R-:W-:Y:S01]  /*48f0*/  FFMA.FTZ R18, R192, -UR4, R18 ;  /* 0x80000004c0127c23 */ /* 0x000fe20008010012 */
[----:B------:R-:W-:Y:S01]  /*4900*/  ISETP.GE.AND P0, PT, R165, RZ, PT ;  /* 0x000000ffa500720c */ /* 0x000fe20003f06270 */
[----:B------:R-:W-:Y:S02]  /*4910*/  FFMA.FTZ R16, R184, -UR4, R16 ;  /* 0x80000004b8107c23 */ /* 0x000fe40008010010 */
[----:B------:R-:W-:Y:S04]  /*4920*/  FFMA.FTZ R17, R182, -UR4, R17 ;  /* 0x80000004b6117c23 */ /* 0x000fe80008010011 */
[----:B------:R-:W-:Y:S01]  /*4930*/  FFMA.FTZ R22, R184, -UR4, R22 ;  /* 0x80000004b8167c23 */ /* 0x000fe20008010016 */
[----:B--2---:R-:W2:Y:S01]  /*4940*/  LDSM.16.M88.4 R108, [R149+0x6800] ;  /* 0x00680000956c783b */ /* 0x004ea20000000200 */
[----:B------:R-:W-:Y:S01]  /*4950*/  FFMA.FTZ R23, R182, -UR4, R23 ;  /* 0x80000004b6177c23 */ /* 0x000fe20008010017 */
[----:B------:R-:W-:Y:S01]  /*4960*/  @!P1 IADD3 R100, -R0, -0x17, RZ ;  /* 0xffffffe900649810 */ /* 0x000fe20007ffe1ff */
[----:B------:R-:W-:Y:S01]  /*4970*/  FFMA.FTZ R20, R195, -UR4, R20 ;  /* 0x80000004c3147c23 */ /* 0x000fe20008010014 */
[----:B------:R-:W-:Y:S01]  /*4980*/  ISETP.GE.AND P1, PT, R170, RZ, PT ;  /* 0x000000ffaa00720c */ /* 0x000fe20003f26270 */
[----:B------:R-:W-:Y:S01]  /*4990*/  FFMA.FTZ R21, R194, -UR4, R21 ;  /* 0x80000004c2157c23 */ /* 0x000fe20008010015 */
[----:B------:R1:W-:Y:S01]  /*49a0*/  I2F R174, R100 ;  /* 0x0000006400ae7306 */ /* 0x0003e20000201400 */
[----:B------:R-:W-:Y:S01]  /*49b0*/  FFMA.FTZ R26, R190, -UR4, R26 ;  /* 0x80000004be1a7c23 */ /* 0x000fe2000801001a */
[C---:B------:R-:W-:Y:S01]  /*49c0*/  @!P0 IADD3 R165, -R0.reuse, -0x18, RZ ;  /* 0xffffffe800a58810 */ /* 0x040fe20007ffe1ff */
[----:B------:R-:W-:Y:S02]  /*49d0*/  FFMA.FTZ R27, R189, -UR4, R27 ;  /* 0x80000004bd1b7c23 */ /* 0x000fe4000801001b */
[----:B------:R-:W-:Y:S01]  /*49e0*/  FFMA.FTZ R24, R185, -UR4, R24 ;  /* 0x80000004b9187c23 */ /* 0x000fe20008010018 */
[C---:B----4-:R-:W-:Y:S01]  /*49f0*/  IADD3 R167, R0.reuse, -0x28, RZ ;  /* 0xffffffd800a77810 */ /* 0x050fe20007ffe0ff */
[----:B------:R-:W-:Y:S02]  /*4a00*/  FFMA.FTZ R25, R187, -UR4, R25 ;  /* 0x80000004bb197c23 */ /* 0x000fe40008010019 */
[----:B------:R-:W-:Y:S01]  /*4a10*/  FFMA.FTZ R30, R185, -UR4, R30 ;  /* 0x80000004b91e7c23 */ /* 0x000fe2000801001e */
[----:B------:R4:W2:Y:S01]  /*4a20*/  I2F R177, R165 ;  /* 0x000000a500b17306 */ /* 0x0008a20000201400 */
[----:B------:R-:W-:Y:S01]  /*4a30*/  FFMA.FTZ R31, R187, -UR4, R31 ;  /* 0x80000004bb1f7c23 */ /* 0x000fe2000801001f */
[----:B------:R-:W-:Y:S01]  /*4a40*/  ISETP.GE.AND P0, PT, R167, RZ, PT ;  /* 0x000000ffa700720c */ /* 0x000fe20003f06270 */
[----:B------:R-:W-:Y:S01]  /*4a50*/  FFMA.FTZ R28, R193, -UR4, R28 ;  /* 0x80000004c11c7c23 */ /* 0x000fe2000801001c */
[----:B------:R-:W-:Y:S01]  /*4a60*/  @!P1 IADD3 R170, -R0, -0x10, RZ ;  /* 0xfffffff000aa9810 */ /* 0x000fe20007ffe1ff */
[----:B------:R-:W-:Y:S02]  /*4a70*/  FFMA.FTZ R29, R188, -UR4, R29 ;  /* 0x80000004bc1d7c23 */ /* 0x000fe4000801001d */
[----:B------:R-:W-:Y:S02]  /*4a80*/  FFMA.FTZ R34, R195, -UR4, R34 ;  /* 0x80000004c3227c23 */ /* 0x000fe40008010022 */
[----:B------:R-:W-:Y:S01]  /*4a90*/  FFMA.FTZ R35, R194, -UR4, R35 ;  /* 0x80000004c2237c23 */ /* 0x000fe20008010023 */
[----:B------:R-:W-:Y:S01]  /*4aa0*/  I2F R170, R170 ;  /* 0x000000aa00aa7306 */ /* 0x000fe20000201400 */
[----:B------:R-:W-:Y:S02]  /*4ab0*/  FFMA.FTZ R32, R183, -UR4, R32 ;  /* 0x80000004b7207c23 */ /* 0x000fe40008010020 */
[----:B------:R-:W-:Y:S01]  /*4ac0*/  FFMA.FTZ R33, R178, -UR4, R33 ;  /* 0x80000004b2217c23 */ /* 0x000fe20008010021 */
[----:B-1----:R-:W1:Y:S01]  /*4ad0*/  LDSM.16.M88.4 R100, [R149+0x6c00] ;  /* 0x006c00009564783b */ /* 0x002e620000000200 */
[----:B------:R-:W-:Y:S01]  /*4ae0*/  IMAD.MOV.U32 R200, RZ, RZ, R202 ;  /* 0x000000ffffc87224 */ /* 0x000fe200078e00ca */
[C---:B------:R-:W-:Y:S02]  /*4af0*/  @!P0 IADD3 R167, -R0.reuse, 0x28, RZ ;  /* 0x0000002800a78810 */ /* 0x040fe40007ffe1ff */
[----:B------:R-:W-:Y:S04]  /*4b00*/  ISETP.GE.AND P0, PT, R171, RZ, PT ;  /* 0x000000ffab00720c */ /* 0x000fe80003f06270 */
[----:B------:R-:W1:Y:S01]  /*4b10*/  I2F R167, R167 ;  /* 0x000000a700a77306 */ /* 0x000e620000201400 */
[-C--:B--2---:R-:W-:Y:S03]  /*4b20*/  HMMA.16816.F32.BF16 R36, R104, R108.reuse, R36 ;  /* 0x0000006c6824723c */ /* 0x084fe60000041824 */
[C---:B----4-:R-:W-:Y:S04]  /*4b30*/  IADD3 R165, R0.reuse, -0x29, RZ ;  /* 0xffffffd700a57810 */ /* 0x050fe80007ffe0ff */
[----:B------:R-:W-:Y:S01]  /*4b40*/  ISETP.GE.AND P6, PT, R165, RZ, PT ;  /* 0x000000ffa500720c */ /* 0x000fe20003fc6270 */
[C---:B------:R-:W-:Y:S04]  /*4b50*/  HMMA.16816.F32.BF16 R40, R112.reuse, R108, R40 ;  /* 0x0000006c7028723c */ /* 0x040fe80000041828 */
[C---:B------:R-:W-:Y:S02]  /*4b60*/  @!P0 IADD3 R171, -R0.reuse, -0xf, RZ ;  /* 0xfffffff100ab8810 */ /* 0x040fe40007ffe1ff */
[----:B------:R-:W-:Y:S02]  /*4b70*/  PLOP3.LUT P0, PT, PT, PT, UP0, 0x80, 0x0 ;  /* 0x000000000000781c */ /* 0x000fe40003f0f008 */
[-C--:B------:R-:W-:Y:S02]  /*4b80*/  HMMA.16816.F32.BF16 R44, R112, R110.reuse, R44 ;  /* 0x0000006e702c723c */ /* 0x080fe4000004182c */
[----:B------:R-:W-:Y:S02]  /*4b90*/  I2F R171, R171 ;  /* 0x000000ab00ab7306 */ /* 0x000fe40000201400 */
[----:B------:R-:W-:Y:S04]  /*4ba0*/  @!P6 IADD3 R165, -R0, 0x29, RZ ;  /* 0x0000002900a5e810 */ /* 0x000fe80007ffe1ff */
[----:B------:R-:W-:Y:S01]  /*4bb0*/  FFMA.FTZ R38, R183, -UR4, R38 ;  /* 0x80000004b7267c23 */ /* 0x000fe20008010026 */
[C---:B------:R-:W-:Y:S03]  /*4bc0*/  HMMA.16816.F32.BF16 R48, R104.reuse, R110, R48 ;  /* 0x0000006e6830723c */ /* 0x040fe60000041830 */
[----:B------:R-:W2:Y:S01]  /*4bd0*/  I2F R165, R165 ;  /* 0x000000a500a57306 */ /* 0x000ea20000201400 */
[----:B------:R-:W-:Y:S02]  /*4be0*/  FFMA.FTZ R39, R178, -UR4, R39 ;  /* 0x80000004b2277c23 */ /* 0x000fe40008010027 */
[----:B------:R-:W-:Y:S02]  /*4bf0*/  FFMA.FTZ R36, R186, -UR4, R36 ;  /* 0x80000004ba247c23 */ /* 0x000fe40008010024 */
[----:B------:R-:W-:Y:S01]  /*4c00*/  FFMA.FTZ R37, R181, -UR4, R37 ;  /* 0x80000004b5257c23 */ /* 0x000fe20008010025 */
[-C--:B-1----:R-:W-:Y:S03]  /*4c10*/  HMMA.16816.F32.BF16 R52, R104, R100.reuse, R52 ;  /* 0x000000646834723c */ /* 0x082fe60000041834 */
[----:B------:R-:W-:Y:S02]  /*4c20*/  FFMA.FTZ R42, R193, -UR4, R42 ;  /* 0x80000004c12a7c23 */ /* 0x000fe4000801002a */
[----:B------:R-:W-:Y:S02]  /*4c30*/  FFMA.FTZ R43, R188, -UR4, R43 ;  /* 0x80000004bc2b7c23 */ /* 0x000fe4000801002b */
[C---:B---3--:R-:W-:Y:S01]  /*4c40*/  FFMA.FTZ R40, R176.reuse, -UR4, R40 ;  /* 0x80000004b0287c23 */ /* 0x048fe20008010028 */
[C---:B------:R-:W-:Y:S04]  /*4c50*/  HMMA.16816.F32.BF16 R56, R112.reuse, R100, R56 ;  /* 0x000000647038723c */ /* 0x040fe80000041838 */
[C---:B------:R-:W-:Y:S02]  /*4c60*/  FFMA.FTZ R41, R175.reuse, -UR4, R41 ;  /* 0x80000004af297c23 */ /* 0x040fe40008010029 */
[----:B------:R-:W-:Y:S02]  /*4c70*/  FFMA.FTZ R46, R176, -UR4, R46 ;  /* 0x80000004b02e7c23 */ /* 0x000fe4000801002e */
[----:B------:R-:W-:Y:S01]  /*4c80*/  FFMA.FTZ R47, R175, -UR4, R47 ;  /* 0x80000004af2f7c23 */ /* 0x000fe2000801002f */
[-C--:B------:R-:W-:Y:S03]  /*4c90*/  HMMA.16816.F32.BF16 R60, R112, R102.reuse, R60 ;  /* 0x00000066703c723c */ /* 0x080fe6000004183c */
[----:B------:R-:W-:Y:S02]  /*4ca0*/  FFMA.FTZ R44, R177, -UR4, R44 ;  /* 0x80000004b12c7c23 */ /* 0x000fe4000801002c */
[----:B------:R-:W-:Y:S02]  /*4cb0*/  FFMA.FTZ R45, R174, -UR4, R45 ;  /* 0x80000004ae2d7c23 */ /* 0x000fe4000801002d */
[----:B------:R-:W-:Y:S01]  /*4cc0*/  FFMA.FTZ R50, R186, -UR4, R50 ;  /* 0x80000004ba327c23 */ /* 0x000fe20008010032 */
[----:B------:R-:W-:Y:S04]  /*4cd0*/  HMMA.16816.F32.BF16 R64, R104, R102, R64 ;  /* 0x000000666840723c */ /* 0x000fe80000041840 */
[----:B------:R-:W-:Y:S02]  /*4ce0*/  FFMA.FTZ R51, R181, -UR4, R51 ;  /* 0x80000004b5337c23 */ /* 0x000fe40008010033 */
[----:B------:R-:W-:Y:S02]  /*4cf0*/  FFMA.FTZ R48, R167, -UR4, R48 ;  /* 0x80000004a7307c23 */ /* 0x000fe40008010030 */
[----:B--2---:R-:W-:Y:S04]  /*4d00*/  FFMA.FTZ R49, R165, -UR4, R49 ;  /* 0x80000004a5317c23 */ /* 0x004fe80008010031 */
[----:B------:R-:W-:Y:S02]  /*4d10*/  FFMA.FTZ R54, R167, -UR4, R54 ;  /* 0x80000004a7367c23 */ /* 0x000fe40008010036 */
        /* <DEDUP_REMOVED lines=14> */
[----:B------:R-:W-:Y:S01]  /*4e00*/  FFMA.FTZ R65, R173, -UR4, R65 ;  /* 0x80000004ad417c23 */ /* 0x000fe20008010041 */
[----:B------:R-:W-:-:S05]  /*4e10*/  @!P0 BRA `(.L_x_244) ;  /* 0x000000a000008947 */ /* 0x000fca0003800000 */
[----:B------:R-:W-:Y:S02]  /*4e20*/  UIADD3 UR10, UR14, UR10, -UR5 ;  /* 0x0000000a0e0a7290 */ /* 0x000fe4000fffe805 */
[----:B------:R-:W-:Y:S04]  /*4e30*/  UIADD3 UR9, UR6, 0x80, URZ ;  /* 0x0000008006097890 */ /* 0x000fe8000fffe03f */
[----:B------:R-:W-:Y:S02]  /*4e40*/  UISETP.GE.AND UP0, UPT, UR9, UR10, UPT ;  /* 0x0000000a0900728c */ /* 0x000fe4000bf06270 */
[----:B------:R-:W-:Y:S04]  /*4e50*/  UIADD3 UR9, UR11, 0x80, URZ ;  /* 0x000000800b097890 */ /* 0x000fe8000fffe03f */
[----:B------:R-:W-:Y:S02]  /*4e60*/  PLOP3.LUT P1, PT, PT, PT, UP0, 0x80, 0x0 ;  /* 0x000000000000781c */ /* 0x000fe40003f2f008 */
[----:B------:R-:W-:Y:S01]  /*4e70*/  IMAD.U32 R0, RZ, RZ, UR9 ;  /* 0x00000009ff007e24 */ /* 0x000fe2000f8e00ff */
[----:B------:R-:W-:Y:S04]  /*4e80*/  UMOV UR9, UR14 ;  /* 0x0000000e00097c82 */ /* 0x000fe80008000000 */
[----:B------:R-:W-:Y:S11]  /*4e90*/  ISETP.LT.AND P0, PT, R0, UR5, PT ;  /* 0x0000000500007c0c */ /* 0x000ff6000bf01270 */
[----:B------:R-:W-:Y:S02]  /*4ea0*/  @!UPT UIADD3 URZ, URZ, URZ, URZ ;  /* 0x0000003f3f3ff290 */ /* 0x000fe4000fffe03f */
[----:B------:R-:W-:-:S05]  /*4eb0*/  @!P1 BRA P0, `(.L_x_245) ;  /* 0x00000e8000009947 */ /* 0x000fca0000000000 */
.L_x_244:
[----:B------:R-:W-:Y:S01]  /*4ec0*/  IADD3 R0, R244, UR6, RZ ;  /* 0x00000006f4007c10 */ /* 0x000fe2000fffe0ff */
[----:B------:R-:W-:Y:S01]  /*4ed0*/  UIADD3 UR6, -UR9, UR5, -UR8 ;  /* 0x0000000509067290 */ /* 0x000fe2000fffe908 */
[----:B------:R-:W-:Y:S01]  /*4ee0*/  IADD3 R165, R166, 0x1, RZ ;  /* 0x00000001a6a57810 */ /* 0x000fe20007ffe0ff */
[----:B------:R-:W-:Y:S01]  /*4ef0*/  ULDC UR10, c[0x0][0x2e8] ;  /* 0x0000ba00000a7ab9 */ /* 0x000fe20000000800 */
[C---:B------:R-:W-:Y:S01]  /*4f00*/  IADD3 R102, R0.reuse, 0x8, RZ ;  /* 0x0000000800667810 */ /* 0x040fe20007ffe0ff */
[----:B------:R-:W-:Y:S01]  /*4f10*/  UMOV UR14, UR9 ;  /* 0x00000009000e7c82 */ /* 0x000fe20008000000 */
[C---:B------:R-:W-:Y:S02]  /*4f20*/  IADD3 R101, R0.reuse, 0x40, RZ ;  /* 0x0000004000657810 */ /* 0x040fe40007ffe0ff */
[C---:B------:R-:W-:Y:S02]  /*4f30*/  IADD3 R100, R0.reuse, 0x48, RZ ;  /* 0x0000004800647810 */ /* 0x040fe40007ffe0ff */
[----:B------:R-:W-:Y:S02]  /*4f40*/  IADD3 R103, R0, UR6, RZ ;  /* 0x0000000600677c10 */ /* 0x000fe4000fffe0ff */
[----:B------:R-:W-:Y:S02]  /*4f50*/  IADD3 R170, R102, UR6, RZ ;  /* 0x0000000666aa7c10 */ /* 0x000fe4000fffe0ff */
[C---:B------:R-:W-:Y:S02]  /*4f60*/  IADD3 R172, R101.reuse, UR6, RZ ;  /* 0x0000000665ac7c10 */ /* 0x040fe4000fffe0ff */
[----:B------:R-:W-:Y:S01]  /*4f70*/  IADD3 R173, R100, UR6, RZ ;  /* 0x0000000664ad7c10 */ /* 0x000fe2000fffe0ff */
[----:B------:R-:W-:Y:S01]  /*4f80*/  UIADD3 UR6, UR5, 0x1, -UR8 ;  /* 0x0000000105067890 */ /* 0x000fe2000fffe808 */
[C---:B------:R-:W-:Y:S02]  /*4f90*/  IADD3 R115, R166.reuse, 0x8, RZ ;  /* 0x00000008a6737810 */ /* 0x040fe40007ffe0ff */
[C---:B------:R-:W-:Y:S01]  /*4fa0*/  IADD3 R114, R166.reuse, 0x9, RZ ;  /* 0x00000009a6727810 */ /* 0x040fe20007ffe0ff */
[----:B------:R-:W-:Y:S01]  /*4fb0*/  UIADD3 UR6, UR6, UR10, URZ ;  /* 0x0000000a06067290 */ /* 0x000fe2000fffe03f */
[C---:B------:R-:W-:Y:S02]  /*4fc0*/  IADD3 R113, R166.reuse, 0x10, RZ ;  /* 0x00000010a6717810 */ /* 0x040fe40007ffe0ff */
[C---:B------:R-:W-:Y:S02]  /*4fd0*/  IADD3 R112, R166.reuse, 0x11, RZ ;  /* 0x00000011a6707810 */ /* 0x040fe40007ffe0ff */
[----:B------:R-:W-:Y:S02]  /*4fe0*/  IADD3 R111, R166, 0x18, RZ ;  /* 0x00000018a66f7810 */ /* 0x000fe40007ffe0ff */
[----:B------:R-:W-:Y:S02]  /*4ff0*/  IADD3 R167, R0, UR6, RZ ;  /* 0x0000000600a77c10 */ /* 0x000fe4000fffe0ff */
[----:B------:R-:W-:Y:S02]  /*5000*/  IMNMX R0, RZ, R103, !PT ;  /* 0x00000067ff007217 */ /* 0x000fe40007800200 */
[----:B------:R-:W-:Y:S02]  /*5010*/  IADD3 R169, R101, UR6, RZ ;  /* 0x0000000665a97c10 */ /* 0x000fe4000fffe0ff */
[----:B------:R-:W-:Y:S02]  /*5020*/  IMNMX R101, R167, UR5, PT ;  /* 0x00000005a7657c17 */ /* 0x000fe4000b800200 */
[-C--:B------:R-:W-:Y:S02]  /*5030*/  ISETP.GE.AND P6, PT, R166, R0.reuse, PT ;  /* 0x00000000a600720c */ /* 0x080fe40003fc6270 */
[-C--:B------:R-:W-:Y:S02]  /*5040*/  ISETP.GE.AND P5, PT, R165, R0.reuse, PT ;  /* 0x00000000a500720c */ /* 0x080fe40003fa6270 */
[-C--:B------:R-:W-:Y:S02]  /*5050*/  ISETP.GE.AND P4, PT, R115, R0.reuse, PT ;  /* 0x000000007300720c */ /* 0x080fe40003f86270 */
[-C--:B------:R-:W-:Y:S02]  /*5060*/  ISETP.GE.AND P3, PT, R114, R0.reuse, PT ;  /* 0x000000007200720c */ /* 0x080fe40003f66270 */
[C---:B------:R-:W-:Y:S02]  /*5070*/  IADD3 R110, R166.reuse, 0x19, RZ ;  /* 0x00000019a66e7810 */ /* 0x040fe40007ffe0ff */
[C---:B------:R-:W-:Y:S02]  /*5080*/  IADD3 R109, R166.reuse, 0x20, RZ ;  /* 0x00000020a66d7810 */ /* 0x040fe40007ffe0ff */
[C---:B------:R-:W-:Y:S02]  /*5090*/  IADD3 R108, R166.reuse, 0x21, RZ ;  /* 0x00000021a66c7810 */ /* 0x040fe40007ffe0ff */
[C---:B------:R-:W-:Y:S02]  /*50a0*/  IADD3 R107, R166.reuse, 0x28, RZ ;  /* 0x00000028a66b7810 */ /* 0x040fe40007ffe0ff */
[-C--:B------:R-:W-:Y:S02]  /*50b0*/  ISETP.GE.OR P6, PT, R166, R101.reuse, !P6 ;  /* 0x00000065a600720c */ /* 0x080fe400077c6670 */
[-C--:B------:R-:W-:Y:S02]  /*50c0*/  ISETP.GE.OR P5, PT, R165, R101.reuse, !P5 ;  /* 0x00000065a500720c */ /* 0x080fe40006fa6670 */
[-C--:B------:R-:W-:Y:S02]  /*50d0*/  ISETP.GE.OR P4, PT, R115, R101.reuse, !P4 ;  /* 0x000000657300720c */ /* 0x080fe40006786670 */
[-C--:B------:R-:W-:Y:S02]  /*50e0*/  ISETP.GE.OR P3, PT, R114, R101.reuse, !P3 ;  /* 0x000000657200720c */ /* 0x080fe40005f66670 */
        /* <DEDUP_REMOVED lines=45> */
[----:B------:R-:W-:Y:S02]  /*53c0*/  ISETP.GE.OR P5, PT, R102, R101, !P5 ;  /* 0x000000656600720c */ /* 0x000fe40006fa6670 */
        /* <DEDUP_REMOVED lines=72> */
[----:B------:R-:W-:Y:S02]  /*5850*/  IMNMX R100, RZ, R173, !PT ;  /* 0x000000adff647217 */ /* 0x000fe40007800200 */
        /* <DEDUP_REMOVED lines=78> */
.L_x_245:
        /* <DEDUP_REMOVED lines=406> */
.L_x_246:
        /* <DEDUP_REMOVED lines=148> */
.L_x_247:
        /* <DEDUP_REMOVED lines=285> */
.L_x_249:
        /* <DEDUP_REMOVED lines=19> */
.L_x_250:
        /* <DEDUP_REMOVED lines=43> */
.L_x_252:
[----:B--2---:R-:W-:Y:S05]  /*9590*/  BSYNC B0 ;  /* 0x0000000000007941 */ /* 0x004fea0003800000 */
.L_x_251:
        /* <DEDUP_REMOVED lines=14> */
.L_x_254:
[----:B------:R-:W-:Y:S05]  /*9680*/  BSYNC B0 ;  /* 0x0000000000007941 */ /* 0x000fea0003800000 */
.L_x_253:
        /* <DEDUP_REMOVED lines=25> */
.L_x_256:
[----:B------:R-:W-:Y:S05]  /*9820*/  BSYNC B0 ;  /* 0x0000000000007941 */ /* 0x000fea0003800000 */
.L_x_255:
        /* <DEDUP_REMOVED lines=11> */
.L_x_227:
[----:B------:R-:W-:Y:S05]  /*98e0*/  BSYNC B1 ;  /* 0x0000000000017941 */ /* 0x000fea0003800000 */
.L_x_213:
        /* <DEDUP_REMOVED lines=11> */
.L_x_257:
[----:B------:R-:W-:Y:S05]  /*99a0*/  EXIT ;  /* 0x000000000000794d */ /* 0x000fea0003800000 */
.L_x_259:
        /* <DEDUP_REMOVED lines=13> */
.L_x_1330:


//--------------------- .text._ZN5flash27flash_bwd_convert_dq_kernelI23Flash_bwd_kernel_traitsILi32ELi128ELi128ELi8ELi4ELi4ELi4ELb1ELb0EN7cutlass10bfloat16_tE19Flash_kernel_traitsILi32ELi128ELi128ELi8ES3_EEEEvNS_16Flash_bwd_paramsEi --------------------------
	.section	.text._ZN5flash27flash_bwd_convert_dq_kernelI23Flash_bwd_kernel_traitsILi32ELi128ELi128ELi8ELi4ELi4ELi4ELb1ELb0EN7cutlass10bfloat16_tE19Flash_kernel_traitsILi32ELi128ELi128ELi8ES3_EEEEvNS_16Flash_bwd_paramsEi,"ax",@progbits
	.sectioninfo	@"SHI_REGISTERS=48"
	.align	128
        .global         _ZN5flash27flash_bwd_convert_dq_kernelI23Flash_bwd_kernel_traitsILi32ELi128ELi128ELi8ELi4ELi4ELi4ELb1ELb0EN7cutlass10bfloat16_tE19Flash_kernel_traitsILi32ELi128ELi128ELi8ES3_EEEEvNS_16Flash_bwd_paramsEi
        .type           _ZN5flash27flash_bwd_convert_dq_kernelI23Flash_bwd_kernel_traitsILi32ELi128ELi128ELi8ELi4ELi4ELi4ELb1ELb0EN7cutlass10bfloat16_tE19Flash_kernel_traitsILi32ELi128ELi128ELi8ES3_EEEEvNS_16Flash_bwd_paramsEi,@function
        .size           _ZN5flash27flash_bwd_convert_dq_kernelI23Flash_bwd_kernel_traitsILi32ELi128ELi128ELi8ELi4ELi4ELi4ELb1ELb0EN7cutlass10bfloat16_tE19Flash_kernel_traitsILi32ELi128ELi128ELi8ES3_EEEEvNS_16Flash_bwd_paramsEi,(.L_x_1331 - _ZN5flash27flash_bwd_convert_dq_kernelI23Flash_bwd_kernel_traitsILi32ELi128ELi128ELi8ELi4ELi4ELi4ELb1ELb0EN7cutlass10bfloat16_tE19Flash_kernel_traitsILi32ELi128ELi128ELi8ES3_EEEEvNS_16Flash_bwd_paramsEi)
        .other          _ZN5flash27flash_bwd_convert_dq_kernelI23Flash_bwd_kernel_traitsILi32ELi128ELi128ELi8ELi4ELi4ELi4ELb1ELb0EN7cutlass10bfloat16_tE19Flash_kernel_traitsILi32ELi128ELi128ELi8ES3_EEEEvNS_16Flash_bwd_paramsEi,@"STO_CUDA_ENTRY STV_DEFAULT"
_ZN5flash27flash_bwd_convert_dq_kernelI23Flash_bwd_kernel_traitsILi32ELi128ELi128ELi8ELi4ELi4ELi4ELb1ELb0EN7cutlass10bfloat16_tE19Flash_kernel_traitsILi32ELi128ELi128ELi8ES3_EEEEvNS_16Flash_bwd_paramsEi:
.text._ZN5flash27flash_bwd_convert_dq_kernelI23Flash_bwd_kernel_traitsILi32ELi128ELi128ELi8ELi4ELi4ELi4ELb1ELb0EN7cutlass10bfloat16_tE19Flash_kernel_traitsILi32ELi128ELi128ELi8ES3_EEEEvNS_16Flash_bwd_paramsEi:
[----:B------:R-:W-:Y:S02]  /*0000*/  MOV R1, c[0x0][0x28] ;  /* 0x00000a0000017a02 */ /* 0x000fe40000000f00 */
[----:B------:R-:W0:Y:S01]  /*0010*/  S2R R9, SR_CTAID.Y ;  /* 0x0000000000097919 */ /* 0x000e220000002600 */
[----:B------:R-:W-:Y:S01]  /*0020*/  ISETP.NE.U32.AND P0, PT, RZ, c[0x0][0x240], PT ;  /* 0x00009000ff007a0c */ /* 0x000fe20003f05070 */
[----:B------:R-:W-:Y:S01]  /*0030*/  HFMA2.MMA R4, -RZ, RZ, 0, 2.384185791015625e-07 ;  /* 0x00000004ff047435 */ /* 0x000fe200000001ff */
[----:B------:R-:W-:Y:S01]  /*0040*/  MOV R13, 0xffffffff ;  /* 0xffffffff000d7802 */ /* 0x000fe20000000f00 */
[----:B------:R-:W-:Y:S01]  /*0050*/  ULDC.64 UR4, c[0x0][0x118] ;  /* 0x0000460000047ab9 */ /* 0x000fe20000000a00 */
[----:B------:R-:W-:-:S07]  /*0060*/  ISETP.NE.AND.EX P0, PT, RZ, c[0x0][0x244], PT, P0 ;  /* 0x00009100ff007a0c */ /* 0x000fce0003f05300 */
[----:B0-----:R-:W-:-:S06]  /*0070*/  IMAD.WIDE R4, R9, R4, c[0x0][0x240] ;  /* 0x0000900009047625 */ /* 0x001fcc00078e0204 */
[----:B------:R-:W2:Y:S04]  /*0080*/  @P0 LDG.E R13, [R4.64] ;  /* 0x00000004040d0981 */ /* 0x000ea8000c1e1900 */
[----:B------:R-:W2:Y:S04]  /*0090*/  @P0 LDG.E R2, [R4.64+0x4] ;  /* 0x0000040404020981 */ /* 0x000ea8000c1e1900 */
[----:B------:R-:W0:Y:S01]  /*00a0*/  S2R R0, SR_CTAID.X ;  /* 0x0000000000007919 */ /* 0x000e220000002500 */
[----:B--2---:R-:W-:Y:S02]  /*00b0*/  @P0 IADD3 R3, R2, -R13, RZ ;  /* 0x8000000d02030210 */ /* 0x004fe40007ffe0ff */
[----:B0-----:R-:W-:-:S02]  /*00c0*/  SHF.L.U32 R2, R0, 0x7, RZ ;  /* 0x0000000700027819 */ /* 0x001fc400000006ff */
[----:B------:R-:W-:-:S04]  /*00d0*/  @!P0 MOV R3, c[0x0][0x214] ;  /* 0x0000850000038a02 */ /* 0x000fc80000000f00 */
[----:B------:R-:W-:-:S13]  /*00e0*/  ISETP.GT.AND P1, PT, R3, R2, PT ;  /* 0x000000020300720c */ /* 0x000fda0003f24270 */
[----:B------:R-:W-:Y:S05]  /*00f0*/  @!P1 EXIT ;  /* 0x000000000000994d */ /* 0x000fea0003800000 */
[----:B------:R-:W-:Y:S01]  /*0100*/  ISETP.NE.AND P1, PT, R13, -0x1, PT ;  /* 0xffffffff0d00780c */ /* 0x000fe20003f25270 */
[----:B------:R-:W0:Y:S01]  /*0110*/  S2R R7, SR_TID.X ;  /* 0x0000000000077919 */ /* 0x000e220000002100 */
[----:B------:R-:W-:Y:S01]  /*0120*/  MOV R16, c[0x0][0x1c0] ;  /* 0x0000700000107a02 */ /* 0x000fe20000000f00 */
[----:B------:R-:W-:Y:S01]  /*0130*/  IMAD.WIDE R20, R9, c[0x0][0x224], RZ ;  /* 0x0000890009147a25 */ /* 0x000fe200078e02ff */
[----:B------:R-:W-:Y:S01]  /*0140*/  MOV R22, c[0x0][0x22c] ;  /* 0x00008b0000167a02 */ /* 0x000fe20000000f00 */
[----:B------:R-:W-:Y:S01]  /*0150*/  CS2R R34, SRZ ;  /* 0x0000000000227805 */ /* 0x000fe2000001ff00 */
[----:B------:R-:W-:Y:S01]  /*0160*/  SHF.R.S32.HI R5, RZ, 0x1f, R16 ;  /* 0x0000001fff057819 */ /* 0x000fe20000011410 */
[----:B------:R-:W-:Y:S01]  /*0170*/  IMAD R8, R21, c[0x0][0x1c0], RZ ;  /* 0x0000700015087a24 */ /* 0x000fe200078e02ff */
[----:B------:R-:W-:Y:S01]  /*0180*/  MOV R23, RZ ;  /* 0x000000ff00177202 */ /* 0x000fe20000000f00 */
[----:B------:R-:W-:Y:S01]  /*0190*/  IMAD.WIDE R14, R9, 0x80, RZ ;  /* 0x00000080090e7825 */ /* 0x000fe200078e02ff */
[----:B------:R-:W-:Y:S01]  /*01a0*/  CS2R R32, SRZ ;  /* 0x0000000000207805 */ /* 0x000fe2000001ff00 */
[----:B------:R-:W-:Y:S01]  /*01b0*/  CS2R R30, SRZ ;  /* 0x00000000001e7805 */ /* 0x000fe2000001ff00 */
[----:B------:R-:W-:Y:S01]  /*01c0*/  CS2R R36, SRZ ;  /* 0x0000000000247805 */ /* 0x000fe2000001ff00 */
[----:B------:R-:W-:Y:S01]  /*01d0*/  @P1 IMAD.WIDE.U32 R10, R13, c[0x0][0x398], RZ ;  /* 0x0000e6000d0a1a25 */ /* 0x000fe200078e00ff */
[----:B------:R-:W-:Y:S01]  /*01e0*/  SEL R19, R14, RZ, P0 ;  /* 0x000000ff0e137207 */ /* 0x000fe20000000000 */
[----:B------:R-:W-:Y:S01]  /*01f0*/  CS2R R38, SRZ ;  /* 0x0000000000267805 */ /* 0x000fe2000001ff00 */
[----:B------:R-:W-:Y:S01]  /*0200*/  SEL R14, R15, RZ, P0 ;  /* 0x000000ff0f0e7207 */ /* 0x000fe20000000000 */
[----:B------:R-:W-:Y:S01]  /*0210*/  @P1 IMAD R4, R13, c[0x0][0x39c], R11 ;  /* 0x0000e7000d041a24 */ /* 0x000fe200078e020b */
[----:B------:R-:W-:Y:S01]  /*0220*/  @P1 MOV R6, R10 ;  /* 0x0000000a00061202 */ /* 0x000fe20000000f00 */
[C---:B------:R-:W-:Y:S01]  /*0230*/  IMAD R11, R20.reuse, R5, R8 ;  /* 0x00000005140b7224 */ /* 0x040fe200078e0208 */
[----:B------:R-:W-:Y:S01]  /*0240*/  @!P1 MOV R13, 0xffffffff ;  /* 0xffffffff000d9802 */ /* 0x000fe20000000f00 */
[----:B------:R-:W-:Y:S01]  /*0250*/  IMAD.WIDE.U32 R20, R20, c[0x0][0x1c0], RZ ;  /* 0x0000700014147a25 */ /* 0x000fe200078e00ff */
[----:B------:R-:W1:Y:S01]  /*0260*/  S2R R5, SR_CTAID.Z ;  /* 0x0000000000057919 */ /* 0x000e620000002700 */
[----:B------:R-:W-:-:S02]  /*0270*/  SHF.R.S32.HI R15, RZ, 0x1f, R22 ;  /* 0x0000001fff0f7819 */ /* 0x000fc40000011416 */
[----:B0-----:R-:W-:Y:S02]  /*0280*/  SHF.R.S32.HI R8, RZ, 0x1f, R7 ;  /* 0x0000001fff087819 */ /* 0x001fe40000011407 */
[----:B------:R-:W-:Y:S01]  /*0290*/  IADD3 R12, R21, R11, RZ ;  /* 0x0000000b150c7210 */ /* 0x000fe20007ffe0ff */
[----:B------:R-:W-:Y:S01]  /*02a0*/  IMAD.WIDE R10, R16, c[0x0][0x22c], RZ ;  /* 0x00008b00100a7a25 */ /* 0x000fe200078e02ff */
[----:B------:R-:W-:Y:S02]  /*02b0*/  LEA.HI R25, R8, R7, RZ, 0x5 ;  /* 0x0000000708197211 */ /* 0x000fe400078f28ff */
[----:B------:R-:W-:Y:S01]  /*02c0*/  MOV R40, RZ ;  /* 0x000000ff00287202 */ /* 0x000fe20000000f00 */
[----:B------:R-:W-:Y:S01]  /*02d0*/  IMAD R18, R12, c[0x0][0x22c], RZ ;  /* 0x00008b000c127a24 */ /* 0x000fe200078e02ff */
[--C-:B------:R-:W-:Y:S01]  /*02e0*/  SHF.R.S32.HI R27, RZ, 0x5, R25.reuse ;  /* 0x00000005ff1b7819 */ /* 0x100fe20000011419 */
[----:B------:R-:W-:Y:S01]  /*02f0*/  IMAD R21, R11, R13, RZ ;  /* 0x0000000d0b157224 */ /* 0x000fe200078e02ff */
[----:B------:R-:W-:Y:S01]  /*0300*/  SHF.R.S32.HI R26, RZ, 0x1f, R25 ;  /* 0x0000001fff1a7819 */ /* 0x000fe20000011419 */
[----:B------:R-:W-:-:S03]  /*0310*/  IMAD.WIDE.U32 R16, R20, c[0x0][0x22c], RZ ;  /* 0x00008b0014107a25 */ /* 0x000fc600078e00ff */
[----:B------:R-:W-:Y:S01]  /*0320*/  LEA.HI R26, R26, R27, RZ, 0x2 ;  /* 0x0000001b1a1a7211 */ /* 0x000fe200078f10ff */
[----:B------:R-:W-:Y:S01]  /*0330*/  IMAD R15, R15, R20, R18 ;  /* 0x000000140f0f7224 */ /* 0x000fe200078e0212 */
[----:B------:R-:W-:Y:S01]  /*0340*/  LEA.HI R20, R8, R7, RZ, 0x3 ;  /* 0x0000000708147211 */ /* 0x000fe200078f18ff */
[----:B------:R-:W-:Y:S01]  /*0350*/  IMAD.WIDE.U32 R12, R10, R13, RZ ;  /* 0x0000000d0a0c7225 */ /* 0x000fe200078e00ff */
[----:B------:R-:W-:Y:S02]  /*0360*/  LOP3.LUT R26, R26, 0x7ffffc, RZ, 0xc0, !PT ;  /* 0x007ffffc1a1a7812 */ /* 0x000fe400078ec0ff */
[----:B------:R-:W-:Y:S01]  /*0370*/  IADD3 R15, R17, R15, RZ ;  /* 0x0000000f110f7210 */ /* 0x000fe20007ffe0ff */
[----:B------:R-:W-:Y:S01]  /*0380*/  IMAD R21, R10, R23, R21 ;  /* 0x000000170a157224 */ /* 0x000fe200078e0215 */
[CC--:B------:R-:W-:Y:S02]  /*0390*/  LEA.HI R23, R8.reuse, R7.reuse, RZ, 0x2 ;  /* 0x0000000708177211 */ /* 0x0c0fe400078f10ff */
[----:B------:R-:W-:Y:S01]  /*03a0*/  LEA.HI R17, R8, R7, RZ, 0x7 ;  /* 0x0000000708117211 */ /* 0x000fe200078f38ff */
[----:B------:R-:W-:Y:S01]  /*03b0*/  @P1 IMAD.IADD R15, R13, 0x1, R21 ;  /* 0x000000010d0f1824 */ /* 0x000fe200078e0215 */
[--C-:B------:R-:W-:Y:S01]  /*03c0*/  SHF.R.S32.HI R13, RZ, 0x1f, R23.reuse ;  /* 0x0000001fff0d7819 */ /* 0x100fe20000011417 */
[----:B-1----:R-:W-:Y:S01]  /*03d0*/  IMAD R21, R5, c[0x0][0x22c], RZ ;  /* 0x00008b0005157a24 */ /* 0x002fe200078e02ff */
[----:B------:R-:W-:-:S02]  /*03e0*/  SHF.R.S32.HI R8, RZ, 0x2, R23 ;  /* 0x00000002ff087819 */ /* 0x000fc40000011417 */
[----:B------:R-:W-:Y:S02]  /*03f0*/  SEL R18, R16, R12, !P1 ;  /* 0x0000000c10127207 */ /* 0x000fe40004800000 */
[----:B------:R-:W-:Y:S02]  /*0400*/  LEA.HI R24, R13, R8, RZ, 0x3 ;  /* 0x000000080d187211 */ /* 0x000fe400078f18ff */
[----:B------:R-:W-:Y:S02]  /*0410*/  LOP3.LUT R16, R23, 0xfffffffc, RZ, 0xc0, !PT ;  /* 0xfffffffc17107812 */ /* 0x000fe400078ec0ff */
[----:B------:R-:W-:Y:S02]  /*0420*/  LOP3.LUT R12, R25, 0xffffffe0, RZ, 0xc0, !PT ;  /* 0xffffffe0190c7812 */ /* 0x000fe400078ec0ff */
[----:B------:R-:W-:Y:S02]  /*0430*/  IADD3 R13, P0, R2, R19, RZ ;  /* 0x00000013020d7210 */ /* 0x000fe40007f1e0ff */
[----:B------:R-:W-:-:S02]  /*0440*/  LOP3.LUT R19, R24, 0xfffffff8, RZ, 0xc0, !PT ;  /* 0xfffffff818137812 */ /* 0x000fc400078ec0ff */
[-C--:B------:R-:W-:Y:S02]  /*0450*/  IADD3 R16, -R16, R7.reuse, RZ ;  /* 0x0000000710107210 */ /* 0x080fe40007ffe1ff */
[----:B------:R-:W-:Y:S01]  /*0460*/  IADD3 R28, -R12, R7, RZ ;  /* 0x000000070c1c7210 */ /* 0x000fe20007ffe1ff */
[----:B------:R-:W-:Y:S01]  /*0470*/  IMAD R12, R22, c[0x0][0x1c0], RZ ;  /* 0x00007000160c7a24 */ /* 0x000fe200078e02ff */
[----:B------:R-:W-:Y:S02]  /*0480*/  SHF.R.S32.HI R7, RZ, 0x1f, R2 ;  /* 0x0000001fff077819 */ /* 0x000fe40000011402 */
[----:B------:R-:W-:Y:S02]  /*0490*/  LEA.HI R24, R23, R8, RZ, 0x1 ;  /* 0x0000000817187211 */ /* 0x000fe400078f08ff */
[----:B------:R-:W-:Y:S02]  /*04a0*/  IADD3 R23, R8, -R19, RZ ;  /* 0x8000001308177210 */ /* 0x000fe40007ffe0ff */
[----:B------:R-:W-:-:S02]  /*04b0*/  IADD3.X R29, R7, R14, RZ, P0, !PT ;  /* 0x0000000e071d7210 */ /* 0x000fc400007fe4ff */
[----:B------:R-:W-:Y:S02]  /*04c0*/  LOP3.LUT R19, R24, 0x7fffffe, RZ, 0xc0, !PT ;  /* 0x07fffffe18137812 */ /* 0x000fe400078ec0ff */
[----:B------:R-:W-:Y:S01]  /*04d0*/  IADD3 R14, P0, R21, R18, RZ ;  /* 0x00000012150e7210 */ /* 0x000fe20007f1e0ff */
[----:B------:R-:W-:Y:S01]  /*04e0*/  IMAD R29, R29, R10, RZ ;  /* 0x0000000a1d1d7224 */ /* 0x000fe200078e02ff */
[----:B------:R-:W-:Y:S02]  /*04f0*/  LEA.HI R24, R23, R23, RZ, 0x1 ;  /* 0x0000001717187211 */ /* 0x000fe400078f08ff */
[----:B------:R-:W-:Y:S02]  /*0500*/  IADD3 R25, R27, -R26, RZ ;  /* 0x8000001a1b197210 */ /* 0x000fe40007ffe0ff */
[----:B------:R-:W-:Y:S02]  /*0510*/  LOP3.LUT R26, R24, 0x7fffffe, RZ, 0xc0, !PT ;  /* 0x07fffffe181a7812 */ /* 0x000fe400078ec0ff */
[----:B------:R-:W-:-:S02]  /*0520*/  LEA.HI.X.SX32 R15, R21, R15, 0x1, P0 ;  /* 0x0000000f150f7211 */ /* 0x000fc400000f0eff */
[----:B------:R-:W-:Y:S02]  /*0530*/  @!P1 SHF.R.S32.HI R22, RZ, 0x1f, R9 ;  /* 0x0000001fff169819 */ /* 0x000fe40000011409 */
[----:B------:R-:W-:Y:S01]  /*0540*/  IADD3 R21, R23, -R26, RZ ;  /* 0x8000001a17157210 */ /* 0x000fe20007ffe0ff */
[-C--:B------:R-:W-:Y:S01]  /*0550*/  IMAD R23, R11, R13.reuse, R29 ;  /* 0x0000000d0b177224 */ /* 0x080fe200078e021d */
[----:B------:R-:W-:Y:S01]  /*0560*/  SHF.R.S32.HI R20, RZ, 0x3, R20 ;  /* 0x00000003ff147819 */ /* 0x000fe20000011414 */
[----:B------:R-:W-:Y:S01]  /*0570*/  IMAD.WIDE.U32 R14, R10, R13, R14 ;  /* 0x0000000d0a0e7225 */ /* 0x000fe200078e000e */
[----:B------:R-:W-:Y:S02]  /*0580*/  SHF.R.S32.HI R13, RZ, 0x1, R24 ;  /* 0x00000001ff0d7819 */ /* 0x000fe40000011418 */
[----:B------:R-:W-:Y:S01]  /*0590*/  SHF.L.U32 R10, R20, 0x6, RZ ;  /* 0x00000006140a7819 */ /* 0x000fe200000006ff */
[----:B------:R-:W-:Y:S01]  /*05a0*/  @!P1 IMAD R22, R22, c[0x0][0x380], RZ ;  /* 0x0000e00016169a24 */ /* 0x000fe200078e02ff */
[----:B------:R-:W-:-:S02]  /*05b0*/  SHF.L.U32 R20, R13, 0x6, RZ ;  /* 0x000000060d147819 */ /* 0x000fc400000006ff */
[----:B------:R-:W-:Y:S01]  /*05c0*/  LEA R24, R25, R16, 0x8 ;  /* 0x0000001019187211 */ /* 0x000fe200078e40ff */
[C---:B------:R-:W-:Y:S01]  /*05d0*/  @!P1 IMAD R29, R9.reuse, c[0x0][0x384], R22 ;  /* 0x0000e100091d9a24 */ /* 0x040fe200078e0216 */
[----:B------:R-:W-:Y:S01]  /*05e0*/  IADD3 R18, R8, -R19, RZ ;  /* 0x8000001308127210 */ /* 0x000fe20007ffe0ff */
[----:B------:R-:W-:Y:S01]  /*05f0*/  IMAD R19, R12, R27, R28 ;  /* 0x0000001b0c137224 */ /* 0x000fe200078e021c */
[----:B------:R-:W-:Y:S01]  /*0600*/  LOP3.LUT R25, R10, 0xc0, RZ, 0xc0, !PT ;  /* 0x000000c00a197812 */ /* 0x000fe200078ec0ff */
[----:B------:R-:W-:Y:S01]  /*0610*/  @!P1 IMAD.WIDE.U32 R10, R9, c[0x0][0x380], RZ ;  /* 0x0000e000090a9a25 */ /* 0x000fe200078e00ff */
[----:B------:R-:W-:Y:S02]  /*0620*/  SHF.L.U32 R16, R16, 0x3, RZ ;  /* 0x0000000310107819 */ /* 0x000fe400000006ff */
[----:B------:R-:W-:Y:S01]  /*0630*/  SHF.R.U32.HI R9, RZ, 0x4, R17 ;  /* 0x00000004ff097819 */ /* 0x000fe20000011611 */
[----:B------:R-:W-:Y:S01]  /*0640*/  @!P1 IMAD.MOV.U32 R6, RZ, RZ, R10 ;  /* 0x000000ffff069224 */ /* 0x000fe200078e000a */
[----:B------:R-:W-:-:S02]  /*0650*/  LOP3.LUT R20, R20, 0xc0, RZ, 0xc0, !PT ;  /* 0x000000c014147812 */ /* 0x000fc400078ec0ff */
[----:B------:R-:W-:Y:S02]  /*0660*/  LEA R18, R27, R18, 0x3 ;  /* 0x000000121b127211 */ /* 0x000fe400078e18ff */
[----:B------:R-:W-:Y:S02]  /*0670*/  LOP3.LUT R22, R25, 0x18, R16, 0xf8, !PT ;  /* 0x0000001819167812 */ /* 0x000fe400078ef810 */
[----:B------:R-:W-:Y:S02]  /*0680*/  SHF.R.U32.HI R25, RZ, 0x3, R25 ;  /* 0x00000003ff197819 */ /* 0x000fe40000011619 */
[----:B------:R-:W-:Y:S02]  /*0690*/  SHF.R.S32.HI R26, RZ, 0x1f, R19 ;  /* 0x0000001fff1a7819 */ /* 0x000fe40000011413 */
[----:B------:R-:W-:Y:S02]  /*06a0*/  LOP3.LUT R9, R20, 0x8, R9, 0xf8, !PT ;  /* 0x0000000814097812 */ /* 0x000fe400078ef809 */
[----:B------:R-:W-:-:S02]  /*06b0*/  IADD3 R27, P0, R19, R14, RZ ;  /* 0x0000000e131b7210 */ /* 0x000fc40007f1e0ff */
[----:B------:R-:W-:Y:S02]  /*06c0*/  SHF.R.U32.HI R20, RZ, 0x3, R20 ;  /* 0x00000003ff147819 */ /* 0x000fe40000011614 */
[----:B------:R-:W-:Y:S02]  /*06d0*/  LOP3.LUT R25, R22, R25, RZ, 0x3c, !PT ;  /* 0x0000001916197212 */ /* 0x000fe400078e3cff */
[----:B------:R-:W-:Y:S02]  /*06e0*/  IADD3.X R26, R26, R15, R23, P0, !PT ;  /* 0x0000000f1a1a7210 */ /* 0x000fe400007fe417 */
[----:B------:R-:W-:Y:S02]  /*06f0*/  LOP3.LUT R9, R9, R20, RZ, 0x3c, !PT ;  /* 0x0000001409097212 */ /* 0x000fe400078e3cff */
[----:B------:R-:W-:Y:S02]  /*0700*/  LEA R19, P0, R27, c[0x0][0x350], 0x2 ;  /* 0x0000d4001b137a11 */ /* 0x000fe400078010ff */
[----:B------:R-:W-:-:S02]  /*0710*/  MOV R20, c[0x0][0x3e0] ;  /* 0x0000f80000147a02 */ /* 0x000fc40000000f00 */
[----:B------:R-:W-:Y:S02]  /*0720*/  LEA R14, R18, R25, 0x5 ;  /* 0x00000019120e7211 */ /* 0x000fe400078e28ff */
[----:B------:R-:W-:Y:S02]  /*0730*/  LEA.HI.X R18, R27, c[0x0][0x354], R26, 0x2, P0 ;  /* 0x0000d5001b127a11 */ /* 0x000fe400000f141a */
[----:B------:R-:W-:Y:S02]  /*0740*/  ISETP.GE.AND P0, PT, R20, 0x1, PT ;  /* 0x000000011400780c */ /* 0x000fe40003f06270 */
[----:B------:R-:W-:Y:S02]  /*0750*/  LEA R24, R21, R24, 0x4 ;  /* 0x0000001815187211 */ /* 0x000fe400078e20ff */
[----:B------:R-:W-:Y:S02]  /*0760*/  @!P1 IADD3 R4, R11, R29, RZ ;  /* 0x0000001d0b049210 */ /* 0x000fe40007ffe0ff */
[----:B------:R-:W-:Y:S01]  /*0770*/  LEA R15, R24, R9, 0x1 ;  /* 0x00000009180f7211 */ /* 0x000fe200078e08ff */
[----:B------:R-:W-:Y:S01]  /*0780*/  CS2R R28, SRZ ;  /* 0x00000000001c7805 */ /* 0x000fe2000001ff00 */
[----:B------:R-:W-:-:S02]  /*0790*/  MOV R27, RZ ;  /* 0x000000ff001b7202 */ /* 0x000fc40000000f00 */
[----:B------:R-:W-:Y:S02]  /*07a0*/  MOV R25, RZ ;  /* 0x000000ff00197202 */ /* 0x000fe40000000f00 */
[----:B------:R-:W-:Y:S02]  /*07b0*/  MOV R11, RZ ;  /* 0x000000ff000b7202 */ /* 0x000fe40000000f00 */
[----:B------:R-:W-:Y:S02]  /*07c0*/  SHF.R.S32.HI R9, RZ, 0x1f, R5 ;  /* 0x0000001fff097819 */ /* 0x000fe40000011405 */
[----:B------:R-:W-:Y:S01]  /*07d0*/  SHF.R.S32.HI R10, RZ, 0x1f, R8 ;  /* 0x0000001fff0a7819 */ /* 0x000fe20000011408 */
[----:B------:R-:W-:Y:S05]  /*07e0*/  @!P0 BRA `(.L_x_260) ;  /* 0x00000b6000008947 */ /* 0x000fea0003800000 */
[----:B------:R-:W-:Y:S01]  /*07f0*/  ISETP.NE.AND P1, PT, R20, 0x1, PT ;  /* 0x000000011400780c */ /* 0x000fe20003f25270 */
[----:B------:R-:W-:Y:S01]  /*0800*/  HFMA2.MMA R21, -RZ, RZ, 0, 5.9604644775390625e-08 ;  /* 0x00000001ff157435 */ /* 0x000fe200000001ff */
[----:B------:R-:W-:Y:S01]  /*0810*/  MOV R24, R19 ;  /* 0x0000001300187202 */ /* 0x000fe20000000f00 */
[----:B------:R-:W-:Y:S01]  /*0820*/  IMAD.MOV.U32 R34, RZ, RZ, RZ ;  /* 0x000000ffff227224 */ /* 0x000fe200078e00ff */
[----:B------:R-:W-:-:S07]  /*0830*/  MOV R19, R18 ;  /* 0x0000001200137202 */ /* 0x000fce0000000f00 */
[----:B------:R-:W-:Y:S02]  /*0840*/  LOP3.LUT P0, RZ, R21, c[0x0][0x3e0], RZ, 0xc0, !PT ;  /* 0x0000f80015ff7a12 */ /* 0x000fe4000780c0ff */
[----:B------:R-:W-:Y:S01]  /*0850*/  SHF.L.U32 R21, R12, 0x3, RZ ;  /* 0x000000030c157819 */ /* 0x000fe200000006ff */
[----:B------:R-:W-:Y:S07]  /*0860*/  @!P1 BRA `(.L_x_261) ;  /* 0x000007c000009947 */ /* 0x000fee0003800000 */
[----:B------:R-:W-:Y:S01]  /*0870*/  MOV R22, c[0x0][0x3d8] ;  /* 0x0000f60000167a02 */ /* 0x000fe20000000f00 */
[----:B------:R-:W-:Y:S01]  /*0880*/  CS2R R34, SRZ ;  /* 0x0000000000227805 */ /* 0x000fe2000001ff00 */
[----:B------:R-:W-:Y:S01]  /*0890*/  MOV R11, 0x1 ;  /* 0x00000001000b7802 */ /* 0x000fe20000000f00 */
[----:B------:R-:W-:Y:S01]  /*08a0*/  CS2R R32, SRZ ;  /* 0x0000000000207805 */ /* 0x000fe2000001ff00 */
[----:B------:R-:W-:Y:S01]  /*08b0*/  LOP3.LUT R18, R20, 0x1, RZ, 0xc0, !PT ;  /* 0x0000000114127812 */ /* 0x000fe200078ec0ff */
[----:B------:R-:W-:Y:S01]  /*08c0*/  CS2R R30, SRZ ;  /* 0x00000000001e7805 */ /* 0x000fe2000001ff00 */
[----:B------:R-:W-:Y:S01]  /*08d0*/  SHF.R.S32.HI R26, RZ, 0x1f, R21 ;  /* 0x0000001fff1a7819 */ /* 0x000fe20000011415 */
[----:B------:R-:W-:Y:S01]  /*08e0*/  CS2R R28, SRZ ;  /* 0x00000000001c7805 */ /* 0x000fe2000001ff00 */
[C---:B------:R-:W-:Y:S01]  /*08f0*/  SHF.L.U64.HI R20, R22.reuse, R11, c[0x0][0x3dc] ;  /* 0x0000f70016147619 */ /* 0x040fe2000001020b */
[----:B------:R-:W-:Y:S01]  /*0900*/  CS2R R36, SRZ ;  /* 0x0000000000247805 */ /* 0x000fe2000001ff00 */
[----:B------:R-:W-:Y:S01]  /*0910*/  SHF.L.U32 R23, R22, 0x1, RZ ;  /* 0x0000000116177819 */ /* 0x000fe200000006ff */
[----:B------:R-:W-:Y:S01]  /*0920*/  CS2R R38, SRZ ;  /* 0x0000000000267805 */ /* 0x000fe2000001ff00 */
[----:B------:R-:W-:-:S02]  /*0930*/  MOV R27, RZ ;  /* 0x000000ff001b7202 */ /* 0x000fc40000000f00 */
[----:B------:R-:W-:Y:S02]  /*0940*/  MOV R25, RZ ;  /* 0x000000ff00197202 */ /* 0x000fe40000000f00 */
[----:B------:R-:W-:Y:S02]  /*0950*/  MOV R40, RZ ;  /* 0x000000ff00287202 */ /* 0x000fe40000000f00 */
[----:B------:R-:W-:Y:S02]  /*0960*/  MOV R11, RZ ;  /* 0x000000ff000b7202 */ /* 0x000fe40000000f00 */
[----:B------:R-:W-:Y:S02]  /*0970*/  IADD3 R18, -R18, c[0x0][0x3e0], RZ ;  /* 0x0000f80012127a10 */ /* 0x000fe40007ffe1ff */
[----:B------:R-:W-:Y:S02]  /*0980*/  SHF.L.U64.HI R26, R21, 0x2, R26 ;  /* 0x00000002151a7819 */ /* 0x000fe4000001021a */
[----:B------:R-:W-:-:S02]  /*0990*/  SHF.L.U64.HI R20, R23, 0x2, R20 ;  /* 0x0000000217147819 */ /* 0x000fc40000010214 */
.L_x_262:
[----:B------:R-:W-:-:S04]  /*09a0*/  LEA R42, P1, R21, R24, 0x2 ;  /* 0x00000018152a7211 */ /* 0x000fc800078210ff */
[----:B------:R-:W-:-:S05]  /*09b0*/  IADD3.X R43, R19, R26, RZ, P1, !PT ;  /* 0x0000001a132b7210 */ /* 0x000fca0000ffe4ff */
[----:B------:R0:W2:Y:S02]  /*09c0*/  LDG.E R41, [R42.64] ;  /* 0x000000042a297981 */ /* 0x0000a4000c1e1900 */
[----:B0-----:R-:W-:-:S05]  /*09d0*/  IMAD.WIDE R42, R12, 0x20, R42 ;  /* 0x000000200c2a7825 */ /* 0x001fca00078e022a */
[----:B------:R0:W3:Y:S02]  /*09e0*/  LDG.E R44, [R42.64] ;  /* 0x000000042a2c7981 */ /* 0x0000e4000c1e1900 */
[----:B0-----:R-:W-:-:S04]  /*09f0*/  IMAD.WIDE R42, R12, 0x20, R42 ;  /* 0x000000200c2a7825 */ /* 0x001fc800078e022a */
[----:B--2---:R-:W-:Y:S02]  /*0a00*/  FADD.FTZ R40, R41, R40 ;  /* 0x0000002829287221 */ /* 0x004fe40000010000 */
[----:B------:R0:W2:Y:S01]  /*0a10*/  LDG.E R41, [R42.64] ;  /* 0x000000042a297981 */ /* 0x0000a2000c1e1900 */
[----:B---3--:R-:W-:Y:S02]  /*0a20*/  FADD.FTZ R39, R44, R39 ;  /* 0x000000272c277221 */ /* 0x008fe40000010000 */
[----:B------:R-:W-:-:S05]  /*0a30*/  IMAD.WIDE R44, R12, 0x20, R42 ;  /* 0x000000200c2c7825 */ /* 0x000fca00078e022a */
[----:B0-----:R0:W3:Y:S02]  /*0a40*/  LDG.E R42, [R44.64] ;  /* 0x000000042c2a7981 */ /* 0x0010e4000c1e1900 */
[----:B0-----:R-:W-:-:S04]  /*0a50*/  IMAD.WIDE R44, R12, 0x20, R44 ;  /* 0x000000200c2c7825 */ /* 0x001fc800078e022c */
[----:B--2---:R-:W-:Y:S02]  /*0a60*/  FADD.FTZ R38, R41, R38 ;  /* 0x0000002629267221 */ /* 0x004fe40000010000 */
[----:B------:R0:W2:Y:S02]  /*0a70*/  LDG.E R41, [R44.64] ;  /* 0x000000042c297981 */ /* 0x0000a4000c1e1900 */
[----:B0-----:R-:W-:-:S04]  /*0a80*/  IMAD.WIDE R44, R12, 0x20, R44 ;  /* 0x000000200c2c7825 */ /* 0x001fc800078e022c */
[----:B---3--:R-:W-:Y:S02]  /*0a90*/  FADD.FTZ R37, R42, R37 ;  /* 0x000000252a257221 */ /* 0x008fe40000010000 */
        /* <DEDUP_REMOVED lines=27> */
[----:B------:R0:W2:Y:S02]  /*0c50*/  LDG.E R41, [R44.64] ;  /* 0x000000042c297981 */ /* 0x0000a4000c1e1900 */
[----:B0-----:R-:W-:Y:S02]  /*0c60*/  MOV R44, R24 ;  /* 0x00000018002c7202 */ /* 0x001fe40000000f00 */
[----:B------:R-:W-:-:S05]  /*0c70*/  MOV R45, R19 ;  /* 0x00000013002d7202 */ /* 0x000fca0000000f00 */
[----:B------:R-:W4:Y:S01]  /*0c80*/  LDG.E R44, [R44.64] ;  /* 0x000000042c2c7981 */ /* 0x000f22000c1e1900 */
[----:B---3--:R-:W-:Y:S01]  /*0c90*/  FADD.FTZ R33, R42, R33 ;  /* 0x000000212a217221 */ /* 0x008fe20000010000 */
[----:B------:R-:W-:Y:S01]  /*0ca0*/  LEA R42, P1, R22, R24, 0x2 ;  /* 0x00000018162a7211 */ /* 0x000fe200078210ff */
[----:B--2---:R-:W-:Y:S02]  /*0cb0*/  FADD.FTZ R34, R41, R34 ;  /* 0x0000002229227221 */ /* 0x004fe40000010000 */
[----:B------:R-:W-:-:S05]  /*0cc0*/  IMAD.MOV.U32 R41, RZ, RZ, c[0x0][0x3dc] ;  /* 0x0000f700ff297624 */ /* 0x000fca00078e00ff */
[----:B------:R-:W-:Y:S01]  /*0cd0*/  LEA.HI.X R43, R22, R19, R41, 0x2, P1 ;  /* 0x00000013162b7211 */ /* 0x000fe200008f1429 */
[----:B----4-:R-:W-:-:S04]  /*0ce0*/  FADD.FTZ R11, R44, R11 ;  /* 0x0000000b2c0b7221 */ /* 0x010fc80000010000 */
[----:B------:R0:W2:Y:S02]  /*0cf0*/  LDG.E R44, [R42.64] ;  /* 0x000000042a2c7981 */ /* 0x0000a4000c1e1900 */
[----:B0-----:R-:W-:-:S05]  /*0d00*/  IMAD.WIDE R42, R21, 0x4, R42 ;  /* 0x00000004152a7825 */ /* 0x001fca00078e022a */
[----:B------:R0:W3:Y:S01]  /*0d10*/  LDG.E R41, [R42.64] ;  /* 0x000000042a297981 */ /* 0x0000e2000c1e1900 */
[----:B--2---:R-:W-:Y:S02]  /*0d20*/  FADD.FTZ R11, R11, R44 ;  /* 0x0000002c0b0b7221 */ /* 0x004fe40000010000 */
[----:B------:R-:W-:-:S05]  /*0d30*/  IMAD.WIDE R44, R21, 0x4, R42 ;  /* 0x00000004152c7825 */ /* 0x000fca00078e022a */
[----:B0-----:R0:W2:Y:S02]  /*0d40*/  LDG.E R42, [R44.64] ;  /* 0x000000042c2a7981 */ /* 0x0010a4000c1e1900 */
[----:B0-----:R-:W-:-:S04]  /*0d50*/  IMAD.WIDE R44, R21, 0x4, R44 ;  /* 0x00000004152c7825 */ /* 0x001fc800078e022c */
[----:B---3--:R-:W-:Y:S02]  /*0d60*/  FADD.FTZ R40, R40, R41 ;  /* 0x0000002928287221 */ /* 0x008fe40000010000 */
[----:B------:R0:W3:Y:S02]  /*0d70*/  LDG.E R41, [R44.64] ;  /* 0x000000042c297981 */ /* 0x0000e4000c1e1900 */
[----:B0-----:R-:W-:-:S04]  /*0d80*/  IMAD.WIDE R44, R21, 0x4, R44 ;  /* 0x00000004152c7825 */ /* 0x001fc800078e022c */
[----:B--2---:R-:W-:Y:S02]  /*0d90*/  FADD.FTZ R39, R39, R42 ;  /* 0x0000002a27277221 */ /* 0x004fe40000010000 */
[----:B------:R0:W2:Y:S02]  /*0da0*/  LDG.E R42, [R44.64] ;  /* 0x000000042c2a7981 */ /* 0x0000a4000c1e1900 */
[----:B0-----:R-:W-:-:S04]  /*0db0*/  IMAD.WIDE R44, R21, 0x4, R44 ;  /* 0x00000004152c7825 */ /* 0x001fc800078e022c */
[----:B---3--:R-:W-:Y:S02]  /*0dc0*/  FADD.FTZ R38, R38, R41 ;  /* 0x0000002926267221 */ /* 0x008fe40000010000 */
[----:B------:R-:W3:Y:S01]  /*0dd0*/  LDG.E R41, [R44.64] ;  /* 0x000000042c297981 */ /* 0x000ee2000c1e1900 */
[----:B--2---:R-:W-:Y:S02]  /*0de0*/  FADD.FTZ R37, R37, R42 ;  /* 0x0000002a25257221 */ /* 0x004fe40000010000 */
[----:B------:R-:W-:-:S04]  /*0df0*/  IMAD.WIDE R42, R21, 0x4, R44 ;  /* 0x00000004152a7825 */ /* 0x000fc800078e022c */
[----:B---3--:R-:W-:Y:S02]  /*0e00*/  FADD.FTZ R36, R36, R41 ;  /* 0x0000002924247221 */ /* 0x008fe40000010000 */
[----:B------:R0:W2:Y:S02]  /*0e10*/  LDG.E R41, [R42.64] ;  /* 0x000000042a297981 */ /* 0x0000a4000c1e1900 */
[----:B0-----:R-:W-:-:S05]  /*0e20*/  IMAD.WIDE R42, R21, 0x4, R42 ;  /* 0x00000004152a7825 */ /* 0x001fca00078e022a */
[----:B------:R0:W3:Y:S02]  /*0e30*/  LDG.E R44, [R42.64] ;  /* 0x000000042a2c7981 */ /* 0x0000e4000c1e1900 */
[----:B0-----:R-:W-:-:S04]  /*0e40*/  IMAD.WIDE R42, R21, 0x4, R42 ;  /* 0x00000004152a7825 */ /* 0x001fc800078e022a */
[----:B---3--:R-:W-:Y:S02]  /*0e50*/  FADD.FTZ R25, R25, R44 ;  /* 0x0000002c19197221 */ /* 0x008fe40000010000 */
[----:B------:R0:W3:Y:S01]  /*0e60*/  LDG.E R44, [R42.64] ;  /* 0x000000042a2c7981 */ /* 0x0000e2000c1e1900 */
[----:B--2---:R-:W-:Y:S02]  /*0e70*/  FADD.FTZ R35, R35, R41 ;  /* 0x0000002923237221 */ /* 0x004fe40000010000 */
[----:B0-----:R-:W-:-:S05]  /*0e80*/  IMAD.WIDE R42, R21, 0x4, R42 ;  /* 0x00000004152a7825 */ /* 0x001fca00078e022a */
        /* <DEDUP_REMOVED lines=14> */
[----:B------:R-:W-:-:S06]  /*0f70*/  IMAD.WIDE R42, R21, 0x4, R44 ;  /* 0x00000004152a7825 */ /* 0x000fcc00078e022c */
[----:B0-----:R-:W-:Y:S02]  /*0f80*/  IMAD.WIDE R44, R21, 0x4, R42 ;  /* 0x00000004152c7825 */ /* 0x001fe400078e022a */
[----:B------:R-:W3:Y:S02]  /*0f90*/  LDG.E R42, [R42.64] ;  /* 0x000000042a2a7981 */ /* 0x000ee4000c1e1900 */
[----:B--2---:R-:W-:Y:S02]  /*0fa0*/  FADD.FTZ R32, R32, R41 ;  /* 0x0000002920207221 */ /* 0x004fe40000010000 */
[----:B------:R-:W2:Y:S01]  /*0fb0*/  LDG.E R41, [R44.64] ;  /* 0x000000042c297981 */ /* 0x000ea2000c1e1900 */
[----:B------:R-:W-:-:S04]  /*0fc0*/  IADD3 R18, R18, -0x2, RZ ;  /* 0xfffffffe12127810 */ /* 0x000fc80007ffe0ff */
[----:B------:R-:W-:Y:S02]  /*0fd0*/  ISETP.NE.AND P1, PT, R18, RZ, PT ;  /* 0x000000ff1200720c */ /* 0x000fe40003f25270 */
[----:B------:R-:W-:-:S04]  /*0fe0*/  LEA R24, P2, R23, R24, 0x2 ;  /* 0x0000001817187211 */ /* 0x000fc800078410ff */
[----:B------:R-:W-:Y:S01]  /*0ff0*/  IADD3.X R19, R19, R20, RZ, P2, !PT ;  /* 0x0000001413137210 */ /* 0x000fe200017fe4ff */
[----:B---3--:R-:W-:Y:S02]  /*1000*/  FADD.FTZ R33, R33, R42 ;  /* 0x0000002a21217221 */ /* 0x008fe40000010000 */
[----:B--2---:R-:W-:-:S04]  /*1010*/  FADD.FTZ R34, R34, R41 ;  /* 0x0000002922227221 */ /* 0x004fc80000010000 */
[----:B------:R-:W-:Y:S05]  /*1020*/  @P1 BRA `(.L_x_262) ;  /* 0xfffff97000001947 */ /* 0x000fea000383ffff */
.L_x_261:
[----:B------:R-:W-:Y:S02]  /*1030*/  MOV R22, R24 ;  /* 0x0000001800167202 */ /* 0x000fe40000000f00 */
[----:B------:R-:W-:Y:S01]  /*1040*/  MOV R23, R19 ;  /* 0x0000001300177202 */ /* 0x000fe20000000f00 */
[----:B------:R-:W-:Y:S05]  /*1050*/  @!P0 BRA `(.L_x_260) ;  /* 0x000002f000008947 */ /* 0x000fea0003800000 */
[----:B------:R0:W2:Y:S01]  /*1060*/  LDG.E R20, [R22.64] ;  /* 0x0000000416147981 */ /* 0x0000a2000c1e1900 */
[----:B------:R-:W-:-:S05]  /*1070*/  IMAD.WIDE R42, R21, 0x4, R22 ;  /* 0x00000004152a7825 */ /* 0x000fca00078e0216 */
[----:B0-----:R0:W3:Y:S02]  /*1080*/  LDG.E R23, [R42.64] ;  /* 0x000000042a177981 */ /* 0x0010e4000c1e1900 */
[----:B0-----:R-:W-:-:S05]  /*1090*/  IMAD.WIDE R42, R12, 0x20, R42 ;  /* 0x000000200c2a7825 */ /* 0x001fca00078e022a */
[----:B------:R0:W4:Y:S01]  /*10a0*/  LDG.E R26, [R42.64] ;  /* 0x000000042a1a7981 */ /* 0x000122000c1e1900 */
[----:B------:R-:W-:-:S05]  /*10b0*/  IMAD.WIDE R18, R12, 0x20, R42 ;  /* 0x000000200c127825 */ /* 0x000fca00078e022a */
[----:B------:R1:W5:Y:S01]  /*10c0*/  LDG.E R41, [R18.64] ;  /* 0x0000000412297981 */ /* 0x000362000c1e1900 */
[----:B------:R-:W-:-:S05]  /*10d0*/  IMAD.WIDE R44, R12, 0x20, R18 ;  /* 0x000000200c2c7825 */ /* 0x000fca00078e0212 */
[----:B-1----:R1:W5:Y:S02]  /*10e0*/  LDG.E R18, [R44.64] ;  /* 0x000000042c127981 */ /* 0x002364000c1e1900 */
[----:B-1----:R-:W-:-:S05]  /*10f0*/  IMAD.WIDE R44, R12, 0x20, R44 ;  /* 0x000000200c2c7825 */ /* 0x002fca00078e022c */
[----:B------:R1:W5:Y:S01]  /*1100*/  LDG.E R19, [R44.64] ;  /* 0x000000042c137981 */ /* 0x000362000c1e1900 */
[----:B0-----:R-:W-:-:S05]  /*1110*/  IMAD.WIDE R42, R12, 0x20, R44 ;  /* 0x000000200c2a7825 */ /* 0x001fca00078e022c */
[----:B------:R0:W5:Y:S01]  /*1120*/  LDG.E R24, [R42.64] ;  /* 0x000000042a187981 */ /* 0x000162000c1e1900 */
[----:B-1----:R-:W-:-:S06]  /*1130*/  IMAD.WIDE R44, R12, 0x20, R42 ;  /* 0x000000200c2c7825 */ /* 0x002fcc00078e022a */
[C---:B0-----:R-:W-:Y:S02]  /*1140*/  IMAD.WIDE R42, R12.reuse, 0x20, R44 ;  /* 0x000000200c2a7825 */ /* 0x041fe400078e022c */
[----:B------:R0:W5:Y:S02]  /*1150*/  LDG.E R44, [R44.64] ;  /* 0x000000042c2c7981 */ /* 0x000164000c1e1900 */
[----:B--2---:R-:W-:Y:S02]  /*1160*/  FADD.FTZ R11, R11, R20 ;  /* 0x000000140b0b7221 */ /* 0x004fe40000010000 */
[----:B------:R-:W-:Y:S02]  /*1170*/  IMAD.WIDE R20, R12, 0x20, R42 ;  /* 0x000000200c147825 */ /* 0x000fe400078e022a */
[----:B------:R1:W2:Y:S02]  /*1180*/  LDG.E R42, [R42.64] ;  /* 0x000000042a2a7981 */ /* 0x0002a4000c1e1900 */
[----:B---3--:R-:W-:-:S02]  /*1190*/  FADD.FTZ R40, R40, R23 ;  /* 0x0000001728287221 */ /* 0x008fc40000010000 */
[C---:B------:R-:W-:Y:S01]  /*11a0*/  IMAD.WIDE R22, R12.reuse, 0x20, R20 ;  /* 0x000000200c167825 */ /* 0x040fe200078e0214 */
[----:B-1----:R1:W3:Y:S05]  /*11b0*/  LDG.E R43, [R20.64] ;  /* 0x00000004142b7981 */ /* 0x0022ea000c1e1900 */
[----:B-1----:R-:W-:-:S04]  /*11c0*/  IMAD.WIDE R20, R12, 0x20, R22 ;  /* 0x000000200c147825 */ /* 0x002fc800078e0216 */
[----:B----4-:R-:W-:Y:S02]  /*11d0*/  FADD.FTZ R39, R39, R26 ;  /* 0x0000001a27277221 */ /* 0x010fe40000010000 */
[----:B------:R1:W4:Y:S01]  /*11e0*/  LDG.E R26, [R22.64] ;  /* 0x00000004161a7981 */ /* 0x000322000c1e1900 */
[----:B-----5:R-:W-:-:S03]  /*11f0*/  FADD.FTZ R38, R38, R41 ;  /* 0x0000002926267221 */ /* 0x020fc60000010000 */
[----:B------:R5:W4:Y:S01]  /*1200*/  LDG.E R41, [R20.64] ;  /* 0x0000000414297981 */ /* 0x000b22000c1e1900 */
[----:B-1----:R-:W-:-:S06]  /*1210*/  IMAD.WIDE R22, R12, 0x20, R20 ;  /* 0x000000200c167825 */ /* 0x002fcc00078e0214 */
[----:B-----5:R-:W-:Y:S02]  /*1220*/  IMAD.WIDE R20, R12, 0x20, R22 ;  /* 0x000000200c147825 */ /* 0x020fe400078e0216 */
[----:B------:R-:W5:Y:S02]  /*1230*/  LDG.E R22, [R22.64] ;  /* 0x0000000416167981 */ /* 0x000f64000c1e1900 */
[----:B------:R-:W-:Y:S02]  /*1240*/  FADD.FTZ R37, R37, R18 ;  /* 0x0000001225257221 */ /* 0x000fe40000010000 */
[----:B0-----:R0:W5:Y:S01]  /*1250*/  LDG.E R45, [R20.64] ;  /* 0x00000004142d7981 */ /* 0x001162000c1e1900 */
[----:B------:R-:W-:Y:S02]  /*1260*/  FADD.FTZ R36, R36, R19 ;  /* 0x0000001324247221 */ /* 0x000fe40000010000 */
[----:B------:R-:W-:-:S06]  /*1270*/  IMAD.WIDE R18, R12, 0x20, R20 ;  /* 0x000000200c127825 */ /* 0x000fcc00078e0214 */
[----:B0-----:R-:W-:Y:S02]  /*1280*/  IMAD.WIDE R20, R12, 0x20, R18 ;  /* 0x000000200c147825 */ /* 0x001fe400078e0212 */
[----:B------:R-:W5:Y:S04]  /*1290*/  LDG.E R18, [R18.64] ;  /* 0x0000000412127981 */ /* 0x000f68000c1e1900 */
[----:B------:R-:W5:Y:S01]  /*12a0*/  LDG.E R12, [R20.64] ;  /* 0x00000004140c7981 */ /* 0x000f62000c1e1900 */
[----:B------:R-:W-:Y:S02]  /*12b0*/  FADD.FTZ R35, R35, R24 ;  /* 0x0000001823237221 */ /* 0x000fe40000010000 */
[----:B------:R-:W-:Y:S02]  /*12c0*/  FADD.FTZ R25, R25, R44 ;  /* 0x0000002c19197221 */ /* 0x000fe40000010000 */
[----:B--2---:R-:W-:-:S02]  /*12d0*/  FADD.FTZ R27, R27, R42 ;  /* 0x0000002a1b1b7221 */ /* 0x004fc40000010000 */
[----:B---3--:R-:W-:Y:S02]  /*12e0*/  FADD.FTZ R28, R28, R43 ;  /* 0x0000002b1c1c7221 */ /* 0x008fe40000010000 */
[----:B----4-:R-:W-:Y:S02]  /*12f0*/  FADD.FTZ R29, R29, R26 ;  /* 0x0000001a1d1d7221 */ /* 0x010fe40000010000 */
[----:B------:R-:W-:Y:S02]  /*1300*/  FADD.FTZ R30, R30, R41 ;  /* 0x000000291e1e7221 */ /* 0x000fe40000010000 */
[----:B-----5:R-:W-:Y:S02]  /*1310*/  FADD.FTZ R31, R31, R22 ;  /* 0x000000161f1f7221 */ /* 0x020fe40000010000 */
[----:B------:R-:W-:Y:S02]  /*1320*/  FADD.FTZ R32, R32, R45 ;  /* 0x0000002d20207221 */ /* 0x000fe40000010000 */
[----:B------:R-:W-:-:S02]  /*1330*/  FADD.FTZ R33, R33, R18 ;  /* 0x0000001221217221 */ /* 0x000fc40000010000 */
[----:B------:R-:W-:Y:S02]  /*1340*/  FADD.FTZ R34, R34, R12 ;  /* 0x0000000c22227221 */ /* 0x000fe40000010000 */
.L_x_260:
[----:B------:R-:W-:Y:S01]  /*1350*/  LOP3.LUT P0, RZ, R13, 0x2, RZ, 0xc0, !PT ;  /* 0x000000020dff7812 */ /* 0x000fe2000780c0ff */
[----:B------:R-:W-:Y:S01]  /*1360*/  FMUL.FTZ R11, R11, c[0x0][0x2e0] ;  /* 0x0000b8000b0b7a20 */ /* 0x000fe20000410000 */
[----:B------:R-:W-:Y:S01]  /*1370*/  SHF.L.U32 R20, R15, 0x1, RZ ;  /* 0x000000010f147819 */ /* 0x000fe200000006ff */
[----:B------:R-:W-:Y:S01]  /*1380*/  FMUL.FTZ R40, R40, c[0x0][0x2e0] ;  /* 0x0000b80028287a20 */ /* 0x000fe20000410000 */
[----:B------:R-:W-:Y:S01]  /*1390*/  SHF.L.U32 R23, R14, 0x1, RZ ;  /* 0x000000010e177819 */ /* 0x000fe200000006ff */
[----:B------:R-:W-:Y:S01]  /*13a0*/  FMUL.FTZ R39, R39, c[0x0][0x2e0] ;  /* 0x0000b80027277a20 */ /* 0x000fe20000410000 */
[----:B------:R-:W-:Y:S01]  /*13b0*/  IADD3 R22, R20, 0x20, RZ ;  /* 0x0000002014167810 */ /* 0x000fe20007ffe0ff */
[----:B------:R-:W-:Y:S01]  /*13c0*/  FMUL.FTZ R38, R38, c[0x0][0x2e0] ;  /* 0x0000b80026267a20 */ /* 0x000fe20000410000 */
[----:B------:R-:W-:Y:S01]  /*13d0*/  F2FP.BF16.PACK_AB R11, R40, R11 ;  /* 0x0000000b280b723e */ /* 0x000fe200000010ff */
[----:B------:R-:W-:Y:S01]  /*13e0*/  FMUL.FTZ R27, R27, c[0x0][0x2e0] ;  /* 0x0000b8001b1b7a20 */ /* 0x000fe20000410000 */
[--C-:B------:R-:W-:Y:S01]  /*13f0*/  SHF.R.S32.HI R17, RZ, 0x1f, R16.reuse ;  /* 0x0000001fff117819 */ /* 0x100fe20000011410 */
[----:B------:R-:W-:Y:S01]  /*1400*/  FMUL.FTZ R28, R28, c[0x0][0x2e0] ;  /* 0x0000b8001c1c7a20 */ /* 0x000fe20000410000 */
[----:B------:R-:W-:Y:S01]  /*1410*/  F2FP.BF16.PACK_AB R38, R38, R39 ;  /* 0x000000272626723e */ /* 0x000fe200000010ff */
[----:B------:R-:W-:Y:S01]  /*1420*/  FMUL.FTZ R29, R29, c[0x0][0x2e0] ;  /* 0x0000b8001d1d7a20 */ /* 0x000fe20000410000 */
[----:B------:R-:W-:Y:S01]  /*1430*/  @P0 IADD3 R22, R20, -0x20, RZ ;  /* 0xffffffe014160810 */ /* 0x000fe20007ffe0ff */
[----:B------:R-:W-:Y:S01]  /*1440*/  FMUL.FTZ R30, R30, c[0x0][0x2e0] ;  /* 0x0000b8001e1e7a20 */ /* 0x000fe20000410000 */
[----:B------:R-:W-:Y:S01]  /*1450*/  F2FP.BF16.PACK_AB R27, R28, R27 ;  /* 0x0000001b1c1b723e */ /* 0x000fe200000010ff */
[----:B------:R-:W-:Y:S01]  /*1460*/  FMUL.FTZ R37, R37, c[0x0][0x2e0] ;  /* 0x0000b80025257a20 */ /* 0x000fe20000410000 */
[----:B------:R-:W-:Y:S01]  /*1470*/  STS [R20], R11 ;  /* 0x0000000b14007388 */ /* 0x000fe20000000800 */
[----:B------:R-:W-:Y:S01]  /*1480*/  FMUL.FTZ R36, R36, c[0x0][0x2e0] ;  /* 0x0000b80024247a20 */ /* 0x000fe20000410000 */
[----:B------:R-:W-:Y:S01]  /*1490*/  F2FP.BF16.PACK_AB R29, R30, R29 ;  /* 0x0000001d1e1d723e */ /* 0x000fe200000010ff */
[----:B------:R-:W-:Y:S01]  /*14a0*/  FMUL.FTZ R35, R35, c[0x0][0x2e0] ;  /* 0x0000b80023237a20 */ /* 0x000fe20000410000 */
[----:B------:R-:W-:Y:S01]  /*14b0*/  STS [R20+0x200], R38 ;  /* 0x0002002614007388 */ /* 0x000fe20000000800 */
        /* <DEDUP_REMOVED lines=10> */
[----:B------:R-:W-:Y:S01]  /*1560*/  IMAD R7, R7, c[0x0][0x398], RZ ;  /* 0x0000e60007077a24 */ /* 0x000fe200078e02ff */
[----:B------:R-:W-:Y:S01]  /*1570*/  STS [R20+0x1000], R36 ;  /* 0x0010002414007388 */ /* 0x000fe20000000800 */
[----:B------:R-:W-:Y:S01]  /*1580*/  IMAD.WIDE.U32 R18, R2, c[0x0][0x398], R16 ;  /* 0x0000e60002127a25 */ /* 0x000fe200078e0010 */
[----:B------:R-:W-:Y:S01]  /*1590*/  F2FP.BF16.PACK_AB R33, R34, R33 ;  /* 0x000000212221723e */ /* 0x000fe200000010ff */
[----:B------:R-:W-:Y:S01]  /*15a0*/  BSSY B0, `(.L_x_263) ;  /* 0x000001c000007945 */ /* 0x000fe20003800000 */
[----:B------:R0:W-:Y:S01]  /*15b0*/  STS [R20+0x1200], R35 ;  /* 0x0012002314007388 */ /* 0x0001e20000000800 */
[----:B------:R-:W-:Y:S01]  /*15c0*/  IMAD R7, R2, c[0x0][0x39c], R7 ;  /* 0x0000e70002077a24 */ /* 0x000fe200078e0207 */
[----:B------:R-:W-:Y:S01]  /*15d0*/  IADD3 R6, P1, R6, R18, RZ ;  /* 0x0000001206067210 */ /* 0x000fe20007f3e0ff */
[----:B------:R-:W-:Y:S01]  /*15e0*/  IMAD R3, R0, -0x80, R3 ;  /* 0xffffff8000037824 */ /* 0x000fe200078e0203 */
[----:B------:R1:W-:Y:S01]  /*15f0*/  STS [R22+0x1000], R31 ;  /* 0x0010001f16007388 */ /* 0x0003e20000000800 */
[----:B------:R-:W-:Y:S01]  /*1600*/  ISETP.GE.AND P0, PT, R16, c[0x0][0x220], PT ;  /* 0x0000880010007a0c */ /* 0x000fe20003f06270 */
[----:B------:R-:W-:Y:S01]  /*1610*/  IMAD R2, R9, c[0x0][0x3b0], RZ ;  /* 0x0000ec0009027a24 */ /* 0x000fe200078e02ff */
[----:B------:R-:W-:Y:S01]  /*1620*/  IADD3 R0, R8, 0x40, RZ ;  /* 0x0000004008007810 */ /* 0x000fe20007ffe0ff */
[----:B------:R1:W-:Y:S01]  /*1630*/  STS [R22+0x1200], R33 ;  /* 0x0012002116007388 */ /* 0x0003e20000000800 */
[----:B------:R-:W-:Y:S01]  /*1640*/  IADD3.X R7, R4, R19, R7, P1, !PT ;  /* 0x0000001304077210 */ /* 0x000fe20000ffe407 */
[----:B------:R-:W-:-:S02]  /*1650*/  IMAD R17, R5, c[0x0][0x3b4], R2 ;  /* 0x0000ed0005117a24 */ /* 0x000fc400078e0202 */
[----:B------:R-:W-:Y:S01]  /*1660*/  BAR.SYNC.DEFER_BLOCKING 0x0 ;  /* 0x0000000000007b1d */ /* 0x000fe20000010000 */
[-C--:B------:R-:W-:Y:S01]  /*1670*/  ISETP.GE.OR P1, PT, R0, R3.reuse, P0 ;  /* 0x000000030000720c */ /* 0x080fe20000726670 */
[----:B0-----:R-:W-:Y:S01]  /*1680*/  IMAD.WIDE.U32 R20, R5, c[0x0][0x3b0], R6 ;  /* 0x0000ec0005147a25 */ /* 0x001fe200078e0006 */
[----:B------:R-:W-:-:S04]  /*1690*/  ISETP.GE.OR P0, PT, R8, R3, P0 ;  /* 0x000000030800720c */ /* 0x000fc80000706670 */
[----:B------:R-:W-:Y:S01]  /*16a0*/  IADD3 R17, R21, R17, RZ ;  /* 0x0000001115117210 */ /* 0x000fe20007ffe0ff */
[----:B------:R1:W0:Y:S08]  /*16b0*/  LDS.128 R12, [R23+0x1000] ;  /* 0x00100000170c7984 */ /* 0x0002300000000c00 */
[----:B------:R-:W-:Y:S05]  /*16c0*/  @P0 BRA `(.L_x_264) ;  /* 0x0000009000000947 */ /* 0x000fea0003800000 */
[----:B------:R-:W2:Y:S01]  /*16d0*/  LDS.128 R4, [R23] ;  /* 0x0000000017047984 */ /* 0x000ea20000000c00 */
[----:B------:R-:W-:Y:S01]  /*16e0*/  MOV R16, R20 ;  /* 0x0000001400107202 */ /* 0x000fe20000000f00 */
[----:B------:R-:W-:-:S04]  /*16f0*/  IMAD R9, R10, c[0x0][0x398], RZ ;  /* 0x0000e6000a097a24 */ /* 0x000fc800078e02ff */
[----:B------:R-:W-:-:S04]  /*1700*/  IMAD.WIDE.U32 R2, R8, c[0x0][0x398], R16 ;  /* 0x0000e60008027a25 */ /* 0x000fc800078e0010 */
[----:B------:R-:W-:Y:S01]  /*1710*/  IMAD R9, R8, c[0x0][0x39c], R9 ;  /* 0x0000e70008097a24 */ /* 0x000fe200078e0209 */
[----:B------:R-:W-:-:S04]  /*1720*/  LEA R18, P0, R2, c[0x0][0x338], 0x1 ;  /* 0x0000ce0002127a11 */ /* 0x000fc800078008ff */
[----:B------:R-:W-:-:S04]  /*1730*/  IADD3 R3, R3, R9, RZ ;  /* 0x0000000903037210 */ /* 0x000fc80007ffe0ff */
[----:B------:R-:W-:-:S05]  /*1740*/  LEA.HI.X R19, R2, c[0x0][0x33c], R3, 0x1, P0 ;  /* 0x0000cf0002137a11 */ /* 0x000fca00000f0c03 */
[----:B--2---:R2:W-:Y:S02]  /*1750*/  STG.E.128 [R18.64], R4 ;  /* 0x0000000412007986 */ /* 0x0045e4000c101d04 */
.L_x_264:
[----:B------:R-:W-:Y:S05]  /*1760*/  BSYNC B0 ;  /* 0x0000000000007941 */ /* 0x000fea0003800000 */
.L_x_263:
[----:B------:R-:W-:Y:S05]  /*1770*/  @P1 EXIT ;  /* 0x000000000000194d */ /* 0x000fea0003800000 */
[----:B--2---:R-:W-:Y:S02]  /*1780*/  IADD3 R5, P0, R8, 0x40, RZ ;  /* 0x0000004008057810 */ /* 0x004fe40007f1e0ff */
[----:B------:R-:W-:Y:S02]  /*1790*/  MOV R2, R20 ;  /* 0x0000001400027202 */ /* 0x000fe40000000f00 */
[----:B------:R-:W-:Y:S02]  /*17a0*/  IADD3.X R10, RZ, R10, RZ, P0, !PT ;  /* 0x0000000aff0a7210 */ /* 0x000fe400007fe4ff */
[----:B------:R-:W-:-:S03]  /*17b0*/  MOV R3, R17 ;  /* 0x0000001100037202 */ /* 0x000fc60000000f00 */
[----:B------:R-:W-:Y:S02]  /*17c0*/  IMAD R10, R10, c[0x0][0x398], RZ ;  /* 0x0000e6000a0a7a24 */ /* 0x000fe400078e02ff */
[----:B------:R-:W-:-:S04]  /*17d0*/  IMAD.WIDE.U32 R2, R5, c[0x0][0x398], R2 ;  /* 0x0000e60005027a25 */ /* 0x000fc800078e0002 */
[----:B------:R-:W-:Y:S01]  /*17e0*/  IMAD R5, R5, c[0x0][0x39c], R10 ;  /* 0x0000e70005057a24 */ /* 0x000fe200078e020a */
[----:B------:R-:W-:-:S04]  /*17f0*/  LEA R4, P0, R2, c[0x0][0x338], 0x1 ;  /* 0x0000ce0002047a11 */ /* 0x000fc800078008ff */
[----:B------:R-:W-:-:S04]  /*1800*/  IADD3 R3, R3, R5, RZ ;  /* 0x0000000503037210 */ /* 0x000fc80007ffe0ff */
[----:B------:R-:W-:-:S05]  /*1810*/  LEA.HI.X R5, R2, c[0x0][0x33c], R3, 0x1, P0 ;  /* 0x0000cf0002057a11 */ /* 0x000fca00000f0c03 */
[----:B0-----:R-:W-:Y:S01]  /*1820*/  STG.E.128 [R4.64], R12 ;  /* 0x0000000c04007986 */ /* 0x001fe2000c101d04 */
[----:B------:R-:W-:Y:S05]  /*1830*/  EXIT ;  /* 0x000000000000794d */ /* 0x000fea0003800000 */
.L_x_265:
        /* <DEDUP_REMOVED lines=12> */
.L_x_1331:


//--------------------- .text._ZN5flash44flash_bwd_dq_dk_dv_loop_seqk_parallel_kernelI23Flash_bwd_kernel_traitsILi32ELi128ELi128ELi8ELi4ELi4ELi4ELb1ELb0EN7cutlass10bfloat16_tE19Flash_kernel_traitsILi32ELi128ELi128ELi8ES3_EELb1ELb0ELb0ELb0ELb0ELb1ELb0EEEvNS_16Flash_bwd_paramsE --------------------------
	.section	.text._ZN5flash44flash_bwd_dq_dk_dv_loop_seqk_parallel_kernelI23Flash_bwd_kernel_traitsILi32ELi128ELi128ELi8ELi4ELi4ELi4ELb1ELb0EN7cutlass10bfloat16_tE19Flash_kernel_traitsILi32ELi128ELi128ELi8ES3_EELb1ELb0ELb0ELb0ELb0ELb1ELb0EEEvNS_16Flash_bwd_paramsE,"ax",@progbits
	.sectioninfo	@"SHI_REGISTERS=255"
	.align	128
        .global         _ZN5flash44flash_bwd_dq_dk_dv_loop_seqk_parallel_kernelI23Flash_bwd_kernel_traitsILi32ELi128ELi128ELi8ELi4ELi4ELi4ELb1ELb0EN7cutlass10bfloat16_tE19Flash_kernel_traitsILi32ELi128ELi128ELi8ES3_EELb1ELb0ELb0ELb0ELb0ELb1ELb0EEEvNS_16Flash_bwd_paramsE
        .type           _ZN5flash44flash_bwd_dq_dk_dv_loop_seqk_parallel_kernelI23Flash_bwd_kernel_traitsILi32ELi128ELi128ELi8ELi4ELi4ELi4ELb1ELb0EN7cutlass10bfloat16_tE19Flash_kernel_traitsILi32ELi128ELi128ELi8ES3_EELb1ELb0ELb0ELb0ELb0ELb1ELb0EEEvNS_16Flash_bwd_paramsE,@function
        .size           _ZN5flash44flash_bwd_dq_dk_dv_loop_seqk_parallel_kernelI23Flash_bwd_kernel_traitsILi32ELi128ELi128ELi8ELi4ELi4ELi4ELb1ELb0EN7cutlass10bfloat16_tE19Flash_kernel_traitsILi32ELi128ELi128ELi8ES3_EELb1ELb0ELb0ELb0ELb0ELb1ELb0EEEvNS_16Flash_bwd_paramsE,(.L_x_1332 - _ZN5flash44flash_bwd_dq_dk_dv_loop_seqk_parallel_kernelI23Flash_bwd_kernel_traitsILi32ELi128ELi128ELi8ELi4ELi4ELi4ELb1ELb0EN7cutlass10bfloat16_tE19Flash_kernel_traitsILi32ELi128ELi128ELi8ES3_EELb1ELb0ELb0ELb0ELb0ELb1ELb0EEEvNS_16Flash_bwd_paramsE)
        .other          _ZN5flash44flash_bwd_dq_dk_dv_loop_seqk_parallel_kernelI23Flash_bwd_kernel_traitsILi32ELi128ELi128ELi8ELi4ELi4ELi4ELb1ELb0EN7cutlass10bfloat16_tE19Flash_kernel_traitsILi32ELi128ELi128ELi8ES3_EELb1ELb0ELb0ELb0ELb0ELb1ELb0EEEvNS_16Flash_bwd_paramsE,@"STO_CUDA_ENTRY STV_DEFAULT"
_ZN5flash44flash_bwd_dq_dk_dv_loop_seqk_parallel_kernelI23Flash_bwd_kernel_traitsILi32ELi128ELi128ELi8ELi4ELi4ELi4ELb1ELb0EN7cutlass10bfloat16_tE19Flash_kernel_traitsILi32ELi128ELi128ELi8ES3_EELb1ELb0ELb0ELb0ELb0ELb1ELb0EEEvNS_16Flash_bwd_paramsE:
.text._ZN5flash44flash_bwd_dq_dk_dv_loop_seqk_parallel_kernelI23Flash_bwd_kernel_traitsILi32ELi128ELi128ELi8ELi4ELi4ELi4ELb1ELb0EN7cutlass10bfloat16_tE19Flash_kernel_traitsILi32ELi128ELi128ELi8ES3_EELb1ELb0ELb0ELb0ELb0ELb1ELb0EEEvNS_16Flash_bwd_paramsE:
        /* <DEDUP_REMOVED lines=23> */
[----:B------:R-:W-:Y:S01]  /*0170*/  IMAD.U32 R13, RZ, RZ, UR4 ;  /* 0x00000004ff0d7e24 */ /* 0x000fe2000f8e00ff */
[----:B------:R-:W-:Y:S02]  /*0180*/  ULDC.U8 UR8, c[0x0][0x328] ;  /* 0x0000ca0000087ab9 */ /* 0x000fe40000000000 */
[----:B------:R-:W-:Y:S02]  /*0190*/  UISETP.NE.AND UP2, UPT, UR8, URZ, UPT ;  /* 0x0000003f0800728c */ /* 0x000fe4000bf45270 */
[----:B------:R4:W-:Y:S01]  /*01a0*/  STL [R1+0x28], R13 ;  /* 0x0000280d01007387 */ /* 0x0009e20000100800 */
[----:B------:R-:W-:Y:S02]  /*01b0*/  ULDC UR7, c[0x0][0x1c0] ;  /* 0x0000700000077ab9 */ /* 0x000fe40000000800 */
[----:B------:R-:W-:Y:S02]  /*01c0*/  ULDC.U8 UR9, c[0x0][0x3d0] ;  /* 0x0000f40000097ab9 */ /* 0x000fe40000000000 */
[----:B------:R-:W-:Y:S01]  /*01d0*/  ULDC UR16, c[0x0][0x214] ;  /* 0x0000850000107ab9 */ /* 0x000fe20000000800 */
[----:B-1----:R-:W-:Y:S01]  /*01e0*/  SHF.R.S32.HI R0, RZ, 0x1f, R10 ;  /* 0x0000001fff007819 */ /* 0x002fe2000001140a */
[----:B------:R-:W-:-:S02]  /*01f0*/  ULDC UR18, c[0x0][0x224] ;  /* 0x0000890000127ab9 */ /* 0x000fc40000000800 */
[----:B--2---:R-:W-:Y:S01]  /*0200*/  UIMAD UR19, UR52, UR58, URZ ;  /* 0x0000003a341372a4 */ /* 0x004fe2000f8e023f */
[CC--:B------:R-:W-:Y:S01]  /*0210*/  LEA.HI R2, R0.reuse, R10.reuse, RZ, 0x2 ;  /* 0x0000000a00027211 */ /* 0x0c0fe200078f10ff */
[----:B------:R-:W-:Y:S01]  /*0220*/  ULOP3.LUT UR4, UR52, UR13, URZ, 0x3c, !UPT ;  /* 0x0000000d34047292 */ /* 0x000fe2000f8e3c3f */
[CC--:B------:R-:W-:Y:S01]  /*0230*/  LEA.HI R9, R0.reuse, R10.reuse, RZ, 0x5 ;  /* 0x0000000a00097211 */ /* 0x0c0fe200078f28ff */
[----:B------:R-:W-:Y:S01]  /*0240*/  UISETP.NE.AND UP3, UPT, UR9, URZ, UPT ;  /* 0x0000003f0900728c */ /* 0x000fe2000bf65270 */
[CC--:B------:R-:W-:Y:S01]  /*0250*/  LEA.HI R6, R0.reuse, R10.reuse, RZ, 0x4 ;  /* 0x0000000a00067211 */ /* 0x0c0fe200078f20ff */
[----:B------:R-:W-:Y:S01]  /*0260*/  ULDC UR20, c[0x0][0x224] ;  /* 0x0000890000147ab9 */ /* 0x000fe20000000800 */
[CC--:B------:R-:W-:Y:S01]  /*0270*/  LEA.HI R145, R0.reuse, R10.reuse, RZ, 0x3 ;  /* 0x0000000a00917211 */ /* 0x0c0fe200078f18ff */
[----:B---3--:R-:W-:Y:S01]  /*0280*/  USHF.L.U32 UR8, UR45, 0x7, URZ ;  /* 0x000000072d087899 */ /* 0x008fe2000800063f */
[----:B------:R-:W-:Y:S01]  /*0290*/  LEA.HI R248, R0, R10, RZ, 0x7 ;  /* 0x0000000a00f87211 */ /* 0x000fe200078f38ff */
[----:B------:R-:W-:Y:S01]  /*02a0*/  UIMAD UR5, UR45, UR7, UR52 ;  /* 0x000000072d0572a4 */ /* 0x000fe2000f8e0234 */
[----:B------:R-:W-:Y:S01]  /*02b0*/  LOP3.LUT R0, R2, 0xfffffffc, RZ, 0xc0, !PT ;  /* 0xfffffffc02007812 */ /* 0x000fe200078ec0ff */
[----:B------:R-:W-:Y:S01]  /*02c0*/  USHF.R.S32.HI UR7, URZ, 0x1f, UR52 ;  /* 0x0000001f3f077899 */ /* 0x000fe20008011434 */
[----:B------:R-:W-:Y:S01]  /*02d0*/  LOP3.LUT R3, R9, 0xffffffe0, RZ, 0xc0, !PT ;  /* 0xffffffe009037812 */ /* 0x000fe200078ec0ff */
[----:B------:R-:W-:Y:S01]  /*02e0*/  @UP2 UIMAD UR9, UR45, UR16, URZ ;  /* 0x000000102d0922a4 */ /* 0x000fe2000f8e023f */
[----:B------:R-:W-:Y:S01]  /*02f0*/  LOP3.LUT R8, R6, 0xfffffff0, RZ, 0xc0, !PT ;  /* 0xfffffff006087812 */ /* 0x000fe200078ec0ff */
[C---:B------:R-:W-:Y:S01]  /*0300*/  IMAD.IADD R12, R10.reuse, 0x1, -R0 ;  /* 0x000000010a0c7824 */ /* 0x040fe200078e0a00 */
[----:B------:R-:W-:Y:S01]  /*0310*/  LOP3.LUT R4, R145, 0xfffffff8, RZ, 0xc0, !PT ;  /* 0xfffffff891047812 */ /* 0x000fe200078ec0ff */
[C---:B------:R-:W-:Y:S01]  /*0320*/  IMAD.IADD R3, R10.reuse, 0x1, -R3 ;  /* 0x000000010a037824 */ /* 0x040fe200078e0a03 */
[----:B------:R-:W-:Y:S01]  /*0330*/  SHF.R.S32.HI R0, RZ, 0x2, R2 ;  /* 0x00000002ff007819 */ /* 0x000fe20000011402 */
[C---:B------:R-:W-:Y:S01]  /*0340*/  IMAD.IADD R8, R10.reuse, 0x1, -R8 ;  /* 0x000000010a087824 */ /* 0x040fe200078e0a08 */
[----:B------:R-:W-:Y:S01]  /*0350*/  SHF.R.S32.HI R248, RZ, 0x7, R248 ;  /* 0x00000007fff87819 */ /* 0x000fe200000114f8 */
[----:B------:R-:W-:Y:S01]  /*0360*/  IMAD.IADD R10, R10, 0x1, -R4 ;  /* 0x000000010a0a7824 */ /* 0x000fe200078e0a04 */
[----:B------:R-:W-:Y:S01]  /*0370*/  SHF.R.S32.HI R4, RZ, 0x1f, R2 ;  /* 0x0000001fff047819 */ /* 0x000fe20000011402 */
[----:B------:R-:W-:Y:S01]  /*0380*/  USHF.R.S32.HI UR6, URZ, 0x1f, UR20 ;  /* 0x0000001f3f067899 */ /* 0x000fe20008011414 */
[-C--:B------:R-:W-:Y:S01]  /*0390*/  LEA.HI R5, R2, R0.reuse, RZ, 0x1 ;  /* 0x0000000002057211 */ /* 0x080fe200078f08ff */
[----:B------:R-:W-:Y:S01]  /*03a0*/  ULDC UR15, c[0x0][0x1c0] ;  /* 0x00007000000f7ab9 */ /* 0x000fe20000000800 */
[----:B------:R-:W-:Y:S01]  /*03b0*/  LEA.HI R2, R4, R0, RZ, 0x3 ;  /* 0x0000000004027211 */ /* 0x000fe200078f18ff */
[----:B------:R-:W-:Y:S01]  /*03c0*/  ULDC UR50, c[0x0][0x1c0] ;  /* 0x0000700000327ab9 */ /* 0x000fe20000000800 */
[----:B------:R-:W-:Y:S01]  /*03d0*/  LOP3.LUT R4, R5, 0x7fffffe, RZ, 0xc0, !PT ;  /* 0x07fffffe05047812 */ /* 0x000fe200078ec0ff */
[----:B------:R-:W-:Y:S01]  /*03e0*/  UIMAD.WIDE UR50, UR58, UR50, URZ ;  /* 0x000000323a3272a5 */ /* 0x000fe2000f8e023f */
[----:B------:R-:W-:Y:S01]  /*03f0*/  LOP3.LUT R2, R2, 0xfffffff8, RZ, 0xc0, !PT ;  /* 0xfffffff802027812 */ /* 0x000fe200078ec0ff */
[----:B------:R-:W-:Y:S01]  /*0400*/  UIMAD.WIDE.U32 UR60, UR45, UR20, URZ ;  /* 0x000000142d3c72a5 */ /* 0x000fe2000f8e003f */
[----:B------:R-:W-:Y:S01]  /*0410*/  SHF.R.S32.HI R5, RZ, 0x1f, R3 ;  /* 0x0000001fff057819 */ /* 0x000fe20000011403 */
[C---:B------:R-:W-:Y:S01]  /*0420*/  IMAD.IADD R11, R0.reuse, 0x1, -R4 ;  /* 0x00000001000b7824 */ /* 0x040fe200078e0a04 */
[----:B------:R-:W-:Y:S01]  /*0430*/  SHF.R.S32.HI R4, RZ, 0x1f, R9 ;  /* 0x0000001fff047819 */ /* 0x000fe20000011409 */
[----:B------:R-:W-:Y:S01]  /*0440*/  IMAD.IADD R7, R0, 0x1, -R2 ;  /* 0x0000000100077824 */ /* 0x000fe200078e0a02 */
[----:B------:R-:W-:Y:S01]  /*0450*/  SHF.R.S32.HI R0, RZ, 0x4, R6 ;  /* 0x00000004ff007819 */ /* 0x000fe20000011406 */
[----:B------:R-:W-:Y:S01]  /*0460*/  ULDC UR12, c[0x0][0x1c0] ;  /* 0x00007000000c7ab9 */ /* 0x000fe20000000800 */
[----:B------:R-:W-:Y:S01]  /*0470*/  LEA.HI R245, R5, R3, RZ, 0x2 ;  /* 0x0000000305f57211 */ /* 0x000fe200078f10ff */
[----:B------:R-:W-:Y:S01]  /*0480*/  UIMAD UR58, UR58, UR12, URZ ;  /* 0x0000000c3a3a72a4 */ /* 0x000fe2000f8e023f */
[----:B------:R-:W-:Y:S01]  /*0490*/  SHF.R.S32.HI R3, RZ, 0x3, R145 ;  /* 0x00000003ff037819 */ /* 0x000fe20000011491 */
[----:B------:R-:W-:Y:S01]  /*04a0*/  ULDC UR17, c[0x0][0x1c0] ;  /* 0x0000700000117ab9 */ /* 0x000fe20000000800 */
[----:B------:R-:W-:Y:S01]  /*04b0*/  LEA.HI R2, R6, R0, RZ, 0x1 ;  /* 0x0000000006027211 */ /* 0x000fe200078f08ff */
[----:B------:R-:W-:Y:S01]  /*04c0*/  USHF.L.U32 UR59, UR58, 0x7, URZ ;  /* 0x000000073a3b7899 */ /* 0x000fe2000800063f */
[----:B------:R-:W-:Y:S01]  /*04d0*/  SHF.R.S32.HI R5, RZ, 0x5, R9 ;  /* 0x00000005ff057819 */ /* 0x000fe20000011409 */
[----:B------:R-:W-:Y:S01]  /*04e0*/  IMAD.SHL.U32 R6, R3, 0x40, RZ ;  /* 0x0000004003067824 */ /* 0x000fe200078e00ff */
[----:B------:R-:W-:Y:S01]  /*04f0*/  LOP3.LUT R3, R2, 0xfffffffe, RZ, 0xc0, !PT ;  /* 0xfffffffe02037812 */ /* 0x000fe200078ec0ff */
[----:B------:R-:W-:Y:S01]  /*0500*/  ULDC.64 UR10, c[0x0][0x118] ;  /* 0x00004600000a7ab9 */ /* 0x000fe20000000a00 */
[C---:B------:R-:W-:Y:S01]  /*0510*/  LOP3.LUT P5, RZ, R7.reuse, 0x2, RZ, 0xc0, !PT ;  /* 0x0000000207ff7812 */ /* 0x040fe200078ac0ff */
[----:B------:R-:W-:Y:S01]  /*0520*/  UIMAD.WIDE.U32 UR56, UR50, UR60, URZ ;  /* 0x0000003c323872a5 */ /* 0x000fe2000f8e003f */
[----:B------:R-:W-:Y:S01]  /*0530*/  LOP3.LUT R2, R6, 0xc0, RZ, 0xc0, !PT ;  /* 0x000000c006027812 */ /* 0x000fe200078ec0ff */
[----:B------:R-:W-:Y:S01]  /*0540*/  IMAD.SHL.U32 R6, R12, 0x8, RZ ;  /* 0x000000080c067824 */ /* 0x000fe200078e00ff */
[----:B------:R-:W-:Y:S01]  /*0550*/  LOP3.LUT P4, RZ, R7, 0x4, RZ, 0xc0, !PT ;  /* 0x0000000407ff7812 */ /* 0x000fe2000788c0ff */
[----:B----4-:R-:W-:Y:S01]  /*0560*/  IMAD.IADD R13, R0, 0x1, -R3 ;  /* 0x00000001000d7824 */ /* 0x010fe200078e0a03 */
[----:B------:R-:W-:Y:S01]  /*0570*/  LEA.HI R0, R4, R5, RZ, 0x2 ;  /* 0x0000000504007211 */ /* 0x000fe200078f10ff */
[----:B------:R-:W-:Y:S01]  /*0580*/  USHF.L.U32 UR32, UR58, 0x3, URZ ;  /* 0x000000033a207899 */ /* 0x000fe2000800063f */
[----:B------:R-:W-:Y:S01]  /*0590*/  LOP3.LUT R3, R2, 0x18, R6, 0xf8, !PT ;  /* 0x0000001802037812 */ /* 0x000fe200078ef806 */
[----:B------:R-:W-:Y:S01]  /*05a0*/  IMAD.U32 R6, RZ, RZ, UR7 ;  /* 0x00000007ff067e24 */ /* 0x000fe2000f8e00ff */
[----:B------:R-:W-:Y:S01]  /*05b0*/  LOP3.LUT R0, R0, 0xfffffffc, RZ, 0xc0, !PT ;  /* 0xfffffffc00007812 */ /* 0x000fe200078ec0ff */
[----:B------:R-:W-:Y:S01]  /*05c0*/  USHF.R.S32.HI UR7, URZ, 0x1f, UR45 ;  /* 0x0000001f3f077899 */ /* 0x000fe2000801142d */
[----:B------:R-:W-:Y:S01]  /*05d0*/  SHF.R.U32.HI R2, RZ, 0x3, R2 ;  /* 0x00000003ff027819 */ /* 0x000fe20000011602 */
[----:B------:R-:W-:Y:S01]  /*05e0*/  IMAD.SHL.U32 R6, R12, 0x2, RZ ;  /* 0x000000020c067824 */ /* 0x000fe200078e00ff */
[----:B------:R-:W-:Y:S01]  /*05f0*/  SEL R228, R153, 0xffffffe0, !P5 ;  /* 0xffffffe099e47807 */ /* 0x000fe20006800000 */
[----:B------:R-:W-:Y:S01]  /*0600*/  IMAD.IADD R251, R5, 0x1, -R0 ;  /* 0x0000000105fb7824 */ /* 0x000fe200078e0a00 */
[----:B------:R-:W-:Y:S01]  /*0610*/  LOP3.LUT R2, R3, R2, RZ, 0x3c, !PT ;  /* 0x0000000203027212 */ /* 0x000fe200078e3cff */
[----:B------:R-:W-:Y:S01]  /*0620*/  IMAD R0, R5, 0x8, R11 ;  /* 0x0000000805007824 */ /* 0x000fe200078e020b */
[----:B------:R-:W-:Y:S01]  /*0630*/  LEA.HI R5, R10, R10, RZ, 0x1 ;  /* 0x0000000a0a057211 */ /* 0x000fe200078f08ff */
[----:B------:R-:W-:Y:S01]  /*0640*/  IMAD R232, R248, 0x2000, R6 ;  /* 0x00002000f8e87824 */ /* 0x000fe200078e0206 */
[----:B------:R-:W-:Y:S01]  /*0650*/  SHF.R.S32.HI R11, RZ, 0x1f, R8 ;  /* 0x0000001fff0b7819 */ /* 0x000fe20000011408 */
[----:B------:R-:W-:Y:S01]  /*0660*/  IMAD.U32 R250, R0, 0x20, R2 ;  /* 0x0000002000fa7824 */ /* 0x000fe200078e0002 */
[----:B------:R-:W-:Y:S01]  /*0670*/  LOP3.LUT R0, R5, 0x7fffffe, RZ, 0xc0, !PT ;  /* 0x07fffffe05007812 */ /* 0x000fe200078ec0ff */
[----:B------:R-:W-:Y:S01]  /*0680*/  IMAD.U32 R2, RZ, RZ, UR19 ;  /* 0x00000013ff027e24 */ /* 0x000fe2000f8e00ff */
[----:B------:R-:W-:Y:S01]  /*0690*/  LEA.HI R11, R11, R8, RZ, 0x3 ;  /* 0x000000080b0b7211 */ /* 0x000fe200078f18ff */
[----:B------:R-:W-:-:S02]  /*06a0*/  USHF.L.U32 UR31, UR58, 0x4, URZ ;  /* 0x000000043a1f7899 */ /* 0x000fc4000800063f */
[----:B------:R-:W-:Y:S01]  /*06b0*/  IMAD.IADD R3, R10, 0x1, -R0 ;  /* 0x000000010a037824 */ /* 0x000fe200078e0a00 */
[----:B------:R1:W-:Y:S01]  /*06c0*/  STL [R1+0x24], R2 ;  /* 0x0000240201007387 */ /* 0x0003e20000100800 */
[----:B------:R-:W-:Y:S01]  /*06d0*/  LEA.HI R0, R8, R8, RZ, 0x1 ;  /* 0x0000000808007211 */ /* 0x000fe200078f08ff */
[----:B------:R-:W-:Y:S02]  /*06e0*/  UIMAD UR30, UR58, 0x18, URZ ;  /* 0x000000183a1e78a4 */ /* 0x000fe4000f8e023f */
[----:B------:R-:W-:Y:S01]  /*06f0*/  USHF.L.U32 UR29, UR58, 0x5, URZ ;  /* 0x000000053a1d7899 */ /* 0x000fe2000800063f */
[----:B------:R-:W-:Y:S01]  /*0700*/  SHF.R.S32.HI R4, RZ, 0x1, R0 ;  /* 0x00000001ff047819 */ /* 0x000fe20000011400 */
[----:B------:R-:W-:Y:S02]  /*0710*/  UIMAD UR28, UR58, 0x28, URZ ;  /* 0x000000283a1c78a4 */ /* 0x000fe4000f8e023f */
[----:B------:R-:W-:Y:S02]  /*0720*/  UIMAD UR27, UR58, 0x30, URZ ;  /* 0x000000303a1b78a4 */ /* 0x000fe4000f8e023f */
[----:B------:R-:W-:-:S02]  /*0730*/  UIMAD UR26, UR58, 0x38, URZ ;  /* 0x000000383a1a78a4 */ /* 0x000fc4000f8e023f */
[----:B------:R-:W-:Y:S02]  /*0740*/  USHF.L.U32 UR25, UR58, 0x6, URZ ;  /* 0x000000063a197899 */ /* 0x000fe4000800063f */
[----:B------:R-:W-:Y:S02]  /*0750*/  UIMAD UR24, UR58, 0x48, URZ ;  /* 0x000000483a1878a4 */ /* 0x000fe4000f8e023f */
[----:B------:R-:W-:Y:S02]  /*0760*/  UIMAD UR23, UR58, 0x50, URZ ;  /* 0x000000503a1778a4 */ /* 0x000fe4000f8e023f */
[----:B------:R-:W-:Y:S02]  /*0770*/  UIMAD UR22, UR58, 0x58, URZ ;  /* 0x000000583a1678a4 */ /* 0x000fe4000f8e023f */
[----:B------:R-:W-:Y:S02]  /*0780*/  UIMAD UR21, UR58, 0x60, URZ ;  /* 0x000000603a1578a4 */ /* 0x000fe4000f8e023f */
[----:B------:R-:W-:-:S02]  /*0790*/  UIMAD UR20, UR58, 0x68, URZ ;  /* 0x000000683a1478a4 */ /* 0x000fc4000f8e023f */
[----:B------:R-:W-:Y:S01]  /*07a0*/  UMOV UR55, 0xffffe000 ;  /* 0xffffe00000377882 */ /* 0x000fe20000000000 */
[----:B-1----:R-:W-:Y:S01]  /*07b0*/  IMAD.U32 R2, RZ, RZ, UR4 ;  /* 0x00000004ff027e24 */ /* 0x002fe2000f8e00ff */
[----:B------:R-:W-:-:S04]  /*07c0*/  UIMAD UR4, UR45, UR15, UR52 ;  /* 0x0000000f2d0472a4 */ /* 0x000fc8000f8e0234 */
[----:B------:R1:W-:Y:S01]  /*07d0*/  STL [R1+0x20], R2 ;  /* 0x0000200201007387 */ /* 0x0003e20000100800 */
[----:B------:R-:W-:Y:S01]  /*07e0*/  USHF.L.U32 UR4, UR4, 0x5, URZ ;  /* 0x0000000504047899 */ /* 0x000fe2000800063f */
[----:B-1----:R-:W-:-:S04]  /*07f0*/  IMAD R2, R248, 0x8, R13 ;  /* 0x00000008f8027824 */ /* 0x002fc800078e020d */
[----:B------:R-:W-:Y:S01]  /*0800*/  IMAD R17, R2, 0x8, R3 ;  /* 0x0000000802117824 */ /* 0x000fe200078e0203 */
[----:B------:R-:W-:Y:S02]  /*0810*/  LOP3.LUT R3, R0, 0x7fffffe, RZ, 0xc0, !PT ;  /* 0x07fffffe00037812 */ /* 0x000fe400078ec0ff */
[----:B------:R-:W-:Y:S02]  /*0820*/  LOP3.LUT R2, R11, 0xfffffff8, RZ, 0xc0, !PT ;  /* 0xfffffff80b027812 */ /* 0x000fe400078ec0ff */
[----:B------:R-:W-:Y:S01]  /*0830*/  SHF.R.S32.HI R0, RZ, 0x1f, R0 ;  /* 0x0000001fff007819 */ /* 0x000fe20000011400 */
[----:B------:R-:W-:Y:S02]  /*0840*/  IMAD.IADD R16, R8, 0x1, -R3 ;  /* 0x0000000108107824 */ /* 0x000fe400078e0a03 */
[----:B------:R-:W-:Y:S01]  /*0850*/  IMAD.U32 R3, RZ, RZ, UR8 ;  /* 0x00000008ff037e24 */ /* 0x000fe2000f8e00ff */
[----:B------:R-:W-:Y:S01]  /*0860*/  LEA.HI R0, R0, R4, RZ, 0x2 ;  /* 0x0000000400007211 */ /* 0x000fe200078f10ff */
[----:B------:R-:W-:Y:S01]  /*0870*/  IMAD.IADD R15, R8, 0x1, -R2 ;  /* 0x00000001080f7824 */ /* 0x000fe200078e0a02 */
[----:B------:R-:W-:Y:S01]  /*0880*/  USHF.R.S32.HI UR8, URZ, 0x1f, UR52 ;  /* 0x0000001f3f087899 */ /* 0x000fe20008011434 */
[----:B------:R-:W-:Y:S01]  /*0890*/  LOP3.LUT R2, R7, 0x1, RZ, 0xc0, !PT ;  /* 0x0000000107027812 */ /* 0x000fe200078ec0ff */
[----:B------:R-:W-:Y:S01]  /*08a0*/  IMAD.U32 R3, RZ, RZ, UR7 ;  /* 0x00000007ff037e24 */ /* 0x000fe2000f8e00ff */
[----:B------:R-:W-:-:S02]  /*08b0*/  LOP3.LUT R0, R0, 0xfffffffc, RZ, 0xc0, !PT ;  /* 0xfffffffc00007812 */ /* 0x000fc400078ec0ff */
[----:B------:R-:W-:Y:S01]  /*08c0*/  ISETP.NE.U32.AND P6, PT, R2, 0x1, PT ;  /* 0x000000010200780c */ /* 0x000fe20003fc5070 */
[----:B------:R-:W-:Y:S02]  /*08d0*/  IMAD.U32 R2, RZ, RZ, UR8 ;  /* 0x00000008ff027e24 */ /* 0x000fe4000f8e00ff */
[----:B------:R-:W-:Y:S01]  /*08e0*/  IMAD.SHL.U32 R2, R10, 0x40, RZ ;  /* 0x000000400a027824 */ /* 0x000fe200078e00ff */
[----:B------:R-:W-:Y:S01]  /*08f0*/  LEA.HI R10, R7, R7, RZ, 0x1 ;  /* 0x00000007070a7211 */ /* 0x000fe200078f08ff */
[----:B------:R-:W-:Y:S01]  /*0900*/  IMAD.IADD R14, R4, 0x1, -R0 ;  /* 0x00000001040e7824 */ /* 0x000fe200078e0a00 */
[----:B------:R-:W-:Y:S01]  /*0910*/  SEL R226, R226, 0x10, !P6 ;  /* 0x00000010e2e27807 */ /* 0x000fe20007000000 */
[----:B------:R-:W-:Y:S01]  /*0920*/  IMAD.U32 R0, RZ, RZ, UR7 ;  /* 0x00000007ff007e24 */ /* 0x000fe2000f8e00ff */
[----:B------:R-:W-:Y:S01]  /*0930*/  SHF.R.S32.HI R0, RZ, 0x1, R5 ;  /* 0x00000001ff007819 */ /* 0x000fe20000011405 */
[----:B------:R-:W-:Y:S01]  /*0940*/  IMAD.U32 R3, RZ, RZ, UR8 ;  /* 0x00000008ff037e24 */ /* 0x000fe2000f8e00ff */
[----:B------:R-:W-:Y:S01]  /*0950*/  LOP3.LUT R8, R2, 0x1c0, RZ, 0xc0, !PT ;  /* 0x000001c002087812 */ /* 0x000fe200078ec0ff */
[C---:B------:R-:W-:Y:S01]  /*0960*/  IMAD.SHL.U32 R4, R251.reuse, 0x400, RZ ;  /* 0x00000400fb047824 */ /* 0x040fe200078e00ff */
[----:B------:R-:W-:Y:S01]  /*0970*/  LOP3.LUT R2, R10, 0x3fffffe, RZ, 0xc0, !PT ;  /* 0x03fffffe0a027812 */ /* 0x000fe200078ec0ff */
[C---:B------:R-:W-:Y:S01]  /*0980*/  IMAD.SHL.U32 R9, R0.reuse, 0x40, RZ ;  /* 0x0000004000097824 */ /* 0x040fe200078e00ff */
[----:B------:R-:W-:Y:S01]  /*0990*/  LOP3.LUT P0, RZ, R0, 0x2, RZ, 0xc0, !PT ;  /* 0x0000000200ff7812 */ /* 0x000fe2000780c0ff */
[----:B------:R-:W-:Y:S01]  /*09a0*/  IMAD.SHL.U32 R0, R251, 0x10, RZ ;  /* 0x00000010fb007824 */ /* 0x000fe200078e00ff */
[----:B------:R-:W-:Y:S01]  /*09b0*/  SHF.R.S32.HI R5, RZ, 0x3, R11 ;  /* 0x00000003ff057819 */ /* 0x000fe2000001140b */
[C---:B------:R-:W-:Y:S01]  /*09c0*/  IMAD.IADD R12, R7.reuse, 0x1, -R2 ;  /* 0x00000001070c7824 */ /* 0x040fe200078e0a02 */
[----:B------:R-:W-:Y:S01]  /*09d0*/  UIMAD UR8, UR5, UR18, URZ ;  /* 0x00000012050872a4 */ /* 0x000fe2000f8e023f */
[----:B------:R-:W-:Y:S01]  /*09e0*/  IMAD.SHL.U32 R2, R7, 0x40, RZ ;  /* 0x0000004007027824 */ /* 0x000fe200078e00ff */
[----:B------:R-:W-:Y:S01]  /*09f0*/  LEA.HI.SX32 R245, R245, R0, 0x1e ;  /* 0x00000000f5f57211 */ /* 0x000fe200078ff2ff */
[----:B------:R-:W-:Y:S01]  /*0a00*/  IMAD R147, R5, 0x200, R4 ;  /* 0x0000020005937824 */ /* 0x000fe200078e0204 */
[----:B------:R-:W-:Y:S01]  /*0a10*/  LOP3.LUT R3, R8, 0x30, R0, 0xf8, !PT ;  /* 0x0000003008037812 */ /* 0x000fe200078ef800 */
[----:B------:R-:W-:Y:S01]  /*0a20*/  UIMAD UR5, UR6, UR45, URZ ;  /* 0x0000002d060572a4 */ /* 0x000fe2000f8e023f */
[----:B------:R-:W-:Y:S01]  /*0a30*/  LOP3.LUT R0, R9, 0xc0, RZ, 0xc0, !PT ;  /* 0x000000c009007812 */ /* 0x000fe200078ec0ff */
[----:B------:R-:W-:Y:S01]  /*0a40*/  IMAD R16, R5, 0x8, R16 ;  /* 0x0000000805107824 */ /* 0x000fe200078e0210 */
[----:B------:R-:W-:Y:S01]  /*0a50*/  LOP3.LUT R2, R2, 0x1c0, RZ, 0xc0, !PT ;  /* 0x000001c002027812 */ /* 0x000fe200078ec0ff */
[----:B------:R-:W-:Y:S01]  /*0a60*/  @!UP2 UIMAD UR7, UR45, UR17, UR52 ;  /* 0x000000112d07a2a4 */ /* 0x000fe2000f8e0234 */
[--C-:B------:R-:W-:Y:S01]  /*0a70*/  LOP3.LUT R3, R3, 0x8, R145.reuse, 0xf8, !PT ;  /* 0x0000000803037812 */ /* 0x100fe200078ef891 */
[----:B------:R-:W-:Y:S01]  /*0a80*/  UIMAD UR18, UR58, 0x78, URZ ;  /* 0x000000783a1278a4 */ /* 0x000fe2000f8e023f */
[----:B------:R-:W-:Y:S01]  /*0a90*/  LOP3.LUT R145, R0, 0x8, R145, 0xf8, !PT ;  /* 0x0000000800917812 */ /* 0x000fe200078ef891 */
[----:B------:R-:W-:Y:S01]  /*0aa0*/  @!UP2 UIMAD UR6, UR7, UR16, URZ ;  /* 0x000000100706a2a4 */ /* 0x000fe2000f8e023f */
[----:B------:R-:W-:Y:S01]  /*0ab0*/  SHF.R.U32.HI R0, RZ, 0x3, R0 ;  /* 0x00000003ff007819 */ /* 0x000fe20000011600 */
[----:B------:R-:W-:Y:S01]  /*0ac0*/  UIADD3 UR17, -UR59, URZ, URZ ;  /* 0x0000003f3b117290 */ /* 0x000fe2000fffe13f */
[----:B------:R-:W-:-:S02]  /*0ad0*/  LEA.HI R2, R2, R2, RZ, 0x1d ;  /* 0x0000000202027211 */ /* 0x000fc400078fe8ff */
[----:B------:R-:W-:Y:S01]  /*0ae0*/  LOP3.LUT R145, R145, R0, RZ, 0x3c, !PT ;  /* 0x0000000091917212 */ /* 0x000fe200078e3cff */
[----:B------:R-:W-:Y:S01]  /*0af0*/  IMAD.U32 R0, RZ, RZ, UR9 ;  /* 0x00000009ff007e24 */ /* 0x000fe2000f8e00ff */
[----:B------:R-:W-:Y:S01]  /*0b00*/  IADD3 R232, R2, R232, R4 ;  /* 0x000000e802e87210 */ /* 0x000fe20007ffe004 */
[----:B------:R-:W-:Y:S01]  /*0b10*/  IMAD.U32 R4, RZ, RZ, UR8 ;  /* 0x00000008ff047e24 */ /* 0x000fe2000f8e00ff */
[----:B------:R-:W-:Y:S01]  /*0b20*/  SHF.R.U32.HI R2, RZ, 0x3, R8 ;  /* 0x00000003ff027819 */ /* 0x000fe20000011608 */
[----:B------:R-:W-:Y:S01]  /*0b30*/  IMAD.U32 R145, R17, 0x20, R145 ;  /* 0x0000002011917824 */ /* 0x000fe200078e0091 */
[----:B------:R1:W-:Y:S01]  /*0b40*/  STL [R1+0x1c], R0 ;  /* 0x00001c0001007387 */ /* 0x0003e20000100800 */
[----:B------:R-:W-:Y:S01]  /*0b50*/  IMAD.SHL.U32 R232, R232, 0x2, RZ ;  /* 0x00000002e8e87824 */ /* 0x000fe200078e00ff */
[----:B------:R-:W-:Y:S01]  /*0b60*/  LOP3.LUT R5, R3, R2, RZ, 0x3c, !PT ;  /* 0x0000000203057212 */ /* 0x000fe200078e3cff */
[----:B------:R-:W-:Y:S01]  /*0b70*/  IMAD.SHL.U32 R145, R145, 0x2, RZ ;  /* 0x0000000291917824 */ /* 0x000fe200078e00ff */
[----:B------:R2:W-:Y:S01]  /*0b80*/  STL [R1+0x18], R4 ;  /* 0x0000180401007387 */ /* 0x0005e20000100800 */
[----:B------:R-:W-:Y:S01]  /*0b90*/  SEL R146, R153, 0xffffffe0, !P0 ;  /* 0xffffffe099927807 */ /* 0x000fe20004000000 */
[C---:B------:R-:W-:Y:S01]  /*0ba0*/  IMAD.IADD R231, R232.reuse, 0x1, R226 ;  /* 0x00000001e8e77824 */ /* 0x040fe200078e02e2 */
[C---:B------:R-:W-:Y:S01]  /*0bb0*/  IADD3 R227, R232.reuse, 0x40, RZ ;  /* 0x00000040e8e37810 */ /* 0x040fe20007ffe0ff */
[C-C-:B------:R-:W-:Y:S01]  /*0bc0*/  IMAD.IADD R233, R232.reuse, 0x1, R228.reuse ;  /* 0x00000001e8e97824 */ /* 0x140fe200078e02e4 */
[----:B------:R-:W-:Y:S01]  /*0bd0*/  @P4 IADD3 R227, R232, -0x40, RZ ;  /* 0xffffffc0e8e34810 */ /* 0x000fe20007ffe0ff */
[----:B------:R-:W-:-:S02]  /*0be0*/  IMAD.IADD R230, R231, 0x1, R228 ;  /* 0x00000001e7e67824 */ /* 0x000fc400078e02e4 */
[----:B------:R-:W-:Y:S02]  /*0bf0*/  IMAD.IADD R146, R145, 0x1, R146 ;  /* 0x0000000191927824 */ /* 0x000fe400078e0292 */
[--C-:B------:R-:W-:Y:S02]  /*0c00*/  IMAD.IADD R226, R226, 0x1, R227.reuse ;  /* 0x00000001e2e27824 */ /* 0x100fe400078e02e3 */
[C---:B------:R-:W-:Y:S02]  /*0c10*/  IMAD.IADD R229, R228.reuse, 0x1, R227 ;  /* 0x00000001e4e57824 */ /* 0x040fe400078e02e3 */
[----:B------:R-:W-:Y:S02]  /*0c20*/  IMAD.IADD R228, R228, 0x1, R226 ;  /* 0x00000001e4e47824 */ /* 0x000fe400078e02e2 */
[----:B-1----:R-:W-:Y:S02]  /*0c30*/  IMAD R0, R251, 0x200, R6 ;  /* 0x00000200fb007824 */ /* 0x002fe400078e0206 */
[----:B--2---:R-:W-:Y:S01]  /*0c40*/  IMAD.U32 R4, RZ, RZ, UR5 ;  /* 0x00000005ff047e24 */ /* 0x004fe2000f8e00ff */
[----:B------:R-:W-:Y:S01]  /*0c50*/  UIMAD UR5, UR51, UR60, URZ ;  /* 0x0000003c330572a4 */ /* 0x000fe2000f8e023f */
[----:B------:R-:W-:-:S02]  /*0c60*/  IMAD R12, R12, 0x20, R0 ;  /* 0x000000200c0c7824 */ /* 0x000fc400078e0200 */
[----:B------:R-:W-:Y:S01]  /*0c70*/  IMAD.U32 R0, RZ, RZ, UR4 ;  /* 0x00000004ff007e24 */ /* 0x000fe2000f8e00ff */
[----:B------:R1:W-:Y:S01]  /*0c80*/  STL [R1+0x14], R4 ;  /* 0x0000140401007387 */ /* 0x0003e20000100800 */
[----:B------:R-:W-:Y:S01]  /*0c90*/  USHF.R.S32.HI UR4, URZ, 0x1f, UR4 ;  /* 0x0000001f3f047899 */ /* 0x000fe20008011404 */
[----:B------:R-:W-:Y:S01]  /*0ca0*/  IMAD.U32 R2, RZ, RZ, UR5 ;  /* 0x00000005ff027e24 */ /* 0x000fe2000f8e00ff */
[----:B------:R-:W-:Y:S01]  /*0cb0*/  USHF.R.S32.HI UR5, URZ, 0x1f, UR19 ;  /* 0x0000001f3f057899 */ /* 0x000fe20008011413 */
[----:B------:R2:W-:Y:S01]  /*0cc0*/  STL [R1+0x8], R0 ;  /* 0x0000080001007387 */ /* 0x0005e20000100800 */
[----:B------:R-:W-:-:S04]  /*0cd0*/  UIMAD UR19, UR58, 0x70, URZ ;  /* 0x000000703a1378a4 */ /* 0x000fc8000f8e023f */
[----:B------:R-:W-:Y:S01]  /*0ce0*/  IMAD.U32 R2, RZ, RZ, UR5 ;  /* 0x00000005ff027e24 */ /* 0x000fe2000f8e00ff */
[----:B------:R-:W-:-:S04]  /*0cf0*/  USHF.R.S32.HI UR5, URZ, 0x1f, UR59 ;  /* 0x0000001f3f057899 */ /* 0x000fc8000801143b */
[----:B------:R3:W-:Y:S01]  /*0d00*/  STL [R1+0x10], R2 ;  /* 0x0000100201007387 */ /* 0x0007e20000100800 */
[----:B-1----:R-:W-:Y:S01]  /*0d10*/  IMAD.SHL.U32 R4, R13, 0x10, RZ ;  /* 0x000000100d047824 */ /* 0x002fe200078e00ff */
[----:B--2---:R-:W-:-:S04]  /*0d20*/  SHF.R.S32.HI R0, RZ, 0x1, R10 ;  /* 0x00000001ff007819 */ /* 0x004fc8000001140a */
[C---:B------:R-:W-:Y:S01]  /*0d30*/  LOP3.LUT P3, RZ, R0.reuse, 0x2, RZ, 0xc0, !PT ;  /* 0x0000000200ff7812 */ /* 0x040fe2000786c0ff */
[----:B------:R-:W-:-:S03]  /*0d40*/  IMAD.SHL.U32 R0, R0, 0x40, RZ ;  /* 0x0000004000007824 */ /* 0x000fc600078e00ff */
[----:B------:R-:W-:Y:S01]  /*0d50*/  R2P PR, R15, 0x6 ;  /* 0x000000060f007804 */ /* 0x000fe20000000000 */
[----:B---3--:R-:W-:Y:S01]  /*0d60*/  IMAD.SHL.U32 R2, R248, 0x8, RZ ;  /* 0x00000008f8027824 */ /* 0x008fe200078e00ff */
[----:B------:R-:W-:-:S03]  /*0d70*/  LOP3.LUT R0, R0, 0xc0, RZ, 0xc0, !PT ;  /* 0x000000c000007812 */ /* 0x000fc600078ec0ff */
[----:B------:R-:W-:Y:S02]  /*0d80*/  SEL R148, R148, 0xffffffc0, !P2 ;  /* 0xffffffc094947807 */ /* 0x000fe40005000000 */
[----:B------:R-:W-:Y:S02]  /*0d90*/  LOP3.LUT R2, R2, 0x8, RZ, 0xc0, !PT ;  /* 0x0000000802027812 */ /* 0x000fe400078ec0ff */
[----:B------:R-:W-:Y:S02]  /*0da0*/  SHF.R.U32.HI R3, RZ, 0x3, R0 ;  /* 0x00000003ff037819 */ /* 0x000fe40000011600 */
[----:B------:R-:W-:Y:S02]  /*0db0*/  LOP3.LUT R7, R2, 0x10, R4, 0xf8, !PT ;  /* 0x0000001002077812 */ /* 0x000fe400078ef804 */
[----:B------:R-:W-:Y:S01]  /*0dc0*/  LOP3.LUT R8, R3, R0, R2, 0x1e, !PT ;  /* 0x0000000003087212 */ /* 0x000fe200078e1e02 */
[----:B------:R-:W-:Y:S01]  /*0dd0*/  IMAD.SHL.U32 R0, R15, 0x40, RZ ;  /* 0x000000400f007824 */ /* 0x000fe200078e00ff */
[C---:B------:R-:W-:Y:S01]  /*0de0*/  LOP3.LUT P0, RZ, R14.reuse, 0x2, RZ, 0xc0, !PT ;  /* 0x000000020eff7812 */ /* 0x040fe2000780c0ff */
[----:B------:R-:W-:-:S02]  /*0df0*/  IMAD.SHL.U32 R2, R14, 0x40, RZ ;  /* 0x000000400e027824 */ /* 0x000fc400078e00ff */
[C---:B------:R-:W-:Y:S01]  /*0e00*/  IMAD R3, R13.reuse, 0x200, R5 ;  /* 0x000002000d037824 */ /* 0x040fe200078e0205 */
[----:B------:R-:W-:Y:S01]  /*0e10*/  LOP3.LUT R0, R0, 0x1c0, RZ, 0xc0, !PT ;  /* 0x000001c000007812 */ /* 0x000fe200078ec0ff */
[----:B------:R-:W-:Y:S01]  /*0e20*/  IMAD.SHL.U32 R5, R13, 0x8, RZ ;  /* 0x000000080d057824 */ /* 0x000fe200078e00ff */
[----:B------:R-:W-:Y:S01]  /*0e30*/  LOP3.LUT R2, R2, 0xc0, RZ, 0xc0, !PT ;  /* 0x000000c002027812 */ /* 0x000fe200078ec0ff */
[----:B------:R-:W-:Y:S01]  /*0e40*/  IMAD.IADD R8, R8, 0x1, R12 ;  /* 0x0000000108087824 */ /* 0x000fe200078e020c */
[----:B------:R-:W-:Y:S02]  /*0e50*/  SHF.R.U32.HI R6, RZ, 0x3, R0 ;  /* 0x00000003ff067819 */ /* 0x000fe40000011600 */
[----:B------:R-:W-:Y:S02]  /*0e60*/  LOP3.LUT R5, R5, 0x8, RZ, 0xc0, !PT ;  /* 0x0000000805057812 */ /* 0x000fe400078ec0ff */
[----:B------:R-:W-:Y:S02]  /*0e70*/  SHF.R.U32.HI R4, RZ, 0x3, R2 ;  /* 0x00000003ff047819 */ /* 0x000fe40000011602 */
[--C-:B------:R-:W-:Y:S01]  /*0e80*/  LOP3.LUT R6, R6, R0, R5.reuse, 0x1e, !PT ;  /* 0x0000000006067212 */ /* 0x100fe200078e1e05 */
[----:B------:R-:W-:Y:S01]  /*0e90*/  IMAD.SHL.U32 R0, R16, 0x20, RZ ;  /* 0x0000002010007824 */ /* 0x000fe200078e00ff */
[----:B------:R-:W-:-:S02]  /*0ea0*/  LOP3.LUT R5, R4, R2, R5, 0x1e, !PT ;  /* 0x0000000204057212 */ /* 0x000fc400078e1e05 */
[----:B------:R-:W-:Y:S01]  /*0eb0*/  LOP3.LUT R2, R4, R7, R2, 0x1e, !PT ;  /* 0x0000000704027212 */ /* 0x000fe200078e1e02 */
[----:B------:R-:W-:Y:S01]  /*0ec0*/  IMAD R158, R251, 0x200, R0 ;  /* 0x00000200fb9e7824 */ /* 0x000fe200078e0200 */
[----:B------:R-:W-:Y:S01]  /*0ed0*/  LEA R252, R8, 0x6000, 0x1 ;  /* 0x0000600008fc7811 */ /* 0x000fe200078e08ff */
[----:B------:R-:W-:Y:S01]  /*0ee0*/  IMAD.IADD R147, R147, 0x1, R6 ;  /* 0x0000000193937824 */ /* 0x000fe200078e0206 */
[----:B------:R-:W-:Y:S01]  /*0ef0*/  SEL R153, R153, 0xffffffe0, !P0 ;  /* 0xffffffe099997807 */ /* 0x000fe20004000000 */
[----:B------:R-:W-:Y:S02]  /*0f00*/  IMAD.IADD R152, R0, 0x1, R2 ;  /* 0x0000000100987824 */ /* 0x000fe400078e0202 */
[----:B------:R-:W-:Y:S01]  /*0f10*/  IMAD.U32 R2, RZ, RZ, UR6 ;  /* 0x00000006ff027e24 */ /* 0x000fe2000f8e00ff */
[----:B------:R-:W-:Y:S01]  /*0f20*/  LEA R147, R147, 0x8000, 0x1 ;  /* 0x0000800093937811 */ /* 0x000fe200078e08ff */
[----:B------:R-:W-:Y:S02]  /*0f30*/  IMAD.U32 R0, RZ, RZ, UR5 ;  /* 0x00000005ff007e24 */ /* 0x000fe4000f8e00ff */
[----:B------:R-:W-:Y:S01]  /*0f40*/  IMAD.U32 R0, RZ, RZ, UR4 ;  /* 0x00000004ff007e24 */ /* 0x000fe2000f8e00ff */
[----:B------:R1:W-:Y:S01]  /*0f50*/  STL [R1+0xc], R2 ;  /* 0x00000c0201007387 */ /* 0x0003e20000100800 */
[C---:B------:R-:W-:Y:S01]  /*0f60*/  IADD3 R154, R147.reuse, 0x20, RZ ;  /* 0x00000020939a7810 */ /* 0x040fe20007ffe0ff */
[C---:B------:R-:W-:Y:S01]  /*0f70*/  IMAD.IADD R149, R147.reuse, 0x1, R148 ;  /* 0x0000000193957824 */ /* 0x040fe200078e0294 */
[----:B------:R-:W-:Y:S01]  /*0f80*/  @P1 IADD3 R154, R147, -0x20, RZ ;  /* 0xffffffe0939a1810 */ /* 0x000fe20007ffe0ff */
[----:B------:R2:W-:Y:S01]  /*0f90*/  STL [R1+0x4], R0 ;  /* 0x0000040001007387 */ /* 0x0005e20000100800 */
[----:B------:R-:W-:-:S02]  /*0fa0*/  IMAD.IADD R158, R158, 0x1, R5 ;  /* 0x000000019e9e7824 */ /* 0x000fc400078e0205 */
[----:B------:R-:W-:Y:S01]  /*0fb0*/  IADD3 R157, R154, 0x2000, RZ ;  /* 0x000020009a9d7810 */ /* 0x000fe20007ffe0ff */
[----:B------:R-:W-:Y:S01]  /*0fc0*/  IMAD.IADD R148, R148, 0x1, R154 ;  /* 0x0000000194947824 */ /* 0x000fe200078e029a */
[C---:B------:R-:W-:Y:S02]  /*0fd0*/  IADD3 R156, R154.reuse, 0x4000, RZ ;  /* 0x000040009a9c7810 */ /* 0x040fe40007ffe0ff */
[----:B------:R-:W-:Y:S01]  /*0fe0*/  IADD3 R155, R154, 0x6000, RZ ;  /* 0x000060009a9b7810 */ /* 0x000fe20007ffe0ff */
[----:B-1----:R-:W-:Y:S01]  /*0ff0*/  IMAD.SHL.U32 R2, R3, 0x2, RZ ;  /* 0x0000000203027824 */ /* 0x002fe200078e00ff */
[C---:B--2---:R-:W-:Y:S02]  /*1000*/  IADD3 R0, R252.reuse, 0x20, RZ ;  /* 0x00000020fc007810 */ /* 0x044fe40007ffe0ff */
[----:B------:R-:W-:-:S05]  /*1010*/  @P3 IADD3 R0, R252, -0x20, RZ ;  /* 0xffffffe0fc003810 */ /* 0x000fca0007ffe0ff */
[----:B------:R1:W-:Y:S02]  /*1020*/  STL [R1], R0 ;  /* 0x0000000001007387 */ /* 0x0003e40000100800 */
.L_x_294:
        /* <DEDUP_REMOVED lines=8> */
[----:B------:R-:W-:-:S03]  /*10b0*/  UISETP.NE.AND UP5, UPT, UR4, URZ, UPT ;  /* 0x0000003f0400728c */ /* 0x000fc6000bfa5270 */
        /* <DEDUP_REMOVED lines=44> */
.L_x_266:
        /* <DEDUP_REMOVED lines=30> */
[----:B------:R-:W-:Y:S02]  /*1560*/  UISETP.NE.AND UP0, UPT, UR36, -0x1, UPT ;  /* 0xffffffff2400788c */ /* 0x000fe4000bf05270 */
[----:B------:R-:W-:Y:S02]  /*1570*/  @UP1 UIADD3 UR49, UR9, UR5, URZ ;  /* 0x0000000509311290 */ /* 0x000fe4000fffe03f */
[----:B------:R-:W-:-:S02]  /*1580*/  UIADD3 UR5, UR42, 0x7f, URZ ;  /* 0x0000007f2a057890 */ /* 0x000fc4000fffe03f */
[----:B------:R-:W-:Y:S01]  /*1590*/  USEL UR54, UR12, UR8, !UP1 ;  /* 0x000000080c367287 */ /* 0x000fe2000c800000 */
[----:B------:R-:W-:Y:S01]  /*15a0*/  PLOP3.LUT P0, PT, PT, PT, UP0, 0x80, 0x0 ;  /* 0x000000000000781c */ /* 0x000fe20003f0f008 */
[----:B------:R-:W-:Y:S02]  /*15b0*/  USHF.R.S32.HI UR7, URZ, 0x1f, UR5 ;  /* 0x0000001f3f077899 */ /* 0x000fe40008011405 */
[----:B------:R-:W-:Y:S02]  /*15c0*/  ULDC.64 UR12, c[0x0][0x198] ;  /* 0x00006600000c7ab9 */ /* 0x000fe40000000a00 */
[----:B------:R-:W-:Y:S02]  /*15d0*/  ULEA.HI UR46, UR7, UR5, URZ, 0x7 ;  /* 0x00000005072e7291 */ /* 0x000fe4000f8f383f */
[----:B------:R-:W-:-:S04]  /*15e0*/  @UP0 UIADD3 UR5, UR33, UR36, URZ ;  /* 0x0000002421050290 */ /* 0x000fc8000fffe03f */
[----:B------:R-:W-:-:S04]  /*15f0*/  @UP0 UIMAD.WIDE.U32 UR8, UR5, UR12, URZ ;  /* 0x0000000c050802a5 */ /* 0x000fc8000f8e003f */
[----:B------:R-:W-:Y:S02]  /*1600*/  @UP0 UIMAD UR48, UR5, UR13, UR9 ;  /* 0x0000000d053002a4 */ /* 0x000fe4000f8e0209 */
[----:B------:R-:W-:Y:S02]  /*1610*/  ULOP3.LUT UR5, UR46, 0xffffff80, URZ, 0xc0, !UPT ;  /* 0xffffff802e057892 */ /* 0x000fe4000f8ec03f */
[----:B------:R-:W-:Y:S02]  /*1620*/  @UP0 UMOV UR47, UR8 ;  /* 0x00000008002f0c82 */ /* 0x000fe40008000000 */
        /* <DEDUP_REMOVED lines=15> */
.L_x_268:
        /* <DEDUP_REMOVED lines=18> */
.L_x_269:
        /* <DEDUP_REMOVED lines=21> */
[----:B--2---:R-:W-:-:S05]  /*1990*/  UIMAD UR7, UR53, UR16, UR34 ;  /* 0x00000010350772a4 */ /* 0x004fca000f8e0222 */
[----:B------:R-:W1:Y:S01]  /*19a0*/  S2UR UR16, SR_CTAID.X ;  /* 0x00000000001079c3 */ /* 0x000e620000002500 */
[----:B------:R-:W-:-:S04]  /*19b0*/  UIADD3 UR7, UR61, UR7, URZ ;  /* 0x000000073d077290 */ /* 0x000fc8000fffe03f */
[----:B------:R-:W-:-:S04]  /*19c0*/  UIMAD UR7, UR50, UR7, UR15 ;  /* 0x00000007320772a4 */ /* 0x000fc8000f8e020f */
[----:B------:R-:W-:Y:S02]  /*19d0*/  UIADD3 UR15, UR57, UR7, URZ ;  /* 0x00000007390f7290 */ /* 0x000fe4000fffe03f */
[----:B------:R-:W-:-:S04]  /*19e0*/  UIMAD UR7, UR51, UR4, URZ ;  /* 0x00000004330772a4 */ /* 0x000fc8000f8e023f */
[----:B------:R-:W-:Y:S02]  /*19f0*/  @UP1 UIADD3 UR15, UR9, UR7, URZ ;  /* 0x00000007090f1290 */ /* 0x000fe4000fffe03f */
[----:B-1----:R-:W-:-:S04]  /*1a00*/  UIMAD.WIDE.U32 UR8, UR16, UR12, URZ ;  /* 0x0000000c100872a5 */ /* 0x002fc8000f8e003f */
[----:B------:R-:W-:Y:S01]  /*1a10*/  UIMAD UR16, UR16, UR13, UR9 ;  /* 0x0000000d101072a4 */ /* 0x000fe2000f8e0209 */
[----:B---3--:R1:W2:Y:S02]  /*1a20*/  R2UR UR13, R4 ;  /* 0x00000000040d73c2 */ /* 0x0082a400000e0000 */
[----:B-1----:R-:W1:Y:S08]  /*1a30*/  I2F.RP R4, R7 ;  /* 0x0000000700047306 */ /* 0x002e700000209400 */
[----:B-1----:R-:W1:Y:S01]  /*1a40*/  MUFU.RCP R4, R4 ;  /* 0x0000000400047308 */ /* 0x002e620000001000 */
[----:B------:R-:W-:Y:S01]  /*1a50*/  USHF.L.U32 UR34, UR45, 0x7, URZ ;  /* 0x000000072d227899 */ /* 0x000fe2000800063f */
[----:B-1----:R-:W-:-:S06]  /*1a60*/  IADD3 R4, R4, 0xffffffe, RZ ;  /* 0x0ffffffe04047810 */ /* 0x002fcc0007ffe0ff */
[----:B------:R1:W3:Y:S01]  /*1a70*/  F2I.FTZ.U32.TRUNC.NTZ R5, R4 ;  /* 0x0000000400057305 */ /* 0x0002e2000021f000 */
[----:B------:R-:W-:Y:S02]  /*1a80*/  USEL UR35, UR8, URZ, UP3 ;  /* 0x0000003f08237287 */ /* 0x000fe40009800000 */
[----:B------:R-:W-:Y:S02]  /*1a90*/  USEL UR8, UR34, URZ, UP6 ;  /* 0x0000003f22087287 */ /* 0x000fe4000b000000 */
[----:B------:R-:W-:Y:S01]  /*1aa0*/  USHF.L.U64.HI UR7, UR45, 0x7, UR53 ;  /* 0x000000072d077899 */ /* 0x000fe20008010235 */
[----:B----4-:R4:W2:Y:S01]  /*1ab0*/  R2UR UR53, R3 ;  /* 0x00000000033573c2 */ /* 0x0108a200000e0000 */
[----:B-1----:R-:W-:Y:S01]  /*1ac0*/  IMAD.MOV.U32 R4, RZ, RZ, RZ ;  /* 0x000000ffff047224 */ /* 0x002fe200078e00ff */
[----:B----4-:R-:W-:Y:S01]  /*1ad0*/  IABS R3, UR52 ;  /* 0x0000003400037c13 */ /* 0x010fe20008000000 */
[----:B------:R-:W-:Y:S02]  /*1ae0*/  USEL UR7, UR7, URZ, UP6 ;  /* 0x0000003f07077287 */ /* 0x000fe4000b000000 */
[----:B------:R-:W-:-:S04]  /*1af0*/  UIADD3 UR8, UP0, UR5, UR8, URZ ;  /* 0x0000000805087290 */ /* 0x000fc8000ff1e03f */
[----:B------:R-:W-:Y:S02]  /*1b00*/  UIADD3.X UR9, UR41, UR7, URZ, UP0, !UPT ;  /* 0x0000000729097290 */ /* 0x000fe400087fe43f */
[----:B------:R-:W-:Y:S01]  /*1b10*/  UIMAD UR7, UR51, UR8, URZ ;  /* 0x00000008330772a4 */ /* 0x000fe2000f8e023f */
[----:B------:R-:W-:-:S03]  /*1b20*/  ISETP.NE.AND P1, PT, RZ, c[0x0][0x1c8], PT ;  /* 0x00007200ff007a0c */ /* 0x000fc60003f25270 */
[----:B------:R-:W-:Y:S02]  /*1b30*/  UIMAD UR12, UR50, UR9, UR7 ;  /* 0x00000009320c72a4 */ /* 0x000fe4000f8e0207 */
[----:B--2---:R-:W-:Y:S02]  /*1b40*/  @UP2 USEL UR7, UR53, UR4, !UP1 ;  /* 0x0000000435072287 */ /* 0x004fe4000c800000 */
        /* <DEDUP_REMOVED lines=21> */
[----:B------:R-:W-:-:S05]  /*1ca0*/  UIADD3 UR7, UR9, UR12, URZ ;  /* 0x0000000c09077290 */ /* 0x000fca000fffe03f */
[----:B-1----:R-:W-:Y:S02]  /*1cb0*/  @!UP2 UMOV UR13, UR34 ;  /* 0x00000022000dac82 */ /* 0x002fe40008000000 */
[----:B------:R-:W-:Y:S01]  /*1cc0*/  USHF.R.S32.HI UR34, URZ, 0x1f, UR37 ;  /* 0x0000001f3f227899 */ /* 0x000fe20008011425 */
[----:B------:R-:W-:Y:S02]  /*1cd0*/  SHF.R.S32.HI R20, RZ, 0x1f, R6 ;  /* 0x0000001fff147819 */ /* 0x000fe40000011406 */
        /* <DEDUP_REMOVED lines=8> */
.L_x_270:
[----:B------:R-:W2:Y:S02]  /*1d60*/  LDL R0, [R1+0x18] ;  /* 0x0000180001007983 */ /* 0x000ea40000100800 */
[----:B--2---:R1:W2:Y:S01]  /*1d70*/  R2UR UR4, R0 ;  /* 0x00000000000473c2 */ /* 0x0042a200000e0000 */
[----:B------:R-:W-:-:S07]  /*1d80*/  DEPBAR.LE SB1, 0x0, {2} ;  /* 0x000090040000791a */ /* 0x000fce0000000000 */
.L_x_271:
[----:B------:R-:W2:Y:S04]  /*1d90*/  LDL R3, [R1+0x24] ;  /* 0x0000240001037983 */ /* 0x000ea80000100800 */
[----:B------:R-:W3:Y:S01]  /*1da0*/  LDL R0, [R1+0x10] ;  /* 0x0000100001007983 */ /* 0x000ee20000100800 */
[----:B------:R-:W-:Y:S01]  /*1db0*/  USHF.R.S32.HI UR53, URZ, 0x1f, UR59 ;  /* 0x0000001f3f357899 */ /* 0x000fe2000801143b */
[----:B------:R-:W-:Y:S01]  /*1dc0*/  BSSY B1, `(.L_x_267) ;  /* 0x0000837000017945 */ /* 0x000fe20003800000 */
[----:B------:R-:W-:Y:S01]  /*1dd0*/  UIADD3 UR4, UR5, UR4, URZ ;  /* 0x0000000405047290 */ /* 0x000fe2000fffe03f */
[----:B------:R-:W1:Y:S02]  /*1de0*/  S2R R19, SR_TID.X ;  /* 0x0000000000137919 */ /* 0x000e640000002100 */
[----:B-1----:R-:W-:-:S04]  /*1df0*/  SHF.R.S32.HI R12, RZ, 0x1f, R19 ;  /* 0x0000001fff0c7819 */ /* 0x002fc80000011413 */
[----:B------:R-:W-:Y:S01]  /*1e00*/  LEA.HI R4, R12, R19, RZ, 0x2 ;  /* 0x000000130c047211 */ /* 0x000fe200078f10ff */
[----:B--2---:R1:W2:Y:S08]  /*1e10*/  R2UR UR12, R3 ;  /* 0x00000000030c73c2 */ /* 0x0042b000000e0000 */
[----:B---3--:R3:W4:Y:S01]  /*1e20*/  R2UR UR9, R0 ;  /* 0x00000000000973c2 */ /* 0x00872200000e0000 */
[----:B-1----:R-:W-:Y:S01]  /*1e30*/  SHF.R.S32.HI R3, RZ, 0x2, R4 ;  /* 0x00000002ff037819 */ /* 0x002fe20000011404 */
[----:B--2---:R-:W-:Y:S01]  /*1e40*/  UIADD3 UR8, UP5, UP4, UR8, UR59, UR12 ;  /* 0x0000003b08087290 */ /* 0x004fe2000fcbe00c */
[----:B------:R-:W-:Y:S01]  /*1e50*/  LOP3.LUT R4, R4, 0xfffffffc, RZ, 0xc0, !PT ;  /* 0xfffffffc04047812 */ /* 0x000fe200078ec0ff */
[----:B------:R-:W-:Y:S01]  /*1e60*/  USHF.R.S32.HI UR12, URZ, 0x1f, UR52 ;  /* 0x0000001f3f0c7899 */ /* 0x000fe20008011434 */
[----:B------:R-:W-:Y:S01]  /*1e70*/  SHF.R.S32.HI R21, RZ, 0x1f, R3 ;  /* 0x0000001fff157819 */ /* 0x000fe20000011403 */
[----:B------:R-:W-:-:S02]  /*1e80*/  UIADD3 UR35, UP1, UP0, UR35, UR8, UR38 ;  /* 0x0000000823237290 */ /* 0x000fc4000f83e026 */
[----:B------:R-:W-:Y:S01]  /*1e90*/  IMAD.IADD R4, R19, 0x1, -R4 ;  /* 0x0000000113047824 */ /* 0x000fe200078e0a04 */
[----:B---3--:R-:W-:Y:S01]  /*1ea0*/  IADD3 R0, P0, R3, UR5, RZ ;  /* 0x0000000503007c10 */ /* 0x008fe2000ff1e0ff */
[----:B----4-:R-:W-:Y:S02]  /*1eb0*/  UIADD3.X UR7, UR7, UR53, UR9, UP5, UP4 ;  /* 0x0000003507077290 */ /* 0x010fe4000afe8409 */
[----:B------:R-:W-:Y:S01]  /*1ec0*/  IMAD.SHL.U32 R4, R4, 0x8, RZ ;  /* 0x0000000804047824 */ /* 0x000fe200078e00ff */
[----:B------:R-:W-:Y:S01]  /*1ed0*/  IADD3.X R7, R21, UR41, RZ, P0, !PT ;  /* 0x0000002915077c10 */ /* 0x000fe200087fe4ff */
[----:B------:R-:W-:Y:S02]  /*1ee0*/  ULDC.64 UR8, c[0x0][0x1a8] ;  /* 0x00006a0000087ab9 */ /* 0x000fe40000000a00 */
[----:B------:R-:W-:Y:S01]  /*1ef0*/  UIADD3.X UR16, UR16, UR7, UR15, UP1, UP0 ;  /* 0x0000000710107290 */ /* 0x000fe20008fe040f */
[----:B------:R-:W-:Y:S01]  /*1f00*/  SHF.R.S32.HI R5, RZ, 0x1f, R4 ;  /* 0x0000001fff057819 */ /* 0x000fe20000011404 */
[----:B------:R-:W-:Y:S01]  /*1f10*/  IMAD R7, R7, c[0x0][0x190], RZ ;  /* 0x0000640007077a24 */ /* 0x000fe200078e02ff */
[----:B------:R-:W-:-:S02]  /*1f20*/  UIMAD UR7, UR12, UR8, URZ ;  /* 0x000000080c0772a4 */ /* 0x000fc4000f8e023f */
[----:B------:R-:W-:Y:S01]  /*1f30*/  UISETP.GE.AND UP0, UPT, UR42, 0x1, UPT ;  /* 0x000000012a00788c */ /* 0x000fe2000bf06270 */
[C---:B------:R-:W-:Y:S01]  /*1f40*/  IMAD.WIDE.U32 R8, R0.reuse, c[0x0][0x190], R4 ;  /* 0x0000640000087a25 */ /* 0x040fe200078e0004 */
[----:B------:R-:W-:Y:S02]  /*1f50*/  UIMAD UR15, UR52, UR9, UR7 ;  /* 0x00000009340f72a4 */ /* 0x000fe4000f8e0207 */
[----:B------:R-:W-:Y:S01]  /*1f60*/  UMOV UR53, 0x4 ;  /* 0x0000000400357882 */ /* 0x000fe20000000000 */
[----:B------:R-:W-:Y:S01]  /*1f70*/  IMAD R0, R0, c[0x0][0x194], R7 ;  /* 0x0000650000007a24 */ /* 0x000fe200078e0207 */
[----:B------:R-:W-:Y:S01]  /*1f80*/  IADD3 R10, P0, R8, UR54, RZ ;  /* 0x00000036080a7c10 */ /* 0x000fe2000ff1e0ff */
[----:B------:R-:W-:Y:S01]  /*1f90*/  ULDC.64 UR8, c[0x0][0x378] ;  /* 0x0000de0000087ab9 */ /* 0x000fe20000000a00 */
[----:B------:R-:W-:Y:S01]  /*1fa0*/  IADD3 R8, P1, R4, UR39, RZ ;  /* 0x0000002704087c10 */ /* 0x000fe2000ff3e0ff */
[----:B------:R-:W-:Y:S01]  /*1fb0*/  UIMAD UR7, UR12, UR8, URZ ;  /* 0x000000080c0772a4 */ /* 0x000fe2000f8e023f */
[----:B------:R-:W-:Y:S01]  /*1fc0*/  IADD3.X R11, R9, UR49, R0, P0, !PT ;  /* 0x00000031090b7c10 */ /* 0x000fe200087fe400 */
[----:B------:R-:W-:Y:S01]  /*1fd0*/  ULDC.64 UR38, c[0x0][0x200] ;  /* 0x0000800000267ab9 */ /* 0x000fe20000000a00 */
[----:B------:R-:W-:Y:S01]  /*1fe0*/  LEA.HI R0, R12, R19, RZ, 0x5 ;  /* 0x000000130c007211 */ /* 0x000fe200078f28ff */
[----:B------:R-:W-:Y:S01]  /*1ff0*/  UIMAD UR12, UR52, UR9, UR7 ;  /* 0x00000009340c72a4 */ /* 0x000fe2000f8e0207 */
[----:B------:R-:W-:-:S02]  /*2000*/  IADD3.X R9, R5, UR40, RZ, P1, !PT ;  /* 0x0000002805097c10 */ /* 0x000fc40008ffe4ff */
[----:B------:R-:W-:Y:S01]  /*2010*/  LOP3.LUT R7, R0, 0xffffffe0, RZ, 0xc0, !PT ;  /* 0xffffffe000077812 */ /* 0x000fe200078ec0ff */
[----:B------:R-:W-:Y:S01]  /*2020*/  ULDC.64 UR8, c[0x0][0x370] ;  /* 0x0000dc0000087ab9 */ /* 0x000fe20000000a00 */
[----:B------:R-:W-:Y:S01]  /*2030*/  SHF.R.S32.HI R0, RZ, 0x5, R0 ;  /* 0x00000005ff007819 */ /* 0x000fe20000011400 */
[----:B------:R-:W-:Y:S02]  /*2040*/  UIMAD UR7, UR41, UR8, URZ ;  /* 0x00000008290772a4 */ /* 0x000fe4000f8e023f */
[----:B------:R-:W-:Y:S02]  /*2050*/  IMAD.IADD R19, R19, 0x1, -R7 ;  /* 0x0000000113137824 */ /* 0x000fe400078e0a07 */
[----:B------:R-:W-:Y:S01]  /*2060*/  IMAD.U32 R7, RZ, RZ, UR5 ;  /* 0x00000005ff077e24 */ /* 0x000fe2000f8e00ff */
[----:B------:R-:W-:Y:S01]  /*2070*/  UIMAD UR7, UR5, UR9, UR7 ;  /* 0x00000009050772a4 */ /* 0x000fe2000f8e0207 */
[----:B------:R-:W-:Y:S01]  /*2080*/  IMAD R0, R0, UR58, R19 ;  /* 0x0000003a00007c24 */ /* 0x000fe2000f8e0213 */
[----:B------:R-:W-:Y:S01]  /*2090*/  UIADD3 UR5, UR5, UR13, URZ ;  /* 0x0000000d05057290 */ /* 0x000fe2000fffe03f */
[----:B------:R-:W-:Y:S01]  /*20a0*/  IMAD.WIDE.U32 R8, R7, c[0x0][0x370], R8 ;  /* 0x0000dc0007087a25 */ /* 0x000fe200078e0008 */
[----:B------:R-:W-:-:S02]  /*20b0*/  ULDC.64 UR8, c[0x0][0x3c8] ;  /* 0x0000f20000087ab9 */ /* 0x000fc40000000a00 */
[C---:B------:R-:W-:Y:S01]  /*20c0*/  IADD3 R16, P0, R0.reuse, UR35, RZ ;  /* 0x0000002300107c10 */ /* 0x040fe2000ff1e0ff */
[----:B------:R-:W-:Y:S01]  /*20d0*/  UIMAD.WIDE UR38, UR5, UR53, UR38 ;  /* 0x00000035052672a5 */ /* 0x000fe2000f8e0226 */
[----:B------:R-:W-:Y:S01]  /*20e0*/  IADD3 R9, R9, UR7, RZ ;  /* 0x0000000709097c10 */ /* 0x000fe2000fffe0ff */
[----:B------:R-:W-:Y:S01]  /*20f0*/  ULEA.HI.SX32 UR35, UR46, 0xffffffff, 0x19 ;  /* 0xffffffff2e237891 */ /* 0x000fe2000f8fca3f */
[----:B------:R-:W-:Y:S01]  /*2100*/  LEA.HI.X.SX32 R17, R0, UR16, 0x1, P0 ;  /* 0x0000001000117c11 */ /* 0x000fe200080f0eff */
[----:B------:R-:W-:Y:S01]  /*2110*/  IMAD.U32 R0, RZ, RZ, UR52 ;  /* 0x00000034ff007e24 */ /* 0x000fe2000f8e00ff */
[----:B------:R-:W-:Y:S01]  /*2120*/  LEA R239, P0, R16, c[0x0][0x350], 0x2 ;  /* 0x0000d40010ef7a11 */ /* 0x000fe200078010ff */
[----:B------:R-:W-:Y:S02]  /*2130*/  UIMAD.WIDE UR4, UR4, UR53, UR8 ;  /* 0x00000035040472a5 */ /* 0x000fe4000f8e0208 */
[----:B------:R-:W-:Y:S01]  /*2140*/  IMAD.WIDE.U32 R8, R0, c[0x0][0x378], R8 ;  /* 0x0000de0000087a25 */ /* 0x000fe200078e0008 */
[----:B------:R-:W-:-:S02]  /*2150*/  LEA.HI.X R238, R16, c[0x0][0x354], R17, 0x2, P0 ;  /* 0x0000d50010ee7a11 */ /* 0x000fc400000f1411 */
[----:B------:R-:W-:Y:S01]  /*2160*/  PLOP3.LUT P0, PT, PT, PT, UP0, 0x80, 0x0 ;  /* 0x000000000000781c */ /* 0x000fe20003f0f008 */
[----:B------:R-:W-:Y:S01]  /*2170*/  IMAD.WIDE.U32 R10, R0, c[0x0][0x1a8], R10 ;  /* 0x00006a00000a7a25 */ /* 0x000fe200078e000a */
[----:B------:R-:W-:-:S03]  /*2180*/  IADD3 R9, R9, UR12, RZ ;  /* 0x0000000c09097c10 */ /* 0x000fc6000fffe0ff */
        /* <DEDUP_REMOVED lines=9> */
[----:B------:R-:W-:Y:S05]  /*2220*/  @!P0 BRA `(.L_x_272) ;  /* 0x0000770000008947 */ /* 0x000fea0003800000 */
[----:B------:R-:W2:Y:S01]  /*2230*/  LDL R18, [R1+0x4] ;  /* 0x0000040001127983 */ /* 0x000ea20000100800 */
[----:B------:R-:W-:Y:S02]  /*2240*/  ULDC.64 UR8, c[0x0][0x1a0] ;  /* 0x0000680000087ab9 */ /* 0x000fe40000000a00 */
[----:B------:R-:W-:Y:S01]  /*2250*/  UIMAD UR7, UR34, UR8, URZ ;  /* 0x00000008220772a4 */ /* 0x000fe2000f8e023f */
[----:B------:R-:W3:Y:S01]  /*2260*/  LDL R22, [R1+0x8] ;  /* 0x0000080001167983 */ /* 0x000ee20000100800 */
[----:B------:R-:W-:Y:S02]  /*2270*/  ULDC.64 UR12, c[0x0][0x198] ;  /* 0x00006600000c7ab9 */ /* 0x000fe40000000a00 */
[----:B------:R-:W-:Y:S02]  /*2280*/  UIMAD UR7, UR37, UR9, UR7 ;  /* 0x00000009250772a4 */ /* 0x000fe4000f8e0207 */
[----:B------:R-:W-:Y:S01]  /*2290*/  UIMAD UR12, UR34, UR12, URZ ;  /* 0x0000000c220c72a4 */ /* 0x000fe2000f8e023f */
[----:B------:R-:W-:-:S03]  /*22a0*/  IMAD.U32 R0, RZ, RZ, UR37 ;  /* 0x00000025ff007e24 */ /* 0x000fc6000f8e00ff */
[----:B------:R-:W-:Y:S01]  /*22b0*/  IMAD.U32 R7, RZ, RZ, UR7 ;  /* 0x00000007ff077e24 */ /* 0x000fe2000f8e00ff */
[----:B------:R-:W-:Y:S01]  /*22c0*/  UIMAD UR7, UR37, UR13, UR12 ;  /* 0x0000000d250772a4 */ /* 0x000fe2000f8e020c */
[C-C-:B------:R-:W-:Y:S01]  /*22d0*/  IMAD.WIDE.U32 R8, R0.reuse, c[0x0][0x1a0], R4.reuse ;  /* 0x0000680000087a25 */ /* 0x140fe200078e0004 */
[----:B------:R-:W-:Y:S02]  /*22e0*/  UMOV UR16, UR4 ;  /* 0x0000000400107c82 */ /* 0x000fe40008000000 */
[----:B------:R-:W-:Y:S01]  /*22f0*/  UIADD3 UR4, UR37, 0x80, URZ ;  /* 0x0000008025047890 */ /* 0x000fe2000fffe03f */
[----:B------:R-:W-:-:S04]  /*2300*/  IMAD.WIDE.U32 R4, R0, c[0x0][0x198], R4 ;  /* 0x0000660000047a25 */ /* 0x000fc800078e0004 */
[----:B------:R-:W-:Y:S01]  /*2310*/  IMAD.U32 R0, RZ, RZ, UR7 ;  /* 0x00000007ff007e24 */ /* 0x000fe2000f8e00ff */
[----:B------:R-:W-:Y:S02]  /*2320*/  UMOV UR7, UR35 ;  /* 0x0000002300077c82 */ /* 0x000fe40008000000 */
[----:B------:R-:W-:Y:S02]  /*2330*/  UISETP.GE.AND UP1, UPT, UR4, UR6, UPT ;  /* 0x000000060400728c */ /* 0x000fe4000bf26270 */
[----:B------:R-:W-:Y:S01]  /*2340*/  ULEA.HI UR4, UR7, UR7, URZ, 0x1 ;  /* 0x0000000707047291 */ /* 0x000fe2000f8f083f */
[----:B------:R-:W-:-:S03]  /*2350*/  IADD3 R8, P0, R8, UR43, RZ ;  /* 0x0000002b08087c10 */ /* 0x000fc6000ff1e0ff */
[----:B------:R-:W-:Y:S01]  /*2360*/  ULOP3.LUT UR4, UR4, 0xfffffffe, URZ, 0xc0, !UPT ;  /* 0xfffffffe04047892 */ /* 0x000fe2000f8ec03f */
[----:B------:R-:W-:-:S03]  /*2370*/  IADD3.X R9, R9, UR44, R7, P0, !PT ;  /* 0x0000002c09097c10 */ /* 0x000fc600087fe407 */
[----:B------:R-:W-:Y:S01]  /*2380*/  UIADD3 UR4, UR7, -UR4, URZ ;  /* 0x8000000407047290 */ /* 0x000fe2000fffe03f */
[----:B------:R-:W-:-:S03]  /*2390*/  IADD3 R16, P0, R4, UR47, RZ ;  /* 0x0000002f04107c10 */ /* 0x000fc6000ff1e0ff */
[----:B------:R-:W-:Y:S01]  /*23a0*/  UISETP.NE.AND UP0, UPT, UR4, 0x1, UPT ;  /* 0x000000010400788c */ /* 0x000fe2000bf05270 */
[----:B------:R-:W-:Y:S01]  /*23b0*/  IADD3.X R17, R5, UR48, R0, P0, !PT ;  /* 0x0000003005117c10 */ /* 0x000fe200087fe400 */
[----:B------:R-:W-:Y:S01]  /*23c0*/  UIMAD UR4, UR14, -0x80, UR6 ;  /* 0xffffff800e0478a4 */ /* 0x000fe2000f8e0206 */
[----:B------:R-:W-:-:S05]  /*23d0*/  IADD3 R0, R3, 0x40, RZ ;  /* 0x0000004003007810 */ /* 0x000fca0007ffe0ff */
[----:B------:R-:W-:Y:S02]  /*23e0*/  ISETP.GE.AND P4, PT, R3, UR4, PT ;  /* 0x0000000403007c0c */ /* 0x000fe4000bf86270 */
[----:B------:R-:W-:Y:S01]  /*23f0*/  ISETP.GE.AND P3, PT, R0, UR4, PT ;  /* 0x0000000400007c0c */ /* 0x000fe2000bf66270 */
[----:B------:R-:W-:Y:S01]  /*2400*/  UIMAD UR4, UR7, -0x80, UR42 ;  /* 0xffffff80070478a4 */ /* 0x000fe2000f8e022a */
[----:B------:R-:W-:-:S05]  /*2410*/  MOV R4, 0x80 ;  /* 0x0000008000047802 */ /* 0x000fca0000000f00 */
[----:B------:R-:W-:Y:S01]  /*2420*/  ISETP.GE.AND P2, PT, R0, UR4, PT ;  /* 0x0000000400007c0c */ /* 0x000fe2000bf46270 */
[----:B------:R-:W-:Y:S02]  /*2430*/  IMAD.MOV.U32 R236, RZ, RZ, R14 ;  /* 0x000000ffffec7224 */ /* 0x000fe400078e000e */
[----:B------:R-:W-:Y:S02]  /*2440*/  IMAD.MOV.U32 R237, RZ, RZ, R15 ;  /* 0x000000ffffed7224 */ /* 0x000fe400078e000f */
[----:B------:R-:W-:-:S04]  /*2450*/  IMAD.WIDE.U32 R14, R4, c[0x0][0x190], RZ ;  /* 0x00006400040e7a25 */ /* 0x000fc800078e00ff */
[----:B------:R-:W-:-:S04]  /*2460*/  IMAD R11, R4, c[0x0][0x194], RZ ;  /* 0x00006500040b7a24 */ /* 0x000fc800078e02ff */
[----:B------:R-:W-:Y:S01]  /*2470*/  @!P2 IADD3 R14, P0, R236, R14, RZ ;  /* 0x0000000eec0ea210 */ /* 0x000fe20007f1e0ff */
[----:B------:R-:W-:Y:S01]  /*2480*/  IMAD R0, R20, c[0x0][0x1b8], RZ ;  /* 0x00006e0014007a24 */ /* 0x000fe200078e02ff */
[----:B------:R-:W-:Y:S02]  /*2490*/  MOV R234, R12 ;  /* 0x0000000c00ea7202 */ /* 0x000fe40000000f00 */
[----:B------:R-:W-:Y:S01]  /*24a0*/  @!P2 IADD3.X R15, R237, R15, R11, P0, !PT ;  /* 0x0000000fed0fa210 */ /* 0x000fe200007fe40b */
[----:B------:R-:W-:Y:S01]  /*24b0*/  IMAD.MOV.U32 R235, RZ, RZ, R13 ;  /* 0x000000ffffeb7224 */ /* 0x000fe200078e000d */
[----:B------:R-:W-:Y:S01]  /*24c0*/  PLOP3.LUT P0, PT, PT, PT, UP3, 0x80, 0x0 ;  /* 0x000000000000781c */ /* 0x000fe20003f0f038 */
[----:B------:R-:W-:-:S04]  /*24d0*/  IMAD.WIDE.U32 R12, R4, c[0x0][0x370], RZ ;  /* 0x0000dc00040c7a25 */ /* 0x000fc800078e00ff */
[----:B------:R-:W-:Y:S01]  /*24e0*/  IMAD R10, R6, c[0x0][0x1bc], R0 ;  /* 0x00006f00060a7a24 */ /* 0x000fe200078e0200 */
[----:B------:R-:W-:Y:S01]  /*24f0*/  @!P3 IADD3 R0, P5, R3, 0x40, RZ ;  /* 0x000000400300b810 */ /* 0x000fe20007fbe0ff */
[----:B------:R-:W-:Y:S01]  /*2500*/  @!P4 IMAD R7, R21, c[0x0][0x1a0], RZ ;  /* 0x000068001507ca24 */ /* 0x000fe200078e02ff */
[----:B------:R-:W-:-:S05]  /*2510*/  @!P2 IADD3 R12, P1, R234, R12, RZ ;  /* 0x0000000cea0ca210 */ /* 0x000fca0007f3e0ff */
[----:B------:R-:W-:Y:S01]  /*2520*/  @P0 BAR.SYNC.DEFER_BLOCKING 0x0 ;  /* 0x0000000000000b1d */ /* 0x000fe20000010000 */
[----:B------:R-:W-:-:S04]  /*2530*/  IADD3 R11, R245, 0x8, RZ ;  /* 0x00000008f50b7810 */ /* 0x000fc80007ffe0ff */
[----:B------:R-:W-:Y:S02]  /*2540*/  ISETP.GE.AND P6, PT, R11, UR4, PT ;  /* 0x000000040b007c0c */ /* 0x000fe4000bfc6270 */
[----:B------:R-:W-:Y:S01]  /*2550*/  PLOP3.LUT P0, PT, PT, PT, UP0, 0x80, 0x0 ;  /* 0x000000000000781c */ /* 0x000fe20003f0f008 */
[----:B------:R-:W-:Y:S01]  /*2560*/  UMOV UR12, UR38 ;  /* 0x00000026000c7c82 */ /* 0x000fe20008000000 */
[----:B------:R-:W-:Y:S01]  /*2570*/  MOV R243, 0x7f800000 ;  /* 0x7f80000000f37802 */ /* 0x000fe20000000f00 */
[----:B------:R-:W-:Y:S01]  /*2580*/  UMOV UR13, UR39 ;  /* 0x00000027000d7c82 */ /* 0x000fe20008000000 */
[----:B------:R-:W-:Y:S01]  /*2590*/  IMAD.MOV.U32 R244, RZ, RZ, 0x7f800000 ;  /* 0x7f800000fff47424 */ /* 0x000fe200078e00ff */
[----:B------:R-:W-:Y:S01]  /*25a0*/  MOV R241, 0x7f800000 ;  /* 0x7f80000000f17802 */ /* 0x000fe20000000f00 */
[----:B------:R-:W-:Y:S01]  /*25b0*/  IMAD.MOV.U32 R242, RZ, RZ, 0x7f800000 ;  /* 0x7f800000fff27424 */ /* 0x000fe200078e00ff */
[----:B--2---:R1:W2:Y:S02]  /*25c0*/  R2UR UR40, R18 ;  /* 0x00000000122873c2 */ /* 0x0042a400000e0000 */
[----:B-1----:R-:W-:-:S02]  /*25d0*/  IMAD R18, R4, c[0x0][0x374], RZ ;  /* 0x0000dd0004127a24 */ /* 0x002fc400078e02ff */
[----:B------:R-:W-:-:S04]  /*25e0*/  IMAD.WIDE.U32 R4, R6, c[0x0][0x1b8], R8 ;  /* 0x00006e0006047a25 */ /* 0x000fc800078e0008 */
[----:B------:R-:W-:Y:S02]  /*25f0*/  IMAD.IADD R5, R5, 0x1, R10 ;  /* 0x0000000105057824 */ /* 0x000fe400078e020a */
[C---:B------:R-:W-:Y:S01]  /*2600*/  @!P4 IMAD R10, R3.reuse, c[0x0][0x1a4], R7 ;  /* 0x00006900030aca24 */ /* 0x040fe200078e0207 */
[----:B------:R-:W-:Y:S01]  /*2610*/  @!P3 IADD3.X R7, RZ, R21, RZ, P5, !PT ;  /* 0x00000015ff07b210 */ /* 0x000fe20002ffe4ff */
[----:B------:R-:W-:Y:S01]  /*2620*/  @!P4 IMAD.WIDE.U32 R8, R3, c[0x0][0x1a0], R4 ;  /* 0x000068000308ca25 */ /* 0x000fe200078e0004 */
[----:B------:R-:W-:-:S03]  /*2630*/  @!P2 IADD3.X R13, R235, R13, R18, P1, !PT ;  /* 0x0000000deb0da210 */ /* 0x000fc60000ffe412 */
[----:B------:R-:W-:Y:S02]  /*2640*/  @!P3 IMAD R7, R7, c[0x0][0x1a0], RZ ;  /* 0x000068000707ba24 */ /* 0x000fe400078e02ff */
[----:B------:R-:W-:Y:S01]  /*2650*/  @!P4 IMAD.IADD R9, R9, 0x1, R10 ;  /* 0x000000010909c824 */ /* 0x000fe200078e020a */
[----:B------:R-:W-:Y:S01]  /*2660*/  @!P4 LEA R10, P1, R8, c[0x0][0x170], 0x1 ;  /* 0x00005c00080aca11 */ /* 0x000fe200078208ff */
[C---:B------:R-:W-:Y:S02]  /*2670*/  @!P3 IMAD R18, R0.reuse, c[0x0][0x1a4], R7 ;  /* 0x000069000012ba24 */ /* 0x040fe400078e0207 */
[----:B------:R-:W-:Y:S01]  /*2680*/  @!P3 IMAD.WIDE.U32 R4, R0, c[0x0][0x1a0], R4 ;  /* 0x000068000004ba25 */ /* 0x000fe200078e0004 */
[----:B------:R-:W-:-:S04]  /*2690*/  @!P4 LEA.HI.X R11, R8, c[0x0][0x174], R9, 0x1, P1 ;  /* 0x00005d00080bca11 */ /* 0x000fc800008f0c09 */
[----:B------:R-:W-:Y:S02]  /*26a0*/  @!P3 IADD3 R5, R5, R18, RZ ;  /* 0x000000120505b210 */ /* 0x000fe40007ffe0ff */
[----:B------:R-:W-:Y:S01]  /*26b0*/  @!P3 LEA R8, P1, R4, c[0x0][0x170], 0x1 ;  /* 0x00005c000408ba11 */ /* 0x000fe200078208ff */
[----:B------:R-:W-:-:S03]  /*26c0*/  IMAD R7, R20, c[0x0][0x1b0], RZ ;  /* 0x00006c0014077a24 */ /* 0x000fc600078e02ff */
[----:B------:R-:W-:Y:S02]  /*26d0*/  @!P3 LEA.HI.X R9, R4, c[0x0][0x174], R5, 0x1, P1 ;  /* 0x00005d000409ba11 */ /* 0x000fe400008f0c05 */
[C---:B------:R-:W-:Y:S02]  /*26e0*/  IADD3 R4, R250.reuse, 0x1000, RZ ;  /* 0x00001000fa047810 */ /* 0x040fe40007ffe0ff */
[----:B------:R-:W-:Y:S01]  /*26f0*/  ISETP.GE.AND P1, PT, R3, UR4, PT ;  /* 0x0000000403007c0c */ /* 0x000fe2000bf26270 */
[----:B------:R-:W-:Y:S01]  /*2700*/  IMAD.SHL.U32 R0, R250, 0x2, RZ ;  /* 0x00000002fa007824 */ /* 0x000fe200078e00ff */
[----:B------:R-:W-:Y:S01]  /*2710*/  SEL R4, R4, R250, !P0 ;  /* 0x000000fa04047207 */ /* 0x000fe20004000000 */
[C---:B------:R-:W-:Y:S02]  /*2720*/  IMAD R18, R6.reuse, c[0x0][0x1b4], R7 ;  /* 0x00006d0006127a24 */ /* 0x040fe400078e0207 */
[----:B------:R-:W-:Y:S01]  /*2730*/  IMAD.WIDE.U32 R6, R6, c[0x0][0x1b0], R16 ;  /* 0x00006c0006067a25 */ /* 0x000fe200078e0010 */
[----:B------:R-:W-:Y:S03]  /*2740*/  @P4 STS [R0+0x8000], RZ ;  /* 0x008000ff00004388 */ /* 0x000fe60000000800 */
[----:B------:R-:W-:Y:S01]  /*2750*/  IMAD.SHL.U32 R240, R4, 0x2, RZ ;  /* 0x0000000204f07824 */ /* 0x000fe200078e00ff */
[----:B------:R-:W-:Y:S01]  /*2760*/  @P4 STS [R0+0x8004], RZ ;  /* 0x008004ff00004388 */ /* 0x000fe20000000800 */
[----:B------:R-:W-:Y:S01]  /*2770*/  @!P4 MOV R4, R6 ;  /* 0x000000060004c202 */ /* 0x000fe20000000f00 */
[----:B------:R-:W-:-:S02]  /*2780*/  IMAD.IADD R5, R7, 0x1, R18 ;  /* 0x0000000107057824 */ /* 0x000fc400078e0212 */
        /* <DEDUP_REMOVED lines=12> */
[----:B------:R-:W-:Y:S01]  /*2850*/  @P1 STS [R0+0x4004], RZ ;  /* 0x004004ff00001388 */ /* 0x000fe20000000800 */
[----:B-1----:R-:W-:-:S03]  /*2860*/  @!P4 IMAD R10, R21, c[0x0][0x198], RZ ;  /* 0x00006600150aca24 */ /* 0x002fc600078e02ff */
[----:B------:R-:W-:Y:S01]  /*2870*/  @P1 STS.64 [R0+0x4008], RZ ;  /* 0x004008ff00001388 */ /* 0x000fe20000000a00 */
[----:B------:R-:W-:-:S03]  /*2880*/  @!P4 IMAD R7, R3, c[0x0][0x19c], R10 ;  /* 0x000067000307ca24 */ /* 0x000fc600078e020a */
[----:B------:R-:W-:Y:S01]  /*2890*/  @!PT LDS RZ, [RZ] ;  /* 0x00000000fffff984 */ /* 0x000fe20000000800 */
[----:B------:R-:W-:Y:S01]  /*28a0*/  @!PT LDS RZ, [RZ] ;  /* 0x00000000fffff984 */ /* 0x000fe20000000800 */
[----:B------:R-:W-:Y:S01]  /*28b0*/  @!PT LDS RZ, [RZ] ;  /* 0x00000000fffff984 */ /* 0x000fe20000000800 */
[----:B------:R1:W-:Y:S01]  /*28c0*/  @!P1 LDGSTS.E.BYPASS.LTC128B.128 [R0+0x4000], [R234.64] ;  /* 0x04000000ea009fae */ /* 0x0003e2000b901d4a */
[----:B----4-:R-:W-:-:S03]  /*28d0*/  @!P4 IMAD.WIDE.U32 R8, R3, c[0x0][0x198], R4 ;  /* 0x000066000308ca25 */ /* 0x010fc600078e0004 */
[----:B------:R-:W-:Y:S01]  /*28e0*/  @P2 STS.128 [R0+0x5000], RZ ;  /* 0x005000ff00002388 */ /* 0x000fe20000000c00 */
[----:B------:R-:W-:Y:S01]  /*28f0*/  IADD3 R4, R245, 0x40, RZ ;  /* 0x00000040f5047810 */ /* 0x000fe20007ffe0ff */
[----:B------:R-:W-:Y:S02]  /*2900*/  @!P4 IMAD.IADD R7, R9, 0x1, R7 ;  /* 0x000000010907c824 */ /* 0x000fe400078e0207 */
[----:B------:R-:W-:Y:S01]  /*2910*/  @!PT LDS RZ, [RZ] ;  /* 0x00000000fffff984 */ /* 0x000fe20000000800 */
[----:B------:R-:W-:Y:S01]  /*2920*/  @!PT LDS RZ, [RZ] ;  /* 0x00000000fffff984 */ /* 0x000fe20000000800 */
[----:B------:R-:W-:Y:S01]  /*2930*/  @!PT LDS RZ, [RZ] ;  /* 0x00000000fffff984 */ /* 0x000fe20000000800 */
[----:B------:R1:W-:Y:S01]  /*2940*/  @!P2 LDGSTS.E.BYPASS.LTC128B.128 [R0+0x5000], [R12.64] ;  /* 0x050000000c00afae */ /* 0x0003e2000b901d4a */
[----:B------:R-:W-:-:S03]  /*2950*/  @!P4 LEA R10, P5, R8, c[0x0][0x168], 0x1 ;  /* 0x00005a00080aca11 */ /* 0x000fc600078a08ff */
[----:B------:R-:W-:Y:S04]  /*2960*/  @P1 STS [R240], RZ ;  /* 0x000000fff0001388 */ /* 0x000fe80000000800 */
        /* <DEDUP_REMOVED lines=8> */
[----:B------:R-:W-:Y:S02]  /*29f0*/  @!P4 LEA.HI.X R11, R8, c[0x0][0x16c], R7, 0x1, P5 ;  /* 0x00005b00080bca11 */ /* 0x000fe400028f0c07 */
[----:B------:R-:W-:Y:S01]  /*2a00*/  ISETP.GE.AND P5, PT, R4, UR4, PT ;  /* 0x0000000404007c0c */ /* 0x000fe2000bfa6270 */
[----:B------:R-:W-:-:S04]  /*2a10*/  @!P3 IMAD.X R4, RZ, RZ, R21, P1 ;  /* 0x000000ffff04b224 */ /* 0x000fc800008e0615 */
[----:B------:R-:W-:Y:S01]  /*2a20*/  @!P3 IMAD R7, R4, c[0x0][0x198], RZ ;  /* 0x000066000407ba24 */ /* 0x000fe200078e02ff */
[----:B------:R-:W-:Y:S01]  /*2a30*/  @!P3 MOV R4, R6 ;  /* 0x000000060004b202 */ /* 0x000fe20000000f00 */
[----:B------:R-:W-:Y:S02]  /*2a40*/  @P2 STS [R240+0x1000], RZ ;  /* 0x001000fff0002388 */ /* 0x000fe40000000800 */
[C---:B------:R-:W-:Y:S02]  /*2a50*/  @!P3 IMAD R6, R3.reuse, c[0x0][0x19c], R7 ;  /* 0x000067000306ba24 */ /* 0x040fe400078e0207 */
[----:B------:R-:W-:Y:S01]  /*2a60*/  @!P3 IMAD.WIDE.U32 R4, R3, c[0x0][0x198], R4 ;  /* 0x000066000304ba25 */ /* 0x000fe200078e0004 */
[----:B------:R-:W-:Y:S04]  /*2a70*/  @P2 STS [R240+0x1004], RZ ;  /* 0x001004fff0002388 */ /* 0x000fe80000000800 */
[----:B------:R-:W-:Y:S01]  /*2a80*/  @P2 STS [R240+0x1008], RZ ;  /* 0x001008fff0002388 */ /* 0x000fe20000000800 */
[----:B------:R-:W-:-:S03]  /*2a90*/  @!P3 IMAD.IADD R3, R5, 0x1, R6 ;  /* 0x000000010503b824 */ /* 0x000fc600078e0206 */
[----:B------:R-:W-:Y:S04]  /*2aa0*/  @P2 STS [R240+0x100c], RZ ;  /* 0x00100cfff0002388 */ /* 0x000fe80000000800 */
[----:B------:R-:W-:Y:S01]  /*2ab0*/  @!PT LDS RZ, [RZ] ;  /* 0x00000000fffff984 */ /* 0x000fe20000000800 */
[----:B------:R-:W-:Y:S01]  /*2ac0*/  @!PT LDS RZ, [RZ] ;  /* 0x00000000fffff984 */ /* 0x000fe20000000800 */
[----:B------:R-:W-:Y:S01]  /*2ad0*/  @!PT LDS RZ, [RZ] ;  /* 0x00000000fffff984 */ /* 0x000fe20000000800 */
[----:B------:R4:W-:Y:S04]  /*2ae0*/  @!P2 LDGSTS.E.BYPASS.LTC128B.128 [R240+0x1000], [R14.64] ;  /* 0x010000000ef0afae */ /* 0x0009e8000b901d4a */
[----:B------:R-:W-:Y:S04]  /*2af0*/  @P4 STS [R0+0x6000], RZ ;  /* 0x006000ff00004388 */ /* 0x000fe80000000800 */
[----:B------:R-:W-:Y:S04]  /*2b00*/  @P4 STS [R0+0x6004], RZ ;  /* 0x006004ff00004388 */ /* 0x000fe80000000800 */
[----:B------:R-:W-:Y:S04]  /*2b10*/  @P4 STS.64 [R0+0x6008], RZ ;  /* 0x006008ff00004388 */ /* 0x000fe80000000a00 */
[----:B------:R-:W-:Y:S01]  /*2b20*/  @!PT LDS RZ, [RZ] ;  /* 0x00000000fffff984 */ /* 0x000fe20000000800 */
[----:B------:R-:W-:Y:S01]  /*2b30*/  @!PT LDS RZ, [RZ] ;  /* 0x00000000fffff984 */ /* 0x000fe20000000800 */
[----:B------:R-:W-:Y:S01]  /*2b40*/  @!PT LDS RZ, [RZ] ;  /* 0x00000000fffff984 */ /* 0x000fe20000000800 */
[----:B------:R1:W-:Y:S01]  /*2b50*/  @!P4 LDGSTS.E.BYPASS.LTC128B.128 [R0+0x6000], [R10.64] ;  /* 0x060000000a00cfae */ /* 0x0003e2000b901d4a */
[----:B------:R-:W-:-:S04]  /*2b60*/  @!P3 LEA R6, P4, R4, c[0x0][0x168], 0x1 ;  /* 0x00005a000406ba11 */ /* 0x000fc800078808ff */
[----:B------:R-:W-:Y:S01]  /*2b70*/  @!P3 LEA.HI.X R7, R4, c[0x0][0x16c], R3, 0x1, P4 ;  /* 0x00005b000407ba11 */ /* 0x000fe200020f0c03 */
[----:B------:R1:W-:Y:S01]  /*2b80*/  @P3 STS.128 [R0+0x7000], RZ ;  /* 0x007000ff00003388 */ /* 0x0003e20000000c00 */
[----:B------:R-:W-:-:S03]  /*2b90*/  IADD3 R8, R245, 0x48, RZ ;  /* 0x00000048f5087810 */ /* 0x000fc60007ffe0ff */
[----:B------:R-:W-:Y:S01]  /*2ba0*/  @!PT LDS RZ, [RZ] ;  /* 0x00000000fffff984 */ /* 0x000fe20000000800 */
[----:B------:R-:W-:Y:S01]  /*2bb0*/  @!PT LDS RZ, [RZ] ;  /* 0x00000000fffff984 */ /* 0x000fe20000000800 */
[----:B------:R-:W-:Y:S01]  /*2bc0*/  @!PT LDS RZ, [RZ] ;  /* 0x00000000fffff984 */ /* 0x000fe20000000800 */
[----:B------:R1:W-:Y:S04]  /*2bd0*/  @!P3 LDGSTS.E.BYPASS.LTC128B.128 [R0+0x7000], [R6.64] ;  /* 0x070000000600bfae */ /* 0x0003e8000b901d4a */
[----:B------:R-:W0:Y:S01]  /*2be0*/  LDGDEPBAR ;  /* 0x00000000000079af */ /* 0x000e220000000000 */
[----:B------:R-:W-:Y:S02]  /*2bf0*/  ISETP.GE.AND P1, PT, R8, UR4, PT ;  /* 0x0000000408007c0c */ /* 0x000fe4000bf26270 */
[----:B------:R-:W-:Y:S01]  /*2c00*/  ISETP.GE.AND P2, PT, R245, UR4, PT ;  /* 0x00000004f5007c0c */ /* 0x000fe2000bf46270 */
[----:B------:R-:W-:-:S04]  /*2c10*/  IMAD.MOV.U32 R4, RZ, RZ, 0x4 ;  /* 0x00000004ff047424 */ /* 0x000fc800078e00ff */
[----:B------:R-:W-:-:S05]  /*2c20*/  IMAD.WIDE R4, R245, R4, UR12 ;  /* 0x0000000cf5047e25 */ /* 0x000fca000f8e0204 */
[----:B------:R2:W5:Y:S04]  /*2c30*/  @!P6 LDG.E R244, [R4.64+0x20] ;  /* 0x0000200a04f4e981 */ /* 0x000568000c1e1900 */
[----:B------:R2:W5:Y:S04]  /*2c40*/  @!P2 LDG.E R243, [R4.64] ;  /* 0x0000000a04f3a981 */ /* 0x000568000c1e1900 */
[----:B------:R2:W5:Y:S01]  /*2c50*/  @!P5 LDG.E R241, [R4.64+0x100] ;  /* 0x0001000a04f1d981 */ /* 0x000562000c1e1900 */
[----:B-1----:R-:W-:Y:S01]  /*2c60*/  IMAD.MOV.U32 R6, RZ, RZ, 0x4 ;  /* 0x00000004ff067424 */ /* 0x002fe200078e00ff */
[----:B------:R-:W-:-:S04]  /*2c70*/  DEPBAR.LE SB0, 0x1 ;  /* 0x000080400000791a */ /* 0x000fc80000000000 */
[----:B------:R-:W-:-:S05]  /*2c80*/  @!P1 IMAD.WIDE R6, R8, R6, UR12 ;  /* 0x0000000c08069e25 */ /* 0x000fca000f8e0206 */
[----:B------:R1:W5:Y:S04]  /*2c90*/  @!P1 LDG.E R242, [R6.64] ;  /* 0x0000000a06f29981 */ /* 0x000368000c1e1900 */
[----:B------:R-:W-:Y:S01]  /*2ca0*/  BAR.SYNC.DEFER_BLOCKING 0x0 ;  /* 0x0000000000007b1d */ /* 0x000fe20000010000 */
[----:B-1----:R-:W-:Y:S01]  /*2cb0*/  IMAD.MOV.U32 R6, RZ, RZ, c[0x0][0x308] ;  /* 0x0000c200ff067624 */ /* 0x002fe200078e00ff */
[----:B------:R-:W-:-:S04]  /*2cc0*/  MOV R7, c[0x0][0x30c] ;  /* 0x0000c30000077a02 */ /* 0x000fc80000000f00 */
[----:B---3--:R-:W1:Y:S01]  /*2cd0*/  R2UR UR41, R22 ;  /* 0x00000000162973c2 */ /* 0x008e6200000e0000 */
[----:B------:R4:W3:Y:S04]  /*2ce0*/  LDSM.16.M88.4 R112, [R145+0x8000] ;  /* 0x008000009170783b */ /* 0x0008e80000000200 */
[----:B--2---:R2:W1:Y:S04]  /*2cf0*/  LDG.E.64 R4, [R6.64+0x8] ;  /* 0x0000080a06047981 */ /* 0x004468000c1e1b00 */
[----:B------:R4:W1:Y:S04]  /*2d00*/  LDSM.16.M88.4 R116, [R145+0x8400] ;  /* 0x008400009174783b */ /* 0x0008680000000200 */
[----:B------:R4:W1:Y:S04]  /*2d10*/  LDSM.16.M88.4 R120, [R145+0x8800] ;  /* 0x008800009178783b */ /* 0x0008680000000200 */
[----:B------:R4:W1:Y:S04]  /*2d20*/  LDSM.16.M88.4 R124, [R145+0x8c00] ;  /* 0x008c0000917c783b */ /* 0x0008680000000200 */
[----:B------:R4:W1:Y:S04]  /*2d30*/  LDSM.16.M88.4 R128, [R146+0x8000] ;  /* 0x008000009280783b */ /* 0x0008680000000200 */
[----:B------:R4:W1:Y:S04]  /*2d40*/  LDSM.16.M88.4 R132, [R146+0x8400] ;  /* 0x008400009284783b */ /* 0x0008680000000200 */
[----:B------:R4:W1:Y:S04]  /*2d50*/  LDSM.16.M88.4 R136, [R146+0x8800] ;  /* 0x008800009288783b */ /* 0x0008680000000200 */
[----:B--2---:R-:W2:Y:S04]  /*2d60*/  LDG.E.64 R6, [R6.64] ;  /* 0x0000000a06067981 */ /* 0x004ea8000c1e1b00 */
[----:B------:R4:W1:Y:S01]  /*2d70*/  LDSM.16.M88.4 R140, [R146+0x8c00] ;  /* 0x008c0000928c783b */ /* 0x0008620000000200 */
[----:B------:R-:W-:-:S02]  /*2d80*/  SHF.R.S32.HI R0, RZ, 0x1f, R19 ;  /* 0x0000001fff007819 */ /* 0x000fc40000011413 */
[C---:B------:R-:W-:Y:S02]  /*2d90*/  IADD3 R3, R158.reuse, 0x1000, RZ ;  /* 0x000010009e037810 */ /* 0x040fe40007ffe0ff */
[----:B------:R-:W-:Y:S02]  /*2da0*/  SHF.L.U32 R150, R158, 0x1, RZ ;  /* 0x000000019e967819 */ /* 0x000fe400000006ff */
[----:B------:R-:W-:Y:S01]  /*2db0*/  SEL R3, R3, R158, !P0 ;  /* 0x0000009e03037207 */ /* 0x000fe20004000000 */
[----:B------:R-:W-:Y:S01]  /*2dc0*/  CS2R R94, SRZ ;  /* 0x00000000005e7805 */ /* 0x000fe2000001ff00 */
[----:B------:R-:W-:Y:S01]  /*2dd0*/  CS2R R92, SRZ ;  /* 0x00000000005c7805 */ /* 0x000fe2000001ff00 */
[----:B------:R-:W-:Y:S01]  /*2de0*/  CS2R R98, SRZ ;  /* 0x0000000000627805 */ /* 0x000fe2000001ff00 */
[----:B------:R-:W-:Y:S01]  /*2df0*/  CS2R R96, SRZ ;  /* 0x0000000000607805 */ /* 0x000fe2000001ff00 */
[----:B------:R-:W-:Y:S01]  /*2e00*/  IMAD.SHL.U32 R144, R3, 0x2, RZ ;  /* 0x0000000203907824 */ /* 0x000fe200078e00ff */
        /* <DEDUP_REMOVED lines=13> */
[----:B------:R-:W-:Y:S01]  /*2ee0*/  UMOV UR15, UR5 ;  /* 0x00000005000f7c82 */ /* 0x000fe20008000000 */
[----:B-1----:R-:W-:-:S04]  /*2ef0*/  IADD3 R246, P2, P1, R4, UR41, R19 ;  /* 0x0000002904f67c10 */ /* 0x002fc8000f95e013 */
[----:B------:R-:W-:Y:S02]  /*2f00*/  IADD3.X R249, R5, UR40, R0, P2, P1 ;  /* 0x0000002805f97c10 */ /* 0x000fe400097e2400 */
[----:B------:R-:W-:-:S04]  /*2f10*/  IADD3 R0, R152, 0x1000, RZ ;  /* 0x0000100098007810 */ /* 0x000fc80007ffe0ff */
[----:B------:R-:W-:Y:S01]  /*2f20*/  SEL R0, R0, R152, !P0 ;  /* 0x0000009800007207 */ /* 0x000fe20004000000 */
[----:B--2---:R4:W1:Y:S08]  /*2f30*/  R2UR UR8, R7 ;  /* 0x00000000070873c2 */ /* 0x00487000000e0000 */
[----:B------:R4:W2:Y:S01]  /*2f40*/  R2UR UR9, R6 ;  /* 0x00000000060973c2 */ /* 0x0008a200000e0000 */
[----:B------:R-:W-:-:S02]  /*2f50*/  IMAD.SHL.U32 R3, R0, 0x2, RZ ;  /* 0x0000000200037824 */ /* 0x000fc400078e00ff */
[----:B---3--:R-:W-:-:S05]  /*2f60*/  IMAD.WIDE.U32 R246, R246, -0x2daee0ad, RZ ;  /* 0xd2511f53f6f67825 */ /* 0x008fca00078e00ff */
.L_x_275:
[----:B------:R-:W-:Y:S01]  /*2f70*/  PLOP3.LUT P0, PT, PT, PT, UP1, 0x80, 0x0 ;  /* 0x000000000000781c */ /* 0x000fe20003f0f018 */
[----:B------:R-:W-:Y:S01]  /*2f80*/  IMAD.U32 R0, RZ, RZ, UR14 ;  /* 0x0000000eff007e24 */ /* 0x000fe2000f8e00ff */
[----:B------:R-:W-:Y:S01]  /*2f90*/  PLOP3.LUT P1, PT, PT, PT, UP1, 0x80, 0x0 ;  /* 0x000000000000781c */ /* 0x000fe20003f2f018 */
[----:B----4-:R-:W-:Y:S01]  /*2fa0*/  IMAD.U32 R6, RZ, RZ, UR7 ;  /* 0x00000007ff067e24 */ /* 0x010fe2000f8e00ff */
[----:B------:R-:W-:Y:S01]  /*2fb0*/  PLOP3.LUT P3, PT, PT, PT, UP1, 0x80, 0x0 ;  /* 0x000000000000781c */ /* 0x000fe20003f6f018 */
[----:B------:R-:W-:Y:S01]  /*2fc0*/  IMAD R0, R0, 0x2, R248 ;  /* 0x0000000200007824 */ /* 0x000fe200078e02f8 */
[----:B------:R-:W-:Y:S01]  /*2fd0*/  PLOP3.LUT P2, PT, PT, PT, UP1, 0x80, 0x0 ;  /* 0x000000000000781c */ /* 0x000fe20003f4f018 */
[----:B------:R-:W-:Y:S01]  /*2fe0*/  IMAD R6, R6, 0x8, R251 ;  /* 0x0000000806067824 */ /* 0x000fe200078e02fb */
[----:B------:R-:W-:Y:S01]  /*2ff0*/  PLOP3.LUT P5, PT, PT, PT, UP1, 0x80, 0x0 ;  /* 0x000000000000781c */ /* 0x000fe20003faf018 */
[----:B------:R-:W-:Y:S01]  /*3000*/  IMAD.SHL.U32 R0, R0, 0x2, RZ ;  /* 0x0000000200007824 */ /* 0x000fe200078e00ff */
[----:B------:R-:W-:Y:S01]  /*3010*/  PLOP3.LUT P4, PT, PT, PT, UP1, 0x80, 0x0 ;  /* 0x000000000000781c */ /* 0x000fe20003f8f018 */
[----:B------:R-:W0:Y:S01]  /*3020*/  LDGDEPBAR ;  /* 0x00000000000079af */ /* 0x000e220000000000 */
[C---:B------:R-:W-:Y:S01]  /*3030*/  IADD3 R5, R6.reuse, 0x4, RZ ;  /* 0x0000000406057810 */ /* 0x040fe20007ffe0ff */
[----:B------:R-:W-:Y:S01]  /*3040*/  IMAD.WIDE.U32 R6, R6, -0x326172a9, RZ ;  /* 0xcd9e8d5706067825 */ /* 0x000fe200078e00ff */
[----:B------:R-:W-:Y:S01]  /*3050*/  IADD3 R4, R0, 0x1, RZ ;  /* 0x0000000100047810 */ /* 0x000fe20007ffe0ff */
[----:B-1----:R-:W-:Y:S01]  /*3060*/  UIADD3 UR4, UR8, -0x4498517b, URZ ;  /* 0xbb67ae8508047890 */ /* 0x002fe2000fffe03f */
[C---:B------:R-:W-:Y:S01]  /*3070*/  LOP3.LUT R8, R247.reuse, UR8, R0, 0x96, !PT ;  /* 0x00000008f7087c12 */ /* 0x040fe2000f8e9600 */
[----:B------:R-:W-:Y:S01]  /*3080*/  UISETP.GE.AND UP4, UPT, UR7, 0x1, UPT ;  /* 0x000000010700788c */ /* 0x000fe2000bf86270 */
[----:B------:R-:W-:Y:S01]  /*3090*/  LOP3.LUT R0, R247, UR8, R4, 0x96, !PT ;  /* 0x00000008f7007c12 */ /* 0x000fe2000f8e9604 */
[----:B------:R-:W-:Y:S01]  /*30a0*/  IMAD.WIDE.U32 R4, R5, -0x326172a9, RZ ;  /* 0xcd9e8d5705047825 */ /* 0x000fe200078e00ff */
[----:B-----5:R-:W-:Y:S01]  /*30b0*/  FSETP.NEU.FTZ.AND P6, PT, R242, -INF , PT ;  /* 0xff800000f200780b */ /* 0x020fe20003fdd000 */
[----:B------:R-:W1:Y:S01]  /*30c0*/  @P0 S2R R159, SR_TID.X ;  /* 0x00000000009f0919 */ /* 0x000e620000002100 */
[----:B------:R-:W-:Y:S01]  /*30d0*/  LOP3.LUT R12, R246, UR4, RZ, 0x3c, !PT ;  /* 0x00000004f60c7c12 */ /* 0x000fe2000f8e3cff */
[----:B------:R-:W-:Y:S01]  /*30e0*/  IMAD.WIDE.U32 R20, R0, -0x326172a9, RZ ;  /* 0xcd9e8d5700147825 */ /* 0x000fe200078e00ff */
[----:B--2---:R-:W-:Y:S01]  /*30f0*/  LOP3.LUT R0, R249, UR9, RZ, 0x3c, !PT ;  /* 0x00000009f9007c12 */ /* 0x004fe2000f8e3cff */
[----:B------:R-:W-:Y:S01]  /*3100*/  UIADD3 UR4, UR9, -0x61c88647, URZ ;  /* 0x9e3779b909047890 */ /* 0x000fe2000fffe03f */
[----:B------:R-:W-:Y:S01]  /*3110*/  PLOP3.LUT P0, PT, PT, PT, UP1, 0x80, 0x0 ;  /* 0x000000000000781c */ /* 0x000fe20003f0f018 */
[----:B------:R-:W-:Y:S01]  /*3120*/  IMAD.WIDE.U32 R22, R8, -0x326172a9, RZ ;  /* 0xcd9e8d5708167825 */ /* 0x000fe200078e00ff */
[-C--:B------:R-:W-:Y:S02]  /*3130*/  LOP3.LUT R10, R7, R0.reuse, RZ, 0x3c, !PT ;  /* 0x00000000070a7212 */ /* 0x080fe400078e3cff */
[----:B------:R-:W-:Y:S02]  /*3140*/  LOP3.LUT R8, R5, R0, RZ, 0x3c, !PT ;  /* 0x0000000005087212 */ /* 0x000fe400078e3cff */
[C---:B------:R-:W-:Y:S01]  /*3150*/  LOP3.LUT R18, R23.reuse, UR4, R6, 0x96, !PT ;  /* 0x0000000417127c12 */ /* 0x040fe2000f8e9606 */
[----:B------:R-:W-:Y:S01]  /*3160*/  IMAD.WIDE.U32 R10, R10, -0x2daee0ad, RZ ;  /* 0xd2511f530a0a7825 */ /* 0x000fe200078e00ff */
[----:B------:R-:W-:Y:S02]  /*3170*/  LOP3.LUT R14, R23, UR4, R4, 0x96, !PT ;  /* 0x00000004170e7c12 */ /* 0x000fe4000f8e9604 */
[C---:B------:R-:W-:Y:S01]  /*3180*/  LOP3.LUT R16, R21.reuse, UR4, R6, 0x96, !PT ;  /* 0x0000000415107c12 */ /* 0x040fe2000f8e9606 */
[----:B------:R-:W-:Y:S01]  /*3190*/  IMAD.WIDE.U32 R8, R8, -0x2daee0ad, RZ ;  /* 0xd2511f5308087825 */ /* 0x000fe200078e00ff */
[----:B------:R-:W-:Y:S01]  /*31a0*/  LOP3.LUT R13, R21, UR4, R4, 0x96, !PT ;  /* 0x00000004150d7c12 */ /* 0x000fe2000f8e9604 */
[----:B------:R-:W-:Y:S01]  /*31b0*/  UIADD3 UR4, UR9, 0x3c6ef372, URZ ;  /* 0x3c6ef37209047890 */ /* 0x000fe2000fffe03f */
[----:B------:R-:W-:Y:S01]  /*31c0*/  LOP3.LUT R6, R12, R11, RZ, 0x3c, !PT ;  /* 0x0000000b0c067212 */ /* 0x000fe200078e3cff */
[----:B------:R-:W-:Y:S01]  /*31d0*/  IMAD.WIDE.U32 R18, R18, -0x2daee0ad, RZ ;  /* 0xd2511f5312127825 */ /* 0x000fe200078e00ff */
[----:B------:R-:W-:Y:S03]  /*31e0*/  LOP3.LUT R4, R12, R9, RZ, 0x3c, !PT ;  /* 0x000000090c047212 */ /* 0x000fe600078e3cff */
[----:B------:R-:W-:Y:S01]  /*31f0*/  IMAD.WIDE.U32 R6, R6, -0x326172a9, RZ ;  /* 0xcd9e8d5706067825 */ /* 0x000fe200078e00ff */
[----:B------:R-:W-:Y:S04]  /*3200*/  DEPBAR.LE SB0, 0x0 ;  /* 0x000080000000791a */ /* 0x000fe80000000000 */
[C---:B------:R-:W-:Y:S01]  /*3210*/  LOP3.LUT R26, R7.reuse, UR4, R22, 0x96, !PT ;  /* 0x00000004071a7c12 */ /* 0x040fe2000f8e9616 */
[----:B------:R-:W-:Y:S01]  /*3220*/  IMAD.WIDE.U32 R4, R4, -0x326172a9, RZ ;  /* 0xcd9e8d5704047825 */ /* 0x000fe200078e00ff */
[----:B------:R-:W-:Y:S01]  /*3230*/  LOP3.LUT R24, R7, UR4, R20, 0x96, !PT ;  /* 0x0000000407187c12 */ /* 0x000fe2000f8e9614 */
[----:B------:R-:W-:Y:S02]  /*3240*/  BAR.SYNC.DEFER_BLOCKING 0x0 ;  /* 0x0000000000007b1d */ /* 0x000fe40000010000 */
[----:B------:R-:W-:Y:S01]  /*3250*/  IMAD.WIDE.U32 R16, R16, -0x2daee0ad, RZ ;  /* 0xd2511f5310107825 */ /* 0x000fe200078e00ff */
[C---:B------:R-:W-:Y:S02]  /*3260*/  LOP3.LUT R22, R5.reuse, UR4, R22, 0x96, !PT ;  /* 0x0000000405167c12 */ /* 0x040fe4000f8e9616 */
[----:B------:R-:W-:Y:S01]  /*3270*/  LOP3.LUT R20, R5, UR4, R20, 0x96, !PT ;  /* 0x0000000405147c12 */ /* 0x000fe2000f8e9614 */
[----:B------:R-:W-:Y:S01]  /*3280*/  UIADD3 UR4, UR8, 0x76cf5d0a, URZ ;  /* 0x76cf5d0a08047890 */ /* 0x000fe2000fffe03f */
[----:B------:R-:W-:Y:S04]  /*3290*/  IMAD.WIDE.U32 R14, R14, -0x2daee0ad, RZ ;  /* 0xd2511f530e0e7825 */ /* 0x000fe800078e00ff */
[----:B------:R-:W-:Y:S01]  /*32a0*/  IMAD.WIDE.U32 R12, R13, -0x2daee0ad, RZ ;  /* 0xd2511f530d0c7825 */ /* 0x000fe200078e00ff */
[--C-:B------:R-:W-:Y:S02]  /*32b0*/  LOP3.LUT R0, R19, UR4, R10.reuse, 0x96, !PT ;  /* 0x0000000413007c12 */ /* 0x100fe4000f8e960a */
[----:B------:R-:W-:Y:S01]  /*32c0*/  LOP3.LUT R5, R17, UR4, R10, 0x96, !PT ;  /* 0x0000000411057c12 */ /* 0x000fe2000f8e960a */
[----:B------:R-:W-:Y:S01]  /*32d0*/  IMAD.WIDE.U32 R26, R26, -0x2daee0ad, RZ ;  /* 0xd2511f531a1a7825 */ /* 0x000fe200078e00ff */
[--C-:B------:R-:W-:Y:S02]  /*32e0*/  LOP3.LUT R10, R15, UR4, R8.reuse, 0x96, !PT ;  /* 0x000000040f0a7c12 */ /* 0x100fe4000f8e9608 */
[----:B------:R-:W-:Y:S01]  /*32f0*/  LOP3.LUT R8, R13, UR4, R8, 0x96, !PT ;  /* 0x000000040d087c12 */ /* 0x000fe2000f8e9608 */
[----:B------:R-:W-:Y:S01]  /*3300*/  UIADD3 UR4, UR8, 0x32370b8f, URZ ;  /* 0x32370b8f08047890 */ /* 0x000fe2000fffe03f */
[----:B------:R-:W-:Y:S04]  /*3310*/  IMAD.WIDE.U32 R24, R24, -0x2daee0ad, RZ ;  /* 0xd2511f5318187825 */ /* 0x000fe800078e00ff */
[----:B------:R-:W-:Y:S01]  /*3320*/  IMAD.WIDE.U32 R22, R22, -0x2daee0ad, RZ ;  /* 0xd2511f5316167825 */ /* 0x000fe200078e00ff */
[----:B------:R-:W-:Y:S01]  /*3330*/  LOP3.LUT R34, R27, UR4, R18, 0x96, !PT ;  /* 0x000000041b227c12 */ /* 0x000fe2000f8e9612 */
[----:B------:R-:W-:Y:S01]  /*3340*/  LDSM.16.M88.4 R64, [R144] ;  /* 0x000000009040783b */ /* 0x000fe20000000200 */
[----:B------:R-:W-:Y:S01]  /*3350*/  LOP3.LUT R32, R25, UR4, R16, 0x96, !PT ;  /* 0x0000000419207c12 */ /* 0x000fe2000f8e9610 */
[----:B------:R-:W-:Y:S01]  /*3360*/  IMAD.WIDE.U32 R20, R20, -0x2daee0ad, RZ ;  /* 0xd2511f5314147825 */ /* 0x000fe200078e00ff */
[----:B------:R-:W-:Y:S03]  /*3370*/  LOP3.LUT R30, R23, UR4, R14, 0x96, !PT ;  /* 0x00000004171e7c12 */ /* 0x000fe6000f8e960e */
[----:B------:R-:W-:Y:S01]  /*3380*/  IMAD.WIDE.U32 R34, R34, -0x326172a9, RZ ;  /* 0xcd9e8d5722227825 */ /* 0x000fe200078e00ff */
[----:B------:R-:W-:Y:S01]  /*3390*/  LOP3.LUT R28, R21, UR4, R12, 0x96, !PT ;  /* 0x00000004151c7c12 */ /* 0x000fe2000f8e960c */
[----:B------:R-:W-:Y:S01]  /*33a0*/  UIADD3 UR4, UR9, -0x255992d5, URZ ;  /* 0xdaa66d2b09047890 */ /* 0x000fe2000fffe03f */
[----:B------:R-:W-:Y:S01]  /*33b0*/  LDSM.16.M88.4 R60, [R144+0x1000] ;  /* 0x00100000903c783b */ /* 0x000fe20000000200 */
[----:B------:R-:W-:Y:S04]  /*33c0*/  IMAD.WIDE.U32 R14, R0, -0x326172a9, RZ ;  /* 0xcd9e8d57000e7825 */ /* 0x000fe800078e00ff */
[----:B------:R-:W-:Y:S01]  /*33d0*/  IMAD.WIDE.U32 R12, R5, -0x326172a9, RZ ;  /* 0xcd9e8d57050c7825 */ /* 0x000fe200078e00ff */
[--C-:B------:R-:W-:Y:S02]  /*33e0*/  LOP3.LUT R0, R15, UR4, R6.reuse, 0x96, !PT ;  /* 0x000000040f007c12 */ /* 0x100fe4000f8e9606 */
[----:B------:R-:W-:Y:S01]  /*33f0*/  LDSM.16.M88.4 R48, [R145+0x6800] ;  /* 0x006800009130783b */ /* 0x000fe20000000200 */
[----:B------:R-:W-:Y:S01]  /*3400*/  IMAD.WIDE.U32 R10, R10, -0x326172a9, RZ ;  /* 0xcd9e8d570a0a7825 */ /* 0x000fe200078e00ff */
[----:B------:R-:W-:Y:S03]  /*3410*/  LOP3.LUT R5, R13, UR4, R6, 0x96, !PT ;  /* 0x000000040d057c12 */ /* 0x000fe6000f8e9606 */
[----:B------:R-:W-:Y:S01]  /*3420*/  IMAD.WIDE.U32 R8, R8, -0x326172a9, RZ ;  /* 0xcd9e8d5708087825 */ /* 0x000fe200078e00ff */
[--C-:B------:R-:W-:Y:S02]  /*3430*/  LOP3.LUT R6, R11, UR4, R4.reuse, 0x96, !PT ;  /* 0x000000040b067c12 */ /* 0x100fe4000f8e9604 */
[----:B------:R-:W-:Y:S01]  /*3440*/  LDSM.16.M88.4 R100, [R145+0x6c00] ;  /* 0x006c00009164783b */ /* 0x000fe20000000200 */
[----:B------:R-:W-:Y:S01]  /*3450*/  IMAD.WIDE.U32 R32, R32, -0x326172a9, RZ ;  /* 0xcd9e8d5720207825 */ /* 0x000fe200078e00ff */
[----:B------:R-:W-:Y:S01]  /*3460*/  LOP3.LUT R4, R9, UR4, R4, 0x96, !PT ;  /* 0x0000000409047c12 */ /* 0x000fe2000f8e9604 */
[----:B------:R-:W-:Y:S02]  /*3470*/  UIADD3 UR4, UR9, 0x78dde6e4, URZ ;  /* 0x78dde6e409047890 */ /* 0x000fe4000fffe03f */
[----:B------:R-:W-:Y:S03]  /*3480*/  IMAD.WIDE.U32 R30, R30, -0x326172a9, RZ ;  /* 0xcd9e8d571e1e7825 */ /* 0x000fe600078e00ff */
[----:B------:R-:W-:Y:S01]  /*3490*/  LDSM.16.M88.4 R108, [R146+0x6000] ;  /* 0x00600000926c783b */ /* 0x000fe20000000200 */
[----:B------:R-:W-:Y:S01]  /*34a0*/  LOP3.LUT R18, R35, UR4, R14, 0x96, !PT ;  /* 0x0000000423127c12 */ /* 0x000fe2000f8e960e */
[----:B------:R-:W-:Y:S01]  /*34b0*/  IMAD.WIDE.U32 R28, R28, -0x326172a9, RZ ;  /* 0xcd9e8d571c1c7825 */ /* 0x000fe200078e00ff */
[----:B------:R-:W-:Y:S02]  /*34c0*/  LOP3.LUT R16, R33, UR4, R12, 0x96, !PT ;  /* 0x0000000421107c12 */ /* 0x000fe4000f8e960c */
[----:B------:R-:W-:Y:S01]  /*34d0*/  LOP3.LUT R14, R31, UR4, R10, 0x96, !PT ;  /* 0x000000041f0e7c12 */ /* 0x000fe2000f8e960a */
[----:B------:R-:W-:Y:S01]  /*34e0*/  IMAD.WIDE.U32 R18, R18, -0x2daee0ad, RZ ;  /* 0xd2511f5312127825 */ /* 0x000fe200078e00ff */
[----:B------:R-:W-:Y:S01]  /*34f0*/  LOP3.LUT R12, R29, UR4, R8, 0x96, !PT ;  /* 0x000000041d0c7c12 */ /* 0x000fe2000f8e9608 */
[----:B------:R-:W-:Y:S02]  /*3500*/  UIADD3 UR4, UR8, -0x126145ec, URZ ;  /* 0xed9eba1408047890 */ /* 0x000fe4000fffe03f */
[----:B------:R-:W-:Y:S04]  /*3510*/  IMAD.WIDE.U32 R10, R0, -0x2daee0ad, RZ ;  /* 0xd2511f53000a7825 */ /* 0x000fe800078e00ff */
[----:B------:R-:W-:Y:S01]  /*3520*/  IMAD.WIDE.U32 R8, R5, -0x2daee0ad, RZ ;  /* 0xd2511f5305087825 */ /* 0x000fe200078e00ff */
[----:B------:R-:W-:Y:S03]  /*3530*/  LOP3.LUT R11, R11, UR4, R26, 0x96, !PT ;  /* 0x000000040b0b7c12 */ /* 0x000fe6000f8e961a */
[----:B------:R-:W-:Y:S01]  /*3540*/  IMAD.WIDE.U32 R6, R6, -0x2daee0ad, RZ ;  /* 0xd2511f5306067825 */ /* 0x000fe200078e00ff */
[----:B------:R-:W-:Y:S03]  /*3550*/  LOP3.LUT R9, R9, UR4, R24, 0x96, !PT ;  /* 0x0000000409097c12 */ /* 0x000fe6000f8e9618 */
[----:B------:R-:W-:Y:S01]  /*3560*/  IMAD.WIDE.U32 R4, R4, -0x2daee0ad, RZ ;  /* 0xd2511f5304047825 */ /* 0x000fe200078e00ff */
[----:B------:R-:W-:Y:S03]  /*3570*/  LOP3.LUT R7, R7, UR4, R22, 0x96, !PT ;  /* 0x0000000407077c12 */ /* 0x000fe6000f8e9616 */
[----:B------:R-:W-:Y:S01]  /*3580*/  IMAD.WIDE.U32 R16, R16, -0x2daee0ad, RZ ;  /* 0xd2511f5310107825 */ /* 0x000fe200078e00ff */
[----:B------:R-:W-:Y:S01]  /*3590*/  LOP3.LUT R5, R5, UR4, R20, 0x96, !PT ;  /* 0x0000000405057c12 */ /* 0x000fe2000f8e9614 */
[----:B------:R-:W-:Y:S02]  /*35a0*/  UIADD3 UR4, UR8, -0x56f99767, URZ ;  /* 0xa906689908047890 */ /* 0x000fe4000fffe03f */
[----:B------:R-:W-:Y:S04]  /*35b0*/  IMAD.WIDE.U32 R14, R14, -0x2daee0ad, RZ ;  /* 0xd2511f530e0e7825 */ /* 0x000fe800078e00ff */
[----:B------:R-:W-:Y:S01]  /*35c0*/  LOP3.LUT R164, R19, UR4, R10, 0x96, !PT ;  /* 0x0000000413a47c12 */ /* 0x000fe2000f8e960a */
[----:B------:R-:W-:Y:S01]  /*35d0*/  IMAD.WIDE.U32 R12, R12, -0x2daee0ad, RZ ;  /* 0xd2511f530c0c7825 */ /* 0x000fe200078e00ff */
[----:B------:R-:W-:Y:S02]  /*35e0*/  LOP3.LUT R170, R17, UR4, R8, 0x96, !PT ;  /* 0x0000000411aa7c12 */ /* 0x000fe4000f8e9608 */
[----:B------:R-:W-:Y:S01]  /*35f0*/  LOP3.LUT R176, R15, UR4, R6, 0x96, !PT ;  /* 0x000000040fb07c12 */ /* 0x000fe2000f8e9606 */
[----:B------:R-:W-:Y:S01]  /*3600*/  IMAD.IADD R0, R153, 0x1, R144 ;  /* 0x0000000199007824 */ /* 0x000fe200078e0290 */
[----:B------:R-:W-:Y:S01]  /*3610*/  LOP3.LUT R174, R13, UR4, R4, 0x96, !PT ;  /* 0x000000040dae7c12 */ /* 0x000fe2000f8e9604 */
[----:B------:R-:W-:Y:S01]  /*3620*/  UIADD3 UR4, UR9, 0x1715609d, URZ ;  /* 0x1715609d09047890 */ /* 0x000fe2000fffe03f */
[----:B------:R-:W-:Y:S02]  /*3630*/  IMAD.WIDE.U32 R10, R11, -0x326172a9, RZ ;  /* 0xcd9e8d570b0a7825 */ /* 0x000fe400078e00ff */
[----:B------:R-:W-:Y:S02]  /*3640*/  LDSM.16.M88.4 R104, [R0] ;  /* 0x000000000068783b */ /* 0x000fe40000000200 */
[----:B------:R-:W-:Y:S01]  /*3650*/  IMAD.WIDE.U32 R8, R9, -0x326172a9, RZ ;  /* 0xcd9e8d5709087825 */ /* 0x000fe200078e00ff */
[----:B------:R-:W-:Y:S03]  /*3660*/  LOP3.LUT R166, R11, UR4, R34, 0x96, !PT ;  /* 0x000000040ba67c12 */ /* 0x000fe6000f8e9622 */
[----:B------:R-:W-:Y:S01]  /*3670*/  IMAD.WIDE.U32 R6, R7, -0x326172a9, RZ ;  /* 0xcd9e8d5707067825 */ /* 0x000fe200078e00ff */
[----:B------:R-:W-:Y:S02]  /*3680*/  LOP3.LUT R172, R9, UR4, R32, 0x96, !PT ;  /* 0x0000000409ac7c12 */ /* 0x000fe4000f8e9620 */
[----:B------:R-:W-:Y:S01]  /*3690*/  LDSM.16.M88.4 R32, [R145+0x6400] ;  /* 0x006400009120783b */ /* 0x000fe20000000200 */
        /* <DEDUP_REMOVED lines=8> */
[----:B------:R-:W-:Y:S03]  /*3720*/  LOP3.LUT R188, R175, UR4, R4, 0x96, !PT ;  /* 0x00000004afbc7c12 */ /* 0x000fe6000f8e9604 */
[----:B------:R-:W-:Y:S01]  /*3730*/  IMAD.WIDE.U32 R176, R176, -0x326172a9, RZ ;  /* 0xcd9e8d57b0b07825 */ /* 0x000fe200078e00ff */
[----:B------:R-:W-:Y:S03]  /*3740*/  LOP3.LUT R185, R171, UR4, R8, 0x96, !PT ;  /* 0x00000004abb97c12 */ /* 0x000fe6000f8e9608 */
[----:B------:R-:W-:Y:S01]  /*3750*/  IMAD.WIDE.U32 R166, R166, -0x2daee0ad, RZ ;  /* 0xd2511f53a6a67825 */ /* 0x000fe200078e00ff */
[----:B------:R-:W-:Y:S01]  /*3760*/  LOP3.LUT R161, R177, UR4, R6, 0x96, !PT ;  /* 0x00000004b1a17c12 */ /* 0x000fe2000f8e9606 */
[----:B------:R-:W-:Y:S02]  /*3770*/  UIADD3 UR4, UR8, 0x646e171e, URZ ;  /* 0x646e171e08047890 */ /* 0x000fe4000fffe03f */
[----:B------:R-:W-:Y:S04]  /*3780*/  IMAD.WIDE.U32 R172, R172, -0x2daee0ad, RZ ;  /* 0xd2511f53acac7825 */ /* 0x000fe800078e00ff */
[----:B------:R-:W-:Y:S01]  /*3790*/  LOP3.LUT R179, R167, UR4, R18, 0x96, !PT ;  /* 0x00000004a7b37c12 */ /* 0x000fe2000f8e9612 */
[----:B------:R-:W-:Y:S01]  /*37a0*/  IMAD.WIDE.U32 R162, R162, -0x2daee0ad, RZ ;  /* 0xd2511f53a2a27825 */ /* 0x000fe200078e00ff */
[----:B------:R-:W-:Y:S02]  /*37b0*/  LOP3.LUT R196, R173, UR4, R16, 0x96, !PT ;  /* 0x00000004adc47c12 */ /* 0x000fe4000f8e9610 */
[----:B------:R-:W2:Y:S01]  /*37c0*/  LDSM.16.M88.4 R16, [R145+0x6000] ;  /* 0x006000009110783b */ /* 0x000ea20000000200 */
[----:B------:R-:W-:Y:S01]  /*37d0*/  IMAD.WIDE.U32 R168, R168, -0x2daee0ad, RZ ;  /* 0xd2511f53a8a87825 */ /* 0x000fe200078e00ff */
[----:B------:R-:W-:Y:S04]  /*37e0*/  LOP3.LUT R180, R163, UR4, R14, 0x96, !PT ;  /* 0x00000004a3b47c12 */ /* 0x000fe8000f8e960e */
[----:B------:R-:W-:Y:S01]  /*37f0*/  LOP3.LUT R199, R169, UR4, R12, 0x96, !PT ;  /* 0x00000004a9c77c12 */ /* 0x000fe2000f8e960c */
[----:B------:R-:W-:Y:S01]  /*3800*/  ULDC.U8 UR4, c[0x0][0x2d8] ;  /* 0x0000b60000047ab9 */ /* 0x000fe20000000000 */
[-C--:B--2---:R-:W-:Y:S08]  /*3810*/  HMMA.16816.F32.BF16 R4, R64, R16.reuse, RZ ;  /* 0x000000104004723c */ /* 0x084ff000000418ff */
        /* <DEDUP_REMOVED lines=12> */
[C---:B------:R-:W-:Y:S07]  /*38e0*/  HMMA.16816.F32.BF16 R56, R60.reuse, R100, RZ ;  /* 0x000000643c38723c */ /* 0x040fee00000418ff */
[----:B-1----:R-:W-:Y:S01]  /*38f0*/  @P1 IMAD.SHL.U32 R100, R159, 0x2, RZ ;  /* 0x000000029f641824 */ /* 0x002fe200078e00ff */
[----:B------:R-:W-:Y:S01]  /*3900*/  PLOP3.LUT P1, PT, PT, PT, UP1, 0x80, 0x0 ;  /* 0x000000000000781c */ /* 0x000fe20003f2f018 */
[-C--:B------:R-:W-:Y:S03]  /*3910*/  HMMA.16816.F32.BF16 R60, R60, R102.reuse, RZ ;  /* 0x000000663c3c723c */ /* 0x080fe600000418ff */
[----:B------:R-:W-:Y:S01]  /*3920*/  @P3 LOP3.LUT R160, R100, 0x6, RZ, 0xc0, !PT ;  /* 0x0000000664a03812 */ /* 0x000fe200078ec0ff */
[----:B------:R-:W-:Y:S01]  /*3930*/  IMAD.U32 R159, RZ, RZ, UR14 ;  /* 0x0000000eff9f7e24 */ /* 0x000fe2000f8e00ff */
[C---:B------:R-:W-:Y:S03]  /*3940*/  FSETP.NEU.FTZ.AND P3, PT, R243.reuse, -INF , PT ;  /* 0xff800000f300780b */ /* 0x040fe60003f7d000 */
[----:B------:R-:W-:Y:S01]  /*3950*/  HMMA.16816.F32.BF16 R64, R64, R102, RZ ;  /* 0x000000664040723c */ /* 0x000fe200000418ff */
[----:B------:R1:W2:Y:S07]  /*3960*/  LDSM.16.M88.4 R100, [R0+0x1000] ;  /* 0x001000000064783b */ /* 0x0002ae0000000200 */
[-C--:B------:R-:W-:Y:S01]  /*3970*/  HMMA.16816.F32.BF16 R4, R104, R108.reuse, R4 ;  /* 0x0000006c6804723c */ /* 0x080fe20000041804 */
[----:B-1----:R-:W-:Y:S01]  /*3980*/  @P2 IMAD R0, R248, 0x40, R160 ;  /* 0x00000040f8002824 */ /* 0x002fe200078e02a0 */
[----:B------:R-:W-:Y:S02]  /*3990*/  PLOP3.LUT P2, PT, PT, PT, UP1, 0x80, 0x0 ;  /* 0x000000000000781c */ /* 0x000fe40003f4f018 */
[----:B------:R-:W-:Y:S02]  /*39a0*/  FMUL.FTZ R160, R243, 1.4426950216293334961 ;  /* 0x3fb8aa3bf3a07820 */ /* 0x000fe40000410000 */
[----:B------:R-:W-:Y:S01]  /*39b0*/  @P0 IMAD R159, R159, 0x80, R0 ;  /* 0x000000809f9f0824 */ /* 0x000fe200078e0200 */
[----:B------:R-:W-:Y:S02]  /*39c0*/  PLOP3.LUT P0, PT, PT, PT, UP1, 0x80, 0x0 ;  /* 0x000000000000781c */ /* 0x000fe40003f0f018 */
[----:B------:R-:W-:Y:S02]  /*39d0*/  FSEL R160, R160, RZ, P3 ;  /* 0x000000ffa0a07208 */ /* 0x000fe40001800000 */
[C---:B------:R-:W-:Y:S02]  /*39e0*/  @P1 ISETP.GE.AND P1, PT, R159.reuse, UR6, PT ;  /* 0x000000069f001c0c */ /* 0x040fe4000bf26270 */
[----:B------:R-:W-:Y:S02]  /*39f0*/  FSETP.NEU.FTZ.AND P3, PT, R244, -INF , PT ;  /* 0xff800000f400780b */ /* 0x000fe40003f7d000 */
[----:B------:R-:W-:Y:S02]  /*3a00*/  @P2 IADD3 R0, R159, 0x1, RZ ;  /* 0x000000019f002810 */ /* 0x000fe40007ffe0ff */
[----:B------:R-:W-:Y:S01]  /*3a10*/  PLOP3.LUT P2, PT, PT, PT, UP1, 0x80, 0x0 ;  /* 0x000000000000781c */ /* 0x000fe20003f4f018 */
[C---:B--2---:R-:W-:Y:S01]  /*3a20*/  HMMA.16816.F32.BF16 R8, R100.reuse, R108, R8 ;  /* 0x0000006c6408723c */ /* 0x044fe20000041808 */
[----:B------:R-:W-:Y:S01]  /*3a30*/  @P5 ISETP.GE.AND P5, PT, R0, UR6, PT ;  /* 0x0000000600005c0c */ /* 0x000fe2000bfa6270 */
[----:B------:R-:W-:Y:S04]  /*3a40*/  FMUL.FTZ R0, R244, 1.4426950216293334961 ;  /* 0x3fb8aa3bf4007820 */ /* 0x000fe80000410000 */
[----:B------:R-:W-:Y:S02]  /*3a50*/  @P0 FSEL R4, R4, -INF , !P1 ;  /* 0xff80000004040808 */ /* 0x000fe40004800000 */
[----:B------:R-:W-:Y:S01]  /*3a60*/  PLOP3.LUT P0, PT, PT, PT, UP1, 0x80, 0x0 ;  /* 0x000000000000781c */ /* 0x000fe20003f0f018 */
[-C--:B------:R-:W-:Y:S03]  /*3a70*/  HMMA.16816.F32.BF16 R12, R100, R110.reuse, R12 ;  /* 0x0000006e640c723c */ /* 0x080fe6000004180c */
[----:B------:R-:W-:Y:S02]  /*3a80*/  FSEL R109, R0, RZ, P3 ;  /* 0x000000ff006d7208 */ /* 0x000fe40001800000 */
[----:B------:R-:W-:Y:S01]  /*3a90*/  PLOP3.LUT P3, PT, PT, PT, UP1, 0x80, 0x0 ;  /* 0x000000000000781c */ /* 0x000fe20003f6f018 */
[--C-:B------:R-:W-:Y:S01]  /*3aa0*/  FFMA.FTZ R4, R4, c[0x0][0x23c], -R160.reuse ;  /* 0x00008f0004047a23 */ /* 0x100fe200000108a0 */
[----:B------:R-:W-:Y:S01]  /*3ab0*/  @P2 FSEL R5, R5, -INF , !P5 ;  /* 0xff80000005052808 */ /* 0x000fe20006800000 */
[----:B------:R-:W-:Y:S01]  /*3ac0*/  FMUL.FTZ R108, R241, 1.4426950216293334961 ;  /* 0x3fb8aa3bf16c7820 */ /* 0x000fe20000410000 */
[----:B------:R-:W-:Y:S01]  /*3ad0*/  PLOP3.LUT P2, PT, PT, PT, UP1, 0x80, 0x0 ;  /* 0x000000000000781c */ /* 0x000fe20003f4f018 */
[----:B------:R-:W-:Y:S01]  /*3ae0*/  MUFU.EX2 R215, R4 ;  /* 0x0000000400d77308 */ /* 0x000fe20000000800 */
[C---:B------:R-:W-:Y:S01]  /*3af0*/  HMMA.16816.F32.BF16 R16, R104.reuse, R110, R16 ;  /* 0x0000006e6810723c */ /* 0x040fe20000041810 */
[----:B------:R-:W-:Y:S01]  /*3b00*/  @P0 FSEL R6, R6, -INF , !P1 ;  /* 0xff80000006060808 */ /* 0x000fe20004800000 */
[----:B------:R-:W-:Y:S01]  /*3b10*/  FFMA.FTZ R5, R5, c[0x0][0x23c], -R160 ;  /* 0x00008f0005057a23 */ /* 0x000fe200000108a0 */
[----:B------:R-:W-:Y:S01]  /*3b20*/  PLOP3.LUT P0, PT, PT, PT, UP1, 0x80, 0x0 ;  /* 0x000000000000781c */ /* 0x000fe20003f0f018 */
[----:B------:R-:W-:Y:S03]  /*3b30*/  FMUL.FTZ R0, R242, 1.4426950216293334961 ;  /* 0x3fb8aa3bf2007820 */ /* 0x000fe60000410000 */
[----:B------:R-:W-:Y:S01]  /*3b40*/  @P3 FSEL R9, R9, -INF , !P5 ;  /* 0xff80000009093808 */ /* 0x000fe20006800000 */
[--C-:B------:R-:W-:Y:S01]  /*3b50*/  FFMA.FTZ R6, R6, c[0x0][0x23c], -R109.reuse ;  /* 0x00008f0006067a23 */ /* 0x100fe2000001086d */
[----:B------:R-:W-:Y:S01]  /*3b60*/  PLOP3.LUT P3, PT, PT, PT, UP1, 0x80, 0x0 ;  /* 0x000000000000781c */ /* 0x000fe20003f6f018 */
[----:B------:R-:W-:Y:S02]  /*3b70*/  MUFU.EX2 R212, R5 ;  /* 0x0000000500d47308 */ /* 0x000fe40000000800 */
[----:B------:R-:W-:Y:S02]  /*3b80*/  @P2 FSEL R7, R7, -INF , !P5 ;  /* 0xff80000007072808 */ /* 0x000fe40006800000 */
[----:B------:R-:W-:Y:S02]  /*3b90*/  FSETP.NEU.FTZ.AND P2, PT, R241, -INF , PT ;  /* 0xff800000f100780b */ /* 0x000fe40003f5d000 */
[----:B------:R-:W-:Y:S01]  /*3ba0*/  FSEL R0, R0, RZ, P6 ;  /* 0x000000ff00007208 */ /* 0x000fe20003000000 */
[--C-:B------:R-:W-:Y:S01]  /*3bb0*/  FFMA.FTZ R7, R7, c[0x0][0x23c], -R109.reuse ;  /* 0x00008f0007077a23 */ /* 0x100fe2000001086d */
[----:B------:R-:W-:Y:S02]  /*3bc0*/  FSEL R108, R108, RZ, P2 ;  /* 0x000000ff6c6c7208 */ /* 0x000fe40001000000 */
[----:B------:R-:W-:Y:S01]  /*3bd0*/  MUFU.EX2 R217, R6 ;  /* 0x0000000600d97308 */ /* 0x000fe20000000800 */
[----:B------:R-:W-:Y:S02]  /*3be0*/  PLOP3.LUT P2, PT, PT, PT, UP1, 0x80, 0x0 ;  /* 0x000000000000781c */ /* 0x000fe40003f4f018 */
[----:B------:R-:W-:Y:S01]  /*3bf0*/  @P0 FSEL R8, R8, -INF , !P1 ;  /* 0xff80000008080808 */ /* 0x000fe20004800000 */
[--C-:B------:R-:W-:Y:S01]  /*3c00*/  FFMA.FTZ R9, R9, c[0x0][0x23c], -R108.reuse ;  /* 0x00008f0009097a23 */ /* 0x100fe2000001086c */
[----:B------:R-:W-:Y:S02]  /*3c10*/  PLOP3.LUT P0, PT, PT, PT, UP1, 0x80, 0x0 ;  /* 0x000000000000781c */ /* 0x000fe40003f0f018 */
[----:B------:R-:W-:Y:S01]  /*3c20*/  PLOP3.LUT P6, PT, PT, PT, UP1, 0x80, 0x0 ;  /* 0x000000000000781c */ /* 0x000fe20003fcf018 */
[----:B------:R-:W-:Y:S02]  /*3c30*/  FFMA.FTZ R8, R8, c[0x0][0x23c], -R108 ;  /* 0x00008f0008087a23 */ /* 0x000fe4000001086c */
[----:B------:R1:W-:Y:S08]  /*3c40*/  MUFU.EX2 R216, R7 ;  /* 0x0000000700d87308 */ /* 0x0003f00000000800 */
[----:B------:R-:W-:Y:S02]  /*3c50*/  @P0 FSEL R10, R10, -INF , !P1 ;  /* 0xff8000000a0a0808 */ /* 0x000fe40004800000 */
[----:B------:R-:W-:Y:S01]  /*3c60*/  PLOP3.LUT P0, PT, PT, PT, UP1, 0x80, 0x0 ;  /* 0x000000000000781c */ /* 0x000fe20003f0f018 */
[----:B------:R2:W-:Y:S01]  /*3c70*/  MUFU.EX2 R220, R8 ;  /* 0x0000000800dc7308 */ /* 0x0005e20000000800 */
[----:B------:R-:W-:Y:S01]  /*3c80*/  PLOP3.LUT P1, PT, PT, PT, UP1, 0x80, 0x0 ;  /* 0x000000000000781c */ /* 0x000fe20003f2f018 */
[--C-:B------:R-:W-:Y:S08]  /*3c90*/  FFMA.FTZ R10, R10, c[0x0][0x23c], -R0.reuse ;  /* 0x00008f000a0a7a23 */ /* 0x100ff00000010800 */
[----:B------:R-:W-:Y:S02]  /*3ca0*/  MUFU.EX2 R221, R9 ;  /* 0x0000000900dd7308 */ /* 0x000fe40000000800 */
[----:B------:R-:W-:Y:S01]  /*3cb0*/  @P0 FSEL R11, R11, -INF , !P5 ;  /* 0xff8000000b0b0808 */ /* 0x000fe20006800000 */
[----:B-1----:R-:W1:Y:S01]  /*3cc0*/  LDSM.16.M88.4 R4, [R146+0x6400] ;  /* 0x006400009204783b */ /* 0x002e620000000200 */
[----:B------:R-:W-:Y:S02]  /*3cd0*/  PLOP3.LUT P0, PT, PT, PT, UP1, 0x80, 0x0 ;  /* 0x000000000000781c */ /* 0x000fe40003f0f018 */
[----:B------:R-:W-:Y:S01]  /*3ce0*/  PLOP3.LUT P5, PT, PT, PT, UP1, 0x80, 0x0 ;  /* 0x000000000000781c */ /* 0x000fe20003faf018 */
[----:B------:R-:W-:Y:S03]  /*3cf0*/  FFMA.FTZ R11, R11, c[0x0][0x23c], -R0 ;  /* 0x00008f000b0b7a23 */ /* 0x000fe60000010800 */
[----:B------:R-:W-:Y:S01]  /*3d00*/  MUFU.EX2 R225, R10 ;  /* 0x0000000a00e17308 */ /* 0x000fe20000000800 */
[C---:B--2---:R-:W-:Y:S02]  /*3d10*/  @P2 IADD3 R8, R159.reuse, 0x8, RZ ;  /* 0x000000089f082810 */ /* 0x044fe40007ffe0ff */
[----:B------:R-:W-:Y:S02]  /*3d20*/  PLOP3.LUT P2, PT, PT, PT, UP1, 0x80, 0x0 ;  /* 0x000000000000781c */ /* 0x000fe40003f4f018 */
[----:B------:R-:W-:Y:S02]  /*3d30*/  @P4 ISETP.GE.AND P4, PT, R8, UR6, PT ;  /* 0x0000000608004c0c */ /* 0x000fe4000bf86270 */
[----:B------:R-:W-:Y:S03]  /*3d40*/  @P3 IADD3 R8, R159, 0x9, RZ ;  /* 0x000000099f083810 */ /* 0x000fe60007ffe0ff */
[----:B------:R2:W-:Y:S01]  /*3d50*/  MUFU.EX2 R224, R11 ;  /* 0x0000000b00e07308 */ /* 0x0005e20000000800 */
[----:B------:R-:W-:Y:S02]  /*3d60*/  PLOP3.LUT P3, PT, PT, PT, UP1, 0x80, 0x0 ;  /* 0x000000000000781c */ /* 0x000fe40003f6f018 */
[----:B------:R-:W-:Y:S05]  /*3d70*/  @P1 ISETP.GE.AND P1, PT, R8, UR6, PT ;  /* 0x0000000608001c0c */ /* 0x000fea000bf26270 */
[----:B------:R-:W-:Y:S02]  /*3d80*/  @P2 FSEL R12, R12, -INF , !P4 ;  /* 0xff8000000c0c2808 */ /* 0x000fe40006000000 */
[----:B------:R-:W-:Y:S02]  /*3d90*/  PLOP3.LUT P2, PT, PT, PT, UP1, 0x80, 0x0 ;  /* 0x000000000000781c */ /* 0x000fe40003f4f018 */
[----:B------:R-:W-:Y:S01]  /*3da0*/  @P6 FSEL R14, R14, -INF , !P4 ;  /* 0xff8000000e0e6808 */ /* 0x000fe20006000000 */
[----:B------:R-:W-:Y:S03]  /*3db0*/  FFMA.FTZ R12, R12, c[0x0][0x23c], -R108 ;  /* 0x00008f000c0c7a23 */ /* 0x000fe6000001086c */
[----:B------:R-:W-:Y:S02]  /*3dc0*/  @P0 FSEL R13, R13, -INF , !P1 ;  /* 0xff8000000d0d0808 */ /* 0x000fe40004800000 */
[----:B------:R-:W-:Y:S01]  /*3dd0*/  PLOP3.LUT P0, PT, PT, PT, UP1, 0x80, 0x0 ;  /* 0x000000000000781c */ /* 0x000fe20003f0f018 */
[----:B------:R-:W-:Y:S01]  /*3de0*/  FFMA.FTZ R14, R14, c[0x0][0x23c], -R0 ;  /* 0x00008f000e0e7a23 */ /* 0x000fe20000010800 */
[----:B------:R-:W-:Y:S01]  /*3df0*/  PLOP3.LUT P6, PT, PT, PT, UP1, 0x80, 0x0 ;  /* 0x000000000000781c */ /* 0x000fe20003fcf018 */
[----:B------:R-:W-:Y:S01]  /*3e00*/  FFMA.FTZ R13, R13, c[0x0][0x23c], -R108 ;  /* 0x00008f000d0d7a23 */ /* 0x000fe2000001086c */
[----:B------:R-:W-:Y:S01]  /*3e10*/  @P3 FSEL R16, R16, -INF , !P4 ;  /* 0xff80000010103808 */ /* 0x000fe20006000000 */
[-C--:B-1----:R-:W-:Y:S01]  /*3e20*/  HMMA.16816.F32.BF16 R20, R104, R4.reuse, R20 ;  /* 0x000000046814723c */ /* 0x082fe20000041814 */
[----:B------:R-:W-:Y:S01]  /*3e30*/  PLOP3.LUT P3, PT, PT, PT, UP1, 0x80, 0x0 ;  /* 0x000000000000781c */ /* 0x000fe20003f6f018 */
[----:B------:R-:W-:Y:S01]  /*3e40*/  MUFU.EX2 R223, R14 ;  /* 0x0000000e00df7308 */ /* 0x000fe20000000800 */
[----:B------:R-:W-:Y:S01]  /*3e50*/  @P2 FSEL R18, R18, -INF , !P4 ;  /* 0xff80000012122808 */ /* 0x000fe20006000000 */
[----:B------:R-:W-:Y:S01]  /*3e60*/  FFMA.FTZ R16, R16, c[0x0][0x23c], -R160 ;  /* 0x00008f0010107a23 */ /* 0x000fe200000108a0 */
[----:B------:R-:W-:Y:S02]  /*3e70*/  PLOP3.LUT P2, PT, PT, PT, UP1, 0x80, 0x0 ;  /* 0x000000000000781c */ /* 0x000fe40003f4f018 */
[----:B------:R-:W-:Y:S01]  /*3e80*/  PLOP3.LUT P4, PT, PT, PT, UP1, 0x80, 0x0 ;  /* 0x000000000000781c */ /* 0x000fe20003f8f018 */
[C---:B------:R-:W-:Y:S01]  /*3e90*/  HMMA.16816.F32.BF16 R24, R100.reuse, R4, R24 ;  /* 0x000000046418723c */ /* 0x040fe20000041818 */
[----:B------:R-:W-:Y:S02]  /*3ea0*/  @P0 IADD3 R8, R159, 0x10, RZ ;  /* 0x000000109f080810 */ /* 0x000fe40007ffe0ff */
[----:B------:R-:W-:Y:S01]  /*3eb0*/  PLOP3.LUT P0, PT, PT, PT, UP1, 0x80, 0x0 ;  /* 0x000000000000781c */ /* 0x000fe20003f0f018 */
[--C-:B------:R-:W-:Y:S01]  /*3ec0*/  FFMA.FTZ R18, R18, c[0x0][0x23c], -R109.reuse ;  /* 0x00008f0012127a23 */ /* 0x100fe2000001086d */
[----:B------:R-:W-:Y:S01]  /*3ed0*/  @P5 FSEL R15, R15, -INF , !P1 ;  /* 0xff8000000f0f5808 */ /* 0x000fe20004800000 */
[----:B------:R1:W3:Y:S01]  /*3ee0*/  MUFU.EX2 R203, R16 ;  /* 0x0000001000cb7308 */ /* 0x0002e20000000800 */
[----:B------:R-:W-:Y:S01]  /*3ef0*/  @P6 ISETP.GE.AND P6, PT, R8, UR6, PT ;  /* 0x0000000608006c0c */ /* 0x000fe2000bfc6270 */
[-C--:B------:R-:W-:Y:S01]  /*3f00*/  HMMA.16816.F32.BF16 R28, R100, R6.reuse, R28 ;  /* 0x00000006641c723c */ /* 0x080fe2000004181c */
[----:B------:R-:W-:Y:S01]  /*3f10*/  PLOP3.LUT P5, PT, PT, PT, UP1, 0x80, 0x0 ;  /* 0x000000000000781c */ /* 0x000fe20003faf018 */
[----:B--2---:R-:W2:Y:S02]  /*3f20*/  LDSM.16.M88.4 R8, [R146+0x6800] ;  /* 0x006800009208783b */ /* 0x004ea40000000200 */
[----:B------:R-:W-:Y:S01]  /*3f30*/  @P4 FSEL R17, R17, -INF , !P1 ;  /* 0xff80000011114808 */ /* 0x000fe20004800000 */
[----:B------:R-:W-:Y:S01]  /*3f40*/  FFMA.FTZ R15, R15, c[0x0][0x23c], -R0 ;  /* 0x00008f000f0f7a23 */ /* 0x000fe20000010800 */
[----:B------:R-:W-:Y:S02]  /*3f50*/  PLOP3.LUT P4, PT, PT, PT, UP1, 0x80, 0x0 ;  /* 0x000000000000781c */ /* 0x000fe40003f8f018 */
[----:B------:R-:W-:Y:S01]  /*3f60*/  @P0 FSEL R19, R19, -INF , !P1 ;  /* 0xff80000013130808 */ /* 0x000fe20004800000 */
[C---:B------:R-:W-:Y:S01]  /*3f70*/  HMMA.16816.F32.BF16 R32, R104.reuse, R6, R32 ;  /* 0x000000066820723c */ /* 0x040fe20000041820 */
[----:B------:R-:W-:Y:S01]  /*3f80*/  PLOP3.LUT P0, PT, PT, PT, UP1, 0x80, 0x0 ;  /* 0x000000000000781c */ /* 0x000fe20003f0f018 */
[----:B------:R4:W-:Y:S01]  /*3f90*/  MUFU.EX2 R222, R15 ;  /* 0x0000000f00de7308 */ /* 0x0009e20000000800 */
[----:B------:R-:W-:Y:S01]  /*3fa0*/  @P3 IADD3 R4, R159, 0x11, RZ ;  /* 0x000000119f043810 */ /* 0x000fe20007ffe0ff */
[----:B------:R-:W-:Y:S01]  /*3fb0*/  FFMA.FTZ R17, R17, c[0x0][0x23c], -R160 ;  /* 0x00008f0011117a23 */ /* 0x000fe200000108a0 */
[----:B------:R-:W-:Y:S01]  /*3fc0*/  PLOP3.LUT P3, PT, PT, PT, UP1, 0x80, 0x0 ;  /* 0x000000000000781c */ /* 0x000fe20003f6f018 */
[--C-:B------:R-:W-:Y:S01]  /*3fd0*/  FFMA.FTZ R19, R19, c[0x0][0x23c], -R109.reuse ;  /* 0x00008f0013137a23 */ /* 0x100fe2000001086d */
[----:B------:R-:W-:Y:S02]  /*3fe0*/  @P2 ISETP.GE.AND P2, PT, R4, UR6, PT ;  /* 0x0000000604002c0c */ /* 0x000fe4000bf46270 */
[----:B------:R-:W-:Y:S03]  /*3ff0*/  PLOP3.LUT P1, PT, PT, PT, UP1, 0x80, 0x0 ;  /* 0x000000000000781c */ /* 0x000fe60003f2f018 */
[----:B------:R-:W-:Y:S01]  /*4000*/  @P4 FSEL R24, R24, -INF , !P6 ;  /* 0xff80000018184808 */ /* 0x000fe20007000000 */
[----:B------:R3:W-:Y:S01]  /*4010*/  MUFU.EX2 R200, R17 ;  /* 0x0000001100c87308 */ /* 0x0007e20000000800 */
[----:B------:R-:W-:Y:S02]  /*4020*/  @P5 FSEL R20, R20, -INF , !P6 ;  /* 0xff80000014145808 */ /* 0x000fe40007000000 */
[----:B-1----:R-:W-:Y:S01]  /*4030*/  SHF.R.U32.HI R16, RZ, 0x18, R170 ;  /* 0x00000018ff107819 */ /* 0x002fe200000116aa */
[----:B------:R-:W-:Y:S01]  /*4040*/  FFMA.FTZ R24, R24, c[0x0][0x23c], -R108 ;  /* 0x00008f0018187a23 */ /* 0x000fe2000001086c */
[----:B------:R-:W-:Y:S01]  /*4050*/  PLOP3.LUT P5, PT, PT, PT, UP1, 0x80, 0x0 ;  /* 0x000000000000781c */ /* 0x000fe20003faf018 */
[----:B------:R-:W-:Y:S01]  /*4060*/  FFMA.FTZ R20, R20, c[0x0][0x23c], -R160 ;  /* 0x00008f0014147a23 */ /* 0x000fe200000108a0 */
[----:B------:R-:W-:Y:S02]  /*4070*/  PLOP3.LUT P4, PT, PT, PT, UP1, 0x80, 0x0 ;  /* 0x000000000000781c */ /* 0x000fe40003f8f018 */
[----:B------:R-:W-:Y:S01]  /*4080*/  @P0 FSEL R26, R26, -INF , !P6 ;  /* 0xff8000001a1a0808 */ /* 0x000fe20007000000 */
[----:B------:R-:W-:Y:S01]  /*4090*/  MUFU.EX2 R207, R24 ;  /* 0x0000001800cf7308 */ /* 0x000fe20000000800 */
[----:B------:R-:W-:Y:S02]  /*40a0*/  PLOP3.LUT P0, PT, PT, PT, UP1, 0x80, 0x0 ;  /* 0x000000000000781c */ /* 0x000fe40003f0f018 */
[----:B----4-:R-:W-:Y:S01]  /*40b0*/  LOP3.LUT R15, R170, 0xff, RZ, 0xc0, !PT ;  /* 0x000000ffaa0f7812 */ /* 0x010fe200078ec0ff */
[----:B------:R-:W-:Y:S01]  /*40c0*/  FFMA.FTZ R26, R26, c[0x0][0x23c], -R0 ;  /* 0x00008f001a1a7a23 */ /* 0x000fe20000010800 */
[----:B------:R-:W-:Y:S02]  /*40d0*/  @P3 FSEL R22, R22, -INF , !P6 ;  /* 0xff80000016163808 */ /* 0x000fe40007000000 */
[----:B------:R-:W-:Y:S02]  /*40e0*/  PLOP3.LUT P6, PT, PT, PT, UP1, 0x80, 0x0 ;  /* 0x000000000000781c */ /* 0x000fe40003fcf018 */
[----:B------:R-:W-:Y:S01]  /*40f0*/  PLOP3.LUT P3, PT, PT, PT, UP1, 0x80, 0x0 ;  /* 0x000000000000781c */ /* 0x000fe20003f6f018 */
[-C--:B--2---:R-:W-:Y:S01]  /*4100*/  HMMA.16816.F32.BF16 R36, R104, R8.reuse, R36 ;  /* 0x000000086824723c */ /* 0x084fe20000041824 */
[C---:B------:R-:W-:Y:S01]  /*4110*/  @P1 IADD3 R4, R159.reuse, 0x18, RZ ;  /* 0x000000189f041810 */ /* 0x040fe20007ffe0ff */
[--C-:B------:R-:W-:Y:S01]  /*4120*/  FFMA.FTZ R22, R22, c[0x0][0x23c], -R109.reuse ;  /* 0x00008f0016167a23 */ /* 0x100fe2000001086d */
[----:B------:R-:W-:Y:S01]  /*4130*/  PLOP3.LUT P1, PT, PT, PT, UP1, 0x80, 0x0 ;  /* 0x000000000000781c */ /* 0x000fe20003f2f018 */
[----:B------:R-:W-:Y:S01]  /*4140*/  MUFU.EX2 R209, R18 ;  /* 0x0000001200d17308 */ /* 0x000fe20000000800 */
[----:B---3--:R-:W-:Y:S02]  /*4150*/  SHF.R.U32.HI R17, RZ, 0x18, R166 ;  /* 0x00000018ff117819 */ /* 0x008fe400000116a6 */
[----:B------:R-:W-:Y:S01]  /*4160*/  @P5 IADD3 R5, R159, 0x19, RZ ;  /* 0x000000199f055810 */ /* 0x000fe20007ffe0ff */
[C---:B------:R-:W-:Y:S01]  /*4170*/  HMMA.16816.F32.BF16 R40, R100.reuse, R8, R40 ;  /* 0x000000086428723c */ /* 0x040fe20000041828 */
[----:B------:R-:W-:Y:S02]  /*4180*/  PLOP3.LUT P5, PT, PT, PT, UP1, 0x80, 0x0 ;  /* 0x000000000000781c */ /* 0x000fe40003faf018 */
[----:B------:R-:W-:Y:S02]  /*4190*/  @P4 ISETP.GE.AND P4, PT, R4, UR6, PT ;  /* 0x0000000604004c0c */ /* 0x000fe4000bf86270 */
[----:B------:R-:W-:Y:S01]  /*41a0*/  @P6 FSEL R25, R25, -INF , !P2 ;  /* 0xff80000019196808 */ /* 0x000fe20005000000 */
[----:B------:R-:W-:Y:S01]  /*41b0*/  MUFU.EX2 R202, R22 ;  /* 0x0000001600ca7308 */ /* 0x000fe20000000800 */
[----:B------:R-:W-:Y:S01]  /*41c0*/  @P0 FSEL R23, R23, -INF , !P2 ;  /* 0xff80000017170808 */ /* 0x000fe20005000000 */
[-C--:B------:R-:W-:Y:S01]  /*41d0*/  HMMA.16816.F32.BF16 R44, R100, R10.reuse, R44 ;  /* 0x0000000a642c723c */ /* 0x080fe2000004182c */
[----:B------:R-:W-:Y:S02]  /*41e0*/  PLOP3.LUT P0, PT, PT, PT, UP1, 0x80, 0x0 ;  /* 0x000000000000781c */ /* 0x000fe40003f0f018 */
[----:B------:R-:W-:Y:S01]  /*41f0*/  PLOP3.LUT P6, PT, PT, PT, UP1, 0x80, 0x0 ;  /* 0x000000000000781c */ /* 0x000fe20003fcf018 */
[----:B------:R-:W-:Y:S01]  /*4200*/  FFMA.FTZ R25, R25, c[0x0][0x23c], -R108 ;  /* 0x00008f0019197a23 */ /* 0x000fe2000001086c */
[----:B------:R-:W-:Y:S01]  /*4210*/  @P3 FSEL R21, R21, -INF , !P2 ;  /* 0xff80000015153808 */ /* 0x000fe20005000000 */
[--C-:B------:R-:W-:Y:S01]  /*4220*/  FFMA.FTZ R23, R23, c[0x0][0x23c], -R109.reuse ;  /* 0x00008f0017177a23 */ /* 0x100fe2000001086d */
[----:B------:R-:W-:Y:S01]  /*4230*/  PLOP3.LUT P3, PT, PT, PT, UP1, 0x80, 0x0 ;  /* 0x000000000000781c */ /* 0x000fe20003f6f018 */
[C---:B------:R-:W-:Y:S01]  /*4240*/  HMMA.16816.F32.BF16 R48, R104.reuse, R10, R48 ;  /* 0x0000000a6830723c */ /* 0x040fe20000041830 */
[----:B------:R-:W-:Y:S01]  /*4250*/  @P1 FSEL R27, R27, -INF , !P2 ;  /* 0xff8000001b1b1808 */ /* 0x000fe20005000000 */
[----:B------:R1:W-:Y:S01]  /*4260*/  MUFU.EX2 R198, R20 ;  /* 0x0000001400c67308 */ /* 0x0003e20000000800 */
[----:B------:R-:W-:Y:S01]  /*4270*/  PLOP3.LUT P1, PT, PT, PT, UP1, 0x80, 0x0 ;  /* 0x000000000000781c */ /* 0x000fe20003f2f018 */
[----:B------:R-:W-:Y:S01]  /*4280*/  FFMA.FTZ R21, R21, c[0x0][0x23c], -R160 ;  /* 0x00008f0015157a23 */ /* 0x000fe200000108a0 */
[----:B------:R-:W-:Y:S01]  /*4290*/  PLOP3.LUT P2, PT, PT, PT, UP1, 0x80, 0x0 ;  /* 0x000000000000781c */ /* 0x000fe20003f4f018 */
[----:B------:R-:W-:Y:S01]  /*42a0*/  FFMA.FTZ R27, R27, c[0x0][0x23c], -R0 ;  /* 0x00008f001b1b7a23 */ /* 0x000fe20000010800 */
[----:B------:R-:W-:Y:S02]  /*42b0*/  @P0 FSEL R28, R28, -INF , !P4 ;  /* 0xff8000001c1c0808 */ /* 0x000fe40006000000 */
[----:B------:R-:W-:Y:S02]  /*42c0*/  @P5 ISETP.GE.AND P5, PT, R5, UR6, PT ;  /* 0x0000000605005c0c */ /* 0x000fe4000bfa6270 */
[----:B------:R-:W-:Y:S01]  /*42d0*/  PLOP3.LUT P0, PT, PT, PT, UP1, 0x80, 0x0 ;  /* 0x000000000000781c */ /* 0x000fe20003f0f018 */
[----:B------:R-:W-:Y:S01]  /*42e0*/  FFMA.FTZ R28, R28, c[0x0][0x23c], -R108 ;  /* 0x00008f001c1c7a23 */ /* 0x000fe2000001086c */
[----:B------:R-:W-:Y:S01]  /*42f0*/  @P3 IADD3 R4, R159, 0x20, RZ ;  /* 0x000000209f043810 */ /* 0x000fe20007ffe0ff */
[----:B------:R-:W-:Y:S01]  /*4300*/  MUFU.EX2 R201, R23 ;  /* 0x0000001700c97308 */ /* 0x000fe20000000800 */
[----:B------:R-:W-:Y:S02]  /*4310*/  PLOP3.LUT P3, PT, PT, PT, UP1, 0x80, 0x0 ;  /* 0x000000000000781c */ /* 0x000fe40003f6f018 */
[----:B------:R-:W-:Y:S02]  /*4320*/  @P6 FSEL R30, R30, -INF , !P4 ;  /* 0xff8000001e1e6808 */ /* 0x000fe40006000000 */
[----:B------:R-:W-:Y:S02]  /*4330*/  PLOP3.LUT P6, PT, PT, PT, UP1, 0x80, 0x0 ;  /* 0x000000000000781c */ /* 0x000fe40003fcf018 */
[----:B------:R-:W-:Y:S01]  /*4340*/  @P1 FSEL R32, R32, -INF , !P4 ;  /* 0xff80000020201808 */ /* 0x000fe20006000000 */
[----:B------:R-:W-:Y:S01]  /*4350*/  FFMA.FTZ R30, R30, c[0x0][0x23c], -R0 ;  /* 0x00008f001e1e7a23 */ /* 0x000fe20000010800 */
[----:B------:R-:W-:Y:S01]  /*4360*/  PLOP3.LUT P1, PT, PT, PT, UP1, 0x80, 0x0 ;  /* 0x000000000000781c */ /* 0x000fe20003f2f018 */
[----:B------:R2:W3:Y:S01]  /*4370*/  MUFU.EX2 R208, R19 ;  /* 0x0000001300d07308 */ /* 0x0004e20000000800 */
[----:B------:R-:W-:Y:S01]  /*4380*/  @P0 FSEL R29, R29, -INF , !P5 ;  /* 0xff8000001d1d0808 */ /* 0x000fe20006800000 */
[----:B------:R-:W-:Y:S01]  /*4390*/  FFMA.FTZ R32, R32, c[0x0][0x23c], -R160 ;  /* 0x00008f0020207a23 */ /* 0x000fe200000108a0 */
[----:B------:R-:W-:Y:S02]  /*43a0*/  @P2 FSEL R34, R34, -INF , !P4 ;  /* 0xff80000022222808 */ /* 0x000fe40006000000 */
[----:B-1----:R-:W-:Y:S01]  /*43b0*/  LOP3.LUT R20, R170, 0xffff, RZ, 0xc0, !PT ;  /* 0x0000ffffaa147812 */ /* 0x002fe200078ec0ff */
[----:B------:R-:W-:Y:S01]  /*43c0*/  FFMA.FTZ R29, R29, c[0x0][0x23c], -R108 ;  /* 0x00008f001d1d7a23 */ /* 0x000fe2000001086c */
[----:B------:R-:W-:Y:S01]  /*43d0*/  PLOP3.LUT P4, PT, PT, PT, UP1, 0x80, 0x0 ;  /* 0x000000000000781c */ /* 0x000fe20003f8f018 */
[--C-:B------:R-:W-:Y:S01]  /*43e0*/  FFMA.FTZ R34, R34, c[0x0][0x23c], -R109.reuse ;  /* 0x00008f0022227a23 */ /* 0x100fe2000001086d */
[----:B------:R-:W-:Y:S01]  /*43f0*/  PLOP3.LUT P2, PT, PT, PT, UP1, 0x80, 0x0 ;  /* 0x000000000000781c */ /* 0x000fe20003f4f018 */
[----:B------:R-:W-:Y:S01]  /*4400*/  MUFU.EX2 R206, R28 ;  /* 0x0000001c00ce7308 */ /* 0x000fe20000000800 */
[----:B------:R-:W-:Y:S02]  /*4410*/  PLOP3.LUT P0, PT, PT, PT, UP1, 0x80, 0x0 ;  /* 0x000000000000781c */ /* 0x000fe40003f0f018 */
[----:B------:R-:W-:Y:S02]  /*4420*/  @P3 ISETP.GE.AND P3, PT, R4, UR6, PT ;  /* 0x0000000604003c0c */ /* 0x000fe4000bf66270 */
[----:B------:R-:W-:Y:S02]  /*4430*/  @P6 FSEL R31, R31, -INF , !P5 ;  /* 0xff8000001f1f6808 */ /* 0x000fe40006800000 */
[----:B------:R-:W-:Y:S02]  /*4440*/  PLOP3.LUT P6, PT, PT, PT, UP1, 0x80, 0x0 ;  /* 0x000000000000781c */ /* 0x000fe40003fcf018 */
[----:B------:R-:W-:Y:S01]  /*4450*/  @P1 FSEL R33, R33, -INF , !P5 ;  /* 0xff80000021211808 */ /* 0x000fe20006800000 */
[----:B------:R-:W-:Y:S01]  /*4460*/  FFMA.FTZ R31, R31, c[0x0][0x23c], -R0 ;  /* 0x00008f001f1f7a23 */ /* 0x000fe20000010800 */
[----:B------:R-:W-:Y:S01]  /*4470*/  PLOP3.LUT P1, PT, PT, PT, UP1, 0x80, 0x0 ;  /* 0x000000000000781c */ /* 0x000fe20003f2f018 */
[----:B------:R1:W-:Y:S01]  /*4480*/  MUFU.EX2 R197, R21 ;  /* 0x0000001500c57308 */ /* 0x0003e20000000800 */
[----:B------:R-:W-:Y:S01]  /*4490*/  @P4 IADD3 R4, R159, 0x21, RZ ;  /* 0x000000219f044810 */ /* 0x000fe20007ffe0ff */
[--C-:B------:R-:W-:Y:S01]  /*44a0*/  FFMA.FTZ R33, R33, c[0x0][0x23c], -R160.reuse ;  /* 0x00008f0021217a23 */ /* 0x100fe200000108a0 */
[----:B--2---:R-:W-:Y:S02]  /*44b0*/  LOP3.LUT R19, R166, 0xffff, RZ, 0xc0, !PT ;  /* 0x0000ffffa6137812 */ /* 0x004fe400078ec0ff */
[----:B------:R-:W-:Y:S02]  /*44c0*/  PLOP3.LUT P4, PT, PT, PT, UP1, 0x80, 0x0 ;  /* 0x000000000000781c */ /* 0x000fe40003f8f018 */
[----:B------:R-:W-:Y:S02]  /*44d0*/  @P2 FSEL R35, R35, -INF , !P5 ;  /* 0xff80000023232808 */ /* 0x000fe40006800000 */
[----:B------:R-:W-:Y:S01]  /*44e0*/  PLOP3.LUT P2, PT, PT, PT, UP1, 0x80, 0x0 ;  /* 0x000000000000781c */ /* 0x000fe20003f4f018 */
[----:B------:R-:W-:Y:S01]  /*44f0*/  MUFU.EX2 R213, R27 ;  /* 0x0000001b00d57308 */ /* 0x000fe20000000800 */
[----:B------:R-:W-:Y:S01]  /*4500*/  @P0 IADD3 R5, R159, 0x28, RZ ;  /* 0x000000289f050810 */ /* 0x000fe20007ffe0ff */
[--C-:B------:R-:W-:Y:S01]  /*4510*/  FFMA.FTZ R35, R35, c[0x0][0x23c], -R109.reuse ;  /* 0x00008f0023237a23 */ /* 0x100fe2000001086d */
[----:B------:R-:W-:Y:S02]  /*4520*/  PLOP3.LUT P0, PT, PT, PT, UP1, 0x80, 0x0 ;  /* 0x000000000000781c */ /* 0x000fe40003f0f018 */
[----:B------:R-:W-:Y:S02]  /*4530*/  @P6 ISETP.GE.AND P6, PT, R4, UR6, PT ;  /* 0x0000000604006c0c */ /* 0x000fe4000bfc6270 */
[----:B------:R-:W-:Y:S02]  /*4540*/  @P1 FSEL R36, R36, -INF , !P3 ;  /* 0xff80000024241808 */ /* 0x000fe40005800000 */
[----:B------:R-:W-:Y:S01]  /*4550*/  PLOP3.LUT P1, PT, PT, PT, UP1, 0x80, 0x0 ;  /* 0x000000000000781c */ /* 0x000fe20003f2f018 */
[----:B------:R-:W2:Y:S01]  /*4560*/  MUFU.EX2 R218, R13 ;  /* 0x0000000d00da7308 */ /* 0x000ea20000000800 */
[----:B------:R-:W-:Y:S01]  /*4570*/  @P4 ISETP.GE.AND P4, PT, R5, UR6, PT ;  /* 0x0000000605004c0c */ /* 0x000fe2000bf86270 */
[----:B------:R-:W-:Y:S01]  /*4580*/  FFMA.FTZ R36, R36, c[0x0][0x23c], -R160 ;  /* 0x00008f0024247a23 */ /* 0x000fe200000108a0 */
[----:B------:R-:W-:Y:S01]  /*4590*/  @P2 FSEL R40, R40, -INF , !P3 ;  /* 0xff80000028282808 */ /* 0x000fe20005800000 */
[----:B------:R-:W4:Y:S01]  /*45a0*/  LDSM.16.M88.4 R4, [R146+0x6c00] ;  /* 0x006c00009204783b */ /* 0x000f220000000200 */
[----:B------:R-:W-:Y:S02]  /*45b0*/  PLOP3.LUT P5, PT, PT, PT, UP1, 0x80, 0x0 ;  /* 0x000000000000781c */ /* 0x000fe40003faf018 */
[----:B------:R-:W-:Y:S01]  /*45c0*/  PLOP3.LUT P2, PT, PT, PT, UP1, 0x80, 0x0 ;  /* 0x000000000000781c */ /* 0x000fe20003f4f018 */
[----:B------:R-:W-:Y:S01]  /*45d0*/  FFMA.FTZ R40, R40, c[0x0][0x23c], -R108 ;  /* 0x00008f0028287a23 */ /* 0x000fe2000001086c */
[----:B------:R-:W-:Y:S01]  /*45e0*/  @P0 FSEL R42, R42, -INF , !P3 ;  /* 0xff8000002a2a0808 */ /* 0x000fe20005800000 */
[----:B------:R-:W-:Y:S01]  /*45f0*/  MUFU.EX2 R204, R29 ;  /* 0x0000001d00cc7308 */ /* 0x000fe20000000800 */
[----:B-1----:R-:W-:Y:S02]  /*4600*/  SHF.R.U32.HI R21, RZ, 0x10, R170 ;  /* 0x00000010ff157819 */ /* 0x002fe400000116aa */
[----:B------:R-:W-:Y:S01]  /*4610*/  PLOP3.LUT P0, PT, PT, PT, UP1, 0x80, 0x0 ;  /* 0x000000000000781c */ /* 0x000fe20003f0f018 */
[----:B------:R-:W-:Y:S01]  /*4620*/  FFMA.FTZ R42, R42, c[0x0][0x23c], -R0 ;  /* 0x00008f002a2a7a23 */ /* 0x000fe20000010800 */
[----:B------:R-:W-:Y:S02]  /*4630*/  @P1 FSEL R37, R37, -INF , !P6 ;  /* 0xff80000025251808 */ /* 0x000fe40007000000 */
[----:B------:R-:W-:Y:S02]  /*4640*/  PLOP3.LUT P1, PT, PT, PT, UP1, 0x80, 0x0 ;  /* 0x000000000000781c */ /* 0x000fe40003f2f018 */
[----:B------:R-:W-:Y:S01]  /*4650*/  @P5 FSEL R38, R38, -INF , !P3 ;  /* 0xff80000026265808 */ /* 0x000fe20005800000 */
[----:B------:R-:W-:Y:S01]  /*4660*/  FFMA.FTZ R37, R37, c[0x0][0x23c], -R160 ;  /* 0x00008f0025257a23 */ /* 0x000fe200000108a0 */
[----:B------:R-:W-:Y:S01]  /*4670*/  @P2 FSEL R41, R41, -INF , !P6 ;  /* 0xff80000029292808 */ /* 0x000fe20007000000 */
[----:B------:R1:W1:Y:S01]  /*4680*/  MUFU.EX2 R219, R12 ;  /* 0x0000000c00db7308 */ /* 0x0002620000000800 */
[----:B------:R-:W-:Y:S01]  /*4690*/  PLOP3.LUT P3, PT, PT, PT, UP1, 0x80, 0x0 ;  /* 0x000000000000781c */ /* 0x000fe20003f6f018 */
[--C-:B------:R-:W-:Y:S01]  /*46a0*/  FFMA.FTZ R38, R38, c[0x0][0x23c], -R109.reuse ;  /* 0x00008f0026267a23 */ /* 0x100fe2000001086d */
[----:B------:R-:W-:Y:S01]  /*46b0*/  PLOP3.LUT P2, PT, PT, PT, UP1, 0x80, 0x0 ;  /* 0x000000000000781c */ /* 0x000fe20003f4f018 */
[--C-:B------:R-:W-:Y:S01]  /*46c0*/  FFMA.FTZ R41, R41, c[0x0][0x23c], -R108.reuse ;  /* 0x00008f0029297a23 */ /* 0x100fe2000001086c */
[----:B------:R-:W-:Y:S02]  /*46d0*/  @P0 IADD3 R8, R159, 0x29, RZ ;  /* 0x000000299f080810 */ /* 0x000fe40007ffe0ff */
[----:B------:R-:W-:Y:S02]  /*46e0*/  PLOP3.LUT P0, PT, PT, PT, UP1, 0x80, 0x0 ;  /* 0x000000000000781c */ /* 0x000fe40003f0f018 */
[----:B------:R-:W-:Y:S01]  /*46f0*/  PLOP3.LUT P5, PT, PT, PT, UP1, 0x80, 0x0 ;  /* 0x000000000000781c */ /* 0x000fe20003faf018 */
[----:B------:R-:W-:Y:S01]  /*4700*/  MUFU.EX2 R210, R30 ;  /* 0x0000001e00d27308 */ /* 0x000fe20000000800 */
[----:B------:R-:W-:Y:S02]  /*4710*/  @P1 FSEL R44, R44, -INF , !P4 ;  /* 0xff8000002c2c1808 */ /* 0x000fe40006000000 */
[----:B------:R-:W-:Y:S02]  /*4720*/  PLOP3.LUT P1, PT, PT, PT, UP1, 0x80, 0x0 ;  /* 0x000000000000781c */ /* 0x000fe40003f2f018 */
[----:B------:R-:W-:Y:S01]  /*4730*/  @P3 FSEL R43, R43, -INF , !P6 ;  /* 0xff8000002b2b3808 */ /* 0x000fe20007000000 */
[----:B------:R-:W-:Y:S01]  /*4740*/  FFMA.FTZ R44, R44, c[0x0][0x23c], -R108 ;  /* 0x00008f002c2c7a23 */ /* 0x000fe2000001086c */
[----:B------:R-:W-:Y:S02]  /*4750*/  @P2 ISETP.GE.AND P2, PT, R8, UR6, PT ;  /* 0x0000000608002c0c */ /* 0x000fe4000bf46270 */
[----:B------:R-:W-:Y:S01]  /*4760*/  PLOP3.LUT P3, PT, PT, PT, UP1, 0x80, 0x0 ;  /* 0x000000000000781c */ /* 0x000fe20003f6f018 */
[----:B------:R-:W-:Y:S01]  /*4770*/  FFMA.FTZ R43, R43, c[0x0][0x23c], -R0 ;  /* 0x00008f002b2b7a23 */ /* 0x000fe20000010800 */
[----:B------:R-:W-:Y:S01]  /*4780*/  @P0 IADD3 R9, R159, 0x30, RZ ;  /* 0x000000309f090810 */ /* 0x000fe20007ffe0ff */
[-C--:B----4-:R-:W-:Y:S01]  /*4790*/  HMMA.16816.F32.BF16 R52, R104, R4.reuse, R52 ;  /* 0x000000046834723c */ /* 0x090fe20000041834 */
[----:B------:R-:W-:Y:S01]  /*47a0*/  PLOP3.LUT P0, PT, PT, PT, UP1, 0x80, 0x0 ;  /* 0x000000000000781c */ /* 0x000fe20003f0f018 */
[----:B------:R-:W-:Y:S01]  /*47b0*/  MUFU.EX2 R191, R34 ;  /* 0x0000002200bf7308 */ /* 0x000fe20000000800 */
[----:B------:R-:W-:Y:S02]  /*47c0*/  @P5 FSEL R39, R39, -INF , !P6 ;  /* 0xff80000027275808 */ /* 0x000fe40007000000 */
[----:B-1----:R-:W-:Y:S02]  /*47d0*/  LOP3.LUT R12, R166, 0xff, RZ, 0xc0, !PT ;  /* 0x000000ffa60c7812 */ /* 0x002fe400078ec0ff */
[----:B------:R-:W-:Y:S01]  /*47e0*/  @P1 IADD3 R8, R159, 0x31, RZ ;  /* 0x000000319f081810 */ /* 0x000fe20007ffe0ff */
[C---:B------:R-:W-:Y:S01]  /*47f0*/  HMMA.16816.F32.BF16 R56, R100.reuse, R4, R56 ;  /* 0x000000046438723c */ /* 0x040fe20000041838 */
[----:B------:R-:W-:Y:S02]  /*4800*/  SHF.R.U32.HI R166, RZ, 0x10, R166 ;  /* 0x00000010ffa67819 */ /* 0x000fe400000116a6 */
[----:B------:R-:W-:Y:S01]  /*4810*/  PLOP3.LUT P1, PT, PT, PT, UP1, 0x80, 0x0 ;  /* 0x000000000000781c */ /* 0x000fe20003f2f018 */
[--C-:B------:R-:W-:Y:S01]  /*4820*/  FFMA.FTZ R39, R39, c[0x0][0x23c], -R109.reuse ;  /* 0x00008f0027277a23 */ /* 0x100fe2000001086d */
[----:B------:R-:W-:Y:S01]  /*4830*/  @P3 FSEL R50, R50, -INF , !P4 ;  /* 0xff80000032323808 */ /* 0x000fe20006000000 */
[----:B------:R-:W-:Y:S01]  /*4840*/  MUFU.EX2 R211, R31 ;  /* 0x0000001f00d37308 */ /* 0x000fe20000000800 */
[----:B------:R-:W-:Y:S01]  /*4850*/  PLOP3.LUT P3, PT, PT, PT, UP1, 0x80, 0x0 ;  /* 0x000000000000781c */ /* 0x000fe20003f6f018 */
[-C--:B------:R-:W-:Y:S01]  /*4860*/  HMMA.16816.F32.BF16 R60, R100, R6.reuse, R60 ;  /* 0x00000006643c723c */ /* 0x080fe2000004183c */
[----:B------:R-:W-:Y:S02]  /*4870*/  PLOP3.LUT P5, PT, PT, PT, UP1, 0x80, 0x0 ;  /* 0x000000000000781c */ /* 0x000fe40003faf018 */
[----:B------:R-:W-:Y:S01]  /*4880*/  PLOP3.LUT P6, PT, PT, PT, UP1, 0x80, 0x0 ;  /* 0x000000000000781c */ /* 0x000fe20003fcf018 */
[--C-:B------:R-:W-:Y:S01]  /*4890*/  FFMA.FTZ R50, R50, c[0x0][0x23c], -R109.reuse ;  /* 0x00008f0032327a23 */ /* 0x100fe2000001086d */
[----:B------:R-:W-:Y:S02]  /*48a0*/  @P0 FSEL R45, R45, -INF , !P2 ;  /* 0xff8000002d2d0808 */ /* 0x000fe40005000000 */
[----:B------:R-:W-:Y:S01]  /*48b0*/  PLOP3.LUT P0, PT, PT, PT, UP1, 0x80, 0x0 ;  /* 0x000000000000781c */ /* 0x000fe20003f0f018 */
[----:B------:R-:W-:Y:S01]  /*48c0*/  HMMA.16816.F32.BF16 R64, R104, R6, R64 ;  /* 0x000000066840723c */ /* 0x000fe20000041840 */
[----:B------:R-:W-:Y:S01]  /*48d0*/  SHF.R.U32.HI R5, RZ, 0x18, R178 ;  /* 0x00000018ff057819 */ /* 0x000fe200000116b2 */
[----:B------:R-:W-:Y:S02]  /*48e0*/  MUFU.EX2 R187, R35 ;  /* 0x0000002300bb7308 */ /* 0x000fe40000000800 */
[----:B------:R-:W-:Y:S01]  /*48f0*/  @P1 FSEL R47, R47, -INF , !P2 ;  /* 0xff8000002f2f1808 */ /* 0x000fe20005000000 */
[----:B------:R-:W-:Y:S01]  /*4900*/  FFMA.FTZ R45, R45, c[0x0][0x23c], -R108 ;  /* 0x00008f002d2d7a23 */ /* 0x000fe2000001086c */
[----:B------:R-:W-:Y:S02]  /*4910*/  @P3 ISETP.GE.AND P3, PT, R9, UR6, PT ;  /* 0x0000000609003c0c */ /* 0x000fe4000bf66270 */
[----:B------:R-:W-:Y:S01]  /*4920*/  PLOP3.LUT P1, PT, PT, PT, UP1, 0x80, 0x0 ;  /* 0x000000000000781c */ /* 0x000fe20003f2f018 */
[----:B------:R-:W-:Y:S03]  /*4930*/  FFMA.FTZ R47, R47, c[0x0][0x23c], -R0 ;  /* 0x00008f002f2f7a23 */ /* 0x000fe60000010800 */
[----:B------:R-:W-:Y:S01]  /*4940*/  LOP3.LUT R6, R176, 0xffff, RZ, 0xc0, !PT ;  /* 0x0000ffffb0067812 */ /* 0x000fe200078ec0ff */
[----:B------:R-:W-:Y:S01]  /*4950*/  MUFU.EX2 R182, R36 ;  /* 0x0000002400b67308 */ /* 0x000fe20000000800 */
[----:B------:R-:W-:Y:S02]  /*4960*/  @P0 FSEL R49, R49, -INF , !P2 ;  /* 0xff80000031310808 */ /* 0x000fe40005000000 */
[----:B------:R-:W-:Y:S02]  /*4970*/  LOP3.LUT R9, R164, 0xff, RZ, 0xc0, !PT ;  /* 0x000000ffa4097812 */ /* 0x000fe400078ec0ff */
[----:B------:R-:W-:Y:S01]  /*4980*/  PLOP3.LUT P0, PT, PT, PT, UP1, 0x80, 0x0 ;  /* 0x000000000000781c */ /* 0x000fe20003f0f018 */
[----:B------:R-:W-:Y:S01]  /*4990*/  FFMA.FTZ R49, R49, c[0x0][0x23c], -R160 ;  /* 0x00008f0031317a23 */ /* 0x000fe200000108a0 */
[----:B------:R-:W-:Y:S02]  /*49a0*/  @P5 FSEL R46, R46, -INF , !P4 ;  /* 0xff8000002e2e5808 */ /* 0x000fe40006000000 */
[----:B------:R-:W-:Y:S01]  /*49b0*/  PLOP3.LUT P5, PT, PT, PT, UP1, 0x80, 0x0 ;  /* 0x000000000000781c */ /* 0x000fe20003faf018 */
[----:B------:R-:W1:Y:S01]  /*49c0*/  MUFU.EX2 R189, R32 ;  /* 0x0000002000bd7308 */ /* 0x000e620000000800 */
[----:B------:R-:W-:Y:S01]  /*49d0*/  @P6 FSEL R48, R48, -INF , !P4 ;  /* 0xff80000030306808 */ /* 0x000fe20006000000 */
[----:B------:R-:W-:Y:S01]  /*49e0*/  FFMA.FTZ R46, R46, c[0x0][0x23c], -R0 ;  /* 0x00008f002e2e7a23 */ /* 0x000fe20000010800 */
[----:B------:R-:W-:Y:S02]  /*49f0*/  PLOP3.LUT P4, PT, PT, PT, UP1, 0x80, 0x0 ;  /* 0x000000000000781c */ /* 0x000fe40003f8f018 */
[----:B------:R-:W-:Y:S01]  /*4a00*/  @P1 FSEL R51, R51, -INF , !P2 ;  /* 0xff80000033331808 */ /* 0x000fe20005000000 */
[--C-:B------:R-:W-:Y:S01]  /*4a10*/  FFMA.FTZ R48, R48, c[0x0][0x23c], -R160.reuse ;  /* 0x00008f0030307a23 */ /* 0x100fe200000108a0 */
[----:B------:R-:W-:Y:S02]  /*4a20*/  PLOP3.LUT P2, PT, PT, PT, UP1, 0x80, 0x0 ;  /* 0x000000000000781c */ /* 0x000fe40003f4f018 */
[----:B------:R-:W-:Y:S01]  /*4a30*/  PLOP3.LUT P1, PT, PT, PT, UP1, 0x80, 0x0 ;  /* 0x000000000000781c */ /* 0x000fe20003f2f018 */
[--C-:B------:R-:W-:Y:S01]  /*4a40*/  FFMA.FTZ R51, R51, c[0x0][0x23c], -R109.reuse ;  /* 0x00008f0033337a23 */ /* 0x100fe2000001086d */
[----:B------:R-:W-:Y:S01]  /*4a50*/  @P0 FSEL R52, R52, -INF , !P3 ;  /* 0xff80000034340808 */ /* 0x000fe20005800000 */
[----:B------:R-:W-:Y:S01]  /*4a60*/  MUFU.EX2 R181, R37 ;  /* 0x0000002500b57308 */ /* 0x000fe20000000800 */
[----:B------:R-:W-:Y:S02]  /*4a70*/  PLOP3.LUT P0, PT, PT, PT, UP1, 0x80, 0x0 ;  /* 0x000000000000781c */ /* 0x000fe40003f0f018 */
[----:B------:R-:W-:Y:S01]  /*4a80*/  PLOP3.LUT P6, PT, PT, PT, UP1, 0x80, 0x0 ;  /* 0x000000000000781c */ /* 0x000fe20003fcf018 */
[----:B------:R-:W-:Y:S01]  /*4a90*/  FFMA.FTZ R52, R52, c[0x0][0x23c], -R160 ;  /* 0x00008f0034347a23 */ /* 0x000fe200000108a0 */
[----:B------:R-:W-:Y:S02]  /*4aa0*/  @P4 ISETP.GE.AND P4, PT, R8, UR6, PT ;  /* 0x0000000608004c0c */ /* 0x000fe4000bf86270 */
[C---:B------:R-:W-:Y:S02]  /*4ab0*/  @P5 IADD3 R10, R159.reuse, 0x38, RZ ;  /* 0x000000389f0a5810 */ /* 0x040fe40007ffe0ff */
        /* <DEDUP_REMOVED lines=9> */
[----:B------:R-:W-:Y:S01]  /*4b50*/  MUFU.EX2 R184, R38 ;  /* 0x0000002600b87308 */ /* 0x000fe20000000800 */
[----:B------:R-:W-:Y:S01]  /*4b60*/  PLOP3.LUT P0, PT, PT, PT, UP1, 0x80, 0x0 ;  /* 0x000000000000781c */ /* 0x000fe20003f0f018 */
[----:B------:R-:W-:Y:S01]  /*4b70*/  FFMA.FTZ R58, R58, c[0x0][0x23c], -R0 ;  /* 0x00008f003a3a7a23 */ /* 0x000fe20000010800 */
[----:B------:R-:W-:Y:S02]  /*4b80*/  PLOP3.LUT P2, PT, PT, PT, UP1, 0x80, 0x0 ;  /* 0x000000000000781c */ /* 0x000fe40003f4f018 */
[----:B------:R-:W-:Y:S02]  /*4b90*/  @P6 IADD3 R159, R159, 0x39, RZ ;  /* 0x000000399f9f6810 */ /* 0x000fe40007ffe0ff */
[----:B------:R-:W-:Y:S02]  /*4ba0*/  PLOP3.LUT P6, PT, PT, PT, UP1, 0x80, 0x0 ;  /* 0x000000000000781c */ /* 0x000fe40003fcf018 */
[----:B------:R-:W-:Y:S01]  /*4bb0*/  @P5 ISETP.GE.AND P5, PT, R10, UR6, PT ;  /* 0x000000060a005c0c */ /* 0x000fe2000bfa6270 */
[----:B------:R-:W-:Y:S01]  /*4bc0*/  MUFU.EX2 R190, R41 ;  /* 0x0000002900be7308 */ /* 0x000fe20000000800 */
[----:B------:R-:W-:Y:S02]  /*4bd0*/  SHF.R.U32.HI R10, RZ, 0x18, R164 ;  /* 0x00000018ff0a7819 */ /* 0x000fe400000116a4 */
[----:B------:R-:W-:Y:S02]  /*4be0*/  @P1 FSEL R53, R53, -INF , !P4 ;  /* 0xff80000035351808 */ /* 0x000fe40006000000 */
[----:B------:R-:W-:Y:S02]  /*4bf0*/  @P3 FSEL R57, R57, -INF , !P4 ;  /* 0xff80000039393808 */ /* 0x000fe40006000000 */
[----:B------:R-:W-:Y:S01]  /*4c00*/  PLOP3.LUT P1, PT, PT, PT, UP1, 0x80, 0x0 ;  /* 0x000000000000781c */ /* 0x000fe20003f2f018 */
[----:B------:R-:W-:Y:S01]  /*4c10*/  FFMA.FTZ R53, R53, c[0x0][0x23c], -R160 ;  /* 0x00008f0035357a23 */ /* 0x000fe200000108a0 */
[----:B------:R-:W-:Y:S01]  /*4c20*/  @P0 FSEL R59, R59, -INF , !P4 ;  /* 0xff8000003b3b0808 */ /* 0x000fe20006000000 */
[----:B------:R-:W-:Y:S01]  /*4c30*/  FFMA.FTZ R57, R57, c[0x0][0x23c], -R108 ;  /* 0x00008f0039397a23 */ /* 0x000fe2000001086c */
[----:B------:R-:W-:Y:S01]  /*4c40*/  PLOP3.LUT P0, PT, PT, PT, UP1, 0x80, 0x0 ;  /* 0x000000000000781c */ /* 0x000fe20003f0f018 */
[----:B------:R-:W-:Y:S01]  /*4c50*/  MUFU.EX2 R192, R40 ;  /* 0x0000002800c07308 */ /* 0x000fe20000000800 */
[----:B------:R-:W-:Y:S01]  /*4c60*/  @P2 FSEL R55, R55, -INF , !P4 ;  /* 0xff80000037372808 */ /* 0x000fe20006000000 */
[----:B------:R-:W-:Y:S01]  /*4c70*/  FFMA.FTZ R59, R59, c[0x0][0x23c], -R0 ;  /* 0x00008f003b3b7a23 */ /* 0x000fe20000010800 */
[----:B------:R-:W-:Y:S02]  /*4c80*/  ISETP.LE.U32.AND P4, PT, R9, UR4, PT ;  /* 0x0000000409007c0c */ /* 0x000fe4000bf83070 */
[----:B------:R-:W-:Y:S01]  /*4c90*/  PLOP3.LUT P2, PT, PT, PT, UP1, 0x80, 0x0 ;  /* 0x000000000000781c */ /* 0x000fe20003f4f018 */
[--C-:B------:R-:W-:Y:S01]  /*4ca0*/  FFMA.FTZ R55, R55, c[0x0][0x23c], -R109.reuse ;  /* 0x00008f0037377a23 */ /* 0x100fe2000001086d */
[----:B------:R-:W-:Y:S02]  /*4cb0*/  SHF.R.U32.HI R9, RZ, 0x10, R174 ;  /* 0x00000010ff097819 */ /* 0x000fe400000116ae */
[----:B------:R-:W-:Y:S01]  /*4cc0*/  PLOP3.LUT P3, PT, PT, PT, UP1, 0x80, 0x0 ;  /* 0x000000000000781c */ /* 0x000fe20003f6f018 */
[----:B------:R-:W-:Y:S01]  /*4cd0*/  MUFU.EX2 R195, R42 ;  /* 0x0000002a00c37308 */ /* 0x000fe20000000800 */
[----:B------:R-:W-:Y:S02]  /*4ce0*/  @P6 ISETP.GE.AND P6, PT, R159, UR6, PT ;  /* 0x000000069f006c0c */ /* 0x000fe4000bfc6270 */
[----:B------:R-:W-:Y:S02]  /*4cf0*/  @P1 FSEL R60, R60, -INF , !P5 ;  /* 0xff8000003c3c1808 */ /* 0x000fe40006800000 */
[----:B------:R-:W-:Y:S01]  /*4d00*/  PLOP3.LUT P1, PT, PT, PT, UP1, 0x80, 0x0 ;  /* 0x000000000000781c */ /* 0x000fe20003f2f018 */
[----:B------:R-:W-:Y:S01]  /*4d10*/  @!P4 FADD.FTZ R203, -R203, -RZ ;  /* 0x800000ffcbcbc221 */ /* 0x000fe20000010100 */
[----:B------:R-:W-:Y:S01]  /*4d20*/  LOP3.LUT R4, R178, 0xff, RZ, 0xc0, !PT ;  /* 0x000000ffb2047812 */ /* 0x000fe200078ec0ff */
[----:B------:R-:W-:Y:S01]  /*4d30*/  FFMA.FTZ R60, R60, c[0x0][0x23c], -R108 ;  /* 0x00008f003c3c7a23 */ /* 0x000fe2000001086c */
[----:B------:R-:W-:Y:S01]  /*4d40*/  @P0 FSEL R66, R66, -INF , !P5 ;  /* 0xff80000042420808 */ /* 0x000fe20006800000 */
[----:B------:R-:W-:Y:S01]  /*4d50*/  MUFU.EX2 R194, R43 ;  /* 0x0000002b00c27308 */ /* 0x000fe20000000800 */
[----:B------:R-:W-:Y:S02]  /*4d60*/  PLOP3.LUT P0, PT, PT, PT, UP1, 0x80, 0x0 ;  /* 0x000000000000781c */ /* 0x000fe40003f0f018 */
[----:B------:R-:W-:Y:S01]  /*4d70*/  @P2 FSEL R62, R62, -INF , !P5 ;  /* 0xff8000003e3e2808 */ /* 0x000fe20006800000 */
[--C-:B------:R-:W-:Y:S01]  /*4d80*/  FFMA.FTZ R66, R66, c[0x0][0x23c], -R109.reuse ;  /* 0x00008f0042427a23 */ /* 0x100fe2000001086d */
[----:B------:R-:W-:Y:S02]  /*4d90*/  @P3 FSEL R64, R64, -INF , !P5 ;  /* 0xff80000040403808 */ /* 0x000fe40006800000 */
[----:B------:R-:W-:Y:S01]  /*4da0*/  ISETP.LE.U32.AND P3, PT, R10, UR4, PT ;  /* 0x000000040a007c0c */ /* 0x000fe2000bf63070 */
[----:B------:R-:W-:Y:S01]  /*4db0*/  FFMA.FTZ R62, R62, c[0x0][0x23c], -R0 ;  /* 0x00008f003e3e7a23 */ /* 0x000fe20000010800 */
[----:B------:R-:W-:Y:S01]  /*4dc0*/  ISETP.LE.U32.AND P5, PT, R4, UR4, PT ;  /* 0x0000000404007c0c */ /* 0x000fe2000bfa3070 */
[----:B------:R-:W-:Y:S01]  /*4dd0*/  FFMA.FTZ R64, R64, c[0x0][0x23c], -R160 ;  /* 0x00008f0040407a23 */ /* 0x000fe200000108a0 */
[----:B------:R-:W-:Y:S01]  /*4de0*/  LOP3.LUT R4, R178, 0xffff, RZ, 0xc0, !PT ;  /* 0x0000ffffb2047812 */ /* 0x000fe200078ec0ff */
[----:B------:R-:W4:Y:S01]  /*4df0*/  MUFU.EX2 R205, R25 ;  /* 0x0000001900cd7308 */ /* 0x000f220000000800 */
[----:B------:R-:W-:Y:S02]  /*4e00*/  PLOP3.LUT P2, PT, PT, PT, UP1, 0x80, 0x0 ;  /* 0x000000000000781c */ /* 0x000fe40003f4f018 */
[----:B------:R-:W-:Y:S02]  /*4e10*/  SHF.R.U32.HI R4, RZ, 0x8, R4 ;  /* 0x00000008ff047819 */ /* 0x000fe40000011604 */
[----:B------:R-:W-:Y:S02]  /*4e20*/  @P1 FSEL R61, R61, -INF , !P6 ;  /* 0xff8000003d3d1808 */ /* 0x000fe40007000000 */
[----:B------:R-:W-:Y:S01]  /*4e30*/  LOP3.LUT R4, R4, 0xffff, RZ, 0xc0, !PT ;  /* 0x0000ffff04047812 */ /* 0x000fe200078ec0ff */
[----:B---3--:R-:W-:Y:S01]  /*4e40*/  @!P3 FADD.FTZ R208, -R208, -RZ ;  /* 0x800000ffd0d0b221 */ /* 0x008fe20000010100 */
[----:B------:R-:W-:Y:S01]  /*4e50*/  PLOP3.LUT P1, PT, PT, PT, UP1, 0x80, 0x0 ;  /* 0x000000000000781c */ /* 0x000fe20003f2f018 */
[----:B------:R-:W-:Y:S01]  /*4e60*/  FFMA.FTZ R108, R61, c[0x0][0x23c], -R108 ;  /* 0x00008f003d6c7a23 */ /* 0x000fe2000001086c */
[----:B------:R-:W-:Y:S01]  /*4e70*/  SHF.R.U32.HI R178, RZ, 0x10, R178 ;  /* 0x00000010ffb27819 */ /* 0x000fe200000116b2 */
[----:B------:R-:W-:Y:S01]  /*4e80*/  @!P5 FADD.FTZ R215, -R215, -RZ ;  /* 0x800000ffd7d7d221 */ /* 0x000fe20000010100 */
[----:B------:R-:W-:Y:S01]  /*4e90*/  @P0 FSEL R65, R65, -INF , !P6 ;  /* 0xff80000041410808 */ /* 0x000fe20007000000 */
[----:B------:R-:W-:Y:S01]  /*4ea0*/  MUFU.EX2 R193, R46 ;  /* 0x0000002e00c17308 */ /* 0x000fe20000000800 */
[----:B------:R-:W-:Y:S02]  /*4eb0*/  LOP3.LUT R178, R178, 0xff, RZ, 0xc0, !PT ;  /* 0x000000ffb2b27812 */ /* 0x000fe400078ec0ff */
[----:B------:R-:W-:Y:S01]  /*4ec0*/  ISETP.LE.U32.AND P0, PT, R4, UR4, PT ;  /* 0x0000000404007c0c */ /* 0x000fe2000bf03070 */
[----:B------:R-:W-:Y:S01]  /*4ed0*/  FFMA.FTZ R160, R65, c[0x0][0x23c], -R160 ;  /* 0x00008f0041a07a23 */ /* 0x000fe200000108a0 */
[----:B------:R-:W-:Y:S02]  /*4ee0*/  LOP3.LUT R4, R161, 0xffff, RZ, 0xc0, !PT ;  /* 0x0000ffffa1047812 */ /* 0x000fe400078ec0ff */
[----:B------:R-:W-:Y:S02]  /*4ef0*/  @P2 FSEL R63, R63, -INF , !P6 ;  /* 0xff8000003f3f2808 */ /* 0x000fe40007000000 */
[----:B------:R-:W-:Y:S01]  /*4f00*/  LOP3.LUT R10, R172, 0xff, RZ, 0xc0, !PT ;  /* 0x000000ffac0a7812 */ /* 0x000fe200078ec0ff */
[----:B------:R-:W-:Y:S01]  /*4f10*/  MUFU.EX2 R214, R26 ;  /* 0x0000001a00d67308 */ /* 0x000fe20000000800 */
[----:B------:R-:W-:Y:S01]  /*4f20*/  ISETP.LE.U32.AND P2, PT, R5, UR4, PT ;  /* 0x0000000405007c0c */ /* 0x000fe2000bf43070 */
[----:B------:R-:W-:Y:S01]  /*4f30*/  FFMA.FTZ R0, R63, c[0x0][0x23c], -R0 ;  /* 0x00008f003f007a23 */ /* 0x000fe20000010800 */
[----:B------:R-:W-:Y:S02]  /*4f40*/  LOP3.LUT R5, R161, 0xff, RZ, 0xc0, !PT ;  /* 0x000000ffa1057812 */ /* 0x000fe400078ec0ff */
[----:B------:R-:W-:Y:S01]  /*4f50*/  SHF.R.U32.HI R4, RZ, 0x8, R4 ;  /* 0x00000008ff047819 */ /* 0x000fe20000011604 */
[----:B------:R-:W-:Y:S01]  /*4f60*/  @!P0 FADD.FTZ R212, -R212, -RZ ;  /* 0x800000ffd4d48221 */ /* 0x000fe20000010100 */
[----:B------:R-:W-:Y:S02]  /*4f70*/  @P1 FSEL R67, R67, -INF , !P6 ;  /* 0xff80000043431808 */ /* 0x000fe40007000000 */
[----:B------:R-:W-:Y:S01]  /*4f80*/  ISETP.LE.U32.AND P6, PT, R178, UR4, PT ;  /* 0x00000004b2007c0c */ /* 0x000fe2000bfc3070 */
[----:B------:R-:W-:Y:S01]  /*4f90*/  MUFU.EX2 R183, R44 ;  /* 0x0000002c00b77308 */ /* 0x000fe20000000800 */
[----:B------:R-:W-:Y:S01]  /*4fa0*/  ISETP.LE.U32.AND P1, PT, R5, UR4, PT ;  /* 0x0000000405007c0c */ /* 0x000fe2000bf23070 */
[----:B------:R-:W-:Y:S01]  /*4fb0*/  FFMA.FTZ R109, R67, c[0x0][0x23c], -R109 ;  /* 0x00008f00436d7a23 */ /* 0x000fe2000001086d */
[--C-:B------:R-:W-:Y:S01]  /*4fc0*/  SHF.R.U32.HI R5, RZ, 0x18, R161.reuse ;  /* 0x00000018ff057819 */ /* 0x100fe200000116a1 */
[----:B------:R-:W-:Y:S01]  /*4fd0*/  @!P2 FADD.FTZ R216, -R216, -RZ ;  /* 0x800000ffd8d8a221 */ /* 0x000fe20000010100 */
[----:B------:R-:W-:Y:S02]  /*4fe0*/  LOP3.LUT R4, R4, 0xffff, RZ, 0xc0, !PT ;  /* 0x0000ffff04047812 */ /* 0x000fe400078ec0ff */
[----:B------:R-:W-:Y:S02]  /*4ff0*/  SHF.R.U32.HI R161, RZ, 0x10, R161 ;  /* 0x00000010ffa17819 */ /* 0x000fe400000116a1 */
[----:B------:R-:W-:Y:S01]  /*5000*/  ISETP.LE.U32.AND P5, PT, R5, UR4, PT ;  /* 0x0000000405007c0c */ /* 0x000fe2000bfa3070 */
[----:B------:R-:W-:Y:S01]  /*5010*/  MUFU.EX2 R178, R39 ;  /* 0x0000002700b27308 */ /* 0x000fe20000000800 */
[----:B------:R-:W-:Y:S01]  /*5020*/  LOP3.LUT R161, R161, 0xff, RZ, 0xc0, !PT ;  /* 0x000000ffa1a17812 */ /* 0x000fe200078ec0ff */
[----:B------:R-:W-:Y:S01]  /*5030*/  @!P6 FADD.FTZ R217, -R217, -RZ ;  /* 0x800000ffd9d9e221 */ /* 0x000fe20000010100 */
[----:B------:R-:W-:Y:S01]  /*5040*/  ISETP.LE.U32.AND P0, PT, R4, UR4, PT ;  /* 0x0000000404007c0c */ /* 0x000fe2000bf03070 */
[----:B------:R-:W-:Y:S01]  /*5050*/  @!P1 FADD.FTZ R220, -R220, -RZ ;  /* 0x800000ffdcdc9221 */ /* 0x000fe20000010100 */
[----:B------:R-:W-:Y:S02]  /*5060*/  SHF.R.U32.HI R4, RZ, 0x8, R6 ;  /* 0x00000008ff047819 */ /* 0x000fe40000011606 */
[--C-:B------:R-:W-:Y:S02]  /*5070*/  SHF.R.U32.HI R8, RZ, 0x10, R176.reuse ;  /* 0x00000010ff087819 */ /* 0x100fe400000116b0 */
[----:B------:R-:W-:Y:S01]  /*5080*/  LOP3.LUT R4, R4, 0xffff, RZ, 0xc0, !PT ;  /* 0x0000ffff04047812 */ /* 0x000fe200078ec0ff */
[----:B------:R-:W-:Y:S01]  /*5090*/  MUFU.EX2 R171, R53 ;  /* 0x0000003500ab7308 */ /* 0x000fe20000000800 */
[----:B------:R-:W-:Y:S01]  /*50a0*/  LOP3.LUT R7, R176, 0xff, RZ, 0xc0, !PT ;  /* 0x000000ffb0077812 */ /* 0x000fe200078ec0ff */
[----:B------:R-:W-:Y:S01]  /*50b0*/  @!P5 FADD.FTZ R224, -R224, -RZ ;  /* 0x800000ffe0e0d221 */ /* 0x000fe20000010100 */
[----:B------:R-:W-:Y:S02]  /*50c0*/  SHF.R.U32.HI R6, RZ, 0x10, R179 ;  /* 0x00000010ff067819 */ /* 0x000fe400000116b3 */
[----:B------:R-:W-:Y:S01]  /*50d0*/  SHF.R.U32.HI R176, RZ, 0x18, R176 ;  /* 0x00000018ffb07819 */ /* 0x000fe200000116b0 */
[----:B------:R-:W-:Y:S01]  /*50e0*/  @!P0 FADD.FTZ R221, -R221, -RZ ;  /* 0x800000ffdddd8221 */ /* 0x000fe20000010100 */
[----:B------:R-:W-:Y:S02]  /*50f0*/  ISETP.LE.U32.AND P6, PT, R161, UR4, PT ;  /* 0x00000004a1007c0c */ /* 0x000fe4000bfc3070 */
[----:B------:R-:W-:Y:S01]  /*5100*/  LOP3.LUT R5, R8, 0xff, RZ, 0xc0, !PT ;  /* 0x000000ff08057812 */ /* 0x000fe200078ec0ff */
[----:B------:R-:W-:Y:S01]  /*5110*/  MUFU.EX2 R161, R108 ;  /* 0x0000006c00a17308 */ /* 0x000fe20000000800 */
[----:B------:R-:W-:Y:S02]  /*5120*/  ISETP.LE.U32.AND P5, PT, R176, UR4, PT ;  /* 0x00000004b0007c0c */ /* 0x000fe4000bfa3070 */
[----:B------:R-:W-:Y:S02]  /*5130*/  ISETP.LE.U32.AND P0, PT, R5, UR4, PT ;  /* 0x0000000405007c0c */ /* 0x000fe4000bf03070 */
[----:B------:R-:W-:Y:S02]  /*5140*/  LOP3.LUT R14, R164, 0xffff, RZ, 0xc0, !PT ;  /* 0x0000ffffa40e7812 */ /* 0x000fe400078ec0ff */
[----:B------:R-:W-:Y:S02]  /*5150*/  SHF.R.U32.HI R164, RZ, 0x10, R164 ;  /* 0x00000010ffa47819 */ /* 0x000fe400000116a4 */
[----:B------:R-:W-:Y:S01]  /*5160*/  ISETP.LE.U32.AND P1, PT, R4, UR4, PT ;  /* 0x0000000404007c0c */ /* 0x000fe2000bf23070 */
[----:B------:R-:W-:Y:S01]  /*5170*/  MUFU.EX2 R165, R64 ;  /* 0x0000004000a57308 */ /* 0x000fe20000000800 */
[----:B------:R-:W-:Y:S01]  /*5180*/  SHF.R.U32.HI R4, RZ, 0x8, R14 ;  /* 0x00000008ff047819 */ /* 0x000fe2000001160e */
[----:B------:R-:W-:Y:S01]  /*5190*/  @!P6 FADD.FTZ R225, -R225, -RZ ;  /* 0x800000ffe1e1e221 */ /* 0x000fe20000010100 */
[----:B------:R-:W-:Y:S01]  /*51a0*/  LOP3.LUT R5, R164, 0xff, RZ, 0xc0, !PT ;  /* 0x000000ffa4057812 */ /* 0x000fe200078ec0ff */
[----:B------:R-:W-:Y:S01]  /*51b0*/  @!P5 FADD.FTZ R222, -R222, -RZ ;  /* 0x800000ffdeded221 */ /* 0x000fe20000010100 */
[----:B------:R-:W-:Y:S01]  /*51c0*/  LOP3.LUT R4, R4, 0xffff, RZ, 0xc0, !PT ;  /* 0x0000ffff04047812 */ /* 0x000fe200078ec0ff */
[----:B------:R-:W-:Y:S01]  /*51d0*/  @!P0 FADD.FTZ R223, -R223, -RZ ;  /* 0x800000ffdfdf8221 */ /* 0x000fe20000010100 */
[----:B------:R-:W-:Y:S02]  /*51e0*/  ISETP.LE.U32.AND P5, PT, R5, UR4, PT ;  /* 0x0000000405007c0c */ /* 0x000fe4000bfa3070 */
[C---:B------:R-:W-:Y:S01]  /*51f0*/  LOP3.LUT R5, R179.reuse, 0xffff, RZ, 0xc0, !PT ;  /* 0x0000ffffb3057812 */ /* 0x040fe200078ec0ff */
[----:B------:R-:W-:Y:S01]  /*5200*/  MUFU.EX2 R164, R160 ;  /* 0x000000a000a47308 */ /* 0x000fe20000000800 */
[----:B------:R-:W-:Y:S01]  /*5210*/  ISETP.LE.U32.AND P0, PT, R4, UR4, PT ;  /* 0x0000000404007c0c */ /* 0x000fe2000bf03070 */
[----:B--2---:R-:W-:Y:S01]  /*5220*/  @!P1 FADD.FTZ R218, -R218, -RZ ;  /* 0x800000ffdada9221 */ /* 0x004fe20000010100 */
[----:B------:R-:W-:Y:S02]  /*5230*/  LOP3.LUT R4, R179, 0xff, RZ, 0xc0, !PT ;  /* 0x000000ffb3047812 */ /* 0x000fe400078ec0ff */
[----:B------:R-:W-:Y:S02]  /*5240*/  ISETP.LE.U32.AND P2, PT, R7, UR4, PT ;  /* 0x0000000407007c0c */ /* 0x000fe4000bf43070 */
[----:B------:R-:W-:Y:S02]  /*5250*/  ISETP.LE.U32.AND P1, PT, R12, UR4, PT ;  /* 0x000000040c007c0c */ /* 0x000fe4000bf23070 */
[----:B------:R-:W-:Y:S01]  /*5260*/  ISETP.LE.U32.AND P4, PT, R4, UR4, PT ;  /* 0x0000000404007c0c */ /* 0x000fe2000bf83070 */
[----:B------:R-:W-:Y:S01]  /*5270*/  MUFU.EX2 R160, R66 ;  /* 0x0000004200a07308 */ /* 0x000fe20000000800 */
[----:B------:R-:W-:Y:S01]  /*5280*/  LOP3.LUT R12, R172, 0xffff, RZ, 0xc0, !PT ;  /* 0x0000ffffac0c7812 */ /* 0x000fe200078ec0ff */
[----:B------:R-:W-:Y:S01]  /*5290*/  @!P5 FADD.FTZ R209, -R209, -RZ ;  /* 0x800000ffd1d1d221 */ /* 0x000fe20000010100 */
[----:B------:R-:W-:Y:S01]  /*52a0*/  SHF.R.U32.HI R7, RZ, 0x8, R5 ;  /* 0x00000008ff077819 */ /* 0x000fe20000011605 */
[----:B------:R-:W-:Y:S01]  /*52b0*/  @!P0 FADD.FTZ R200, -R200, -RZ ;  /* 0x800000ffc8c88221 */ /* 0x000fe20000010100 */
[----:B------:R-:W-:Y:S02]  /*52c0*/  LOP3.LUT R5, R6, 0xff, RZ, 0xc0, !PT ;  /* 0x000000ff06057812 */ /* 0x000fe400078ec0ff */
[----:B------:R-:W-:Y:S01]  /*52d0*/  LOP3.LUT R4, R7, 0xffff, RZ, 0xc0, !PT ;  /* 0x0000ffff07047812 */ /* 0x000fe200078ec0ff */
[----:B------:R-:W-:Y:S01]  /*52e0*/  @!P2 FADD.FTZ R219, -R219, -RZ ;  /* 0x800000ffdbdba221 */ /* 0x000fe20000010100 */
[----:B------:R-:W-:Y:S01]  /*52f0*/  SHF.R.U32.HI R6, RZ, 0x18, R179 ;  /* 0x00000018ff067819 */ /* 0x000fe200000116b3 */
[----:B-1----:R-:W-:Y:S01]  /*5300*/  @!P1 FADD.FTZ R189, -R189, -RZ ;  /* 0x800000ffbdbd9221 */ /* 0x002fe20000010100 */
[----:B------:R-:W-:Y:S01]  /*5310*/  ISETP.LE.U32.AND P0, PT, R5, UR4, PT ;  /* 0x0000000405007c0c */ /* 0x000fe2000bf03070 */
[----:B------:R-:W-:Y:S01]  /*5320*/  @!P4 FADD.FTZ R198, -R198, -RZ ;  /* 0x800000ffc6c6c221 */ /* 0x000fe20000010100 */
[----:B------:R-:W-:Y:S01]  /*5330*/  LOP3.LUT R5, R180, 0xff, RZ, 0xc0, !PT ;  /* 0x000000ffb4057812 */ /* 0x000fe200078ec0ff */
[----:B------:R-:W-:Y:S01]  /*5340*/  MUFU.EX2 R179, R45 ;  /* 0x0000002d00b37308 */ /* 0x000fe20000000800 */
[----:B------:R-:W-:Y:S02]  /*5350*/  ISETP.LE.U32.AND P5, PT, R4, UR4, PT ;  /* 0x0000000404007c0c */ /* 0x000fe4000bfa3070 */
[----:B------:R-:W-:Y:S02]  /*5360*/  LOP3.LUT R4, R180, 0xffff, RZ, 0xc0, !PT ;  /* 0x0000ffffb4047812 */ /* 0x000fe400078ec0ff */
[----:B------:R-:W-:Y:S02]  /*5370*/  ISETP.LE.U32.AND P4, PT, R5, UR4, PT ;  /* 0x0000000405007c0c */ /* 0x000fe4000bf83070 */
[----:B------:R-:W-:Y:S02]  /*5380*/  SHF.R.U32.HI R5, RZ, 0x10, R180 ;  /* 0x00000010ff057819 */ /* 0x000fe400000116b4 */
[----:B------:R-:W-:Y:S01]  /*5390*/  SHF.R.U32.HI R4, RZ, 0x8, R4 ;  /* 0x00000008ff047819 */ /* 0x000fe20000011604 */
[----:B------:R-:W-:Y:S01]  /*53a0*/  @!P0 FADD.FTZ R202, -R202, -RZ ;  /* 0x800000ffcaca8221 */ /* 0x000fe20000010100 */
[----:B------:R-:W-:Y:S01]  /*53b0*/  ISETP.LE.U32.AND P0, PT, R17, UR4, PT ;  /* 0x0000000411007c0c */ /* 0x000fe2000bf03070 */
[----:B------:R-:W1:Y:S01]  /*53c0*/  MUFU.EX2 R176, R48 ;  /* 0x0000003000b07308 */ /* 0x000e620000000800 */
[----:B------:R-:W-:Y:S01]  /*53d0*/  ISETP.LE.U32.AND P3, PT, R6, UR4, PT ;  /* 0x0000000406007c0c */ /* 0x000fe2000bf63070 */
[----:B------:R-:W-:Y:S01]  /*53e0*/  @!P5 FADD.FTZ R197, -R197, -RZ ;  /* 0x800000ffc5c5d221 */ /* 0x000fe20000010100 */
[----:B------:R-:W-:Y:S02]  /*53f0*/  SHF.R.U32.HI R17, RZ, 0x18, R172 ;  /* 0x00000018ff117819 */ /* 0x000fe400000116ac */
[----:B------:R-:W-:Y:S01]  /*5400*/  LOP3.LUT R4, R4, 0xffff, RZ, 0xc0, !PT ;  /* 0x0000ffff04047812 */ /* 0x000fe200078ec0ff */
[----:B------:R-:W-:Y:S01]  /*5410*/  @!P4 FADD.FTZ R207, -R207, -RZ ;  /* 0x800000ffcfcfc221 */ /* 0x000fe20000010100 */
[----:B------:R-:W-:Y:S02]  /*5420*/  LOP3.LUT R14, R168, 0xff, RZ, 0xc0, !PT ;  /* 0x000000ffa80e7812 */ /* 0x000fe400078ec0ff */
[----:B------:R-:W-:Y:S01]  /*5430*/  LOP3.LUT R11, R162, 0xff, RZ, 0xc0, !PT ;  /* 0x000000ffa20b7812 */ /* 0x000fe200078ec0ff */
[----:B------:R-:W-:Y:S01]  /*5440*/  MUFU.EX2 R167, R57 ;  /* 0x0000003900a77308 */ /* 0x000fe20000000800 */
[----:B------:R-:W-:Y:S01]  /*5450*/  ISETP.LE.U32.AND P5, PT, R4, UR4, PT ;  /* 0x0000000404007c0c */ /* 0x000fe2000bfa3070 */
[----:B------:R-:W-:Y:S01]  /*5460*/  @!P0 FADD.FTZ R187, -R187, -RZ ;  /* 0x800000ffbbbb8221 */ /* 0x000fe20000010100 */
[----:B------:R-:W-:Y:S01]  /*5470*/  ISETP.LE.U32.AND P6, PT, R11, UR4, PT ;  /* 0x000000040b007c0c */ /* 0x000fe2000bfc3070 */
[----:B------:R-:W-:Y:S01]  /*5480*/  @!P3 FADD.FTZ R201, -R201, -RZ ;  /* 0x800000ffc9c9b221 */ /* 0x000fe20000010100 */
[----:B------:R-:W-:Y:S02]  /*5490*/  LOP3.LUT R4, R5, 0xff, RZ, 0xc0, !PT ;  /* 0x000000ff05047812 */ /* 0x000fe400078ec0ff */
[----:B------:R-:W-:Y:S02]  /*54a0*/  SHF.R.U32.HI R11, RZ, 0x18, R174 ;  /* 0x00000018ff0b7819 */ /* 0x000fe400000116ae */
[----:B------:R-:W-:Y:S01]  /*54b0*/  SHF.R.U32.HI R5, RZ, 0x18, R180 ;  /* 0x00000018ff057819 */ /* 0x000fe200000116b4 */
[----:B------:R-:W-:Y:S01]  /*54c0*/  MUFU.EX2 R173, R51 ;  /* 0x0000003300ad7308 */ /* 0x000fe20000000800 */
[----:B------:R-:W-:Y:S02]  /*54d0*/  LOP3.LUT R18, R162, 0xffff, RZ, 0xc0, !PT ;  /* 0x0000ffffa2127812 */ /* 0x000fe400078ec0ff */
[----:B------:R-:W-:Y:S01]  /*54e0*/  ISETP.LE.U32.AND P4, PT, R5, UR4, PT ;  /* 0x0000000405007c0c */ /* 0x000fe2000bf83070 */
[----:B----4-:R-:W-:Y:S01]  /*54f0*/  @!P5 FADD.FTZ R205, -R205, -RZ ;  /* 0x800000ffcdcdd221 */ /* 0x010fe20000010100 */
[----:B------:R-:W-:Y:S01]  /*5500*/  ISETP.LE.U32.AND P5, PT, R15, UR4, PT ;  /* 0x000000040f007c0c */ /* 0x000fe2000bfa3070 */
[----:B------:R-:W-:Y:S01]  /*5510*/  @!P6 FADD.FTZ R206, -R206, -RZ ;  /* 0x800000ffcecee221 */ /* 0x000fe20000010100 */
[----:B------:R-:W-:Y:S02]  /*5520*/  ISETP.LE.U32.AND P3, PT, R4, UR4, PT ;  /* 0x0000000404007c0c */ /* 0x000fe4000bf63070 */
[----:B------:R-:W-:Y:S01]  /*5530*/  LOP3.LUT R15, R168, 0xffff, RZ, 0xc0, !PT ;  /* 0x0000ffffa80f7812 */ /* 0x000fe200078ec0ff */
[----:B------:R-:W-:Y:S01]  /*5540*/  MUFU.EX2 R163, R62 ;  /* 0x0000003e00a37308 */ /* 0x000fe20000000800 */
[----:B------:R-:W-:Y:S02]  /*5550*/  SHF.R.U32.HI R4, RZ, 0x8, R18 ;  /* 0x00000008ff047819 */ /* 0x000fe40000011612 */
[--C-:B------:R-:W-:Y:S02]  /*5560*/  SHF.R.U32.HI R13, RZ, 0x18, R162.reuse ;  /* 0x00000018ff0d7819 */ /* 0x100fe400000116a2 */
[----:B------:R-:W-:Y:S01]  /*5570*/  SHF.R.U32.HI R162, RZ, 0x10, R162 ;  /* 0x00000010ffa27819 */ /* 0x000fe200000116a2 */
[----:B------:R-:W-:Y:S01]  /*5580*/  @!P4 FADD.FTZ R213, -R213, -RZ ;  /* 0x800000ffd5d5c221 */ /* 0x000fe20000010100 */
[----:B------:R-:W-:Y:S01]  /*5590*/  ISETP.LE.U32.AND P2, PT, R13, UR4, PT ;  /* 0x000000040d007c0c */ /* 0x000fe2000bf43070 */
[----:B-1----:R-:W-:Y:S01]  /*55a0*/  @!P5 FADD.FTZ R176, -R176, -RZ ;  /* 0x800000ffb0b0d221 */ /* 0x002fe20000010100 */
[----:B------:R-:W-:Y:S01]  /*55b0*/  LOP3.LUT R4, R4, 0xffff, RZ, 0xc0, !PT ;  /* 0x0000ffff04047812 */ /* 0x000fe200078ec0ff */
[----:B------:R-:W-:Y:S01]  /*55c0*/  @!P3 FADD.FTZ R214, -R214, -RZ ;  /* 0x800000ffd6d6b221 */ /* 0x000fe20000010100 */
[----:B------:R-:W-:Y:S01]  /*55d0*/  SHF.R.U32.HI R13, RZ, 0x10, R168 ;  /* 0x00000010ff0d7819 */ /* 0x000fe200000116a8 */
[----:B------:R-:W1:Y:S01]  /*55e0*/  MUFU.EX2 R180, R47 ;  /* 0x0000002f00b47308 */ /* 0x000e620000000800 */
[----:B------:R-:W-:Y:S02]  /*55f0*/  LOP3.LUT R5, R162, 0xff, RZ, 0xc0, !PT ;  /* 0x000000ffa2057812 */ /* 0x000fe400078ec0ff */
[----:B------:R-:W-:Y:S02]  /*5600*/  ISETP.LE.U32.AND P6, PT, R4, UR4, PT ;  /* 0x0000000404007c0c */ /* 0x000fe4000bfc3070 */
[----:B------:R-:W-:Y:S02]  /*5610*/  SHF.R.U32.HI R4, RZ, 0x8, R19 ;  /* 0x00000008ff047819 */ /* 0x000fe40000011613 */
[----:B------:R-:W-:Y:S01]  /*5620*/  ISETP.LE.U32.AND P4, PT, R5, UR4, PT ;  /* 0x0000000405007c0c */ /* 0x000fe2000bf83070 */
[----:B------:R-:W-:Y:S01]  /*5630*/  @!P2 FADD.FTZ R211, -R211, -RZ ;  /* 0x800000ffd3d3a221 */ /* 0x000fe20000010100 */
[----:B------:R-:W-:Y:S01]  /*5640*/  LOP3.LUT R5, R166, 0xff, RZ, 0xc0, !PT ;  /* 0x000000ffa6057812 */ /* 0x000fe200078ec0ff */
[----:B------:R-:W-:Y:S01]  /*5650*/  MUFU.EX2 R162, R60 ;  /* 0x0000003c00a27308 */ /* 0x000fe20000000800 */
[----:B------:R-:W-:Y:S02]  /*5660*/  LOP3.LUT R4, R4, 0xffff, RZ, 0xc0, !PT ;  /* 0x0000ffff04047812 */ /* 0x000fe400078ec0ff */
[--C-:B------:R-:W-:Y:S02]  /*5670*/  SHF.R.U32.HI R6, RZ, 0x18, R185.reuse ;  /* 0x00000018ff067819 */ /* 0x100fe400000116b9 */
[----:B------:R-:W-:Y:S01]  /*5680*/  LOP3.LUT R8, R174, 0xffff, RZ, 0xc0, !PT ;  /* 0x0000ffffae087812 */ /* 0x000fe200078ec0ff */
[----:B------:R-:W-:Y:S01]  /*5690*/  @!P6 FADD.FTZ R204, -R204, -RZ ;  /* 0x800000ffcccce221 */ /* 0x000fe20000010100 */
[----:B------:R-:W-:Y:S02]  /*56a0*/  ISETP.LE.U32.AND P6, PT, R5, UR4, PT ;  /* 0x0000000405007c0c */ /* 0x000fe4000bfc3070 */
[C---:B------:R-:W-:Y:S01]  /*56b0*/  LOP3.LUT R5, R185.reuse, 0xff, RZ, 0xc0, !PT ;  /* 0x000000ffb9057812 */ /* 0x040fe200078ec0ff */
[----:B------:R-:W-:Y:S01]  /*56c0*/  @!P4 FADD.FTZ R210, -R210, -RZ ;  /* 0x800000ffd2d2c221 */ /* 0x000fe20000010100 */
[----:B------:R-:W-:Y:S01]  /*56d0*/  ISETP.LE.U32.AND P4, PT, R4, UR4, PT ;  /* 0x0000000404007c0c */ /* 0x000fe2000bf83070 */
[----:B------:R-:W-:Y:S01]  /*56e0*/  MUFU.EX2 R169, R55 ;  /* 0x0000003700a97308 */ /* 0x000fe20000000800 */
[----:B------:R-:W-:Y:S02]  /*56f0*/  LOP3.LUT R4, R185, 0xffff, RZ, 0xc0, !PT ;  /* 0x0000ffffb9047812 */ /* 0x000fe400078ec0ff */
[----:B------:R-:W-:Y:S02]  /*5700*/  ISETP.LE.U32.AND P2, PT, R5, UR4, PT ;  /* 0x0000000405007c0c */ /* 0x000fe4000bf43070 */
[----:B------:R-:W-:Y:S02]  /*5710*/  SHF.R.U32.HI R4, RZ, 0x8, R4 ;  /* 0x00000008ff047819 */ /* 0x000fe40000011604 */
[----:B------:R-:W-:Y:S01]  /*5720*/  SHF.R.U32.HI R5, RZ, 0x10, R185 ;  /* 0x00000010ff057819 */ /* 0x000fe200000116b9 */
[----:B------:R-:W-:Y:S01]  /*5730*/  @!P6 FADD.FTZ R191, -R191, -RZ ;  /* 0x800000ffbfbfe221 */ /* 0x000fe20000010100 */
[----:B------:R-:W-:Y:S01]  /*5740*/  LOP3.LUT R4, R4, 0xffff, RZ, 0xc0, !PT ;  /* 0x0000ffff04047812 */ /* 0x000fe200078ec0ff */
[----:B------:R-:W-:Y:S01]  /*5750*/  MUFU.EX2 R175, R49 ;  /* 0x0000003100af7308 */ /* 0x000fe20000000800 */
[----:B------:R-:W-:Y:S01]  /*5760*/  LOP3.LUT R5, R5, 0xff, RZ, 0xc0, !PT ;  /* 0x000000ff05057812 */ /* 0x000fe200078ec0ff */
[----:B------:R-:W-:Y:S01]  /*5770*/  @!P4 FADD.FTZ R186, -R186, -RZ ;  /* 0x800000ffbabac221 */ /* 0x000fe20000010100 */
[----:B------:R-:W-:Y:S02]  /*5780*/  ISETP.LE.U32.AND P6, PT, R4, UR4, PT ;  /* 0x0000000404007c0c */ /* 0x000fe4000bfc3070 */
[----:B------:R-:W-:Y:S01]  /*5790*/  LOP3.LUT R4, R188, 0xffff, RZ, 0xc0, !PT ;  /* 0x0000ffffbc047812 */ /* 0x000fe200078ec0ff */
[----:B------:R-:W-:Y:S01]  /*57a0*/  @!P2 FADD.FTZ R182, -R182, -RZ ;  /* 0x800000ffb6b6a221 */ /* 0x000fe20000010100 */
[----:B------:R-:W-:Y:S02]  /*57b0*/  ISETP.LE.U32.AND P0, PT, R5, UR4, PT ;  /* 0x0000000405007c0c */ /* 0x000fe4000bf03070 */
[----:B------:R-:W-:Y:S01]  /*57c0*/  LOP3.LUT R5, R188, 0xff, RZ, 0xc0, !PT ;  /* 0x000000ffbc057812 */ /* 0x000fe200078ec0ff */
[----:B------:R-:W-:Y:S01]  /*57d0*/  MUFU.EX2 R177, R58 ;  /* 0x0000003a00b17308 */ /* 0x000fe20000000800 */
[----:B------:R-:W-:Y:S02]  /*57e0*/  SHF.R.U32.HI R4, RZ, 0x8, R4 ;  /* 0x00000008ff047819 */ /* 0x000fe40000011604 */
[----:B------:R-:W-:Y:S02]  /*57f0*/  ISETP.LE.U32.AND P2, PT, R5, UR4, PT ;  /* 0x0000000405007c0c */ /* 0x000fe4000bf43070 */
[----:B------:R-:W-:Y:S01]  /*5800*/  ISETP.LE.U32.AND P1, PT, R6, UR4, PT ;  /* 0x0000000406007c0c */ /* 0x000fe2000bf23070 */
[----:B------:R-:W-:Y:S01]  /*5810*/  @!P6 FADD.FTZ R181, -R181, -RZ ;  /* 0x800000ffb5b5e221 */ /* 0x000fe20000010100 */
[----:B------:R-:W-:Y:S02]  /*5820*/  LOP3.LUT R5, R4, 0xffff, RZ, 0xc0, !PT ;  /* 0x0000ffff04057812 */ /* 0x000fe400078ec0ff */
[--C-:B------:R-:W-:Y:S01]  /*5830*/  SHF.R.U32.HI R6, RZ, 0x10, R188.reuse ;  /* 0x00000010ff067819 */ /* 0x100fe200000116bc */
[----:B------:R-:W-:Y:S01]  /*5840*/  @!P0 FADD.FTZ R184, -R184, -RZ ;  /* 0x800000ffb8b88221 */ /* 0x000fe20000010100 */
[----:B------:R-:W-:Y:S01]  /*5850*/  ISETP.LE.U32.AND P6, PT, R5, UR4, PT ;  /* 0x0000000405007c0c */ /* 0x000fe2000bfc3070 */
[----:B------:R-:W-:Y:S01]  /*5860*/  MUFU.EX2 R159, R109 ;  /* 0x0000006d009f7308 */ /* 0x000fe20000000800 */
[----:B------:R-:W-:Y:S02]  /*5870*/  SHF.R.U32.HI R5, RZ, 0x18, R188 ;  /* 0x00000018ff057819 */ /* 0x000fe400000116bc */
[----:B------:R-:W-:Y:S01]  /*5880*/  LOP3.LUT R4, R6, 0xff, RZ, 0xc0, !PT ;  /* 0x000000ff06047812 */ /* 0x000fe200078ec0ff */
[----:B------:R-:W-:Y:S01]  /*5890*/  @!P2 FADD.FTZ R192, -R192, -RZ ;  /* 0x800000ffc0c0a221 */ /* 0x000fe20000010100 */
[----:B------:R-:W-:Y:S01]  /*58a0*/  ISETP.LE.U32.AND P2, PT, R11, UR4, PT ;  /* 0x000000040b007c0c */ /* 0x000fe2000bf43070 */
[----:B------:R-:W-:Y:S01]  /*58b0*/  @!P1 FADD.FTZ R178, -R178, -RZ ;  /* 0x800000ffb2b29221 */ /* 0x000fe20000010100 */
[----:B------:R-:W-:Y:S02]  /*58c0*/  ISETP.LE.U32.AND P0, PT, R4, UR4, PT ;  /* 0x0000000404007c0c */ /* 0x000fe4000bf03070 */
[----:B------:R-:W-:Y:S01]  /*58d0*/  ISETP.LE.U32.AND P1, PT, R5, UR4, PT ;  /* 0x0000000405007c0c */ /* 0x000fe2000bf23070 */
[----:B------:R-:W-:Y:S01]  /*58e0*/  MUFU.EX2 R109, R0 ;  /* 0x00000000006d7308 */ /* 0x000fe20000000800 */
[----:B------:R-:W-:Y:S01]  /*58f0*/  SHF.R.U32.HI R4, RZ, 0x8, R8 ;  /* 0x00000008ff047819 */ /* 0x000fe20000011608 */
[----:B------:R-:W-:Y:S01]  /*5900*/  @!P6 FADD.FTZ R190, -R190, -RZ ;  /* 0x800000ffbebee221 */ /* 0x000fe20000010100 */
[----:B------:R-:W-:Y:S02]  /*5910*/  LOP3.LUT R5, R9, 0xff, RZ, 0xc0, !PT ;  /* 0x000000ff09057812 */ /* 0x000fe400078ec0ff */
[----:B------:R-:W-:Y:S02]  /*5920*/  LOP3.LUT R7, R174, 0xff, RZ, 0xc0, !PT ;  /* 0x000000ffae077812 */ /* 0x000fe400078ec0ff */
[----:B------:R-:W-:Y:S01]  /*5930*/  LOP3.LUT R4, R4, 0xffff, RZ, 0xc0, !PT ;  /* 0x0000ffff04047812 */ /* 0x000fe200078ec0ff */
[----:B-1----:R-:W-:Y:S01]  /*5940*/  @!P2 FADD.FTZ R180, -R180, -RZ ;  /* 0x800000ffb4b4a221 */ /* 0x002fe20000010100 */
[----:B------:R-:W-:Y:S01]  /*5950*/  ISETP.LE.U32.AND P3, PT, R16, UR4, PT ;  /* 0x0000000410007c0c */ /* 0x000fe2000bf63070 */
[----:B------:R-:W-:Y:S01]  /*5960*/  @!P0 FADD.FTZ R195, -R195, -RZ ;  /* 0x800000ffc3c38221 */ /* 0x000fe20000010100 */
[----:B------:R-:W-:Y:S01]  /*5970*/  ISETP.LE.U32.AND P0, PT, R5, UR4, PT ;  /* 0x0000000405007c0c */ /* 0x000fe2000bf03070 */
[----:B------:R-:W-:Y:S01]  /*5980*/  @!P1 FADD.FTZ R194, -R194, -RZ ;  /* 0x800000ffc2c29221 */ /* 0x000fe20000010100 */
[----:B------:R-:W-:Y:S01]  /*5990*/  ISETP.LE.U32.AND P6, PT, R4, UR4, PT ;  /* 0x0000000404007c0c */ /* 0x000fe2000bfc3070 */
[----:B------:R-:W1:Y:S01]  /*59a0*/  MUFU.EX2 R174, R50 ;  /* 0x0000003200ae7308 */ /* 0x000e620000000800 */
[----:B------:R-:W-:Y:S02]  /*59b0*/  LOP3.LUT R4, R21, 0xff, RZ, 0xc0, !PT ;  /* 0x000000ff15047812 */ /* 0x000fe400078ec0ff */
[----:B------:R-:W-:Y:S02]  /*59c0*/  ISETP.LE.U32.AND P4, PT, R7, UR4, PT ;  /* 0x0000000407007c0c */ /* 0x000fe4000bf83070 */
[----:B------:R-:W-:Y:S02]  /*59d0*/  SHF.R.U32.HI R5, RZ, 0x8, R20 ;  /* 0x00000008ff057819 */ /* 0x000fe40000011614 */
[----:B------:R-:W-:Y:S01]  /*59e0*/  ISETP.LE.U32.AND P1, PT, R4, UR4, PT ;  /* 0x0000000404007c0c */ /* 0x000fe2000bf23070 */
[----:B------:R-:W-:Y:S01]  /*59f0*/  @!P3 FADD.FTZ R173, -R173, -RZ ;  /* 0x800000ffadadb221 */ /* 0x000fe20000010100 */
[----:B------:R-:W-:Y:S01]  /*5a00*/  LOP3.LUT R4, R5, 0xffff, RZ, 0xc0, !PT ;  /* 0x0000ffff05047812 */ /* 0x000fe200078ec0ff */
[----:B------:R-:W-:Y:S01]  /*5a10*/  @!P0 FADD.FTZ R193, -R193, -RZ ;  /* 0x800000ffc1c18221 */ /* 0x000fe20000010100 */
[----:B------:R-:W-:Y:S01]  /*5a20*/  SHF.R.U32.HI R18, RZ, 0x10, R172 ;  /* 0x00000010ff127819 */ /* 0x000fe200000116ac */
[----:B------:R-:W-:Y:S01]  /*5a30*/  @!P6 FADD.FTZ R179, -R179, -RZ ;  /* 0x800000ffb3b3e221 */ /* 0x000fe20000010100 */
[----:B------:R-:W-:Y:S01]  /*5a40*/  LOP3.LUT R5, R196, 0xff, RZ, 0xc0, !PT ;  /* 0x000000ffc4057812 */ /* 0x000fe200078ec0ff */
[----:B------:R-:W2:Y:S01]  /*5a50*/  MUFU.EX2 R172, R52 ;  /* 0x0000003400ac7308 */ /* 0x000ea20000000800 */
[----:B------:R-:W-:Y:S01]  /*5a60*/  ISETP.LE.U32.AND P6, PT, R4, UR4, PT ;  /* 0x0000000404007c0c */ /* 0x000fe2000bfc3070 */
[----:B------:R-:W-:Y:S01]  /*5a70*/  @!P4 FADD.FTZ R183, -R183, -RZ ;  /* 0x800000ffb7b7c221 */ /* 0x000fe20000010100 */
[----:B------:R-:W-:Y:S02]  /*5a80*/  ISETP.LE.U32.AND P0, PT, R5, UR4, PT ;  /* 0x0000000405007c0c */ /* 0x000fe4000bf03070 */
[----:B------:R-:W-:Y:S02]  /*5a90*/  SHF.R.U32.HI R4, RZ, 0x18, R196 ;  /* 0x00000018ff047819 */ /* 0x000fe400000116c4 */
[----:B------:R-:W-:Y:S02]  /*5aa0*/  LOP3.LUT R5, R199, 0xff, RZ, 0xc0, !PT ;  /* 0x000000ffc7057812 */ /* 0x000fe400078ec0ff */
[----:B------:R-:W-:Y:S01]  /*5ab0*/  ISETP.LE.U32.AND P2, PT, R4, UR4, PT ;  /* 0x0000000404007c0c */ /* 0x000fe2000bf43070 */
[----:B-1----:R-:W-:Y:S01]  /*5ac0*/  @!P1 FADD.FTZ R174, -R174, -RZ ;  /* 0x800000ffaeae9221 */ /* 0x002fe20000010100 */
[----:B------:R-:W-:Y:S01]  /*5ad0*/  ISETP.LE.U32.AND P5, PT, R5, UR4, PT ;  /* 0x0000000405007c0c */ /* 0x000fe2000bfa3070 */
[----:B------:R-:W1:Y:S01]  /*5ae0*/  MUFU.EX2 R170, R54 ;  /* 0x0000003600aa7308 */ /* 0x000e620000000800 */
[----:B------:R-:W-:Y:S01]  /*5af0*/  LOP3.LUT R4, R196, 0xffff, RZ, 0xc0, !PT ;  /* 0x0000ffffc4047812 */ /* 0x000fe200078ec0ff */
[----:B------:R-:W-:Y:S01]  /*5b00*/  @!P6 FADD.FTZ R175, -R175, -RZ ;  /* 0x800000ffafafe221 */ /* 0x000fe20000010100 */
[----:B------:R-:W-:Y:S02]  /*5b10*/  LOP3.LUT R5, R199, 0xffff, RZ, 0xc0, !PT ;  /* 0x0000ffffc7057812 */ /* 0x000fe400078ec0ff */
[----:B------:R-:W-:Y:S02]  /*5b20*/  SHF.R.U32.HI R4, RZ, 0x8, R4 ;  /* 0x00000008ff047819 */ /* 0x000fe40000011604 */
[----:B------:R-:W-:Y:S02]  /*5b30*/  SHF.R.U32.HI R5, RZ, 0x8, R5 ;  /* 0x00000008ff057819 */ /* 0x000fe40000011605 */
[----:B------:R-:W-:Y:S01]  /*5b40*/  LOP3.LUT R4, R4, 0xffff, RZ, 0xc0, !PT ;  /* 0x0000ffff04047812 */ /* 0x000fe200078ec0ff */
[----:B------:R-:W-:Y:S01]  /*5b50*/  @!P2 FADD.FTZ R169, -R169, -RZ ;  /* 0x800000ffa9a9a221 */ /* 0x000fe20000010100 */
[----:B------:R-:W-:Y:S01]  /*5b60*/  LOP3.LUT R5, R5, 0xffff, RZ, 0xc0, !PT ;  /* 0x0000ffff05057812 */ /* 0x000fe200078ec0ff */
[----:B--2---:R-:W-:Y:S01]  /*5b70*/  @!P0 FADD.FTZ R172, -R172, -RZ ;  /* 0x800000ffacac8221 */ /* 0x004fe20000010100 */
[----:B------:R-:W-:Y:S01]  /*5b80*/  ISETP.LE.U32.AND P6, PT, R4, UR4, PT ;  /* 0x0000000404007c0c */ /* 0x000fe2000bfc3070 */
[----:B------:R-:W2:Y:S01]  /*5b90*/  MUFU.EX2 R166, R59 ;  /* 0x0000003b00a67308 */ /* 0x000ea20000000800 */
[----:B------:R-:W-:Y:S02]  /*5ba0*/  ISETP.LE.U32.AND P3, PT, R5, UR4, PT ;  /* 0x0000000405007c0c */ /* 0x000fe4000bf63070 */
[--C-:B------:R-:W-:Y:S02]  /*5bb0*/  SHF.R.U32.HI R4, RZ, 0x10, R199.reuse ;  /* 0x00000010ff047819 */ /* 0x100fe400000116c7 */
[----:B------:R-:W-:Y:S02]  /*5bc0*/  SHF.R.U32.HI R5, RZ, 0x8, R12 ;  /* 0x00000008ff057819 */ /* 0x000fe4000001160c */
[----:B------:R-:W-:Y:S02]  /*5bd0*/  LOP3.LUT R4, R4, 0xff, RZ, 0xc0, !PT ;  /* 0x000000ff04047812 */ /* 0x000fe400078ec0ff */
[----:B------:R-:W-:Y:S02]  /*5be0*/  ISETP.LE.U32.AND P4, PT, R10, UR4, PT ;  /* 0x000000040a007c0c */ /* 0x000fe4000bf83070 */
[----:B------:R-:W-:Y:S01]  /*5bf0*/  F2FP.RELU.BF16.PACK_AB R7, R212, R215 ;  /* 0x000000d7d407723e */ /* 0x000fe200000018ff */
[----:B------:R-:W-:Y:S01]  /*5c00*/  @!P6 FADD.FTZ R171, -R171, -RZ ;  /* 0x800000ffababe221 */ /* 0x000fe20000010100 */
[----:B------:R-:W-:Y:S01]  /*5c10*/  SHF.R.U32.HI R6, RZ, 0x10, R196 ;  /* 0x00000010ff067819 */ /* 0x000fe200000116c4 */
[----:B------:R-:W-:Y:S01]  /*5c20*/  @!P3 FADD.FTZ R167, -R167, -RZ ;  /* 0x800000ffa7a7b221 */ /* 0x000fe20000010100 */
[----:B------:R-:W-:Y:S01]  /*5c30*/  ISETP.LE.U32.AND P6, PT, R4, UR4, PT ;  /* 0x0000000404007c0c */ /* 0x000fe2000bfc3070 */
[----:B------:R3:W-:Y:S01]  /*5c40*/  STS [R232+0x10000], R7 ;  /* 0x01000007e8007388 */ /* 0x0007e20000000800 */
[----:B------:R-:W-:Y:S02]  /*5c50*/  LOP3.LUT R6, R6, 0xff, RZ, 0xc0, !PT ;  /* 0x000000ff06067812 */ /* 0x000fe400078ec0ff */
[----:B------:R-:W-:Y:S02]  /*5c60*/  LOP3.LUT R4, R5, 0xffff, RZ, 0xc0, !PT ;  /* 0x0000ffff05047812 */ /* 0x000fe400078ec0ff */
[----:B------:R-:W-:Y:S01]  /*5c70*/  ISETP.LE.U32.AND P1, PT, R6, UR4, PT ;  /* 0x0000000406007c0c */ /* 0x000fe2000bf23070 */
[----:B------:R-:W-:Y:S01]  /*5c80*/  @!P4 FADD.FTZ R165, -R165, -RZ ;  /* 0x800000ffa5a5c221 */ /* 0x000fe20000010100 */
[----:B------:R-:W-:Y:S02]  /*5c90*/  LOP3.LUT R5, R18, 0xff, RZ, 0xc0, !PT ;  /* 0x000000ff12057812 */ /* 0x000fe400078ec0ff */
[----:B------:R-:W-:Y:S02]  /*5ca0*/  ISETP.LE.U32.AND P2, PT, R4, UR4, PT ;  /* 0x0000000404007c0c */ /* 0x000fe4000bf43070 */
[----:B------:R-:W-:Y:S01]  /*5cb0*/  F2FP.RELU.BF16.PACK_AB R8, R197, R198 ;  /* 0x000000c6c508723e */ /* 0x000fe200000018ff */
[----:B------:R-:W-:Y:S01]  /*5cc0*/  @!P6 FADD.FTZ R177, -R177, -RZ ;  /* 0x800000ffb1b1e221 */ /* 0x000fe20000010100 */
[----:B------:R-:W-:Y:S02]  /*5cd0*/  SHF.R.U32.HI R4, RZ, 0x18, R199 ;  /* 0x00000018ff047819 */ /* 0x000fe400000116c7 */
[----:B------:R-:W-:Y:S02]  /*5ce0*/  ISETP.LE.U32.AND P6, PT, R5, UR4, PT ;  /* 0x0000000405007c0c */ /* 0x000fe4000bfc3070 */
[----:B------:R-:W-:Y:S01]  /*5cf0*/  ISETP.LE.U32.AND P3, PT, R4, UR4, PT ;  /* 0x0000000404007c0c */ /* 0x000fe2000bf63070 */
[----:B-1----:R-:W-:Y:S01]  /*5d00*/  @!P1 FADD.FTZ R170, -R170, -RZ ;  /* 0x800000ffaaaa9221 */ /* 0x002fe20000010100 */
[----:B------:R-:W-:Y:S02]  /*5d10*/  F2FP.RELU.BF16.PACK_AB R5, R200, R203 ;  /* 0x000000cbc805723e */ /* 0x000fe400000018ff */
[----:B------:R-:W-:Y:S01]  /*5d20*/  SHF.R.U32.HI R4, RZ, 0x8, R15 ;  /* 0x00000008ff047819 */ /* 0x000fe2000001160f */
[----:B------:R-:W-:Y:S01]  /*5d30*/  @!P2 FADD.FTZ R164, -R164, -RZ ;  /* 0x800000ffa4a4a221 */ /* 0x000fe20000010100 */
[----:B------:R-:W-:Y:S02]  /*5d40*/  F2FP.RELU.BF16.PACK_AB R0, R194, R195 ;  /* 0x000000c3c200723e */ /* 0x000fe400000018ff */
[----:B------:R-:W-:Y:S02]  /*5d50*/  LOP3.LUT R6, R13, 0xff, RZ, 0xc0, !PT ;  /* 0x000000ff0d067812 */ /* 0x000fe400078ec0ff */
[----:B------:R-:W-:Y:S01]  /*5d60*/  LOP3.LUT R4, R4, 0xffff, RZ, 0xc0, !PT ;  /* 0x0000ffff04047812 */ /* 0x000fe200078ec0ff */
[----:B------:R-:W-:Y:S01]  /*5d70*/  @!P6 FADD.FTZ R160, -R160, -RZ ;  /* 0x800000ffa0a0e221 */ /* 0x000fe20000010100 */
[----:B------:R-:W-:Y:S01]  /*5d80*/  ISETP.LE.U32.AND P4, PT, R6, UR4, PT ;  /* 0x0000000406007c0c */ /* 0x000fe2000bf83070 */
[----:B--2---:R-:W-:Y:S01]  /*5d90*/  @!P3 FADD.FTZ R166, -R166, -RZ ;  /* 0x800000ffa6a6b221 */ /* 0x004fe20000010100 */
[----:B------:R-:W-:Y:S02]  /*5da0*/  F2FP.RELU.BF16.PACK_AB R6, R216, R217 ;  /* 0x000000d9d806723e */ /* 0x000fe400000018ff */
[----:B------:R-:W-:Y:S02]  /*5db0*/  SHF.R.U32.HI R16, RZ, 0x18, R168 ;  /* 0x00000018ff107819 */ /* 0x000fe400000116a8 */
[----:B------:R-:W-:Y:S01]  /*5dc0*/  ISETP.LE.U32.AND P2, PT, R4, UR4, PT ;  /* 0x0000000404007c0c */ /* 0x000fe2000bf43070 */
[----:B------:R1:W-:Y:S01]  /*5dd0*/  STS [R232+0x10400], R6 ;  /* 0x01040006e8007388 */ /* 0x0003e20000000800 */
[----:B------:R-:W-:Y:S01]  /*5de0*/  ISETP.LE.U32.AND P0, PT, R17, UR4, PT ;  /* 0x0000000411007c0c */ /* 0x000fe2000bf03070 */
[----:B------:R-:W2:Y:S01]  /*5df0*/  MUFU.EX2 R168, R56 ;  /* 0x0000003800a87308 */ /* 0x000ea20000000800 */
[----:B------:R-:W-:Y:S01]  /*5e00*/  F2FP.RELU.BF16.PACK_AB R4, R208, R209 ;  /* 0x000000d1d004723e */ /* 0x000fe200000018ff */
[----:B------:R4:W-:Y:S01]  /*5e10*/  STS [R231+0x10000], R5 ;  /* 0x01000005e7007388 */ /* 0x0009e20000000800 */
[----:B------:R-:W-:Y:S01]  /*5e20*/  ISETP.LE.U32.AND P1, PT, R14, UR4, PT ;  /* 0x000000040e007c0c */ /* 0x000fe2000bf23070 */
[----:B------:R-:W-:Y:S01]  /*5e30*/  @!P4 FADD.FTZ R163, -R163, -RZ ;  /* 0x800000ffa3a3c221 */ /* 0x000fe20000010100 */
[----:B---3--:R-:W-:Y:S01]  /*5e40*/  F2FP.RELU.BF16.PACK_AB R7, R221, R220 ;  /* 0x000000dcdd07723e */ /* 0x008fe200000018ff */
[----:B------:R3:W-:Y:S01]  /*5e50*/  STS [R231+0x10400], R4 ;  /* 0x01040004e7007388 */ /* 0x0007e20000000800 */
[----:B------:R-:W-:Y:S02]  /*5e60*/  FSETP.GE.FTZ.AND P3, PT, R212, RZ, PT ;  /* 0x000000ffd400720b */ /* 0x000fe40003f76000 */
[----:B------:R-:W-:Y:S01]  /*5e70*/  FSETP.GE.FTZ.AND P4, PT, R215, RZ, PT ;  /* 0x000000ffd700720b */ /* 0x000fe20003f96000 */
[----:B------:R3:W-:Y:S01]  /*5e80*/  STS [R232+0x12000], R7 ;  /* 0x01200007e8007388 */ /* 0x0007e20000000800 */
[----:B------:R-:W-:Y:S01]  /*5e90*/  @!P2 FADD.FTZ R161, -R161, -RZ ;  /* 0x800000ffa1a1a221 */ /* 0x000fe20000010100 */
[----:B------:R-:W-:Y:S01]  /*5ea0*/  FSETP.GE.FTZ.AND P2, PT, R203, RZ, PT ;  /* 0x000000ffcb00720b */ /* 0x000fe20003f56000 */
[----:B------:R-:W-:Y:S03]  /*5eb0*/  @!P0 FADD.FTZ R159, -R159, -RZ ;  /* 0x800000ff9f9f8221 */ /* 0x000fe60000010100 */
[----:B------:R-:W-:Y:S01]  /*5ec0*/  @!P1 FADD.FTZ R162, -R162, -RZ ;  /* 0x800000ffa2a29221 */ /* 0x000fe20000010100 */
[----:B------:R-:W-:Y:S02]  /*5ed0*/  FSETP.GE.FTZ.AND P1, PT, R200, RZ, PT ;  /* 0x000000ffc800720b */ /* 0x000fe40003f36000 */
[----:B-1----:R-:W-:Y:S01]  /*5ee0*/  F2FP.RELU.BF16.PACK_AB R6, R224, R225 ;  /* 0x000000e1e006723e */ /* 0x002fe200000018ff */
[----:B--2---:R-:W-:Y:S01]  /*5ef0*/  @!P5 FADD.FTZ R168, -R168, -RZ ;  /* 0x800000ffa8a8d221 */ /* 0x004fe20000010100 */
[----:B------:R-:W-:Y:S02]  /*5f00*/  ISETP.LE.U32.AND P5, PT, R16, UR4, PT ;  /* 0x0000000410007c0c */ /* 0x000fe4000bfa3070 */
[----:B----4-:R-:W-:Y:S01]  /*5f10*/  F2FP.RELU.BF16.PACK_AB R5, R218, R219 ;  /* 0x000000dbda05723e */ /* 0x010fe200000018ff */
[----:B------:R1:W-:Y:S01]  /*5f20*/  STS [R232+0x12400], R6 ;  /* 0x01240006e8007388 */ /* 0x0003e20000000800 */
[----:B---3--:R-:W-:Y:S03]  /*5f30*/  F2FP.RELU.BF16.PACK_AB R4, R222, R223 ;  /* 0x000000dfde04723e */ /* 0x008fe600000018ff */
[----:B------:R2:W-:Y:S01]  /*5f40*/  STS [R231+0x12000], R5 ;  /* 0x01200005e7007388 */ /* 0x0005e20000000800 */
[----:B------:R-:W-:Y:S03]  /*5f50*/  F2FP.RELU.BF16.PACK_AB R7, R201, R202 ;  /* 0x000000cac907723e */ /* 0x000fe600000018ff */
[----:B------:R3:W-:Y:S02]  /*5f60*/  STS [R231+0x12400], R4 ;  /* 0x01240004e7007388 */ /* 0x0007e40000000800 */
[----:B------:R-:W-:Y:S02]  /*5f70*/  @!P5 FADD.FTZ R109, -R109, -RZ ;  /* 0x800000ff6d6dd221 */ /* 0x000fe40000010100 */
[----:B------:R-:W-:Y:S04]  /*5f80*/  STS [R233+0x10000], R8 ;  /* 0x01000008e9007388 */ /* 0x000fe80000000800 */
[----:B------:R4:W-:Y:S01]  /*5f90*/  STS [R233+0x10400], R7 ;  /* 0x01040007e9007388 */ /* 0x0009e20000000800 */
[----:B-1----:R-:W-:Y:S02]  /*5fa0*/  F2FP.RELU.BF16.PACK_AB R6, R205, R207 ;  /* 0x000000cfcd06723e */ /* 0x002fe400000018ff */
[----:B--2---:R-:W-:Y:S02]  /*5fb0*/  F2FP.RELU.BF16.PACK_AB R5, R186, R189 ;  /* 0x000000bdba05723e */ /* 0x004fe400000018ff */
[----:B---3--:R-:W-:Y:S03]  /*5fc0*/  F2FP.RELU.BF16.PACK_AB R4, R187, R191 ;  /* 0x000000bfbb04723e */ /* 0x008fe600000018ff */
[----:B------:R1:W-:Y:S04]  /*5fd0*/  STS [R230+0x10000], R5 ;  /* 0x01000005e6007388 */ /* 0x0003e80000000800 */
[----:B------:R2:W-:Y:S01]  /*5fe0*/  STS [R230+0x10400], R4 ;  /* 0x01040004e6007388 */ /* 0x0005e20000000800 */
[----:B----4-:R-:W-:Y:S03]  /*5ff0*/  F2FP.RELU.BF16.PACK_AB R7, R213, R214 ;  /* 0x000000d6d507723e */ /* 0x010fe600000018ff */
[----:B------:R3:W-:Y:S04]  /*6000*/  STS [R233+0x12000], R6 ;  /* 0x01200006e9007388 */ /* 0x0007e80000000800 */
[----:B------:R4:W-:Y:S01]  /*6010*/  STS [R233+0x12400], R7 ;  /* 0x01240007e9007388 */ /* 0x0009e20000000800 */
[----:B-1----:R-:W-:Y:S02]  /*6020*/  F2FP.RELU.BF16.PACK_AB R5, R211, R210 ;  /* 0x000000d2d305723e */ /* 0x002fe400000018ff */
[----:B--2---:R-:W-:Y:S03]  /*6030*/  F2FP.RELU.BF16.PACK_AB R4, R181, R182 ;  /* 0x000000b6b504723e */ /* 0x004fe600000018ff */
[----:B------:R1:W-:Y:S01]  /*6040*/  STS [R230+0x12400], R5 ;  /* 0x01240005e6007388 */ /* 0x0003e20000000800 */
[----:B---3--:R-:W-:Y:S02]  /*6050*/  F2FP.RELU.BF16.PACK_AB R6, R204, R206 ;  /* 0x000000cecc06723e */ /* 0x008fe400000018ff */
[----:B----4-:R-:W-:Y:S03]  /*6060*/  F2FP.RELU.BF16.PACK_AB R7, R178, R184 ;  /* 0x000000b8b207723e */ /* 0x010fe600000018ff */
[----:B------:R2:W-:Y:S04]  /*6070*/  STS [R230+0x12000], R6 ;  /* 0x01200006e6007388 */ /* 0x0005e80000000800 */
[----:B------:R3:W-:Y:S04]  /*6080*/  STS [R227+0x10000], R4 ;  /* 0x01000004e3007388 */ /* 0x0007e80000000800 */
[----:B------:R4:W-:Y:S01]  /*6090*/  STS [R227+0x10400], R7 ;  /* 0x01040007e3007388 */ /* 0x0009e20000000800 */
[----:B-1----:R-:W-:Y:S05]  /*60a0*/  F2FP.RELU.BF16.PACK_AB R5, R175, R176 ;  /* 0x000000b0af05723e */ /* 0x002fea00000018ff */
[----:B------:R1:W-:Y:S01]  /*60b0*/  STS [R226+0x10000], R5 ;  /* 0x01000005e2007388 */ /* 0x0003e20000000800 */
[----:B--2---:R-:W-:Y:S02]  /*60c0*/  F2FP.RELU.BF16.PACK_AB R6, R190, R192 ;  /* 0x000000c0be06723e */ /* 0x004fe400000018ff */
[----:B---3--:R-:W-:Y:S02]  /*60d0*/  F2FP.RELU.BF16.PACK_AB R4, R173, R174 ;  /* 0x000000aead04723e */ /* 0x008fe400000018ff */
[----:B----4-:R-:W-:Y:S03]  /*60e0*/  F2FP.RELU.BF16.PACK_AB R7, R179, R183 ;  /* 0x000000b7b307723e */ /* 0x010fe600000018ff */
[----:B------:R2:W-:Y:S04]  /*60f0*/  STS [R226+0x10400], R4 ;  /* 0x01040004e2007388 */ /* 0x0005e80000000800 */
[----:B------:R3:W-:Y:S04]  /*6100*/  STS [R227+0x12000], R6 ;  /* 0x01200006e3007388 */ /* 0x0007e80000000800 */
[----:B------:R4:W-:Y:S04]  /*6110*/  STS [R227+0x12400], R0 ;  /* 0x01240000e3007388 */ /* 0x0009e80000000800 */
[----:B------:R4:W-:Y:S01]  /*6120*/  STS [R226+0x12000], R7 ;  /* 0x01200007e2007388 */ /* 0x0009e20000000800 */
[----:B-1----:R-:W-:Y:S02]  /*6130*/  F2FP.RELU.BF16.PACK_AB R5, R171, R172 ;  /* 0x000000acab05723e */ /* 0x002fe400000018ff */
[----:B--2---:R-:W-:Y:S02]  /*6140*/  F2FP.RELU.BF16.PACK_AB R4, R169, R170 ;  /* 0x000000aaa904723e */ /* 0x004fe400000018ff */
[----:B---3--:R-:W-:Y:S02]  /*6150*/  F2FP.RELU.BF16.PACK_AB R6, R180, R193 ;  /* 0x000000c1b406723e */ /* 0x008fe400000018ff */
[----:B----4-:R-:W-:Y:S03]  /*6160*/  F2FP.RELU.BF16.PACK_AB R0, R164, R165 ;  /* 0x000000a5a400723e */ /* 0x010fe600000018ff */
[----:B------:R1:W-:Y:S01]  /*6170*/  STS [R226+0x12400], R6 ;  /* 0x01240006e2007388 */ /* 0x0003e20000000800 */
[----:B------:R-:W-:Y:S03]  /*6180*/  F2FP.RELU.BF16.PACK_AB R7, R167, R168 ;  /* 0x000000a8a707723e */ /* 0x000fe600000018ff */
[----:B------:R2:W-:Y:S04]  /*6190*/  STS [R229+0x10000], R5 ;  /* 0x01000005e5007388 */ /* 0x0005e80000000800 */
[----:B------:R3:W-:Y:S04]  /*61a0*/  STS [R229+0x10400], R4 ;  /* 0x01040004e5007388 */ /* 0x0007e80000000800 */
[----:B------:R4:W-:Y:S01]  /*61b0*/  STS [R228+0x10000], R0 ;  /* 0x01000000e4007388 */ /* 0x0009e20000000800 */
[----:B-1----:R-:W-:Y:S02]  /*61c0*/  F2FP.RELU.BF16.PACK_AB R6, R166, R177 ;  /* 0x000000b1a606723e */ /* 0x002fe400000018ff */
[----:B--2---:R-:W-:Y:S02]  /*61d0*/  F2FP.RELU.BF16.PACK_AB R5, R159, R160 ;  /* 0x000000a09f05723e */ /* 0x004fe400000018ff */
[----:B---3--:R-:W-:Y:S03]  /*61e0*/  F2FP.RELU.BF16.PACK_AB R4, R161, R162 ;  /* 0x000000a2a104723e */ /* 0x008fe600000018ff */
[----:B------:R1:W-:Y:S01]  /*61f0*/  STS [R228+0x10400], R5 ;  /* 0x01040005e4007388 */ /* 0x0003e20000000800 */
[----:B----4-:R-:W-:Y:S03]  /*6200*/  F2FP.RELU.BF16.PACK_AB R0, R109, R163 ;  /* 0x000000a36d00723e */ /* 0x010fe600000018ff */
[----:B------:R-:W-:Y:S04]  /*6210*/  STS [R229+0x12000], R7 ;  /* 0x01200007e5007388 */ /* 0x000fe80000000800 */
[----:B------:R-:W-:Y:S04]  /*6220*/  STS [R229+0x12400], R6 ;  /* 0x01240006e5007388 */ /* 0x000fe80000000800 */
[----:B------:R-:W-:Y:S04]  /*6230*/  STS [R228+0x12400], R0 ;  /* 0x01240000e4007388 */ /* 0x000fe80000000800 */
[----:B------:R2:W-:Y:S04]  /*6240*/  STS [R228+0x12000], R4 ;  /* 0x01200004e4007388 */ /* 0x0005e80000000800 */
[----:B------:R-:W3:Y:S01]  /*6250*/  LDSM.16.M88.4 R64, [R150+0x4000] ;  /* 0x004000009640783b */ /* 0x000ee20000000200 */
[----:B-1----:R-:W-:Y:S07]  /*6260*/  IMAD.U32 R5, RZ, RZ, UR15 ;  /* 0x0000000fff057e24 */ /* 0x002fee000f8e00ff */
[----:B------:R-:W1:Y:S08]  /*6270*/  LDSM.16.M88.4 R60, [R150+0x5000] ;  /* 0x00500000963c783b */ /* 0x000e700000000200 */
[----:B------:R-:W4:Y:S01]  /*6280*/  LDSM.16.M88.4 R100, [R151+0x4000] ;  /* 0x004000009764783b */ /* 0x000f220000000200 */
[----:B--2---:R-:W-:Y:S07]  /*6290*/  IMAD.U32 R4, RZ, RZ, UR16 ;  /* 0x00000010ff047e24 */ /* 0x004fee000f8e00ff */
[----:B------:R-:W4:Y:S01]  /*62a0*/  LDSM.16.M88.4 R104, [R151+0x5000] ;  /* 0x005000009768783b */ /* 0x000f220000000200 */
[C---:B------:R-:W-:Y:S04]  /*62b0*/  LEA R110, P0, R245.reuse, R4, 0x2 ;  /* 0x00000004f56e7211 */ /* 0x040fe800078010ff */
[----:B------:R-:W-:Y:S02]  /*62c0*/  LEA.HI.X.SX32 R111, R245, R5, 0x2, P0 ;  /* 0x00000005f56f7211 */ /* 0x000fe400000f16ff */
[----:B------:R-:W-:Y:S03]  /*62d0*/  FSETP.GE.FTZ.AND P0, PT, R198, RZ, PT ;  /* 0x000000ffc600720b */ /* 0x000fe60003f16000 */
[----:B------:R-:W2:Y:S04]  /*62e0*/  LDG.E R108, [R110.64] ;  /* 0x0000000a6e6c7981 */ /* 0x000ea8000c1e1900 */
[----:B------:R-:W2:Y:S01]  /*62f0*/  LDG.E R0, [R110.64+0x120] ;  /* 0x0001200a6e007981 */ /* 0x000ea2000c1e1900 */
[-C--:B---3--:R-:W-:Y:S08]  /*6300*/  HMMA.16816.F32.BF16 R4, R64, R112.reuse, RZ ;  /* 0x000000704004723c */ /* 0x088ff000000418ff */
[C---:B-1----:R-:W-:Y:S08]  /*6310*/  HMMA.16816.F32.BF16 R8, R60.reuse, R112, RZ ;  /* 0x000000703c08723c */ /* 0x042ff000000418ff */
        /* <DEDUP_REMOVED lines=28> */
[-C--:B------:R-:W-:Y:S01]  /*64e0*/  HMMA.16816.F32.BF16 R60, R104, R142.reuse, R60 ;  /* 0x0000008e683c723c */ /* 0x080fe2000004183c */
[----:B------:R-:W3:Y:S04]  /*64f0*/  LDG.E R105, [R110.64+0x20] ;  /* 0x0000200a6e697981 */ /* 0x000ee8000c1e1900 */
[----:B------:R-:W4:Y:S03]  /*6500*/  LDG.E R104, [R110.64+0x100] ;  /* 0x0001000a6e687981 */ /* 0x000f26000c1e1900 */
[----:B------:R-:W-:Y:S07]  /*6510*/  HMMA.16816.F32.BF16 R64, R100, R142, R64 ;  /* 0x0000008e6440723c */ /* 0x000fee0000041840 */
[C---:B--2---:R-:W-:Y:S02]  /*6520*/  FADD.FTZ R101, -R108.reuse, R4 ;  /* 0x000000046c657221 */ /* 0x044fe40000010100 */
[C---:B------:R-:W-:Y:S03]  /*6530*/  FADD.FTZ R100, -R108.reuse, R5 ;  /* 0x000000056c647221 */ /* 0x040fe60000010100 */
[C---:B------:R-:W-:Y:S02]  /*6540*/  FADD.FTZ R5, -R108.reuse, R17 ;  /* 0x000000116c057221 */ /* 0x040fe40000010100 */
[----:B------:R-:W-:Y:S01]  /*6550*/  FADD.FTZ R4, -R108, R20 ;  /* 0x000000146c047221 */ /* 0x000fe20000010100 */
[-C--:B------:R-:W-:Y:S01]  /*6560*/  FSEL R17, R100, R108.reuse, P3 ;  /* 0x0000006c64117208 */ /* 0x080fe20001800000 */
[C---:B------:R-:W-:Y:S01]  /*6570*/  FADD.FTZ R16, -R108.reuse, R16 ;  /* 0x000000106c107221 */ /* 0x040fe20000010100 */
[-C--:B------:R-:W-:Y:S01]  /*6580*/  FSEL R5, R5, R108.reuse, P1 ;  /* 0x0000006c05057208 */ /* 0x080fe20000800000 */
[----:B------:R-:W-:Y:S01]  /*6590*/  FADD.FTZ R48, -R108, R48 ;  /* 0x000000306c307221 */ /* 0x000fe20000010100 */
[-C--:B------:R-:W-:Y:S01]  /*65a0*/  FSEL R4, R4, R108.reuse, P0 ;  /* 0x0000006c04047208 */ /* 0x080fe20000000000 */
[----:B------:R-:W-:Y:S01]  /*65b0*/  FMUL.FTZ R212, R212, R17 ;  /* 0x00000011d4d47220 */ /* 0x000fe20000410000 */
[----:B------:R-:W-:Y:S01]  /*65c0*/  FSEL R16, R16, R108, P2 ;  /* 0x0000006c10107208 */ /* 0x000fe20001000000 */
[----:B------:R-:W-:Y:S01]  /*65d0*/  FMUL.FTZ R200, R200, R5 ;  /* 0x00000005c8c87220 */ /* 0x000fe20000410000 */
[----:B------:R-:W-:Y:S01]  /*65e0*/  FSETP.GE.FTZ.AND P1, PT, R182, RZ, PT ;  /* 0x000000ffb600720b */ /* 0x000fe20003f36000 */
[----:B------:R-:W-:Y:S01]  /*65f0*/  FMUL.FTZ R198, R198, R4 ;  /* 0x00000004c6c67220 */ /* 0x000fe20000410000 */
[----:B------:R-:W-:Y:S01]  /*6600*/  FSETP.GE.FTZ.AND P0, PT, R181, RZ, PT ;  /* 0x000000ffb500720b */ /* 0x000fe20003f16000 */
[C---:B------:R-:W-:Y:S01]  /*6610*/  FADD.FTZ R5, -R108.reuse, R36 ;  /* 0x000000246c057221 */ /* 0x040fe20000010100 */
[----:B------:R-:W-:Y:S01]  /*6620*/  FSETP.GE.FTZ.AND P3, PT, R189, RZ, PT ;  /* 0x000000ffbd00720b */ /* 0x000fe20003f76000 */
[----:B------:R-:W-:Y:S01]  /*6630*/  FADD.FTZ R4, -R108, R37 ;  /* 0x000000256c047221 */ /* 0x000fe20000010100 */
[----:B------:R-:W-:Y:S01]  /*6640*/  FSETP.GE.FTZ.AND P2, PT, R186, RZ, PT ;  /* 0x000000ffba00720b */ /* 0x000fe20003f56000 */
[----:B------:R-:W-:Y:S01]  /*6650*/  FMUL.FTZ R203, R203, R16 ;  /* 0x00000010cbcb7220 */ /* 0x000fe20000410000 */
[-C--:B------:R-:W-:Y:S01]  /*6660*/  FSEL R5, R5, R108.reuse, P1 ;  /* 0x0000006c05057208 */ /* 0x080fe20000800000 */
[----:B------:R-:W-:Y:S01]  /*6670*/  FADD.FTZ R17, -R108, R32 ;  /* 0x000000206c117221 */ /* 0x000fe20000010100 */
[----:B------:R-:W-:Y:S01]  /*6680*/  FSEL R4, R4, R108, P0 ;  /* 0x0000006c04047208 */ /* 0x000fe20000000000 */
[----:B------:R-:W-:Y:S01]  /*6690*/  FADD.FTZ R16, -R108, R33 ;  /* 0x000000216c107221 */ /* 0x000fe20000010100 */
[----:B------:R-:W-:Y:S01]  /*66a0*/  FSETP.GE.FTZ.AND P1, PT, R176, RZ, PT ;  /* 0x000000ffb000720b */ /* 0x000fe20003f36000 */
[----:B------:R-:W-:Y:S01]  /*66b0*/  FMUL.FTZ R182, R182, R5 ;  /* 0x00000005b6b67220 */ /* 0x000fe20000410000 */
[----:B------:R-:W-:Y:S01]  /*66c0*/  FSETP.GE.FTZ.AND P0, PT, R164, RZ, PT ;  /* 0x000000ffa400720b */ /* 0x000fe20003f16000 */
[----:B------:R-:W-:Y:S01]  /*66d0*/  FMUL.FTZ R181, R181, R4 ;  /* 0x00000004b5b57220 */ /* 0x000fe20000410000 */
[-C--:B------:R-:W-:Y:S01]  /*66e0*/  FSEL R20, R101, R108.reuse, P4 ;  /* 0x0000006c65147208 */ /* 0x080fe20002000000 */
[C---:B------:R-:W-:Y:S01]  /*66f0*/  FADD.FTZ R5, -R108.reuse, R52 ;  /* 0x000000346c057221 */ /* 0x040fe20000010100 */
[-C--:B------:R-:W-:Y:S01]  /*6700*/  FSEL R17, R17, R108.reuse, P3 ;  /* 0x0000006c11117208 */ /* 0x080fe20001800000 */
[----:B------:R-:W-:Y:S01]  /*6710*/  FADD.FTZ R4, -R108, R53 ;  /* 0x000000356c047221 */ /* 0x000fe20000010100 */
[----:B------:R-:W-:Y:S01]  /*6720*/  FSEL R16, R16, R108, P2 ;  /* 0x0000006c10107208 */ /* 0x000fe20001000000 */
[----:B------:R-:W-:Y:S01]  /*6730*/  FMUL.FTZ R215, R215, R20 ;  /* 0x00000014d7d77220 */ /* 0x000fe20000410000 */
[----:B------:R-:W-:Y:S01]  /*6740*/  FSETP.GE.FTZ.AND P2, PT, R172, RZ, PT ;  /* 0x000000ffac00720b */ /* 0x000fe20003f56000 */
[----:B------:R-:W-:Y:S01]  /*6750*/  FADD.FTZ R20, -R108, R21 ;  /* 0x000000156c147221 */ /* 0x000fe20000010100 */
[----:B------:R-:W-:Y:S01]  /*6760*/  FSEL R48, R48, R108, P1 ;  /* 0x0000006c30307208 */ /* 0x000fe20000800000 */
[----:B------:R-:W-:Y:S01]  /*6770*/  FMUL.FTZ R189, R189, R17 ;  /* 0x00000011bdbd7220 */ /* 0x000fe20000410000 */
        /* <DEDUP_REMOVED lines=10> */
[----:B------:R-:W-:Y:S01]  /*6820*/  FSETP.GE.FTZ.AND P1, PT, R165, RZ, PT ;  /* 0x000000ffa500720b */ /* 0x000fe20003f36000 */
[----:B------:R-:W-:Y:S01]  /*6830*/  FADD.FTZ R26, -R0, R26 ;  /* 0x0000001a001a7221 */ /* 0x000fe20000010100 */
[-C--:B------:R-:W-:Y:S01]  /*6840*/  FSEL R20, R20, R108.reuse, P4 ;  /* 0x0000006c14147208 */ /* 0x080fe20002000000 */
[----:B------:R-:W-:Y:S01]  /*6850*/  FADD.FTZ R42, -R0, R42 ;  /* 0x0000002a002a7221 */ /* 0x000fe20000010100 */
[----:B------:R-:W-:Y:S01]  /*6860*/  FSEL R17, R17, R108, P3 ;  /* 0x0000006c11117208 */ /* 0x000fe20001800000 */
[----:B------:R-:W-:Y:S01]  /*6870*/  FMUL.FTZ R48, R176, R48 ;  /* 0x00000030b0307220 */ /* 0x000fe20000410000 */
[----:B------:R-:W-:Y:S01]  /*6880*/  FSEL R16, R16, R108, P1 ;  /* 0x0000006c10107208 */ /* 0x000fe20000800000 */
[----:B------:R-:W-:Y:S01]  /*6890*/  @P0 FADD.FTZ R108, -R108, R65 ;  /* 0x000000416c6c0221 */ /* 0x000fe20000010100 */
[----:B------:R-:W-:Y:S01]  /*68a0*/  FSETP.GE.FTZ.AND P1, PT, R217, RZ, PT ;  /* 0x000000ffd900720b */ /* 0x000fe20003f36000 */
[----:B------:R-:W-:Y:S01]  /*68b0*/  FMUL.FTZ R197, R197, R20 ;  /* 0x00000014c5c57220 */ /* 0x000fe20000410000 */
[----:B------:R-:W-:Y:S01]  /*68c0*/  FSETP.GE.FTZ.AND P0, PT, R216, RZ, PT ;  /* 0x000000ffd800720b */ /* 0x000fe20003f16000 */
[----:B------:R-:W-:Y:S01]  /*68d0*/  FMUL.FTZ R165, R165, R16 ;  /* 0x00000010a5a57220 */ /* 0x000fe20000410000 */
[----:B------:R-:W-:Y:S01]  /*68e0*/  FSETP.GE.FTZ.AND P3, PT, R169, RZ, PT ;  /* 0x000000ffa900720b */ /* 0x000fe20003f76000 */
[----:B------:R-:W-:Y:S01]  /*68f0*/  FMUL.FTZ R175, R175, R17 ;  /* 0x00000011afaf7220 */ /* 0x000fe20000410000 */
[----:B------:R-:W-:Y:S01]  /*6900*/  FSETP.GE.FTZ.AND P2, PT, R160, RZ, PT ;  /* 0x000000ffa000720b */ /* 0x000fe20003f56000 */
[----:B------:R-:W-:Y:S01]  /*6910*/  FMUL.FTZ R108, R164, R108 ;  /* 0x0000006ca46c7220 */ /* 0x000fe20000410000 */
[----:B------:R-:W-:Y:S01]  /*6920*/  FSETP.GE.FTZ.AND P4, PT, R170, RZ, PT ;  /* 0x000000ffaa00720b */ /* 0x000fe20003f96000 */
[C---:B---3--:R-:W-:Y:S02]  /*6930*/  FADD.FTZ R5, -R105.reuse, R6 ;  /* 0x0000000669057221 */ /* 0x048fe40000010100 */
[C---:B------:R-:W-:Y:S02]  /*6940*/  FADD.FTZ R4, -R105.reuse, R7 ;  /* 0x0000000769047221 */ /* 0x040fe40000010100 */
[----:B------:R-:W-:Y:S01]  /*6950*/  FADD.FTZ R18, -R105, R18 ;  /* 0x0000001269127221 */ /* 0x000fe20000010100 */
[-C--:B------:R-:W-:Y:S01]  /*6960*/  FSEL R5, R5, R105.reuse, P1 ;  /* 0x0000006905057208 */ /* 0x080fe20000800000 */
[C---:B------:R-:W-:Y:S01]  /*6970*/  FADD.FTZ R19, -R105.reuse, R19 ;  /* 0x0000001369137221 */ /* 0x040fe20000010100 */
[-C--:B------:R-:W-:Y:S01]  /*6980*/  FSEL R4, R4, R105.reuse, P0 ;  /* 0x0000006904047208 */ /* 0x080fe20000000000 */
[----:B------:R-:W-:Y:S01]  /*6990*/  FADD.FTZ R22, -R105, R22 ;  /* 0x0000001669167221 */ /* 0x000fe20000010100 */
[----:B------:R-:W-:Y:S01]  /*69a0*/  FSETP.GE.FTZ.AND P1, PT, R209, RZ, PT ;  /* 0x000000ffd100720b */ /* 0x000fe20003f36000 */
[C---:B------:R-:W-:Y:S01]  /*69b0*/  FADD.FTZ R23, -R105.reuse, R23 ;  /* 0x0000001769177221 */ /* 0x040fe20000010100 */
[----:B------:R-:W-:Y:S01]  /*69c0*/  FSETP.GE.FTZ.AND P0, PT, R208, RZ, PT ;  /* 0x000000ffd000720b */ /* 0x000fe20003f16000 */
[C---:B------:R-:W-:Y:S01]  /*69d0*/  FADD.FTZ R34, -R105.reuse, R34 ;  /* 0x0000002269227221 */ /* 0x040fe20000010100 */
[-C--:B------:R-:W-:Y:S01]  /*69e0*/  FSEL R18, R18, R105.reuse, P1 ;  /* 0x0000006912127208 */ /* 0x080fe20000800000 */
[----:B------:R-:W-:Y:S01]  /*69f0*/  FADD.FTZ R35, -R105, R35 ;  /* 0x0000002369237221 */ /* 0x000fe20000010100 */
[-C--:B------:R-:W-:Y:S01]  /*6a00*/  FSEL R19, R19, R105.reuse, P0 ;  /* 0x0000006913137208 */ /* 0x080fe20000000000 */
        /* <DEDUP_REMOVED lines=12> */
[C---:B------:R-:W-:Y:S01]  /*6ad0*/  FADD.FTZ R6, -R105.reuse, R55 ;  /* 0x0000003769067221 */ /* 0x040fe20000010100 */
        /* <DEDUP_REMOVED lines=9> */
[----:B----4-:R-:W-:Y:S01]  /*6b70*/  FADD.FTZ R56, -R104, R56 ;  /* 0x0000003868387221 */ /* 0x010fe20000010100 */
[----:B------:R-:W-:Y:S01]  /*6b80*/  FSEL R39, R39, R105, P0 ;  /* 0x0000006927277208 */ /* 0x000fe20000000000 */
[----:B------:R-:W-:Y:S01]  /*6b90*/  FMUL.FTZ R208, R208, R19 ;  /* 0x00000013d0d07220 */ /* 0x000fe20000410000 */
[----:B------:R-:W-:Y:S01]  /*6ba0*/  FSETP.GE.FTZ.AND P1, PT, R174, RZ, PT ;  /* 0x000000ffae00720b */ /* 0x000fe20003f36000 */
[----:B------:R-:W-:Y:S01]  /*6bb0*/  FADD.FTZ R45, -R104, R45 ;  /* 0x0000002d682d7221 */ /* 0x000fe20000010100 */
[----:B------:R-:W-:Y:S01]  /*6bc0*/  FSETP.GE.FTZ.AND P0, PT, R173, RZ, PT ;  /* 0x000000ffad00720b */ /* 0x000fe20003f16000 */
[----:B------:R-:W-:Y:S01]  /*6bd0*/  FMUL.FTZ R209, R209, R18 ;  /* 0x00000012d1d17220 */ /* 0x000fe20000410000 */
[-C--:B------:R-:W-:Y:S01]  /*6be0*/  FSEL R50, R50, R105.reuse, P1 ;  /* 0x0000006932327208 */ /* 0x080fe20000800000 */
[----:B------:R-:W-:Y:S01]  /*6bf0*/  FMUL.FTZ R191, R191, R34 ;  /* 0x00000022bfbf7220 */ /* 0x000fe20000410000 */
[----:B------:R-:W-:Y:S01]  /*6c00*/  FSEL R4, R4, R105, P0 ;  /* 0x0000006904047208 */ /* 0x000fe20000000000 */
[----:B------:R-:W-:Y:S01]  /*6c10*/  FMUL.FTZ R35, R187, R35 ;  /* 0x00000023bb237220 */ /* 0x000fe20000410000 */
        /* <DEDUP_REMOVED lines=10> */
[----:B------:R-:W-:Y:S01]  /*6cc0*/  FSEL R4, R4, R104, P0 ;  /* 0x0000006804047208 */ /* 0x000fe20000000000 */
[----:B------:R-:W-:Y:S01]  /*6cd0*/  FMUL.FTZ R160, R160, R5 ;  /* 0x00000005a0a07220 */ /* 0x000fe20000410000 */
[----:B------:R-:W-:Y:S01]  /*6ce0*/  FSETP.GE.FTZ.AND P2, PT, R218, RZ, PT ;  /* 0x000000ffda00720b */ /* 0x000fe20003f56000 */
[C---:B------:R-:W-:Y:S01]  /*6cf0*/  FADD.FTZ R6, -R104.reuse, R13 ;  /* 0x0000000d68067221 */ /* 0x040fe20000010100 */
[----:B------:R-:W-:Y:S01]  /*6d00*/  FSETP.GE.FTZ.AND P0, PT, R205, RZ, PT ;  /* 0x000000ffcd00720b */ /* 0x000fe20003f16000 */
[----:B------:R-:W-:Y:S01]  /*6d10*/  FADD.FTZ R5, -R104, R24 ;  /* 0x0000001868057221 */ /* 0x000fe20000010100 */
[----:B------:R-:W-:Y:S01]  /*6d20*/  FSETP.GE.FTZ.AND P3, PT, R219, RZ, PT ;  /* 0x000000ffdb00720b */ /* 0x000fe20003f76000 */
[----:B------:R-:W-:Y:S01]  /*6d30*/  @P1 FADD.FTZ R105, -R105, R67 ;  /* 0x0000004369691221 */ /* 0x000fe20000010100 */
[----:B------:R-:W-:Y:S01]  /*6d40*/  FSETP.GE.FTZ.AND P1, PT, R207, RZ, PT ;  /* 0x000000ffcf00720b */ /* 0x000fe20003f36000 */
[----:B------:R-:W-:Y:S01]  /*6d50*/  FMUL.FTZ R23, R220, R4 ;  /* 0x00000004dc177220 */ /* 0x000fe20000410000 */
[-C--:B------:R-:W-:Y:S01]  /*6d60*/  FSEL R6, R6, R104.reuse, P2 ;  /* 0x0000006806067208 */ /* 0x080fe20001000000 */
[----:B------:R-:W-:Y:S01]  /*6d70*/  FADD.FTZ R4, -R104, R25 ;  /* 0x0000001968047221 */ /* 0x000fe20000010100 */
[-C--:B------:R-:W-:Y:S01]  /*6d80*/  FSEL R5, R5, R104.reuse, P1 ;  /* 0x0000006805057208 */ /* 0x080fe20000800000 */
[----:B------:R-:W-:Y:S01]  /*6d90*/  FMUL.FTZ R170, R170, R7 ;  /* 0x00000007aaaa7220 */ /* 0x000fe20000410000 */
[----:B------:R-:W-:Y:S01]  /*6da0*/  FSETP.GE.FTZ.AND P2, PT, R192, RZ, PT ;  /* 0x000000ffc000720b */ /* 0x000fe20003f56000 */
[----:B------:R-:W-:Y:S01]  /*6db0*/  FADD.FTZ R7, -R104, R12 ;  /* 0x0000000c68077221 */ /* 0x000fe20000010100 */
[----:B------:R-:W-:Y:S01]  /*6dc0*/  FSEL R4, R4, R104, P0 ;  /* 0x0000006804047208 */ /* 0x000fe20000000000 */
[----:B------:R-:W-:Y:S01]  /*6dd0*/  FMUL.FTZ R16, R218, R6 ;  /* 0x00000006da107220 */ /* 0x000fe20000410000 */
[----:B------:R-:W-:Y:S01]  /*6de0*/  FSETP.GE.FTZ.AND P1, PT, R190, RZ, PT ;  /* 0x000000ffbe00720b */ /* 0x000fe20003f36000 */
[----:B------:R-:W-:Y:S01]  /*6df0*/  FMUL.FTZ R207, R207, R5 ;  /* 0x00000005cfcf7220 */ /* 0x000fe20000410000 */
[----:B------:R-:W-:Y:S01]  /*6e00*/  FSEL R7, R7, R104, P3 ;  /* 0x0000006807077208 */ /* 0x000fe20001800000 */
[C---:B------:R-:W-:Y:S01]  /*6e10*/  FADD.FTZ R6, -R104.reuse, R40 ;  /* 0x0000002868067221 */ /* 0x040fe20000010100 */
[----:B------:R-:W-:Y:S01]  /*6e20*/  FSETP.GE.FTZ.AND P0, PT, R183, RZ, PT ;  /* 0x000000ffb700720b */ /* 0x000fe20003f16000 */
[----:B------:R-:W-:Y:S01]  /*6e30*/  FADD.FTZ R5, -R104, R41 ;  /* 0x0000002968057221 */ /* 0x000fe20000010100 */
        /* <DEDUP_REMOVED lines=12> */
[----:B------:R-:W-:Y:S01]  /*6f00*/  FSETP.GE.FTZ.AND P3, PT, R204, RZ, PT ;  /* 0x000000ffcc00720b */ /* 0x000fe20003f76000 */
[----:B------:R-:W-:Y:S01]  /*6f10*/  FADD.FTZ R6, -R104, R57 ;  /* 0x0000003968067221 */ /* 0x000fe20000010100 */
[----:B------:R-:W-:Y:S01]  /*6f20*/  FSEL R8, R8, R104, P4 ;  /* 0x0000006808087208 */ /* 0x000fe20002000000 */
[----:B------:R-:W-:Y:S01]  /*6f30*/  FADD.FTZ R5, -R104, R60 ;  /* 0x0000003c68057221 */ /* 0x000fe20000010100 */
[----:B------:R-:W-:Y:S01]  /*6f40*/  FSETP.GE.FTZ.AND P1, PT, R167, RZ, PT ;  /* 0x000000ffa700720b */ /* 0x000fe20003f36000 */
[----:B------:R-:W-:Y:S01]  /*6f50*/  FMUL.FTZ R183, R183, R4 ;  /* 0x00000004b7b77220 */ /* 0x000fe20000410000 */
[----:B------:R-:W-:Y:S01]  /*6f60*/  FSEL R56, R56, R104, P2 ;  /* 0x0000006838387208 */ /* 0x000fe20001000000 */
[----:B------:R-:W-:Y:S01]  /*6f70*/  FADD.FTZ R4, -R0, R10 ;  /* 0x0000000a00047221 */ /* 0x000fe20000010100 */
[----:B------:R-:W-:Y:S01]  /*6f80*/  FSETP.GE.FTZ.AND P2, PT, R162, RZ, PT ;  /* 0x000000ffa200720b */ /* 0x000fe20003f56000 */
[----:B------:R-:W-:Y:S01]  /*6f90*/  FMUL.FTZ R19, R221, R8 ;  /* 0x00000008dd137220 */ /* 0x000fe20000410000 */
[-C--:B------:R-:W-:Y:S01]  /*6fa0*/  FSEL R7, R7, R104.reuse, P3 ;  /* 0x0000006807077208 */ /* 0x080fe20001800000 */
[----:B------:R-:W-:Y:S01]  /*6fb0*/  FADD.FTZ R8, -R104, R28 ;  /* 0x0000001c68087221 */ /* 0x000fe20000010100 */
[-C--:B------:R-:W-:Y:S01]  /*6fc0*/  FSEL R6, R6, R104.reuse, P1 ;  /* 0x0000006806067208 */ /* 0x080fe20000800000 */
[----:B------:R-:W-:Y:S01]  /*6fd0*/  FMUL.FTZ R39, R178, R39 ;  /* 0x00000027b2277220 */ /* 0x000fe20000410000 */
[----:B------:R-:W-:Y:S01]  /*6fe0*/  FSEL R5, R5, R104, P2 ;  /* 0x0000006805057208 */ /* 0x000fe20001000000 */
[----:B------:R-:W-:Y:S01]  /*6ff0*/  FMUL.FTZ R18, R204, R7 ;  /* 0x00000007cc127220 */ /* 0x000fe20000410000 */
[----:B------:R-:W-:Y:S01]  /*7000*/  FSETP.GE.FTZ.AND P1, PT, R225, RZ, PT ;  /* 0x000000ffe100720b */ /* 0x000fe20003f36000 */
[----:B------:R-:W-:Y:S01]  /*7010*/  FADD.FTZ R7, -R0, R15 ;  /* 0x0000000f00077221 */ /* 0x000fe20000010100 */
[----:B------:R-:W-:Y:S01]  /*7020*/  FSETP.GE.FTZ.AND P4, PT, R206, RZ, PT ;  /* 0x000000ffce00720b */ /* 0x000fe20003f96000 */
[----:B------:R-:W-:Y:S01]  /*7030*/  FMUL.FTZ R167, R167, R6 ;  /* 0x00000006a7a77220 */ /* 0x000fe20000410000 */
[----:B------:R-:W-:Y:S01]  /*7040*/  FSETP.GE.FTZ.AND P3, PT, R179, RZ, PT ;  /* 0x000000ffb300720b */ /* 0x000fe20003f76000 */
[----:B------:R-:W-:Y:S01]  /*7050*/  FMUL.FTZ R162, R162, R5 ;  /* 0x00000005a2a27220 */ /* 0x000fe20000410000 */
[----:B------:R-:W-:Y:S01]  /*7060*/  FSEL R4, R4, R0, P1 ;  /* 0x0000000004047208 */ /* 0x000fe20000800000 */
[----:B------:R-:W-:Y:S01]  /*7070*/  FADD.FTZ R6, -R0, R11 ;  /* 0x0000000b00067221 */ /* 0x000fe20000010100 */
[----:B------:R-:W-:Y:S01]  /*7080*/  FSETP.GE.FTZ.AND P2, PT, R222, RZ, PT ;  /* 0x000000ffde00720b */ /* 0x000fe20003f56000 */
[----:B------:R-:W-:Y:S01]  /*7090*/  FADD.FTZ R5, -R0, R14 ;  /* 0x0000000e00057221 */ /* 0x000fe20000010100 */
[----:B------:R-:W-:Y:S01]  /*70a0*/  FSEL R8, R8, R104, P4 ;  /* 0x0000006808087208 */ /* 0x000fe20002000000 */
[----:B------:R-:W-:Y:S01]  /*70b0*/  FMUL.FTZ R14, R225, R4 ;  /* 0x00000004e10e7220 */ /* 0x000fe20000410000 */
[----:B------:R-:W-:Y:S01]  /*70c0*/  FSEL R45, R45, R104, P3 ;  /* 0x000000682d2d7208 */ /* 0x000fe20001800000 */
[----:B------:R-:W-:Y:S01]  /*70d0*/  @P0 FADD.FTZ R104, -R104, R61 ;  /* 0x0000003d68680221 */ /* 0x000fe20000010100 */
[----:B------:R-:W-:Y:S01]  /*70e0*/  FSETP.GE.FTZ.AND P1, PT, R224, RZ, PT ;  /* 0x000000ffe000720b */ /* 0x000fe20003f36000 */
[----:B------:R-:W-:Y:S01]  /*70f0*/  FADD.FTZ R4, -R0, R27 ;  /* 0x0000001b00047221 */ /* 0x000fe20000010100 */
[----:B------:R-:W-:Y:S01]  /*7100*/  FSETP.GE.FTZ.AND P0, PT, R223, RZ, PT ;  /* 0x000000ffdf00720b */ /* 0x000fe20003f16000 */
[----:B------:R-:W-:Y:S01]  /*7110*/  FMUL.FTZ R206, R206, R8 ;  /* 0x00000008cece7220 */ /* 0x000fe20000410000 */
[----:B------:R-:W-:Y:S01]  /*7120*/  FSEL R7, R7, R0, P2 ;  /* 0x0000000007077208 */ /* 0x000fe20001000000 */
[----:B------:R-:W-:Y:S01]  /*7130*/  FMUL.FTZ R50, R174, R50 ;  /* 0x00000032ae327220 */ /* 0x000fe20000410000 */
        /* <DEDUP_REMOVED lines=8> */
[-C--:B------:R-:W-:Y:S01]  /*71c0*/  FSEL R4, R4, R0.reuse, P0 ;  /* 0x0000000004047208 */ /* 0x080fe20000000000 */
[----:B------:R-:W-:Y:S01]  /*71d0*/  FADD.FTZ R6, -R0, R30 ;  /* 0x0000001e00067221 */ /* 0x000fe20000010100 */
[----:B------:R-:W-:Y:S01]  /*71e0*/  FSETP.GE.FTZ.AND P3, PT, R211, RZ, PT ;  /* 0x000000ffd300720b */ /* 0x000fe20003f76000 */
[----:B------:R-:W-:Y:S01]  /*71f0*/  FMUL.FTZ R12, R223, R5 ;  /* 0x00000005df0c7220 */ /* 0x000fe20000410000 */
[----:B------:R-:W-:Y:S01]  /*7200*/  FSEL R5, R26, R0, P1 ;  /* 0x000000001a057208 */ /* 0x000fe20000800000 */
[----:B------:R-:W-:Y:S01]  /*7210*/  FMUL.FTZ R21, R213, R4 ;  /* 0x00000004d5157220 */ /* 0x000fe20000410000 */
[----:B------:R-:W-:Y:S01]  /*7220*/  FSETP.GE.FTZ.AND P0, PT, R210, RZ, PT ;  /* 0x000000ffd200720b */ /* 0x000fe20003f16000 */
[----:B------:R-:W-:Y:S01]  /*7230*/  FADD.FTZ R4, -R0, R46 ;  /* 0x0000002e00047221 */ /* 0x000fe20000010100 */
[-C--:B------:R-:W-:Y:S01]  /*7240*/  FSEL R7, R7, R0.reuse, P3 ;  /* 0x0000000007077208 */ /* 0x080fe20001800000 */
[----:B------:R-:W-:Y:S01]  /*7250*/  FMUL.FTZ R11, R214, R5 ;  /* 0x00000005d60b7220 */ /* 0x000fe20000410000 */
[----:B------:R-:W-:Y:S01]  /*7260*/  FSEL R6, R6, R0, P0 ;  /* 0x0000000006067208 */ /* 0x000fe20000000000 */
[----:B------:R-:W-:Y:S01]  /*7270*/  FADD.FTZ R5, -R0, R43 ;  /* 0x0000002b00057221 */ /* 0x000fe20000010100 */
[----:B------:R-:W-:Y:S01]  /*7280*/  FSETP.GE.FTZ.AND P0, PT, R193, RZ, PT ;  /* 0x000000ffc100720b */ /* 0x000fe20003f16000 */
[----:B------:R-:W-:Y:S01]  /*7290*/  FMUL.FTZ R17, R211, R7 ;  /* 0x00000007d3117220 */ /* 0x000fe20000410000 */
[----:B------:R-:W-:Y:S01]  /*72a0*/  FSETP.GE.FTZ.AND P1, PT, R194, RZ, PT ;  /* 0x000000ffc200720b */ /* 0x000fe20003f36000 */
[----:B------:R-:W-:Y:S01]  /*72b0*/  FADD.FTZ R7, -R0, R47 ;  /* 0x0000002f00077221 */ /* 0x000fe20000010100 */
[----:B------:R-:W-:Y:S01]  /*72c0*/  FSETP.GE.FTZ.AND P2, PT, R195, RZ, PT ;  /* 0x000000ffc300720b */ /* 0x000fe20003f56000 */
[----:B------:R-:W-:Y:S01]  /*72d0*/  FMUL.FTZ R10, R210, R6 ;  /* 0x00000006d20a7220 */ /* 0x000fe20000410000 */
[----:B------:R-:W-:Y:S01]  /*72e0*/  FSEL R4, R4, R0, P0 ;  /* 0x0000000004047208 */ /* 0x000fe20000000000 */
[----:B------:R-:W-:Y:S01]  /*72f0*/  FMUL.FTZ R45, R179, R45 ;  /* 0x0000002db32d7220 */ /* 0x000fe20000410000 */
        /* <DEDUP_REMOVED lines=9> */
[C---:B------:R-:W-:Y:S01]  /*7390*/  FADD.FTZ R5, -R0.reuse, R59 ;  /* 0x0000003b00057221 */ /* 0x040fe20000010100 */
[----:B------:R-:W-:Y:S01]  /*73a0*/  PLOP3.LUT P0, PT, PT, PT, UP4, 0x80, 0x0 ;  /* 0x000000000000781c */ /* 0x000fe20003f0f048 */
[----:B------:R-:W-:Y:S01]  /*73b0*/  FMUL.FTZ R8, R195, R6 ;  /* 0x00000006c3087220 */ /* 0x000fe20000410000 */
[----:B------:R-:W-:Y:S01]  /*73c0*/  FSETP.GE.FTZ.AND P4, PT, R177, RZ, PT ;  /* 0x000000ffb100720b */ /* 0x000fe20003f96000 */
[----:B------:R-:W-:Y:S01]  /*73d0*/  FADD.FTZ R6, -R0, R58 ;  /* 0x0000003a00067221 */ /* 0x000fe20000010100 */
[----:B------:R-:W-:Y:S01]  /*73e0*/  FSETP.GE.FTZ.AND P3, PT, R166, RZ, PT ;  /* 0x000000ffa600720b */ /* 0x000fe20003f76000 */
[----:B------:R-:W-:Y:S01]  /*73f0*/  FMUL.FTZ R104, R161, R104 ;  /* 0x00000068a1687220 */ /* 0x000fe20000410000 */
[----:B------:R-:W-:Y:S01]  /*7400*/  FSETP.GE.FTZ.AND P2, PT, R163, RZ, PT ;  /* 0x000000ffa300720b */ /* 0x000fe20003f56000 */
[----:B------:R-:W-:Y:S01]  /*7410*/  FMUL.FTZ R7, R180, R7 ;  /* 0x00000007b4077220 */ /* 0x000fe20000410000 */
[-C--:B------:R-:W-:Y:S01]  /*7420*/  FSEL R6, R6, R0.reuse, P4 ;  /* 0x0000000006067208 */ /* 0x080fe20002000000 */
[----:B------:R-:W-:Y:S01]  /*7430*/  IMAD.MOV.U32 R54, RZ, RZ, R239 ;  /* 0x000000ffff367224 */ /* 0x000fe200078e00ef */
[-C--:B------:R-:W-:Y:S01]  /*7440*/  FSEL R5, R5, R0.reuse, P3 ;  /* 0x0000000005057208 */ /* 0x080fe20001800000 */
[----:B------:R-:W-:Y:S01]  /*7450*/  IMAD.MOV.U32 R55, RZ, RZ, R238 ;  /* 0x000000ffff377224 */ /* 0x000fe200078e00ee */
[----:B------:R-:W-:Y:S01]  /*7460*/  FSEL R4, R4, R0, P2 ;  /* 0x0000000004047208 */ /* 0x000fe20001000000 */
[----:B------:R-:W-:Y:S02]  /*7470*/  @P1 FADD.FTZ R0, -R0, R63 ;  /* 0x0000003f00001221 */ /* 0x000fe40000010100 */
        /* <DEDUP_REMOVED lines=25> */
.L_x_273:
        /* <DEDUP_REMOVED lines=140> */
.L_x_274:
[----:B------:R-:W-:Y:S01]  /*7ed0*/  LDSM.16.M88.4 R16, [R147] ;  /* 0x000000009310783b */ /* 0x000fe20000000200 */
[----:B-1----:R-:W-:Y:S01]  /*7ee0*/  @P0 IADD3 R4, R245, -0x80, RZ ;  /* 0xffffff80f5040810 */ /* 0x002fe20007ffe0ff */
[----:B------:R-:W-:Y:S01]  /*7ef0*/  IMAD.MOV.U32 R5, RZ, RZ, 0x4 ;  /* 0x00000004ff057424 */ /* 0x000fe200078e00ff */
[----:B------:R-:W-:Y:S01]  /*7f00*/  @UP4 UIADD3 UR5, UP0, UR12, -0x200, URZ ;  /* 0xfffffe000c054890 */ /* 0x000fe2000ff1e03f */
[----:B------:R-:W1:Y:S01]  /*7f10*/  LDSM.16.MT88.4 R20, [R0+0x6000] ;  /* 0x006000000014783b */ /* 0x000e620000004200 */
[----:B------:R-:W-:Y:S02]  /*7f20*/  IMAD.U32 R58, RZ, RZ, UR24 ;  /* 0x00000018ff3a7e24 */ /* 0x000fe4000f8e00ff */
[----:B------:R-:W-:Y:S01]  /*7f30*/  @P0 IMAD.WIDE R52, R4, R5, UR12 ;  /* 0x0000000c04340e25 */ /* 0x000fe2000f8e0205 */
[----:B------:R-:W2:Y:S01]  /*7f40*/  LDSM.16.M88.4 R12, [R147+0x2000] ;  /* 0x00200000930c783b */ /* 0x000ea20000000200 */
[----:B------:R-:W-:Y:S02]  /*7f50*/  @UP4 UIADD3.X UR4, UR13, -0x1, URZ, UP0, !UPT ;  /* 0xffffffff0d044890 */ /* 0x000fe400087fe43f */
[----:B------:R-:W-:Y:S01]  /*7f60*/  IMAD.U32 R57, RZ, RZ, UR23 ;  /* 0x00000017ff397e24 */ /* 0x000fe2000f8e00ff */
[----:B------:R-:W-:Y:S01]  /*7f70*/  LDSM.16.M88.4 R24, [R154] ;  /* 0x000000009a18783b */ /* 0x000fe20000000200 */
[----:B------:R-:W-:Y:S01]  /*7f80*/  IMAD.U32 R56, RZ, RZ, UR22 ;  /* 0x00000016ff387e24 */ /* 0x000fe2000f8e00ff */
[----:B------:R-:W-:Y:S02]  /*7f90*/  @UP4 UMOV UR12, UR5 ;  /* 0x00000005000c4c82 */ /* 0x000fe40008000000 */
[----:B------:R-:W3:Y:S01]  /*7fa0*/  LDSM.16.MT88.4 R28, [R0+0x6400] ;  /* 0x00640000001c783b */ /* 0x000ee20000004200 */
[----:B------:R-:W-:Y:S02]  /*7fb0*/  @UP4 UMOV UR13, UR4 ;  /* 0x00000004000d4c82 */ /* 0x000fe40008000000 */
[----:B------:R-:W-:Y:S01]  /*7fc0*/  ULOP3.LUT UR4, UR7, 0x1, URZ, 0xc0, !UPT ;  /* 0x0000000107047892 */ /* 0x000fe2000f8ec03f */
[----:B------:R-:W4:Y:S03]  /*7fd0*/  LDSM.16.M88.4 R32, [R157] ;  /* 0x000000009d20783b */ /* 0x000f260000000200 */
[----:B------:R-:W-:Y:S01]  /*7fe0*/  UISETP.NE.U32.AND UP0, UPT, UR4, 0x1, UPT ;  /* 0x000000010400788c */ /* 0x000fe2000bf05070 */
[----:B------:R-:W-:Y:S01]  /*7ff0*/  LDSM.16.M88.4 R36, [R149] ;  /* 0x000000009524783b */ /* 0x000fe20000000200 */
[----:B------:R-:W-:Y:S03]  /*8000*/  UIADD3 UR4, UR7, -0x1, URZ ;  /* 0xffffffff07047890 */ /* 0x000fe6000fffe03f */
[----:B------:R-:W3:Y:S04]  /*8010*/  LDSM.16.MT88.4 R40, [R0+0x6800] ;  /* 0x006800000028783b */ /* 0x000ee80000004200 */
[----:B------:R-:W3:Y:S04]  /*8020*/  LDSM.16.M88.4 R44, [R149+0x2000] ;  /* 0x00200000952c783b */ /* 0x000ee80000000200 */
[----:B------:R-:W-:Y:S04]  /*8030*/  LDSM.16.M88.4 R48, [R148+0x2000] ;  /* 0x002000009430783b */ /* 0x000fe80000000200 */
[----:B------:R3:W5:Y:S01]  /*8040*/  @P0 LDG.E R243, [R52.64] ;  /* 0x0000000a34f30981 */ /* 0x000762000c1e1900 */
[-C--:B-1----:R-:W-:Y:S03]  /*8050*/  HMMA.16816.F32.BF16 R4, R16, R20.reuse, RZ ;  /* 0x000000141004723c */ /* 0x082fe600000418ff */
[----:B------:R1:W5:Y:S04]  /*8060*/  @P0 LDG.E R244, [R52.64+0x20] ;  /* 0x0000200a34f40981 */ /* 0x000368000c1e1900 */
[----:B------:R1:W5:Y:S01]  /*8070*/  @P0 LDG.E R241, [R52.64+0x100] ;  /* 0x0001000a34f10981 */ /* 0x000362000c1e1900 */
[C---:B--2---:R-:W-:Y:S03]  /*8080*/  HMMA.16816.F32.BF16 R8, R12.reuse, R20, RZ ;  /* 0x000000140c08723c */ /* 0x044fe600000418ff */
[----:B------:R1:W5:Y:S05]  /*8090*/  @P0 LDG.E R242, [R52.64+0x120] ;  /* 0x0001200a34f20981 */ /* 0x00036a000c1e1900 */
[-C--:B------:R-:W-:Y:S08]  /*80a0*/  HMMA.16816.F32.BF16 R12, R12, R22.reuse, RZ ;  /* 0x000000160c0c723c */ /* 0x080ff000000418ff */
[----:B------:R-:W-:Y:S01]  /*80b0*/  HMMA.16816.F32.BF16 R16, R16, R22, RZ ;  /* 0x000000161010723c */ /* 0x000fe200000418ff */
[----:B------:R-:W-:Y:S07]  /*80c0*/  LDSM.16.M88.4 R20, [R148] ;  /* 0x000000009414783b */ /* 0x000fee0000000200 */
[-C--:B---3--:R-:W-:Y:S01]  /*80d0*/  HMMA.16816.F32.BF16 R4, R24, R28.reuse, R4 ;  /* 0x0000001c1804723c */ /* 0x088fe20000041804 */
[----:B-1----:R-:W-:Y:S03]  /*80e0*/  IMAD.U32 R53, RZ, RZ, UR19 ;  /* 0x00000013ff357e24 */ /* 0x002fe6000f8e00ff */
[----:B------:R-:W-:Y:S04]  /*80f0*/  IMAD.U32 R52, RZ, RZ, UR18 ;  /* 0x00000012ff347e24 */ /* 0x000fe8000f8e00ff */
[C---:B----4-:R-:W-:Y:S08]  /*8100*/  HMMA.16816.F32.BF16 R8, R32.reuse, R28, R8 ;  /* 0x0000001c2008723c */ /* 0x050ff00000041808 */
[-C--:B------:R-:W-:Y:S01]  /*8110*/  HMMA.16816.F32.BF16 R12, R32, R30.reuse, R12 ;  /* 0x0000001e200c723c */ /* 0x080fe2000004180c */
[----:B------:R-:W1:Y:S07]  /*8120*/  LDSM.16.MT88.4 R32, [R0+0x6c00] ;  /* 0x006c00000020783b */ /* 0x000e6e0000004200 */
[----:B------:R-:W-:Y:S01]  /*8130*/  HMMA.16816.F32.BF16 R16, R24, R30, R16 ;  /* 0x0000001e1810723c */ /* 0x000fe20000041810 */
[----:B------:R-:W-:Y:S04]  /*8140*/  LDSM.16.M88.4 R24, [R147+0x4000] ;  /* 0x004000009318783b */ /* 0x000fe80000000200 */
[----:B------:R-:W2:Y:S03]  /*8150*/  LDSM.16.MT88.4 R28, [R0+0x7000] ;  /* 0x00700000001c783b */ /* 0x000ea60000004200 */
[-C--:B------:R-:W-:Y:S08]  /*8160*/  HMMA.16816.F32.BF16 R4, R36, R40.reuse, R4 ;  /* 0x000000282404723c */ /* 0x080ff00000041804 */
[C---:B------:R-:W-:Y:S08]  /*8170*/  HMMA.16816.F32.BF16 R8, R44.reuse, R40, R8 ;  /* 0x000000282c08723c */ /* 0x040ff00000041808 */
[-C--:B------:R-:W-:Y:S01]  /*8180*/  HMMA.16816.F32.BF16 R12, R44, R42.reuse, R12 ;  /* 0x0000002a2c0c723c */ /* 0x080fe2000004180c */
[----:B------:R-:W3:Y:S07]  /*8190*/  LDSM.16.M88.4 R44, [R147+0x6000] ;  /* 0x00600000932c783b */ /* 0x000eee0000000200 */
[----:B------:R-:W-:Y:S01]  /*81a0*/  HMMA.16816.F32.BF16 R16, R36, R42, R16 ;  /* 0x0000002a2410723c */ /* 0x000fe20000041810 */
[----:B------:R-:W-:Y:S04]  /*81b0*/  LDSM.16.M88.4 R36, [R156] ;  /* 0x000000009c24783b */ /* 0x000fe80000000200 */
[----:B------:R-:W4:Y:S03]  /*81c0*/  LDSM.16.MT88.4 R40, [R0+0x7400] ;  /* 0x007400000028783b */ /* 0x000f260000004200 */
[-C--:B-1----:R-:W-:Y:S08]  /*81d0*/  HMMA.16816.F32.BF16 R4, R20, R32.reuse, R4 ;  /* 0x000000201404723c */ /* 0x082ff00000041804 */
[C---:B------:R-:W-:Y:S08]  /*81e0*/  HMMA.16816.F32.BF16 R8, R48.reuse, R32, R8 ;  /* 0x000000203008723c */ /* 0x040ff00000041808 */
[-C--:B------:R-:W-:Y:S01]  /*81f0*/  HMMA.16816.F32.BF16 R12, R48, R34.reuse, R12 ;  /* 0x00000022300c723c */ /* 0x080fe2000004180c */
[----:B------:R-:W1:Y:S07]  /*8200*/  LDSM.16.M88.4 R48, [R155] ;  /* 0x000000009b30783b */ /* 0x000e6e0000000200 */
[----:B------:R-:W-:Y:S01]  /*8210*/  HMMA.16816.F32.BF16 R16, R20, R34, R16 ;  /* 0x000000221410723c */ /* 0x000fe20000041810 */
[----:B------:R-:W-:Y:S04]  /*8220*/  LDSM.16.M88.4 R20, [R149+0x4000] ;  /* 0x004000009514783b */ /* 0x000fe80000000200 */
[----:B------:R-:W1:Y:S03]  /*8230*/  LDSM.16.MT88.4 R32, [R0+0x7800] ;  /* 0x007800000020783b */ /* 0x000e660000004200 */
[-C--:B--2---:R-:W-:Y:S08]  /*8240*/  HMMA.16816.F32.BF16 R4, R24, R28.reuse, R4 ;  /* 0x0000001c1804723c */ /* 0x084ff00000041804 */
[C---:B---3--:R-:W-:Y:S08]  /*8250*/  HMMA.16816.F32.BF16 R8, R44.reuse, R28, R8 ;  /* 0x0000001c2c08723c */ /* 0x048ff00000041808 */
[-C--:B------:R-:W-:Y:S01]  /*8260*/  HMMA.16816.F32.BF16 R12, R44, R30.reuse, R12 ;  /* 0x0000001e2c0c723c */ /* 0x080fe2000004180c */
[----:B------:R-:W2:Y:S07]  /*8270*/  LDSM.16.M88.4 R44, [R149+0x6000] ;  /* 0x00600000952c783b */ /* 0x000eae0000000200 */
[----:B------:R-:W-:Y:S01]  /*8280*/  HMMA.16816.F32.BF16 R16, R24, R30, R16 ;  /* 0x0000001e1810723c */ /* 0x000fe20000041810 */
[----:B------:R3:W-:Y:S04]  /*8290*/  LDSM.16.MT88.4 R28, [R0+0x7c00] ;  /* 0x007c0000001c783b */ /* 0x0007e80000004200 */
[----:B------:R-:W2:Y:S03]  /*82a0*/  LDSM.16.M88.4 R24, [R148+0x4000] ;  /* 0x004000009418783b */ /* 0x000ea60000000200 */
[-C--:B----4-:R-:W-:Y:S08]  /*82b0*/  HMMA.16816.F32.BF16 R4, R36, R40.reuse, R4 ;  /* 0x000000282404723c */ /* 0x090ff00000041804 */
[C---:B-1----:R-:W-:Y:S07]  /*82c0*/  HMMA.16816.F32.BF16 R8, R48.reuse, R40, R8 ;  /* 0x000000283008723c */ /* 0x042fee0000041808 */
[----:B------:R-:W-:Y:S01]  /*82d0*/  IMAD.U32 R40, RZ, RZ, UR27 ;  /* 0x0000001bff287e24 */ /* 0x000fe2000f8e00ff */
[-C--:B------:R-:W-:Y:S01]  /*82e0*/  HMMA.16816.F32.BF16 R12, R48, R42.reuse, R12 ;  /* 0x0000002a300c723c */ /* 0x080fe2000004180c */
[----:B------:R-:W1:Y:S03]  /*82f0*/  LDSM.16.M88.4 R48, [R148+0x6000] ;  /* 0x006000009430783b */ /* 0x000e660000000200 */
[----:B---3--:R-:W-:Y:S04]  /*8300*/  IMAD.U32 R0, RZ, RZ, UR17 ;  /* 0x00000011ff007e24 */ /* 0x008fe8000f8e00ff */
[----:B------:R-:W-:Y:S04]  /*8310*/  HMMA.16816.F32.BF16 R16, R36, R42, R16 ;  /* 0x0000002a2410723c */ /* 0x000fe80000041810 */
[----:B------:R-:W-:Y:S01]  /*8320*/  LEA R239, P1, R0, R54, 0x2 ;  /* 0x0000003600ef7211 */ /* 0x000fe200078210ff */
[----:B------:R-:W-:Y:S02]  /*8330*/  IMAD.U32 R0, RZ, RZ, UR32 ;  /* 0x00000020ff007e24 */ /* 0x000fe4000f8e00ff */
[----:B------:R-:W-:Y:S01]  /*8340*/  IMAD.U32 R42, RZ, RZ, UR28 ;  /* 0x0000001cff2a7e24 */ /* 0x000fe2000f8e00ff */
[-C--:B------:R-:W-:Y:S01]  /*8350*/  HMMA.16816.F32.BF16 R4, R20, R32.reuse, R4 ;  /* 0x000000201404723c */ /* 0x080fe20000041804 */
[----:B------:R-:W-:Y:S03]  /*8360*/  IMAD.U32 R38, RZ, RZ, UR26 ;  /* 0x0000001aff267e24 */ /* 0x000fe6000f8e00ff */
[----:B------:R-:W-:Y:S02]  /*8370*/  IMAD.U32 R36, RZ, RZ, UR25 ;  /* 0x00000019ff247e24 */ /* 0x000fe4000f8e00ff */
[----:B------:R-:W-:Y:S02]  /*8380*/  IMAD.U32 R54, RZ, RZ, UR20 ;  /* 0x00000014ff367e24 */ /* 0x000fe4000f8e00ff */
[C---:B--2---:R-:W-:Y:S07]  /*8390*/  HMMA.16816.F32.BF16 R8, R44.reuse, R32, R8 ;  /* 0x000000202c08723c */ /* 0x044fee0000041808 */
[----:B------:R-:W-:Y:S01]  /*83a0*/  IMAD.U32 R32, RZ, RZ, UR23 ;  /* 0x00000017ff207e24 */ /* 0x000fe2000f8e00ff */
[-C--:B------:R-:W-:Y:S01]  /*83b0*/  HMMA.16816.F32.BF16 R12, R44, R34.reuse, R12 ;  /* 0x000000222c0c723c */ /* 0x080fe2000004180c */
[----:B------:R-:W-:Y:S06]  /*83c0*/  IMAD.U32 R33, RZ, RZ, UR18 ;  /* 0x00000012ff217e24 */ /* 0x000fec000f8e00ff */
[----:B------:R-:W-:Y:S01]  /*83d0*/  IMAD.U32 R46, RZ, RZ, UR30 ;  /* 0x0000001eff2e7e24 */ /* 0x000fe2000f8e00ff */
[----:B------:R-:W-:Y:S01]  /*83e0*/  HMMA.16816.F32.BF16 R16, R20, R34, R16 ;  /* 0x000000221410723c */ /* 0x000fe20000041810 */
[----:B------:R-:W-:Y:S06]  /*83f0*/  IMAD.U32 R44, RZ, RZ, UR29 ;  /* 0x0000001dff2c7e24 */ /* 0x000fec000f8e00ff */
[----:B------:R-:W-:Y:S01]  /*8400*/  IMAD.U32 R20, RZ, RZ, UR17 ;  /* 0x00000011ff147e24 */ /* 0x000fe2000f8e00ff */
[-C--:B------:R-:W-:Y:S01]  /*8410*/  HMMA.16816.F32.BF16 R4, R24, R28.reuse, R4 ;  /* 0x0000001c1804723c */ /* 0x080fe20000041804 */
[----:B------:R-:W-:Y:S03]  /*8420*/  IMAD.U32 R22, RZ, RZ, UR31 ;  /* 0x0000001fff167e24 */ /* 0x000fe6000f8e00ff */
[----:B------:R-:W-:Y:S01]  /*8430*/  IMAD.U32 R23, RZ, RZ, UR30 ;  /* 0x0000001eff177e24 */ /* 0x000fe2000f8e00ff */
[----:B------:R-:W-:Y:S01]  /*8440*/  LEA.HI.X.SX32 R238, R20, R55, 0x2, P1 ;  /* 0x0000003714ee7211 */ /* 0x000fe200008f16ff */
[----:B------:R-:W-:Y:S02]  /*8450*/  IMAD.MOV.U32 R20, RZ, RZ, R239 ;  /* 0x000000ffff147224 */ /* 0x000fe400078e00ef */
[C---:B-1----:R-:W-:Y:S01]  /*8460*/  HMMA.16816.F32.BF16 R8, R48.reuse, R28, R8 ;  /* 0x0000001c3008723c */ /* 0x042fe20000041808 */
[----:B------:R-:W-:Y:S03]  /*8470*/  IMAD.U32 R34, RZ, RZ, UR24 ;  /* 0x00000018ff227e24 */ /* 0x000fe6000f8e00ff */
[----:B------:R-:W-:Y:S01]  /*8480*/  IMAD.MOV.U32 R21, RZ, RZ, R238 ;  /* 0x000000ffff157224 */ /* 0x000fe200078e00ee */
[-C--:B------:R-:W-:Y:S01]  /*8490*/  LEA R46, P5, R46, R20.reuse, 0x2 ;  /* 0x000000142e2e7211 */ /* 0x080fe200078a10ff */
[----:B------:R-:W-:Y:S01]  /*84a0*/  IMAD.U32 R35, RZ, RZ, UR25 ;  /* 0x00000019ff237e24 */ /* 0x000fe2000f8e00ff */
[-C--:B------:R-:W-:Y:S01]  /*84b0*/  LEA R44, P4, R44, R20.reuse, 0x2 ;  /* 0x000000142c2c7211 */ /* 0x080fe200078810ff */
[-C--:B------:R-:W-:Y:S01]  /*84c0*/  HMMA.16816.F32.BF16 R12, R48, R30.reuse, R12 ;  /* 0x0000001e300c723c */ /* 0x080fe2000004180c */
[----:B------:R-:W-:Y:S03]  /*84d0*/  IMAD.U32 R28, RZ, RZ, UR21 ;  /* 0x00000015ff1c7e24 */ /* 0x000fe6000f8e00ff */
[-C--:B------:R-:W-:Y:S01]  /*84e0*/  LEA.HI.X.SX32 R47, R23, R21.reuse, 0x2, P5 ;  /* 0x00000015172f7211 */ /* 0x080fe200028f16ff */
[----:B------:R-:W-:Y:S01]  /*84f0*/  IMAD.U32 R29, RZ, RZ, UR19 ;  /* 0x00000013ff1d7e24 */ /* 0x000fe2000f8e00ff */
[-C--:B------:R-:W-:Y:S01]  /*8500*/  LEA R42, P3, R42, R20.reuse, 0x2 ;  /* 0x000000142a2a7211 */ /* 0x080fe200078610ff */
        /* <DEDUP_REMOVED lines=11> */
[----:B------:R-:W-:Y:S01]  /*85c0*/  RED.E.ADD.F32.FTZ.RN.STRONG.GPU [R50.64], R5 ;  /* 0x000000053200798e */ /* 0x000fe2000c10e78a */
[-C--:B------:R-:W-:Y:S01]  /*85d0*/  LEA.HI.X.SX32 R45, R24, R21.reuse, 0x2, P4 ;  /* 0x00000015182d7211 */ /* 0x080fe200020f16ff */
[----:B------:R-:W-:Y:S01]  /*85e0*/  IMAD.U32 R27, RZ, RZ, UR27 ;  /* 0x0000001bff1b7e24 */ /* 0x000fe2000f8e00ff */
[-C--:B------:R-:W-:Y:S01]  /*85f0*/  LEA R40, P2, R40, R20.reuse, 0x2 ;  /* 0x0000001428287211 */ /* 0x080fe200078410ff */
        /* <DEDUP_REMOVED lines=13> */
[-C--:B------:R-:W-:Y:S02]  /*86d0*/  LEA.HI.X.SX32 R37, R35, R21.reuse, 0x2, P0 ;  /* 0x0000001523257211 */ /* 0x080fe400000f16ff */
[-C--:B------:R-:W-:Y:S01]  /*86e0*/  LEA R32, P5, R32, R20.reuse, 0x2 ;  /* 0x0000001420207211 */ /* 0x080fe200078a10ff */
[----:B------:R-:W-:Y:S01]  /*86f0*/  RED.E.ADD.F32.FTZ.RN.STRONG.GPU [R40.64], R10 ;  /* 0x0000000a2800798e */ /* 0x000fe2000c10e78a */
[-C--:B------:R-:W-:Y:S02]  /*8700*/  LEA.HI.X.SX32 R35, R58, R21.reuse, 0x2, P6 ;  /* 0x000000153a237211 */ /* 0x080fe400030f16ff */
[-C--:B------:R-:W-:Y:S01]  /*8710*/  LEA R30, P4, R30, R20.reuse, 0x2 ;  /* 0x000000141e1e7211 */ /* 0x080fe200078810ff */
        /* <DEDUP_REMOVED lines=8> */
[----:B------:R-:W-:Y:S01]  /*87a0*/  LEA R24, P1, R29, R20, 0x2 ;  /* 0x000000141d187211 */ /* 0x000fe200078210ff */
[----:B------:R-:W-:Y:S01]  /*87b0*/  RED.E.ADD.F32.FTZ.RN.STRONG.GPU [R32.64], R18 ;  /* 0x000000122000798e */ /* 0x000fe2000c10e78a */
[-C--:B------:R-:W-:Y:S02]  /*87c0*/  LEA.HI.X.SX32 R29, R55, R21.reuse, 0x2, P3 ;  /* 0x00000015371d7211 */ /* 0x080fe400018f16ff */
[-C--:B------:R-:W-:Y:S01]  /*87d0*/  LEA.HI.X.SX32 R27, R54, R21.reuse, 0x2, P2 ;  /* 0x00000015361b7211 */ /* 0x080fe200010f16ff */
[----:B------:R-:W-:Y:S01]  /*87e0*/  RED.E.ADD.F32.FTZ.RN.STRONG.GPU [R30.64], R19 ;  /* 0x000000131e00798e */ /* 0x000fe2000c10e78a */
[-C--:B------:R-:W-:Y:S02]  /*87f0*/  LEA.HI.X.SX32 R25, R53, R21.reuse, 0x2, P1 ;  /* 0x0000001535197211 */ /* 0x080fe400008f16ff */
[----:B------:R-:W-:Y:S01]  /*8800*/  LEA.HI.X.SX32 R23, R52, R21, 0x2, P0 ;  /* 0x0000001534177211 */ /* 0x000fe200000f16ff */
[----:B------:R-:W-:Y:S01]  /*8810*/  RED.E.ADD.F32.FTZ.RN.STRONG.GPU [R28.64], R12 ;  /* 0x0000000c1c00798e */ /* 0x000fe2000c10e78a */
[----:B------:R-:W-:Y:S01]  /*8820*/  PLOP3.LUT P0, PT, PT, PT, UP0, 0x80, 0x0 ;  /* 0x000000000000781c */ /* 0x000fe20003f0f008 */
[----:B------:R-:W-:Y:S01]  /*8830*/  @UP4 UIADD3 UR16, UP0, UR16, -0x200, URZ ;  /* 0xfffffe0010104890 */ /* 0x000fe2000ff1e03f */
[----:B------:R-:W-:Y:S01]  /*8840*/  ISETP.LT.AND P1, PT, RZ, UR7, PT ;  /* 0x00000007ff007c0c */ /* 0x000fe2000bf21270 */
[----:B------:R-:W-:Y:S01]  /*8850*/  LDSM.16.MT88.4 R4, [R2+0x8000] ;  /* 0x008000000204783b */ /* 0x000fe20000004200 */
[C---:B------:R-:W-:Y:S01]  /*8860*/  IADD3 R0, R3.reuse, -0x2000, RZ ;  /* 0xffffe00003007810 */ /* 0x040fe20007ffe0ff */
[----:B------:R-:W-:Y:S02]  /*8870*/  @UP4 UIADD3.X UR15, UR15, -0x1, URZ, UP0, !UPT ;  /* 0xffffffff0f0f4890 */ /* 0x000fe400087fe43f */
[----:B------:R-:W1:Y:S01]  /*8880*/  LDSM.16.MT88.4 R8, [R3] ;  /* 0x000000000308783b */ /* 0x000e620000004200 */
[----:B------:R-:W-:Y:S03]  /*8890*/  UMOV UR7, UR4 ;  /* 0x0000000400077c82 */ /* 0x000fe60008000000 */
[----:B------:R-:W-:Y:S02]  /*88a0*/  RED.E.ADD.F32.FTZ.RN.STRONG.GPU [R26.64], R13 ;  /* 0x0000000d1a00798e */ /* 0x000fe4000c10e78a */
[----:B------:R-:W-:Y:S02]  /*88b0*/  @P0 IADD3 R0, R3, 0x2000, RZ ;  /* 0x0000200003000810 */ /* 0x000fe40007ffe0ff */
        /* <DEDUP_REMOVED lines=58> */
[----:B------:R-:W-:Y:S06]  /*8c60*/  @!UPT UIADD3 URZ, URZ, URZ, URZ ;  /* 0x0000003f3f3ff290 */ /* 0x000fec000fffe03f */
[----:B------:R-:W2:Y:S01]  /*8c70*/  LDL R60, [R1] ;  /* 0x00000000013c7983 */ /* 0x000ea20000100800 */
[----:B------:R-:W-:Y:S01]  /*8c80*/  FMUL.FTZ R84, R84, c[0x0][0x2e0] ;  /* 0x0000b80054547a20 */ /* 0x000fe20000410000 */
[----:B------:R-:W-:Y:S01]  /*8c90*/  UISETP.NE.AND UP0, UPT, UR36, -0x1, UPT ;  /* 0xffffffff2400788c */ /* 0x000fe2000bf05270 */
[----:B------:R-:W-:Y:S01]  /*8ca0*/  FMUL.FTZ R17, R85, c[0x0][0x2e0] ;  /* 0x0000b80055117a20 */ /* 0x000fe20000410000 */
[----:B------:R-:W-:Y:S01]  /*8cb0*/  ULDC.64 UR8, c[0x0][0x3a0] ;  /* 0x0000e80000087ab9 */ /* 0x000fe20000000a00 */
[----:B------:R-:W-:-:S02]  /*8cc0*/  FMUL.FTZ R86, R86, c[0x0][0x2e0] ;  /* 0x0000b80056567a20 */ /* 0x000fc40000410000 */
[----:B------:R-:W-:Y:S01]  /*8cd0*/  FMUL.FTZ R16, R87, c[0x0][0x2e0] ;  /* 0x0000b80057107a20 */ /* 0x000fe20000410000 */
[----:B------:R-:W-:Y:S01]  /*8ce0*/  F2FP.BF16.PACK_AB R17, R17, R84 ;  /* 0x000000541111723e */ /* 0x000fe200000010ff */
[----:B------:R-:W-:Y:S01]  /*8cf0*/  BAR.SYNC.DEFER_BLOCKING 0x0 ;  /* 0x0000000000007b1d */ /* 0x000fe20000010000 */
[----:B------:R-:W-:Y:S01]  /*8d00*/  FMUL.FTZ R96, R96, c[0x0][0x2e0] ;  /* 0x0000b80060607a20 */ /* 0x000fe20000410000 */
[----:B------:R-:W-:Y:S01]  /*8d10*/  PLOP3.LUT P0, PT, PT, PT, UP0, 0x80, 0x0 ;  /* 0x000000000000781c */ /* 0x000fe20003f0f008 */
[----:B------:R-:W-:Y:S01]  /*8d20*/  FMUL.FTZ R13, R97, c[0x0][0x2e0] ;  /* 0x0000b800610d7a20 */ /* 0x000fe20000410000 */
[----:B------:R-:W-:Y:S01]  /*8d30*/  F2FP.BF16.PACK_AB R16, R16, R86 ;  /* 0x000000561010723e */ /* 0x000fe200000010ff */
[----:B------:R-:W-:Y:S01]  /*8d40*/  FMUL.FTZ R98, R98, c[0x0][0x2e0] ;  /* 0x0000b80062627a20 */ /* 0x000fe20000410000 */
[----:B------:R-:W-:Y:S01]  /*8d50*/  @UP0 UIADD3 UR7, UR33, UR36, URZ ;  /* 0x0000002421070290 */ /* 0x000fe2000fffe03f */
[----:B------:R-:W-:Y:S01]  /*8d60*/  FMUL.FTZ R12, R99, c[0x0][0x2e0] ;  /* 0x0000b800630c7a20 */ /* 0x000fe20000410000 */
[----:B------:R-:W-:Y:S01]  /*8d70*/  F2FP.BF16.PACK_AB R13, R13, R96 ;  /* 0x000000600d0d723e */ /* 0x000fe200000010ff */
[----:B------:R-:W-:Y:S01]  /*8d80*/  FMUL.FTZ R88, R88, c[0x0][0x2e0] ;  /* 0x0000b80058587a20 */ /* 0x000fe20000410000 */
[----:B------:R-:W-:Y:S01]  /*8d90*/  @UP0 UIMAD.WIDE.U32 UR4, UR7, UR8, URZ ;  /* 0x00000008070402a5 */ /* 0x000fe2000f8e003f */
[----:B------:R-:W-:Y:S01]  /*8da0*/  FMUL.FTZ R15, R89, c[0x0][0x2e0] ;  /* 0x0000b800590f7a20 */ /* 0x000fe20000410000 */
[----:B------:R-:W-:Y:S01]  /*8db0*/  F2FP.BF16.PACK_AB R12, R12, R98 ;  /* 0x000000620c0c723e */ /* 0x000fe200000010ff */
[----:B------:R-:W-:Y:S01]  /*8dc0*/  FMUL.FTZ R90, R90, c[0x0][0x2e0] ;  /* 0x0000b8005a5a7a20 */ /* 0x000fe20000410000 */
[----:B------:R-:W-:Y:S01]  /*8dd0*/  @UP0 UIMAD UR16, UR7, UR9, UR5 ;  /* 0x00000009071002a4 */ /* 0x000fe2000f8e0205 */
[----:B------:R-:W-:Y:S01]  /*8de0*/  FMUL.FTZ R14, R91, c[0x0][0x2e0] ;  /* 0x0000b8005b0e7a20 */ /* 0x000fe20000410000 */
[----:B------:R-:W-:Y:S01]  /*8df0*/  F2FP.BF16.PACK_AB R15, R15, R88 ;  /* 0x000000580f0f723e */ /* 0x000fe200000010ff */
[----:B------:R-:W-:Y:S01]  /*8e00*/  FMUL.FTZ R92, R92, c[0x0][0x2e0] ;  /* 0x0000b8005c5c7a20 */ /* 0x000fe20000410000 */
[----:B------:R-:W-:Y:S01]  /*8e10*/  @UP0 UMOV UR15, UR4 ;  /* 0x00000004000f0c82 */ /* 0x000fe20008000000 */
[----:B------:R-:W-:Y:S01]  /*8e20*/  FMUL.FTZ R11, R93, c[0x0][0x2e0] ;  /* 0x0000b8005d0b7a20 */ /* 0x000fe20000410000 */
[----:B------:R-:W-:Y:S01]  /*8e30*/  F2FP.BF16.PACK_AB R14, R14, R90 ;  /* 0x0000005a0e0e723e */ /* 0x000fe200000010ff */
[----:B------:R-:W-:-:S02]  /*8e40*/  FMUL.FTZ R94, R94, c[0x0][0x2e0] ;  /* 0x0000b8005e5e7a20 */ /* 0x000fc40000410000 */
        /* <DEDUP_REMOVED lines=10> */
[----:B------:R-:W-:-:S02]  /*8ef0*/  FMUL.FTZ R80, R80, c[0x0][0x2dc] ;  /* 0x0000b70050507a20 */ /* 0x000fc40000410000 */
[----:B------:R-:W-:Y:S01]  /*8f00*/  FMUL.FTZ R5, R81, c[0x0][0x2dc] ;  /* 0x0000b70051057a20 */ /* 0x000fe20000410000 */
[----:B------:R-:W-:Y:S01]  /*8f10*/  F2FP.BF16.PACK_AB R8, R8, R70 ;  /* 0x000000460808723e */ /* 0x000fe200000010ff */
[----:B------:R-:W-:Y:S02]  /*8f20*/  FMUL.FTZ R82, R82, c[0x0][0x2dc] ;  /* 0x0000b70052527a20 */ /* 0x000fe40000410000 */
[----:B------:R-:W-:Y:S01]  /*8f30*/  FMUL.FTZ R4, R83, c[0x0][0x2dc] ;  /* 0x0000b70053047a20 */ /* 0x000fe20000410000 */
[----:B------:R-:W-:Y:S01]  /*8f40*/  F2FP.BF16.PACK_AB R5, R5, R80 ;  /* 0x000000500505723e */ /* 0x000fe200000010ff */
[----:B------:R-:W-:Y:S02]  /*8f50*/  FMUL.FTZ R72, R72, c[0x0][0x2dc] ;  /* 0x0000b70048487a20 */ /* 0x000fe40000410000 */
        /* <DEDUP_REMOVED lines=10> */
[----:B------:R-:W-:-:S04]  /*9000*/  F2FP.BF16.PACK_AB R3, R3, R76 ;  /* 0x0000004c0303723e */ /* 0x000fc800000010ff */
[----:B------:R-:W-:Y:S01]  /*9010*/  F2FP.BF16.PACK_AB R0, R0, R78 ;  /* 0x0000004e0000723e */ /* 0x000fe200000010ff */
[----:B--2---:R1:W-:Y:S04]  /*9020*/  STS [R60], R13 ;  /* 0x0000000d3c007388 */ /* 0x0043e80000000800 */
        /* <DEDUP_REMOVED lines=27> */
.L_x_276:
        /* <DEDUP_REMOVED lines=19> */
.L_x_277:
        /* <DEDUP_REMOVED lines=44> */
.L_x_279:
[----:B-12---:R-:W-:Y:S05]  /*95d0*/  BSYNC B0 ;  /* 0x0000000000007941 */ /* 0x006fea0003800000 */
.L_x_278:
        /* <DEDUP_REMOVED lines=14> */
.L_x_281:
[----:B------:R-:W-:Y:S05]  /*96c0*/  BSYNC B0 ;  /* 0x0000000000007941 */ /* 0x000fea0003800000 */
.L_x_280:
        /* <DEDUP_REMOVED lines=25> */
.L_x_283:
[----:B------:R-:W-:Y:S05]  /*9860*/  BSYNC B0 ;  /* 0x0000000000007941 */ /* 0x000fea0003800000 */
.L_x_282:
        /* <DEDUP_REMOVED lines=12> */
.L_x_272:
        /* <DEDUP_REMOVED lines=21> */
.L_x_285:
        /* <DEDUP_REMOVED lines=19> */
.L_x_286:
        /* <DEDUP_REMOVED lines=35> */
.L_x_288:
[----:B------:R-:W-:Y:S05]  /*9de0*/  BSYNC B0 ;  /* 0x0000000000007941 */ /* 0x000fea0003800000 */
.L_x_287:
        /* <DEDUP_REMOVED lines=14> */
.L_x_290:
[----:B------:R-:W-:Y:S05]  /*9ed0*/  BSYNC B0 ;  /* 0x0000000000007941 */ /* 0x000fea0003800000 */
.L_x_289:
        /* <DEDUP_REMOVED lines=25> */
.L_x_292:
[----:B------:R-:W-:Y:S05]  /*a070*/  BSYNC B0 ;  /* 0x0000000000007941 */ /* 0x000fea0003800000 */
.L_x_291:
        /* <DEDUP_REMOVED lines=11> */
.L_x_284:
[----:B------:R-:W-:Y:S05]  /*a130*/  BSYNC B1 ;  /* 0x0000000000017941 */ /* 0x000fea0003800000 */
.L_x_267:
        /* <DEDUP_REMOVED lines=11> */
.L_x_293:
[----:B------:R-:W-:Y:S05]  /*a1f0*/  EXIT ;  /* 0x000000000000794d */ /* 0x000fea0003800000 */
.L_x_295:
        /* <DEDUP_REMOVED lines=16> */
.L_x_1332:


//--------------------- .text._ZN5flash44flash_bwd_dq_dk_dv_loop_seqk_parallel_kernelI23Flash_bwd_kernel_traitsILi32ELi128ELi128ELi8ELi4ELi4ELi4ELb1ELb0EN7cutlass10bfloat16_tE19Flash_kernel_traitsILi32ELi128ELi128ELi8ES3_EELb0ELb0ELb0ELb0ELb0ELb1ELb1EEEvNS_16Flash_bwd_paramsE --------------------------
	.section	.text._ZN5flash44flash_bwd_dq_dk_dv_loop_seqk_parallel_kernelI23Flash_bwd_kernel_traitsILi32ELi128ELi128ELi8ELi4ELi4ELi4ELb1ELb0EN7cutlass10bfloat16_tE19Flash_kernel_traitsILi32ELi128ELi128ELi8ES3_EELb0ELb0ELb0ELb0ELb0ELb1ELb1EEEvNS_16Flash_bwd_paramsE,"ax",@progbits
	.sectioninfo	@"SHI_REGISTERS=255"
	.align	128
        .global         _ZN5flash44flash_bwd_dq_dk_dv_loop_seqk_parallel_kernelI23Flash_bwd_kernel_traitsILi32ELi128ELi128ELi8ELi4ELi4ELi4ELb1ELb0EN7cutlass10bfloat16_tE19Flash_kernel_traitsILi32ELi128ELi128ELi8ES3_EELb0ELb0ELb0ELb0ELb0ELb1ELb1EEEvNS_16Flash_bwd_paramsE
        .type           _ZN5flash44flash_bwd_dq_dk_dv_loop_seqk_parallel_kernelI23Flash_bwd_kernel_traitsILi32ELi128ELi128ELi8ELi4ELi4ELi4ELb1ELb0EN7cutlass10bfloat16_tE19Flash_kernel_traitsILi32ELi128ELi128ELi8ES3_EELb0ELb0ELb0ELb0ELb0ELb1ELb1EEEvNS_16Flash_bwd_paramsE,@function
        .size           _ZN5flash44flash_bwd_dq_dk_dv_loop_seqk_parallel_kernelI23Flash_bwd_kernel_traitsILi32ELi128ELi128ELi8ELi4ELi4ELi4ELb1ELb0EN7cutlass10bfloat16_tE19Flash_kernel_traitsILi32ELi128ELi128ELi8ES3_EELb0ELb0ELb0ELb0ELb0ELb1ELb1EEEvNS_16Flash_bwd_paramsE,(.L_x_1333 - _ZN5flash44flash_bwd_dq_dk_dv_loop_seqk_parallel_kernelI23Flash_bwd_kernel_traitsILi32ELi128ELi128ELi8ELi4ELi4ELi4ELb1ELb0EN7cutlass10bfloat16_tE19Flash_kernel_traitsILi32ELi128ELi128ELi8ES3_EELb0ELb0ELb0ELb0ELb0ELb1ELb1EEEvNS_16Flash_bwd_paramsE)
        .other          _ZN5flash44flash_bwd_dq_dk_dv_loop_seqk_parallel_kernelI23Flash_bwd_kernel_traitsILi32ELi128ELi128ELi8ELi4ELi4ELi4ELb1ELb0EN7cutlass10bfloat16_tE19Flash_kernel_traitsILi32ELi128ELi128ELi8ES3_EELb0ELb0ELb0ELb0ELb0ELb1ELb1EEEvNS_16Flash_bwd_paramsE,@"STO_CUDA_ENTRY STV_DEFAULT"
_ZN5flash44flash_bwd_dq_dk_dv_loop_seqk_parallel_kernelI23Flash_bwd_kernel_traitsILi32ELi128ELi128ELi8ELi4ELi4ELi4ELb1ELb0EN7cutlass10bfloat16_tE19Flash_kernel_traitsILi32ELi128ELi128ELi8ES3_EELb0ELb0ELb0ELb0ELb0ELb1ELb1EEEvNS_16Flash_bwd_paramsE:
.text._ZN5flash44flash_bwd_dq_dk_dv_loop_seqk_parallel_kernelI23Flash_bwd_kernel_traitsILi32ELi128ELi128ELi8ELi4ELi4ELi4ELb1ELb0EN7cutlass10bfloat16_tE19Flash_kernel_traitsILi32ELi128ELi128ELi8ES3_EELb0ELb0ELb0ELb0ELb0ELb1ELb1EEEvNS_16Flash_bwd_paramsE:
        /* <DEDUP_REMOVED lines=34> */
[----:B------:R-:W-:Y:S01]  /*0220*/  LEA.HI R21, R10, R20, RZ, 0x3 ;  /* 0x000000140a157211 */ /* 0x000fe200078f18ff */
[----:B------:R-:W-:Y:S01]  /*0230*/  ULDC UR52, c[0x0][0x1c0] ;  /* 0x0000700000347ab9 */ /* 0x000fe20000000800 */
[--C-:B------:R-:W-:Y:S01]  /*0240*/  SHF.R.S32.HI R4, RZ, 0x2, R3.reuse ;  /* 0x00000002ff047819 */ /* 0x100fe20000011403 */
[----:B------:R-:W-:Y:S01]  /*0250*/  ULDC UR12, c[0x0][0x1c0] ;  /* 0x00007000000c7ab9 */ /* 0x000fe20000000800 */
[----:B------:R-:W-:Y:S01]  /*0260*/  SHF.R.S32.HI R0, RZ, 0x1f, R3 ;  /* 0x0000001fff007819 */ /* 0x000fe20000011403 */
[----:B---3--:R-:W-:Y:S01]  /*0270*/  UIMAD UR5, UR5, UR46, URZ ;  /* 0x0000002e050572a4 */ /* 0x008fe2000f8e023f */
[CC--:B------:R-:W-:Y:S01]  /*0280*/  LEA.HI R2, R3.reuse, R4.reuse, RZ, 0x1 ;  /* 0x0000000403027211 */ /* 0x0c0fe200078f08ff */
[----:B------:R-:W-:Y:S01]  /*0290*/  UIMAD.WIDE UR52, UR57, UR52, URZ ;  /* 0x00000034393472a5 */ /* 0x000fe2000f8e023f */
[----:B------:R-:W-:Y:S01]  /*02a0*/  LEA.HI R0, R0, R4, RZ, 0x3 ;  /* 0x0000000400007211 */ /* 0x000fe200078f18ff */
[----:B------:R-:W-:Y:S01]  /*02b0*/  UIMAD.WIDE.U32 UR60, UR46, UR17, URZ ;  /* 0x000000112e3c72a5 */ /* 0x000fe2000f8e003f */
        /* <DEDUP_REMOVED lines=10> */
[----:B------:R-:W-:Y:S01]  /*0360*/  ULDC.U8 UR11, c[0x0][0x3d0] ;  /* 0x0000f400000b7ab9 */ /* 0x000fe20000000000 */
[----:B------:R-:W-:Y:S01]  /*0370*/  IMAD.IADD R9, R20, 0x1, -R2 ;  /* 0x0000000114097824 */ /* 0x000fe200078e0a02 */
[----:B------:R-:W-:Y:S01]  /*0380*/  LOP3.LUT R0, R4, 0xffffffe0, RZ, 0xc0, !PT ;  /* 0xffffffe004007812 */ /* 0x000fe200078ec0ff */
[----:B------:R-:W-:Y:S01]  /*0390*/  ULDC.64 UR6, c[0x0][0x118] ;  /* 0x0000460000067ab9 */ /* 0x000fe20000000a00 */
[----:B------:R-:W-:Y:S01]  /*03a0*/  SHF.R.S32.HI R3, RZ, 0x5, R4 ;  /* 0x00000005ff037819 */ /* 0x000fe20000011404 */
[----:B------:R-:W-:Y:S01]  /*03b0*/  UMOV UR56, 0xffffe000 ;  /* 0xffffe00000387882 */ /* 0x000fe20000000000 */
[----:B------:R-:W-:Y:S01]  /*03c0*/  LOP3.LUT R2, R5, 0xc0, RZ, 0xc0, !PT ;  /* 0x000000c005027812 */ /* 0x000fe200078ec0ff */
[----:B------:R-:W-:Y:S01]  /*03d0*/  IMAD.IADD R0, R20, 0x1, -R0 ;  /* 0x0000000114007824 */ /* 0x000fe200078e0a00 */
[----:B------:R-:W-:Y:S01]  /*03e0*/  SHF.R.S32.HI R4, RZ, 0x1f, R4 ;  /* 0x0000001fff047819 */ /* 0x000fe20000011404 */
[----:B------:R-:W-:Y:S01]  /*03f0*/  IMAD.SHL.U32 R5, R9, 0x8, RZ ;  /* 0x0000000809057824 */ /* 0x000fe200078e00ff */
[----:B------:R-:W-:Y:S01]  /*0400*/  LEA.HI R12, R7, R7, RZ, 0x1 ;  /* 0x00000007070c7211 */ /* 0x000fe200078f08ff */
[----:B------:R-:W-:Y:S01]  /*0410*/  IMAD.SHL.U32 R9, R9, 0x2, RZ ;  /* 0x0000000209097824 */ /* 0x000fe200078e00ff */
[----:B------:R-:W-:Y:S01]  /*0420*/  SHF.R.S32.HI R6, RZ, 0x1f, R0 ;  /* 0x0000001fff067819 */ /* 0x000fe20000011400 */
[----:B------:R-:W-:Y:S01]  /*0430*/  UISETP.NE.AND UP3, UPT, UR11, URZ, UPT ;  /* 0x0000003f0b00728c */ /* 0x000fe2000bf65270 */
[----:B------:R-:W-:Y:S01]  /*0440*/  LEA.HI R4, R4, R3, RZ, 0x2 ;  /* 0x0000000304047211 */ /* 0x000fe200078f10ff */
[----:B------:R-:W-:Y:S01]  /*0450*/  UIMAD.WIDE.U32 UR58, UR52, UR60, URZ ;  /* 0x0000003c343a72a5 */ /* 0x000fe2000f8e003f */
[----:B------:R-:W-:Y:S01]  /*0460*/  LOP3.LUT R5, R2, 0x18, R5, 0xf8, !PT ;  /* 0x0000001802057812 */ /* 0x000fe200078ef805 */
[----:B------:R-:W-:Y:S01]  /*0470*/  USHF.L.U32 UR28, UR57, 0x3, URZ ;  /* 0x00000003391c7899 */ /* 0x000fe2000800063f */
[----:B------:R-:W-:Y:S01]  /*0480*/  SHF.R.U32.HI R2, RZ, 0x3, R2 ;  /* 0x00000003ff027819 */ /* 0x000fe20000011602 */
[----:B------:R-:W-:Y:S01]  /*0490*/  USHF.L.U32 UR27, UR57, 0x4, URZ ;  /* 0x00000004391b7899 */ /* 0x000fe2000800063f */
[----:B------:R-:W-:Y:S01]  /*04a0*/  LEA.HI R18, R6, R0, RZ, 0x2 ;  /* 0x0000000006127211 */ /* 0x000fe200078f10ff */
[----:B------:R-:W-:Y:S01]  /*04b0*/  UIMAD UR26, UR57, 0x18, URZ ;  /* 0x00000018391a78a4 */ /* 0x000fe2000f8e023f */
[----:B------:R-:W-:Y:S01]  /*04c0*/  LOP3.LUT R0, R4, 0xfffffffc, RZ, 0xc0, !PT ;  /* 0xfffffffc04007812 */ /* 0x000fe200078ec0ff */
[----:B------:R-:W-:Y:S01]  /*04d0*/  USHF.L.U32 UR25, UR57, 0x5, URZ ;  /* 0x0000000539197899 */ /* 0x000fe2000800063f */
[----:B------:R-:W-:Y:S01]  /*04e0*/  LOP3.LUT R4, R5, R2, RZ, 0x3c, !PT ;  /* 0x0000000205047212 */ /* 0x000fe200078e3cff */
[----:B------:R-:W-:Y:S01]  /*04f0*/  UIMAD UR24, UR57, 0x28, URZ ;  /* 0x00000028391878a4 */ /* 0x000fe2000f8e023f */
[----:B------:R-:W-:Y:S01]  /*0500*/  LEA.HI R5, R10, R20, RZ, 0x4 ;  /* 0x000000140a057211 */ /* 0x000fe200078f20ff */
[----:B------:R-:W-:Y:S01]  /*0510*/  IMAD.IADD R162, R3, 0x1, -R0 ;  /* 0x0000000103a27824 */ /* 0x000fe200078e0a00 */
[----:B------:R-:W-:Y:S01]  /*0520*/  LOP3.LUT R6, R21, 0xfffffff8, RZ, 0xc0, !PT ;  /* 0xfffffff815067812 */ /* 0x000fe200078ec0ff */
[----:B------:R-:W-:Y:S01]  /*0530*/  IMAD R0, R3, 0x8, R8 ;  /* 0x0000000803007824 */ /* 0x000fe200078e0208 */
[----:B------:R-:W-:Y:S01]  /*0540*/  SHF.R.S32.HI R3, RZ, 0x4, R5 ;  /* 0x00000004ff037819 */ /* 0x000fe20000011405 */
[----:B------:R-:W-:Y:S01]  /*0550*/  UIMAD UR23, UR57, 0x30, URZ ;  /* 0x00000030391778a4 */ /* 0x000fe2000f8e023f */
[----:B------:R-:W-:Y:S01]  /*0560*/  LOP3.LUT P5, RZ, R7, 0x2, RZ, 0xc0, !PT ;  /* 0x0000000207ff7812 */ /* 0x000fe200078ac0ff */
[----:B------:R-:W-:Y:S01]  /*0570*/  IMAD.IADD R6, R20, 0x1, -R6 ;  /* 0x0000000114067824 */ /* 0x000fe200078e0a06 */
[----:B------:R-:W-:Y:S01]  /*0580*/  LEA.HI R2, R5, R3, RZ, 0x1 ;  /* 0x0000000305027211 */ /* 0x000fe200078f08ff */
[----:B------:R-:W-:Y:S01]  /*0590*/  UIMAD UR22, UR57, 0x38, URZ ;  /* 0x00000038391678a4 */ /* 0x000fe2000f8e023f */
[----:B------:R-:W-:Y:S01]  /*05a0*/  LOP3.LUT P4, RZ, R7, 0x4, RZ, 0xc0, !PT ;  /* 0x0000000407ff7812 */ /* 0x000fe2000788c0ff */
[----:B------:R-:W-:Y:S01]  /*05b0*/  USHF.L.U32 UR21, UR57, 0x6, URZ ;  /* 0x0000000639157899 */ /* 0x000fe2000800063f */
[----:B------:R-:W-:Y:S01]  /*05c0*/  LOP3.LUT R2, R2, 0xfffffffe, RZ, 0xc0, !PT ;  /* 0xfffffffe02027812 */ /* 0x000fe200078ec0ff */
[----:B------:R-:W-:Y:S01]  /*05d0*/  UIMAD UR20, UR57, 0x48, URZ ;  /* 0x00000048391478a4 */ /* 0x000fe2000f8e023f */
[----:B------:R-:W-:Y:S01]  /*05e0*/  LEA.HI R8, R6, R6, RZ, 0x1 ;  /* 0x0000000606087211 */ /* 0x000fe200078f08ff */
[----:B------:R-:W-:Y:S01]  /*05f0*/  UIMAD UR19, UR57, 0x50, URZ ;  /* 0x00000050391378a4 */ /* 0x000fe2000f8e023f */
[----:B------:R-:W-:Y:S01]  /*0600*/  SEL R176, R157, 0xffffffe0, !P5 ;  /* 0xffffffe09db07807 */ /* 0x000fe20006800000 */
[----:B------:R-:W-:Y:S01]  /*0610*/  IMAD.IADD R14, R3, 0x1, -R2 ;  /* 0x00000001030e7824 */ /* 0x000fe200078e0a02 */
[----:B------:R-:W-:Y:S01]  /*0620*/  LEA.HI R3, R10, R20, RZ, 0x7 ;  /* 0x000000140a037211 */ /* 0x000fe200078f38ff */
[----:B------:R-:W-:Y:S01]  /*0630*/  IMAD.U32 R2, R0, 0x20, R4 ;  /* 0x0000002000027824 */ /* 0x000fe200078e0004 */
[----:B------:R-:W-:Y:S01]  /*0640*/  LOP3.LUT R0, R5, 0xfffffff0, RZ, 0xc0, !PT ;  /* 0xfffffff005007812 */ /* 0x000fe200078ec0ff */
[----:B------:R-:W-:Y:S01]  /*0650*/  IMAD.U32 R4, RZ, RZ, UR4 ;  /* 0x00000004ff047e24 */ /* 0x000fe2000f8e00ff */
[----:B------:R-:W-:Y:S01]  /*0660*/  SHF.R.S32.HI R10, RZ, 0x7, R3 ;  /* 0x00000007ff0a7819 */ /* 0x000fe20000011403 */
[----:B------:R-:W-:Y:S01]  /*0670*/  UIMAD UR4, UR46, UR9, UR51 ;  /* 0x000000092e0472a4 */ /* 0x000fe2000f8e0233 */
[----:B------:R1:W-:Y:S01]  /*0680*/  STL [R1+0x1c], R2 ;  /* 0x00001c0201007387 */ /* 0x0003e20000100800 */
[----:B------:R-:W-:Y:S01]  /*0690*/  IMAD.IADD R0, R20, 0x1, -R0 ;  /* 0x0000000114007824 */ /* 0x000fe200078e0a00 */
[----:B------:R-:W-:Y:S01]  /*06a0*/  USHF.L.U32 UR9, UR46, 0x7, URZ ;  /* 0x000000072e097899 */ /* 0x000fe2000800063f */
[C---:B------:R-:W-:Y:S01]  /*06b0*/  IMAD R3, R10.reuse, 0x8, R14 ;  /* 0x000000080a037824 */ /* 0x040fe200078e020e */
[----:B------:R2:W-:Y:S01]  /*06c0*/  STL [R1+0x54], R4 ;  /* 0x0000540401007387 */ /* 0x0005e20000100800 */
[----:B------:R-:W-:Y:S01]  /*06d0*/  IMAD R19, R10, 0x2000, R9 ;  /* 0x000020000a137824 */ /* 0x000fe200078e0209 */
[----:B------:R-:W-:Y:S01]  /*06e0*/  SHF.R.S32.HI R11, RZ, 0x1f, R0 ;  /* 0x0000001fff0b7819 */ /* 0x000fe20000011400 */
[----:B------:R-:W-:-:S02]  /*06f0*/  UIMAD UR4, UR4, UR15, URZ ;  /* 0x0000000f040472a4 */ /* 0x000fc4000f8e023f */
[----:B------:R-:W-:Y:S01]  /*0700*/  UIMAD UR18, UR57, 0x58, URZ ;  /* 0x00000058391278a4 */ /* 0x000fe2000f8e023f */
[----:B------:R-:W-:Y:S01]  /*0710*/  LEA.HI R11, R11, R0, RZ, 0x3 ;  /* 0x000000000b0b7211 */ /* 0x000fe200078f18ff */
[----:B------:R-:W-:Y:S02]  /*0720*/  UIMAD UR17, UR57, 0x60, URZ ;  /* 0x00000060391178a4 */ /* 0x000fe4000f8e023f */
[----:B------:R-:W-:Y:S01]  /*0730*/  UIMAD UR15, UR57, 0x70, URZ ;  /* 0x00000070390f78a4 */ /* 0x000fe2000f8e023f */
[----:B-1----:R-:W-:-:S05]  /*0740*/  LOP3.LUT R2, R8, 0x3fffffe, RZ, 0xc0, !PT ;  /* 0x03fffffe08027812 */ /* 0x002fca00078ec0ff */
[----:B--2---:R-:W-:Y:S01]  /*0750*/  IMAD.IADD R4, R6, 0x1, -R2 ;  /* 0x0000000106047824 */ /* 0x004fe200078e0a02 */
[----:B------:R-:W-:-:S03]  /*0760*/  LEA.HI R2, R0, R0, RZ, 0x1 ;  /* 0x0000000000027211 */ /* 0x000fc600078f08ff */
[----:B------:R-:W-:Y:S01]  /*0770*/  IMAD R150, R3, 0x8, R4 ;  /* 0x0000000803967824 */ /* 0x000fe200078e0204 */
[----:B------:R-:W-:Y:S02]  /*0780*/  LOP3.LUT R4, R2, 0x7fffffe, RZ, 0xc0, !PT ;  /* 0x07fffffe02047812 */ /* 0x000fe400078ec0ff */
        /* <DEDUP_REMOVED lines=36> */
[----:B------:R-:W-:Y:S01]  /*09d0*/  LOP3.LUT R0, R6, 0xc0, RZ, 0xc0, !PT ;  /* 0x000000c006007812 */ /* 0x000fe200078ec0ff */
[----:B------:R-:W-:Y:S01]  /*09e0*/  STL [R1+0x28], R18 ;  /* 0x0000281201007387 */ /* 0x000fe20000100800 */
        /* <DEDUP_REMOVED lines=20> */
[----:B------:R-:W-:Y:S01]  /*0b30*/  IADD3 R174, R181, 0x40, RZ ;  /* 0x00000040b5ae7810 */ /* 0x000fe20007ffe0ff */
        /* <DEDUP_REMOVED lines=48> */
[----:B------:R-:W-:Y:S01]  /*0e40*/  IMAD.SHL.U32 R5, R14, 0x8, RZ ;  /* 0x000000080e057824 */ /* 0x000fe200078e00ff */
        /* <DEDUP_REMOVED lines=35> */
.L_x_324:
        /* <DEDUP_REMOVED lines=33> */
[----:B-1----:R-:W5:Y:S01]  /*1290*/  @P2 LDG.E R6, [R6.64+0x4] ;  /* 0x0000042006062981 */ /* 0x002f62000c1e1900 */
        /* <DEDUP_REMOVED lines=20> */
.L_x_296:
        /* <DEDUP_REMOVED lines=58> */
.L_x_298:
        /* <DEDUP_REMOVED lines=18> */
.L_x_299:
        /* <DEDUP_REMOVED lines=83> */
.L_x_300:
[----:B------:R-:W2:Y:S02]  /*1dd0*/  LDL R0, [R1+0x44] ;  /* 0x0000440001007983 */ /* 0x000ea40000100800 */
[----:B--2---:R1:W2:Y:S01]  /*1de0*/  R2UR UR5, R0 ;  /* 0x00000000000573c2 */ /* 0x0042a200000e0000 */
[----:B------:R-:W-:-:S07]  /*1df0*/  DEPBAR.LE SB1, 0x0, {2} ;  /* 0x000090040000791a */ /* 0x000fce0000000000 */
.L_x_301:
        /* <DEDUP_REMOVED lines=77> */
[----:B------:R-:W2:Y:S01]  /*22d0*/  LDL R22, [R1+0x28] ;  /* 0x0000280001167983 */ /* 0x000ea20000100800 */
[----:B------:R-:W-:-:S03]  /*22e0*/  ULDC.64 UR8, c[0x0][0x1a0] ;  /* 0x0000680000087ab9 */ /* 0x000fc60000000a00 */
[----:B------:R-:W3:Y:S01]  /*22f0*/  LDL R23, [R1+0x1c] ;  /* 0x00001c0001177983 */ /* 0x000ee20000100800 */
[----:B------:R-:W-:Y:S02]  /*2300*/  UIMAD UR5, UR39, UR8, URZ ;  /* 0x00000008270572a4 */ /* 0x000fe4000f8e023f */
[----:B------:R-:W-:Y:S02]  /*2310*/  ULDC.64 UR36, c[0x0][0x198] ;  /* 0x0000660000247ab9 */ /* 0x000fe40000000a00 */
[----:B------:R-:W-:-:S06]  /*2320*/  UIMAD UR5, UR38, UR9, UR5 ;  /* 0x00000009260572a4 */ /* 0x000fcc000f8e0205 */
[----:B------:R-:W-:Y:S01]  /*2330*/  IMAD.U32 R7, RZ, RZ, UR5 ;  /* 0x00000005ff077e24 */ /* 0x000fe2000f8e00ff */
[----:B------:R-:W-:Y:S01]  /*2340*/  UIADD3 UR5, UR38, 0x80, URZ ;  /* 0x0000008026057890 */ /* 0x000fe2000fffe03f */
[----:B------:R-:W-:Y:S01]  /*2350*/  IMAD.U32 R0, RZ, RZ, UR38 ;  /* 0x00000026ff007e24 */ /* 0x000fe2000f8e00ff */
[----:B------:R-:W-:Y:S02]  /*2360*/  UIMAD UR36, UR39, UR36, URZ ;  /* 0x00000024272472a4 */ /* 0x000fe4000f8e023f */
[----:B------:R-:W-:Y:S01]  /*2370*/  UISETP.GE.AND UP0, UPT, UR5, UR4, UPT ;  /* 0x000000040500728c */ /* 0x000fe2000bf06270 */
[----:B------:R-:W-:Y:S02]  /*2380*/  IMAD.WIDE.U32 R8, R0, c[0x0][0x1a0], R4 ;  /* 0x0000680000087a25 */ /* 0x000fe400078e0004 */
[----:B------:R-:W-:Y:S02]  /*2390*/  UMOV UR5, UR12 ;  /* 0x0000000c00057c82 */ /* 0x000fe40008000000 */
[----:B------:R-:W-:-:S02]  /*23a0*/  ULEA.HI UR12, UR5, UR5, URZ, 0x1 ;  /* 0x00000005050c7291 */ /* 0x000fc4000f8f083f */
[----:B------:R-:W-:Y:S01]  /*23b0*/  UIMAD UR36, UR38, UR37, UR36 ;  /* 0x00000025262472a4 */ /* 0x000fe2000f8e0224 */
[----:B------:R-:W-:Y:S01]  /*23c0*/  IADD3 R8, P0, R8, UR45, RZ ;  /* 0x0000002d08087c10 */ /* 0x000fe2000ff1e0ff */
[----:B------:R-:W-:Y:S01]  /*23d0*/  ULOP3.LUT UR12, UR12, 0xfffffffe, URZ, 0xc0, !UPT ;  /* 0xfffffffe0c0c7892 */ /* 0x000fe2000f8ec03f */
[----:B------:R-:W-:Y:S02]  /*23e0*/  IMAD.WIDE.U32 R4, R0, c[0x0][0x198], R4 ;  /* 0x0000660000047a25 */ /* 0x000fe400078e0004 */
[----:B------:R-:W-:Y:S01]  /*23f0*/  IADD3.X R9, R9, UR47, R7, P0, !PT ;  /* 0x0000002f09097c10 */ /* 0x000fe200087fe407 */
[----:B------:R-:W-:Y:S01]  /*2400*/  UIADD3 UR12, UR5, -UR12, URZ ;  /* 0x8000000c050c7290 */ /* 0x000fe2000fffe03f */
[----:B------:R-:W-:Y:S01]  /*2410*/  IMAD.U32 R0, RZ, RZ, UR36 ;  /* 0x00000024ff007e24 */ /* 0x000fe2000f8e00ff */
[----:B------:R-:W-:Y:S02]  /*2420*/  IADD3 R16, P0, R4, UR49, RZ ;  /* 0x0000003104107c10 */ /* 0x000fe4000ff1e0ff */
[----:B------:R-:W-:-:S02]  /*2430*/  UISETP.NE.AND UP1, UPT, UR12, 0x1, UPT ;  /* 0x000000010c00788c */ /* 0x000fc4000bf25270 */
[----:B------:R-:W-:Y:S01]  /*2440*/  UIMAD UR12, UR30, -0x80, UR4 ;  /* 0xffffff801e0c78a4 */ /* 0x000fe2000f8e0204 */
[----:B------:R-:W-:Y:S02]  /*2450*/  IADD3.X R17, R5, UR50, R0, P0, !PT ;  /* 0x0000003205117c10 */ /* 0x000fe400087fe400 */
[----:B------:R-:W-:-:S03]  /*2460*/  IADD3 R0, R3, 0x40, RZ ;  /* 0x0000004003007810 */ /* 0x000fc60007ffe0ff */
[----:B------:R-:W-:Y:S02]  /*2470*/  ISETP.GE.AND P4, PT, R3, UR12, PT ;  /* 0x0000000c03007c0c */ /* 0x000fe4000bf86270 */
[----:B------:R-:W-:Y:S01]  /*2480*/  ISETP.GE.AND P3, PT, R0, UR12, PT ;  /* 0x0000000c00007c0c */ /* 0x000fe2000bf66270 */
[----:B------:R-:W-:Y:S01]  /*2490*/  UIMAD UR12, UR5, -0x80, UR44 ;  /* 0xffffff80050c78a4 */ /* 0x000fe2000f8e022c */
[----:B------:R-:W-:-:S05]  /*24a0*/  IMAD.MOV.U32 R18, RZ, RZ, 0x80 ;  /* 0x00000080ff127424 */ /* 0x000fca00078e00ff */
[----:B------:R-:W-:Y:S01]  /*24b0*/  ISETP.GE.AND P2, PT, R0, UR12, PT ;  /* 0x0000000c00007c0c */ /* 0x000fe2000bf46270 */
[----:B------:R-:W-:Y:S01]  /*24c0*/  IMAD.MOV.U32 R185, RZ, RZ, R15 ;  /* 0x000000ffffb97224 */ /* 0x000fe200078e000f */
[----:B------:R-:W-:Y:S01]  /*24d0*/  MOV R182, R12 ;  /* 0x0000000c00b67202 */ /* 0x000fe20000000f00 */
[----:B------:R-:W-:Y:S02]  /*24e0*/  IMAD.MOV.U32 R183, RZ, RZ, R13 ;  /* 0x000000ffffb77224 */ /* 0x000fe400078e000d */
[C---:B------:R-:W-:Y:S02]  /*24f0*/  IMAD R15, R18.reuse, c[0x0][0x374], RZ ;  /* 0x0000dd00120f7a24 */ /* 0x040fe400078e02ff */
[C---:B------:R-:W-:Y:S02]  /*2500*/  IMAD R11, R18.reuse, c[0x0][0x194], RZ ;  /* 0x00006500120b7a24 */ /* 0x040fe400078e02ff */
[----:B------:R-:W-:-:S04]  /*2510*/  IMAD.WIDE.U32 R12, R18, c[0x0][0x370], RZ ;  /* 0x0000dc00120c7a25 */ /* 0x000fc800078e00ff */
[----:B------:R-:W-:Y:S02]  /*2520*/  IMAD.MOV.U32 R184, RZ, RZ, R14 ;  /* 0x000000ffffb87224 */ /* 0x000fe400078e000e */
[----:B------:R-:W-:-:S05]  /*2530*/  IMAD.WIDE.U32 R18, R18, c[0x0][0x190], RZ ;  /* 0x0000640012127a25 */ /* 0x000fca00078e00ff */
[----:B------:R-:W-:Y:S01]  /*2540*/  @!P2 IADD3 R18, P0, R184, R18, RZ ;  /* 0x00000012b812a210 */ /* 0x000fe20007f1e0ff */
[----:B------:R-:W-:-:S03]  /*2550*/  IMAD R0, R20, c[0x0][0x1b8], RZ ;  /* 0x00006e0014007a24 */ /* 0x000fc600078e02ff */
[----:B------:R-:W-:Y:S02]  /*2560*/  @!P2 IADD3.X R19, R185, R19, R11, P0, !PT ;  /* 0x00000013b913a210 */ /* 0x000fe400007fe40b */
[----:B------:R-:W-:Y:S01]  /*2570*/  PLOP3.LUT P0, PT, PT, PT, UP3, 0x80, 0x0 ;  /* 0x000000000000781c */ /* 0x000fe20003f0f038 */
[C---:B------:R-:W-:Y:S01]  /*2580*/  IMAD R10, R6.reuse, c[0x0][0x1bc], R0 ;  /* 0x00006f00060a7a24 */ /* 0x040fe200078e0200 */
[----:B------:R-:W-:Y:S01]  /*2590*/  @!P3 IADD3 R0, P5, R3, 0x40, RZ ;  /* 0x000000400300b810 */ /* 0x000fe20007fbe0ff */
[----:B------:R-:W-:-:S04]  /*25a0*/  IMAD.WIDE.U32 R4, R6, c[0x0][0x1b8], R8 ;  /* 0x00006e0006047a25 */ /* 0x000fc800078e0008 */
[----:B------:R-:W-:Y:S02]  /*25b0*/  @!P4 IMAD R7, R21, c[0x0][0x1a0], RZ ;  /* 0x000068001507ca24 */ /* 0x000fe400078e02ff */
[----:B------:R-:W-:Y:S02]  /*25c0*/  IMAD.IADD R5, R5, 0x1, R10 ;  /* 0x0000000105057824 */ /* 0x000fe400078e020a */
[C---:B------:R-:W-:Y:S02]  /*25d0*/  @!P4 IMAD R11, R3.reuse, c[0x0][0x1a4], R7 ;  /* 0x00006900030bca24 */ /* 0x040fe400078e0207 */
[----:B------:R-:W-:Y:S01]  /*25e0*/  @!P3 IMAD.X R7, RZ, RZ, R21, P5 ;  /* 0x000000ffff07b224 */ /* 0x000fe200028e0615 */
[----:B------:R-:W-:Y:S01]  /*25f0*/  @!P2 IADD3 R14, P1, R182, R12, RZ ;  /* 0x0000000cb60ea210 */ /* 0x000fe20007f3e0ff */
[----:B------:R-:W-:Y:S01]  /*2600*/  @!P4 IMAD.WIDE.U32 R8, R3, c[0x0][0x1a0], R4 ;  /* 0x000068000308ca25 */ /* 0x000fe200078e0004 */
[----:B------:R-:W-:Y:S03]  /*2610*/  @P0 BAR.SYNC.DEFER_BLOCKING 0x0 ;  /* 0x0000000000000b1d */ /* 0x000fe60000010000 */
[----:B------:R-:W-:Y:S01]  /*2620*/  @!P3 IMAD R7, R7, c[0x0][0x1a0], RZ ;  /* 0x000068000707ba24 */ /* 0x000fe200078e02ff */
[----:B------:R-:W-:Y:S01]  /*2630*/  @!P2 IADD3.X R15, R183, R13, R15, P1, !PT ;  /* 0x0000000db70fa210 */ /* 0x000fe20000ffe40f */
[----:B------:R-:W-:Y:S01]  /*2640*/  @!P4 IMAD.IADD R9, R9, 0x1, R11 ;  /* 0x000000010909c824 */ /* 0x000fe200078e020b */
[----:B------:R-:W-:Y:S01]  /*2650*/  @!P4 LEA R12, P1, R8, c[0x0][0x170], 0x1 ;  /* 0x00005c00080cca11 */ /* 0x000fe200078208ff */
[----:B------:R-:W-:-:S02]  /*2660*/  @!P3 IMAD R11, R0, c[0x0][0x1a4], R7 ;  /* 0x00006900000bba24 */ /* 0x000fc400078e0207 */
[----:B------:R-:W-:Y:S01]  /*2670*/  @!P3 IMAD.WIDE.U32 R4, R0, c[0x0][0x1a0], R4 ;  /* 0x000068000004ba25 */ /* 0x000fe200078e0004 */
[----:B------:R-:W-:-:S04]  /*2680*/  @!P4 LEA.HI.X R13, R8, c[0x0][0x174], R9, 0x1, P1 ;  /* 0x00005d00080dca11 */ /* 0x000fc800008f0c09 */
[----:B------:R-:W-:Y:S02]  /*2690*/  @!P3 IADD3 R5, R5, R11, RZ ;  /* 0x0000000b0505b210 */ /* 0x000fe40007ffe0ff */
[----:B------:R-:W-:Y:S01]  /*26a0*/  PLOP3.LUT P0, PT, PT, PT, UP1, 0x80, 0x0 ;  /* 0x000000000000781c */ /* 0x000fe20003f0f018 */
[----:B------:R-:W-:Y:S02]  /*26b0*/  IMAD R7, R20, c[0x0][0x1b0], RZ ;  /* 0x00006c0014077a24 */ /* 0x000fe400078e02ff */
[----:B------:R-:W-:-:S04]  /*26c0*/  IMAD.WIDE.U32 R8, R6, c[0x0][0x1b0], R16 ;  /* 0x00006c0006087a25 */ /* 0x000fc800078e0010 */
[----:B------:R-:W-:Y:S02]  /*26d0*/  IMAD R7, R6, c[0x0][0x1b4], R7 ;  /* 0x00006d0006077a24 */ /* 0x000fe400078e0207 */
[----:B------:R-:W-:Y:S01]  /*26e0*/  @!P4 IMAD R6, R21, c[0x0][0x198], RZ ;  /* 0x000066001506ca24 */ /* 0x000fe200078e02ff */
[----:B------:R-:W-:Y:S01]  /*26f0*/  UMOV UR9, UR10 ;  /* 0x0000000a00097c82 */ /* 0x000fe20008000000 */
[----:B------:R-:W-:Y:S01]  /*2700*/  IMAD.MOV.U32 R20, RZ, RZ, 0x7f800000 ;  /* 0x7f800000ff147424 */ /* 0x000fe200078e00ff */
[----:B------:R-:W-:Y:S01]  /*2710*/  UMOV UR8, UR11 ;  /* 0x0000000b00087c82 */ /* 0x000fe20008000000 */
[----:B------:R-:W-:Y:S01]  /*2720*/  MOV R17, 0x7f800000 ;  /* 0x7f80000000117802 */ /* 0x000fe20000000f00 */
[----:B------:R-:W-:Y:S01]  /*2730*/  IMAD.MOV.U32 R16, RZ, RZ, 0x7f800000 ;  /* 0x7f800000ff107424 */ /* 0x000fe200078e00ff */
[----:B--2---:R-:W-:-:S04]  /*2740*/  IADD3 R10, R22, 0x8, RZ ;  /* 0x00000008160a7810 */ /* 0x004fc80007ffe0ff */
[----:B------:R-:W-:Y:S02]  /*2750*/  ISETP.GE.AND P6, PT, R10, UR12, PT ;  /* 0x0000000c0a007c0c */ /* 0x000fe4000bfc6270 */
[----:B------:R-:W-:-:S04]  /*2760*/  @!P3 LEA R10, P1, R4, c[0x0][0x170], 0x1 ;  /* 0x00005c00040aba11 */ /* 0x000fc800078208ff */
[----:B------:R-:W-:Y:S02]  /*2770*/  @!P3 LEA.HI.X R11, R4, c[0x0][0x174], R5, 0x1, P1 ;  /* 0x00005d00040bba11 */ /* 0x000fe400008f0c05 */
[----:B---3--:R-:W-:Y:S02]  /*2780*/  IADD3 R4, R23, 0x1000, RZ ;  /* 0x0000100017047810 */ /* 0x008fe40007ffe0ff */
[----:B------:R-:W-:Y:S01]  /*2790*/  ISETP.GE.AND P1, PT, R3, UR12, PT ;  /* 0x0000000c03007c0c */ /* 0x000fe2000bf26270 */
[----:B------:R-:W-:Y:S01]  /*27a0*/  IMAD.SHL.U32 R0, R23, 0x2, RZ ;  /* 0x0000000217007824 */ /* 0x000fe200078e00ff */
[----:B------:R-:W-:Y:S01]  /*27b0*/  SEL R4, R4, R23, !P0 ;  /* 0x0000001704047207 */ /* 0x000fe20004000000 */
[----:B------:R-:W-:-:S03]  /*27c0*/  IMAD.IADD R5, R9, 0x1, R7 ;  /* 0x0000000109057824 */ /* 0x000fc600078e0207 */
[----:B------:R-:W-:Y:S01]  /*27d0*/  @P4 STS [R0+0x8000], RZ ;  /* 0x008000ff00004388 */ /* 0x000fe20000000800 */
[----:B------:R-:W-:Y:S02]  /*27e0*/  IMAD.SHL.U32 R209, R4, 0x2, RZ ;  /* 0x0000000204d17824 */ /* 0x000fe400078e00ff */
[----:B------:R-:W-:Y:S01]  /*27f0*/  @!P4 IMAD.MOV.U32 R4, RZ, RZ, R8 ;  /* 0x000000ffff04c224 */ /* 0x000fe200078e0008 */
[----:B------:R-:W-:Y:S04]  /*2800*/  @P4 STS [R0+0x8004], RZ ;  /* 0x008004ff00004388 */ /* 0x000fe80000000800 */
[----:B------:R-:W-:Y:S01]  /*2810*/  @P4 STS.64 [R0+0x8008], RZ ;  /* 0x008008ff00004388 */ /* 0x000fe20000000a00 */
[----:B------:R-:W-:-:S03]  /*2820*/  @!P4 IMAD R9, R3, c[0x0][0x19c], R6 ;  /* 0x000067000309ca24 */ /* 0x000fc600078e0206 */
[----:B------:R-:W-:Y:S01]  /*2830*/  @!PT LDS RZ, [RZ] ;  /* 0x00000000fffff984 */ /* 0x000fe20000000800 */
[----:B------:R-:W-:Y:S01]  /*2840*/  @!PT LDS RZ, [RZ] ;  /* 0x00000000fffff984 */ /* 0x000fe20000000800 */
[----:B------:R-:W-:Y:S01]  /*2850*/  @!PT LDS RZ, [RZ] ;  /* 0x00000000fffff984 */ /* 0x000fe20000000800 */
[----:B------:R1:W-:Y:S01]  /*2860*/  @!P4 LDGSTS.E.BYPASS.LTC128B.128 [R0+0x8000], [R12.64] ;  /* 0x080000000c00cfae */ /* 0x0003e2000b901d60 */
[----:B------:R-:W-:-:S03]  /*2870*/  @!P4 IMAD.WIDE.U32 R6, R3, c[0x0][0x198], R4 ;  /* 0x000066000306ca25 */ /* 0x000fc600078e0004 */
        /* <DEDUP_REMOVED lines=9> */
[----:B------:R-:W-:-:S03]  /*2910*/  @!P4 IMAD.IADD R9, R7, 0x1, R9 ;  /* 0x000000010709c824 */ /* 0x000fc600078e0209 */
        /* <DEDUP_REMOVED lines=8> */
[----:B------:R3:W-:Y:S01]  /*29a0*/  @!P2 LDGSTS.E.BYPASS.LTC128B.128 [R0+0x5000], [R14.64] ;  /* 0x050000000e00afae */ /* 0x0007e2000b901d60 */
[----:B--2---:R-:W-:-:S03]  /*29b0*/  @!P4 LEA R10, P5, R6, c[0x0][0x168], 0x1 ;  /* 0x00005a00060aca11 */ /* 0x004fc600078a08ff */
        /* <DEDUP_REMOVED lines=10> */
[----:B------:R-:W-:Y:S01]  /*2a60*/  @!P3 IADD3.X R6, RZ, R21, RZ, P1, !PT ;  /* 0x00000015ff06b210 */ /* 0x000fe20000ffe4ff */
[----:B------:R-:W-:-:S04]  /*2a70*/  @!P3 IMAD.MOV.U32 R9, RZ, RZ, R5 ;  /* 0x000000ffff09b224 */ /* 0x000fc800078e0005 */
[----:B------:R-:W-:Y:S01]  /*2a80*/  @!P3 IMAD R6, R6, c[0x0][0x198], RZ ;  /* 0x000066000606ba24 */ /* 0x000fe200078e02ff */
[----:B------:R-:W-:Y:S01]  /*2a90*/  IADD3 R3, R22, 0x48, RZ ;  /* 0x0000004816037810 */ /* 0x000fe20007ffe0ff */
[----:B------:R-:W-:Y:S02]  /*2aa0*/  @P2 STS [R209+0x1000], RZ ;  /* 0x001000ffd1002388 */ /* 0x000fe40000000800 */
[C---:B------:R-:W-:Y:S02]  /*2ab0*/  @!P3 IMAD R6, R4.reuse, c[0x0][0x19c], R6 ;  /* 0x000067000406ba24 */ /* 0x040fe400078e0206 */
[----:B------:R-:W-:Y:S01]  /*2ac0*/  @!P3 IMAD.WIDE.U32 R4, R4, c[0x0][0x198], R8 ;  /* 0x000066000404ba25 */ /* 0x000fe200078e0008 */
[----:B------:R-:W-:Y:S04]  /*2ad0*/  @P2 STS [R209+0x1004], RZ ;  /* 0x001004ffd1002388 */ /* 0x000fe80000000800 */
[----:B------:R-:W-:Y:S01]  /*2ae0*/  @P2 STS [R209+0x1008], RZ ;  /* 0x001008ffd1002388 */ /* 0x000fe20000000800 */
[----:B------:R-:W-:-:S03]  /*2af0*/  @!P3 IMAD.IADD R5, R5, 0x1, R6 ;  /* 0x000000010505b824 */ /* 0x000fc600078e0206 */
[----:B------:R-:W-:Y:S01]  /*2b00*/  @P2 STS [R209+0x100c], RZ ;  /* 0x00100cffd1002388 */ /* 0x000fe20000000800 */
[----:B------:R-:W-:-:S03]  /*2b10*/  ISETP.GE.AND P1, PT, R3, UR12, PT ;  /* 0x0000000c03007c0c */ /* 0x000fc6000bf26270 */
        /* <DEDUP_REMOVED lines=11> */
[----:B------:R-:W-:-:S02]  /*2bd0*/  @!P3 LEA R6, P4, R4, c[0x0][0x168], 0x1 ;  /* 0x00005a000406ba11 */ /* 0x000fc400078808ff */
[----:B-1----:R-:W-:Y:S02]  /*2be0*/  IADD3 R12, R22, 0x40, RZ ;  /* 0x00000040160c7810 */ /* 0x002fe40007ffe0ff */
[----:B------:R-:W-:Y:S01]  /*2bf0*/  @!P3 LEA.HI.X R7, R4, c[0x0][0x16c], R5, 0x1, P4 ;  /* 0x00005b000407ba11 */ /* 0x000fe200020f0c05 */
[C---:B------:R-:W-:Y:S01]  /*2c00*/  IMAD.SHL.U32 R4, R22.reuse, 0x4, RZ ;  /* 0x0000000416047824 */ /* 0x040fe200078e00ff */
[----:B------:R-:W-:Y:S02]  /*2c10*/  ISETP.GE.AND P2, PT, R22, UR12, PT ;  /* 0x0000000c16007c0c */ /* 0x000fe4000bf46270 */
[----:B------:R-:W-:Y:S02]  /*2c20*/  SHF.R.S32.HI R8, RZ, 0x1f, R22 ;  /* 0x0000001fff087819 */ /* 0x000fe40000011416 */
[----:B------:R-:W-:Y:S01]  /*2c30*/  ISETP.GE.AND P5, PT, R12, UR12, PT ;  /* 0x0000000c0c007c0c */ /* 0x000fe2000bfa6270 */
[----:B------:R3:W-:Y:S01]  /*2c40*/  @P3 STS.128 [R0+0x7000], RZ ;  /* 0x007000ff00003388 */ /* 0x0007e20000000c00 */
[----:B------:R-:W-:-:S02]  /*2c50*/  IADD3 R4, P4, R4, UR9, RZ ;  /* 0x0000000904047c10 */ /* 0x000fc4000ff9e0ff */
[----:B------:R-:W-:Y:S01]  /*2c60*/  SHF.L.U64.HI R5, R22, 0x2, R8 ;  /* 0x0000000216057819 */ /* 0x000fe20000010208 */
[----:B------:R-:W-:Y:S01]  /*2c70*/  @!PT LDS RZ, [RZ] ;  /* 0x00000000fffff984 */ /* 0x000fe20000000800 */
[----:B------:R-:W-:Y:S01]  /*2c80*/  @!PT LDS RZ, [RZ] ;  /* 0x00000000fffff984 */ /* 0x000fe20000000800 */
[----:B------:R-:W-:Y:S01]  /*2c90*/  @!PT LDS RZ, [RZ] ;  /* 0x00000000fffff984 */ /* 0x000fe20000000800 */
[----:B------:R3:W-:Y:S01]  /*2ca0*/  @!P3 LDGSTS.E.BYPASS.LTC128B.128 [R0+0x7000], [R6.64] ;  /* 0x070000000600bfae */ /* 0x0007e2000b901d60 */
[----:B------:R-:W-:Y:S02]  /*2cb0*/  IMAD.MOV.U32 R13, RZ, RZ, 0x7f800000 ;  /* 0x7f800000ff0d7424 */ /* 0x000fe400078e00ff */
[----:B------:R-:W-:Y:S01]  /*2cc0*/  IADD3.X R5, R5, UR8, RZ, P4, !PT ;  /* 0x0000000805057c10 */ /* 0x000fe2000a7fe4ff */
[----:B------:R-:W0:Y:S04]  /*2cd0*/  LDGDEPBAR ;  /* 0x00000000000079af */ /* 0x000e280000000000 */
[----:B------:R1:W4:Y:S04]  /*2ce0*/  @!P2 LDG.E R20, [R4.64] ;  /* 0x000000200414a981 */ /* 0x000328000c1e1900 */
[----:B------:R1:W5:Y:S04]  /*2cf0*/  @!P6 LDG.E R17, [R4.64+0x20] ;  /* 0x000020200411e981 */ /* 0x000368000c1e1900 */
[----:B------:R1:W2:Y:S01]  /*2d00*/  @!P5 LDG.E R16, [R4.64+0x100] ;  /* 0x000100200410d981 */ /* 0x0002a2000c1e1900 */
[----:B---3--:R-:W-:Y:S01]  /*2d10*/  SHF.R.S32.HI R0, RZ, 0x1f, R3 ;  /* 0x0000001fff007819 */ /* 0x008fe20000011403 */
[----:B------:R-:W-:-:S04]  /*2d20*/  DEPBAR.LE SB0, 0x1 ;  /* 0x000080400000791a */ /* 0x000fc80000000000 */
[----:B------:R-:W-:-:S04]  /*2d30*/  @!P1 LEA R6, P3, R3, UR9, 0x2 ;  /* 0x0000000903069c11 */ /* 0x000fc8000f8610ff */
[----:B------:R-:W-:-:S05]  /*2d40*/  @!P1 LEA.HI.X R7, R3, UR8, R0, 0x2, P3 ;  /* 0x0000000803079c11 */ /* 0x000fca00098f1400 */
[----:B------:R-:W3:Y:S04]  /*2d50*/  @!P1 LDG.E R13, [R6.64] ;  /* 0x00000020060d9981 */ /* 0x000ee8000c1e1900 */
[----:B------:R-:W-:Y:S01]  /*2d60*/  BAR.SYNC.DEFER_BLOCKING 0x0 ;  /* 0x0000000000007b1d */ /* 0x000fe20000010000 */
[----:B------:R-:W-:-:S04]  /*2d70*/  IADD3 R0, R162, 0x1000, RZ ;  /* 0x00001000a2007810 */ /* 0x000fc80007ffe0ff */
[----:B------:R-:W-:-:S05]  /*2d80*/  SEL R0, R0, R162, !P0 ;  /* 0x000000a200007207 */ /* 0x000fca0004000000 */
[----:B------:R-:W-:Y:S01]  /*2d90*/  IMAD.SHL.U32 R148, R0, 0x2, RZ ;  /* 0x0000000200947824 */ /* 0x000fe200078e00ff */
[C---:B------:R-:W-:Y:S01]  /*2da0*/  IADD3 R0, R22.reuse, -0x80, RZ ;  /* 0xffffff8016007810 */ /* 0x040fe20007ffe0ff */
[C---:B-1----:R-:W-:Y:S01]  /*2db0*/  IMAD.SHL.U32 R4, R22.reuse, 0x4, RZ ;  /* 0x0000000416047824 */ /* 0x042fe200078e00ff */
[----:B------:R-:W-:Y:S01]  /*2dc0*/  SHF.L.U64.HI R5, R22, 0x2, R8 ;  /* 0x0000000216057819 */ /* 0x000fe20000010208 */
[----:B------:R1:W1:Y:S04]  /*2dd0*/  LDSM.16.M88.4 R116, [R150+0x8000] ;  /* 0x008000009674783b */ /* 0x0002680000000200 */
[----:B------:R1:W1:Y:S04]  /*2de0*/  LDSM.16.M88.4 R120, [R150+0x8400] ;  /* 0x008400009678783b */ /* 0x0002680000000200 */
[----:B------:R1:W1:Y:S04]  /*2df0*/  LDSM.16.M88.4 R124, [R150+0x8800] ;  /* 0x00880000967c783b */ /* 0x0002680000000200 */
[----:B------:R1:W1:Y:S04]  /*2e00*/  LDSM.16.M88.4 R128, [R150+0x8c00] ;  /* 0x008c00009680783b */ /* 0x0002680000000200 */
[----:B------:R1:W1:Y:S04]  /*2e10*/  LDSM.16.M88.4 R132, [R149+0x8000] ;  /* 0x008000009584783b */ /* 0x0002680000000200 */
[----:B------:R1:W1:Y:S04]  /*2e20*/  LDSM.16.M88.4 R136, [R149+0x8400] ;  /* 0x008400009588783b */ /* 0x0002680000000200 */
[----:B------:R1:W1:Y:S04]  /*2e30*/  LDSM.16.M88.4 R140, [R149+0x8800] ;  /* 0x00880000958c783b */ /* 0x0002680000000200 */
[----:B------:R1:W1:Y:S01]  /*2e40*/  LDSM.16.M88.4 R144, [R149+0x8c00] ;  /* 0x008c00009590783b */ /* 0x0002620000000200 */
[----:B------:R-:W-:Y:S01]  /*2e50*/  IMAD.SHL.U32 R0, R0, 0x4, RZ ;  /* 0x0000000400007824 */ /* 0x000fe200078e00ff */
[----:B------:R-:W-:-:S02]  /*2e60*/  IADD3 R3, R156, 0x1000, RZ ;  /* 0x000010009c037810 */ /* 0x000fc40007ffe0ff */
[----:B------:R-:W-:Y:S02]  /*2e70*/  SHF.L.U32 R154, R162, 0x1, RZ ;  /* 0x00000001a29a7819 */ /* 0x000fe400000006ff */
[----:B------:R-:W-:Y:S01]  /*2e80*/  SEL R3, R3, R156, !P0 ;  /* 0x0000009c03037207 */ /* 0x000fe20004000000 */
        /* <DEDUP_REMOVED lines=16> */
[----:B------:R-:W-:-:S02]  /*2f90*/  IMAD.SHL.U32 R3, R3, 0x2, RZ ;  /* 0x0000000203037824 */ /* 0x000fc400078e00ff */
[----:B------:R-:W-:Y:S01]  /*2fa0*/  IMAD.IADD R155, R154, 0x1, R157 ;  /* 0x000000019a9b7824 */ /* 0x000fe200078e029d */
[----:B------:R-:W-:Y:S02]  /*2fb0*/  UMOV UR11, UR34 ;  /* 0x00000022000b7c82 */ /* 0x000fe40008000000 */
[----:B------:R-:W-:Y:S01]  /*2fc0*/  UMOV UR10, UR35 ;  /* 0x00000023000a7c82 */ /* 0x000fe20008000000 */
[----:B----4-:R4:W-:Y:S04]  /*2fd0*/  STL [R1+0x8], R20 ;  /* 0x0000081401007387 */ /* 0x0109e80000100800 */
[----:B-----5:R4:W-:Y:S04]  /*2fe0*/  STL [R1+0xc], R17 ;  /* 0x00000c1101007387 */ /* 0x0209e80000100800 */
[----:B--2---:R4:W-:Y:S04]  /*2ff0*/  STL [R1], R16 ;  /* 0x0000001001007387 */ /* 0x0049e80000100800 */
[----:B---3--:R4:W-:Y:S04]  /*3000*/  STL [R1+0x4], R13 ;  /* 0x0000040d01007387 */ /* 0x0089e80000100800 */
[----:B------:R4:W-:Y:S04]  /*3010*/  STL [R1+0x18], R5 ;  /* 0x0000180501007387 */ /* 0x0009e80000100800 */
[----:B------:R4:W-:Y:S04]  /*3020*/  STL [R1+0x14], R4 ;  /* 0x0000140401007387 */ /* 0x0009e80000100800 */
[----:B-1----:R4:W-:Y:S02]  /*3030*/  STL [R1+0x10], R0 ;  /* 0x0000100001007387 */ /* 0x0029e40000100800 */
.L_x_305:
[----:B----4-:R-:W2:Y:S01]  /*3040*/  LDL R0, [R1+0x20] ;  /* 0x0000200001007983 */ /* 0x010ea20000100800 */
[----:B------:R-:W-:Y:S01]  /*3050*/  IADD3 R112, R157, R148, RZ ;  /* 0x000000949d707210 */ /* 0x000fe20007ffe0ff */
[----:B------:R-:W-:Y:S01]  /*3060*/  UISETP.GE.AND UP5, UPT, UR5, 0x1, UPT ;  /* 0x000000010500788c */ /* 0x000fe2000bfa6270 */
[----:B------:R-:W-:Y:S01]  /*3070*/  PLOP3.LUT P1, PT, PT, PT, UP0, 0x80, 0x0 ;  /* 0x000000000000781c */ /* 0x000fe20003f2f008 */
[----:B------:R-:W3:Y:S01]  /*3080*/  LDL R163, [R1+0xc] ;  /* 0x00000c0001a37983 */ /* 0x000ee20000100800 */
[----:B------:R-:W-:Y:S02]  /*3090*/  PLOP3.LUT P3, PT, PT, PT, UP0, 0x80, 0x0 ;  /* 0x000000000000781c */ /* 0x000fe40003f6f008 */
[----:B------:R-:W-:Y:S01]  /*30a0*/  PLOP3.LUT P0, PT, PT, PT, UP0, 0x80, 0x0 ;  /* 0x000000000000781c */ /* 0x000fe20003f0f008 */
[----:B------:R-:W4:Y:S01]  /*30b0*/  LDL R164, [R1+0x8] ;  /* 0x0000080001a47983 */ /* 0x000f220000100800 */
[----:B------:R-:W-:Y:S02]  /*30c0*/  PLOP3.LUT P4, PT, PT, PT, UP0, 0x80, 0x0 ;  /* 0x000000000000781c */ /* 0x000fe40003f8f008 */
[----:B------:R-:W-:Y:S01]  /*30d0*/  PLOP3.LUT P6, PT, PT, PT, UP0, 0x80, 0x0 ;  /* 0x000000000000781c */ /* 0x000fe20003fcf008 */
[----:B------:R-:W-:Y:S01]  /*30e0*/  STL [R1+0x110], R185 ;  /* 0x000110b901007387 */ /* 0x000fe20000100800 */
[----:B------:R-:W-:Y:S03]  /*30f0*/  PLOP3.LUT P5, PT, PT, PT, UP0, 0x80, 0x0 ;  /* 0x000000000000781c */ /* 0x000fe60003faf008 */
[----:B------:R-:W-:Y:S04]  /*3100*/  STL [R1+0x10c], R184 ;  /* 0x00010cb801007387 */ /* 0x000fe80000100800 */
        /* <DEDUP_REMOVED lines=29> */
[----:B------:R-:W0:Y:S08]  /*32e0*/  LDGDEPBAR ;  /* 0x00000000000079af */ /* 0x000e300000000000 */
        /* <DEDUP_REMOVED lines=14> */
[----:B------:R1:W-:Y:S04]  /*33d0*/  STL [R1+0x5c], R3 ;  /* 0x00005c0301007387 */ /* 0x0003e80000100800 */
[----:B------:R1:W-:Y:S04]  /*33e0*/  STL [R1+0x58], R2 ;  /* 0x0000580201007387 */ /* 0x0003e80000100800 */
[----:B-1----:R-:W3:Y:S04]  /*33f0*/  LDL R3, [R1] ;  /* 0x0000000001037983 */ /* 0x002ee80000100800 */
[----:B------:R-:W3:Y:S01]  /*3400*/  LDL R2, [R1+0x4] ;  /* 0x0000040001027983 */ /* 0x000ee20000100800 */
[----:B------:R-:W-:Y:S04]  /*3410*/  DEPBAR.LE SB0, 0x0 ;  /* 0x000080000000791a */ /* 0x000fe80000000000 */
[----:B------:R-:W-:Y:S08]  /*3420*/  BAR.SYNC.DEFER_BLOCKING 0x0 ;  /* 0x0000000000007b1d */ /* 0x000ff00000010000 */
[----:B------:R-:W-:Y:S08]  /*3430*/  LDSM.16.M88.4 R64, [R148] ;  /* 0x000000009440783b */ /* 0x000ff00000000200 */
[----:B------:R-:W1:Y:S08]  /*3440*/  LDSM.16.M88.4 R16, [R150+0x6000] ;  /* 0x006000009610783b */ /* 0x000e700000000200 */
[----:B------:R-:W2:Y:S08]  /*3450*/  LDSM.16.M88.4 R60, [R148+0x1000] ;  /* 0x00100000943c783b */ /* 0x000eb00000000200 */
[----:B------:R-:W2:Y:S08]  /*3460*/  LDSM.16.M88.4 R32, [R150+0x6400] ;  /* 0x006400009620783b */ /* 0x000eb00000000200 */
[----:B------:R-:W2:Y:S08]  /*3470*/  LDSM.16.M88.4 R48, [R150+0x6800] ;  /* 0x006800009630783b */ /* 0x000eb00000000200 */
[----:B------:R-:W2:Y:S01]  /*3480*/  LDSM.16.M88.4 R100, [R150+0x6c00] ;  /* 0x006c00009664783b */ /* 0x000ea20000000200 */
[-C--:B-1----:R-:W-:Y:S07]  /*3490*/  HMMA.16816.F32.BF16 R4, R64, R16.reuse, RZ ;  /* 0x000000104004723c */ /* 0x082fee00000418ff */
[----:B------:R-:W-:Y:S01]  /*34a0*/  LDSM.16.M88.4 R104, [R112] ;  /* 0x000000007068783b */ /* 0x000fe20000000200 */
[----:B----4-:R-:W-:Y:S01]  /*34b0*/  FSETP.NEU.FTZ.AND P2, PT, R164, -INF , PT ;  /* 0xff800000a400780b */ /* 0x010fe20003f5d000 */
[C---:B--2---:R-:W-:Y:S06]  /*34c0*/  HMMA.16816.F32.BF16 R8, R60.reuse, R16, RZ ;  /* 0x000000103c08723c */ /* 0x044fec00000418ff */
[----:B------:R-:W1:Y:S02]  /*34d0*/  LDSM.16.M88.4 R108, [R149+0x6000] ;  /* 0x00600000956c783b */ /* 0x000e640000000200 */
[-C--:B------:R-:W-:Y:S06]  /*34e0*/  HMMA.16816.F32.BF16 R12, R60, R18.reuse, RZ ;  /* 0x000000123c0c723c */ /* 0x080fec00000418ff */
[----:B------:R-:W2:Y:S02]  /*34f0*/  LDSM.16.M88.4 R112, [R112+0x1000] ;  /* 0x001000007070783b */ /* 0x000ea40000000200 */
        /* <DEDUP_REMOVED lines=13> */
[-C--:B-1----:R-:W-:Y:S08]  /*35d0*/  HMMA.16816.F32.BF16 R4, R104, R108.reuse, R4 ;  /* 0x0000006c6804723c */ /* 0x082ff00000041804 */
[C---:B--2---:R-:W-:Y:S01]  /*35e0*/  HMMA.16816.F32.BF16 R8, R112.reuse, R108, R8 ;  /* 0x0000006c7008723c */ /* 0x044fe20000041808 */
[----:B------:R-:W2:Y:S07]  /*35f0*/  LDL R108, [R1+0x14] ;  /* 0x00001400016c7983 */ /* 0x000eae0000100800 */
[-C--:B------:R-:W-:Y:S08]  /*3600*/  HMMA.16816.F32.BF16 R12, R112, R110.reuse, R12 ;  /* 0x0000006e700c723c */ /* 0x080ff0000004180c */
[----:B------:R-:W-:Y:S01]  /*3610*/  FMUL.FTZ R4, R4, c[0x0][0x2ec] ;  /* 0x0000bb0004047a20 */ /* 0x000fe20000410000 */
[C---:B------:R-:W-:Y:S03]  /*3620*/  HMMA.16816.F32.BF16 R16, R104.reuse, R110, R16 ;  /* 0x0000006e6810723c */ /* 0x040fe60000041810 */
[----:B------:R-:W1:Y:S01]  /*3630*/  MUFU.TANH R173, R4 ;  /* 0x0000000400ad7308 */ /* 0x000e620000002400 */
[----:B------:R-:W-:Y:S02]  /*3640*/  FMUL.FTZ R5, R5, c[0x0][0x2ec] ;  /* 0x0000bb0005057a20 */ /* 0x000fe40000410000 */
[----:B------:R-:W-:Y:S02]  /*3650*/  FMUL.FTZ R6, R6, c[0x0][0x2ec] ;  /* 0x0000bb0006067a20 */ /* 0x000fe40000410000 */
[----:B------:R-:W-:Y:S04]  /*3660*/  FMUL.FTZ R7, R7, c[0x0][0x2ec] ;  /* 0x0000bb0007077a20 */ /* 0x000fe80000410000 */
[----:B------:R-:W-:Y:S01]  /*3670*/  FMUL.FTZ R11, R11, c[0x0][0x2ec] ;  /* 0x0000bb000b0b7a20 */ /* 0x000fe20000410000 */
[----:B------:R-:W4:Y:S01]  /*3680*/  MUFU.TANH R172, R5 ;  /* 0x0000000500ac7308 */ /* 0x000f220000002400 */
[----:B------:R-:W-:Y:S02]  /*3690*/  FMUL.FTZ R8, R8, c[0x0][0x2ec] ;  /* 0x0000bb0008087a20 */ /* 0x000fe40000410000 */
[----:B------:R-:W-:Y:S02]  /*36a0*/  FMUL.FTZ R10, R10, c[0x0][0x2ec] ;  /* 0x0000bb000a0a7a20 */ /* 0x000fe40000410000 */
[----:B------:R-:W-:Y:S02]  /*36b0*/  FMUL.FTZ R9, R9, c[0x0][0x2ec] ;  /* 0x0000bb0009097a20 */ /* 0x000fe40000410000 */
[----:B------:R-:W-:Y:S02]  /*36c0*/  FMUL.FTZ R14, R14, c[0x0][0x2ec] ;  /* 0x0000bb000e0e7a20 */ /* 0x000fe40000410000 */
[----:B------:R-:W-:Y:S01]  /*36d0*/  FMUL.FTZ R12, R12, c[0x0][0x2ec] ;  /* 0x0000bb000c0c7a20 */ /* 0x000fe20000410000 */
[----:B------:R1:W-:Y:S01]  /*36e0*/  MUFU.TANH R85, R11 ;  /* 0x0000000b00557308 */ /* 0x0003e20000002400 */
[----:B------:R-:W-:Y:S02]  /*36f0*/  FMUL.FTZ R15, R15, c[0x0][0x2ec] ;  /* 0x0000bb000f0f7a20 */ /* 0x000fe40000410000 */
[----:B------:R-:W-:Y:S02]  /*3700*/  FMUL.FTZ R13, R13, c[0x0][0x2ec] ;  /* 0x0000bb000d0d7a20 */ /* 0x000fe40000410000 */
[----:B------:R-:W-:Y:S02]  /*3710*/  FMUL.FTZ R16, R16, c[0x0][0x2ec] ;  /* 0x0000bb0010107a20 */ /* 0x000fe40000410000 */
[----:B------:R-:W-:Y:S02]  /*3720*/  FMUL.FTZ R17, R17, c[0x0][0x2ec] ;  /* 0x0000bb0011117a20 */ /* 0x000fe40000410000 */
[----:B------:R-:W-:Y:S01]  /*3730*/  FMUL.FTZ R19, R19, c[0x0][0x2ec] ;  /* 0x0000bb0013137a20 */ /* 0x000fe20000410000 */
[----:B------:R-:W3:Y:S01]  /*3740*/  MUFU.TANH R244, R6 ;  /* 0x0000000600f47308 */ /* 0x000ee20000002400 */
[----:B------:R-:W-:Y:S09]  /*3750*/  FMUL.FTZ R18, R18, c[0x0][0x2ec] ;  /* 0x0000bb0012127a20 */ /* 0x000ff20000410000 */
[----:B------:R4:W-:Y:S01]  /*3760*/  MUFU.TANH R86, R10 ;  /* 0x0000000a00567308 */ /* 0x0009e20000002400 */
[----:B-1----:R-:W-:Y:S04]  /*3770*/  MOV R11, UR30 ;  /* 0x0000001e000b7c02 */ /* 0x002fe80008000f00 */
[----:B------:R-:W-:Y:S05]  /*3780*/  @P1 LEA R11, R11, R0, 0x7 ;  /* 0x000000000b0b1211 */ /* 0x000fea00078e38ff */
[----:B------:R1:W1:Y:S01]  /*3790*/  MUFU.TANH R243, R7 ;  /* 0x0000000700f37308 */ /* 0x0002620000002400 */
[----:B------:R-:W-:Y:S02]  /*37a0*/  PLOP3.LUT P1, PT, PT, PT, UP0, 0x80, 0x0 ;  /* 0x000000000000781c */ /* 0x000fe40003f2f008 */
[C---:B------:R-:W-:Y:S02]  /*37b0*/  @P3 ISETP.GE.AND P3, PT, R11.reuse, UR4, PT ;  /* 0x000000040b003c0c */ /* 0x040fe4000bf66270 */
[----:B------:R-:W-:Y:S02]  /*37c0*/  @P0 IADD3 R0, R11, 0x1, RZ ;  /* 0x000000010b000810 */ /* 0x000fe40007ffe0ff */
[----:B------:R-:W-:Y:S02]  /*37d0*/  PLOP3.LUT P0, PT, PT, PT, UP0, 0x80, 0x0 ;  /* 0x000000000000781c */ /* 0x000fe40003f0f008 */
[----:B------:R-:W-:Y:S01]  /*37e0*/  @P4 ISETP.GE.AND P4, PT, R0, UR4, PT ;  /* 0x0000000400004c0c */ /* 0x000fe2000bf86270 */
[----:B------:R-:W-:Y:S01]  /*37f0*/  MUFU.TANH R84, R14 ;  /* 0x0000000e00547308 */ /* 0x000fe20000002400 */
[----:B------:R-:W-:Y:S01]  /*3800*/  MOV R0, R173 ;  /* 0x000000ad00007202 */ /* 0x000fe20000000f00 */
[----:B----4-:R-:W-:Y:S04]  /*3810*/  FMUL.FTZ R10, R164, 1.4426950216293334961 ;  /* 0x3fb8aa3ba40a7820 */ /* 0x010fe80000410000 */
[----:B------:R-:W-:Y:S02]  /*3820*/  @P1 FSEL R0, R173, -INF , !P3 ;  /* 0xff800000ad001808 */ /* 0x000fe40005800000 */
[----:B------:R-:W-:Y:S02]  /*3830*/  PLOP3.LUT P1, PT, PT, PT, UP0, 0x80, 0x0 ;  /* 0x000000000000781c */ /* 0x000fe40003f2f008 */
[----:B------:R4:W4:Y:S01]  /*3840*/  MUFU.TANH R152, R8 ;  /* 0x0000000800987308 */ /* 0x0009220000002400 */
[----:B------:R-:W-:Y:S02]  /*3850*/  FSEL R10, R10, RZ, P2 ;  /* 0x000000ff0a0a7208 */ /* 0x000fe40001000000 */
[C---:B---3--:R-:W-:Y:S01]  /*3860*/  FSETP.NEU.FTZ.AND P2, PT, R163.reuse, -INF , PT ;  /* 0xff800000a300780b */ /* 0x048fe20003f5d000 */
[----:B-1----:R-:W1:Y:S06]  /*3870*/  LDSM.16.M88.4 R4, [R149+0x6400] ;  /* 0x006400009504783b */ /* 0x002e6c0000000200 */
[----:B------:R-:W-:Y:S10]  /*3880*/  MUFU.TANH R83, R15 ;  /* 0x0000000f00537308 */ /* 0x000ff40000002400 */
[----:B------:R3:W1:Y:S01]  /*3890*/  MUFU.TANH R151, R9 ;  /* 0x0000000900977308 */ /* 0x0006620000002400 */
[--C-:B----4-:R-:W-:Y:S01]  /*38a0*/  FFMA.FTZ R8, R0, c[0x0][0x23c], -R10.reuse ;  /* 0x00008f0000087a23 */ /* 0x110fe2000001080a */
[----:B------:R-:W-:Y:S02]  /*38b0*/  MOV R0, R172 ;  /* 0x000000ac00007202 */ /* 0x000fe40000000f00 */
[----:B------:R-:W-:Y:S02]  /*38c0*/  @P0 FSEL R0, R172, -INF , !P4 ;  /* 0xff800000ac000808 */ /* 0x000fe40006000000 */
[----:B------:R-:W-:Y:S04]  /*38d0*/  PLOP3.LUT P0, PT, PT, PT, UP0, 0x80, 0x0 ;  /* 0x000000000000781c */ /* 0x000fe80003f0f008 */
[----:B------:R-:W4:Y:S10]  /*38e0*/  MUFU.TANH R171, R16 ;  /* 0x0000001000ab7308 */ /* 0x000f340000002400 */
[----:B------:R4:W-:Y:S01]  /*38f0*/  MUFU.EX2 R185, R8 ;  /* 0x0000000800b97308 */ /* 0x0009e20000000800 */
[-C--:B-1----:R-:W-:Y:S01]  /*3900*/  HMMA.16816.F32.BF16 R20, R104, R4.reuse, R20 ;  /* 0x000000046814723c */ /* 0x082fe20000041814 */
[----:B---3--:R-:W-:Y:S08]  /*3910*/  FMUL.FTZ R9, R163, 1.4426950216293334961 ;  /* 0x3fb8aa3ba3097820 */ /* 0x008ff00000410000 */
[----:B------:R-:W-:Y:S03]  /*3920*/  MUFU.TANH R170, R17 ;  /* 0x0000001100aa7308 */ /* 0x000fe60000002400 */
[----:B------:R-:W-:Y:S01]  /*3930*/  FSEL R9, R9, RZ, P2 ;  /* 0x000000ff09097208 */ /* 0x000fe20001000000 */
[C---:B------:R-:W-:Y:S01]  /*3940*/  HMMA.16816.F32.BF16 R24, R112.reuse, R4, R24 ;  /* 0x000000047018723c */ /* 0x040fe20000041818 */
[C---:B------:R-:W-:Y:S06]  /*3950*/  FSETP.NEU.FTZ.AND P2, PT, R3.reuse, -INF , PT ;  /* 0xff8000000300780b */ /* 0x040fec0003f5d000 */
[----:B------:R-:W-:Y:S01]  /*3960*/  FFMA.FTZ R4, R0, c[0x0][0x23c], -R10 ;  /* 0x00008f0000047a23 */ /* 0x000fe2000001080a */
[----:B------:R-:W1:Y:S01]  /*3970*/  MUFU.TANH R99, R12 ;  /* 0x0000000c00637308 */ /* 0x000e620000002400 */
[-C--:B------:R-:W-:Y:S03]  /*3980*/  HMMA.16816.F32.BF16 R28, R112, R6.reuse, R28 ;  /* 0x00000006701c723c */ /* 0x080fe6000004181c */
[----:B----4-:R-:W-:Y:S01]  /*3990*/  FMUL.FTZ R8, R3, 1.4426950216293334961 ;  /* 0x3fb8aa3b03087820 */ /* 0x010fe20000410000 */
[----:B------:R-:W-:Y:S01]  /*39a0*/  MOV R0, R244 ;  /* 0x000000f400007202 */ /* 0x000fe20000000f00 */
[----:B------:R-:W-:Y:S01]  /*39b0*/  FMUL.FTZ R5, R2, 1.4426950216293334961 ;  /* 0x3fb8aa3b02057820 */ /* 0x000fe20000410000 */
[----:B------:R-:W-:Y:S01]  /*39c0*/  @P1 FSEL R0, R244, -INF , !P3 ;  /* 0xff800000f4001808 */ /* 0x000fe20005800000 */
[----:B------:R-:W-:Y:S01]  /*39d0*/  FMUL.FTZ R20, R20, c[0x0][0x2ec] ;  /* 0x0000bb0014147a20 */ /* 0x000fe20000410000 */
[C---:B------:R-:W-:Y:S01]  /*39e0*/  HMMA.16816.F32.BF16 R32, R104.reuse, R6, R32 ;  /* 0x000000066820723c */ /* 0x040fe20000041820 */
[----:B------:R-:W-:Y:S01]  /*39f0*/  MUFU.TANH R238, R19 ;  /* 0x0000001300ee7308 */ /* 0x000fe20000002400 */
[----:B------:R-:W-:Y:S02]  /*3a00*/  PLOP3.LUT P1, PT, PT, PT, UP0, 0x80, 0x0 ;  /* 0x000000000000781c */ /* 0x000fe40003f2f008 */
[----:B------:R-:W-:Y:S01]  /*3a10*/  FSEL R8, R8, RZ, P2 ;  /* 0x000000ff08087208 */ /* 0x000fe20001000000 */
[----:B------:R-:W-:Y:S01]  /*3a20*/  FMUL.FTZ R21, R21, c[0x0][0x2ec] ;  /* 0x0000bb0015157a20 */ /* 0x000fe20000410000 */
[----:B------:R-:W-:Y:S01]  /*3a30*/  FSETP.NEU.FTZ.AND P2, PT, R2, -INF , PT ;  /* 0xff8000000200780b */ /* 0x000fe20003f5d000 */
[----:B------:R-:W-:Y:S02]  /*3a40*/  FMUL.FTZ R24, R24, c[0x0][0x2ec] ;  /* 0x0000bb0018187a20 */ /* 0x000fe40000410000 */
[----:B------:R-:W-:Y:S02]  /*3a50*/  FMUL.FTZ R25, R25, c[0x0][0x2ec] ;  /* 0x0000bb0019197a20 */ /* 0x000fe40000410000 */
[----:B------:R3:W-:Y:S01]  /*3a60*/  MUFU.EX2 R184, R4 ;  /* 0x0000000400b87308 */ /* 0x0007e20000000800 */
[----:B------:R-:W-:Y:S02]  /*3a70*/  FMUL.FTZ R27, R27, c[0x0][0x2ec] ;  /* 0x0000bb001b1b7a20 */ /* 0x000fe40000410000 */
[----:B------:R-:W-:Y:S02]  /*3a80*/  FMUL.FTZ R26, R26, c[0x0][0x2ec] ;  /* 0x0000bb001a1a7a20 */ /* 0x000fe40000410000 */
[----:B------:R-:W-:Y:S02]  /*3a90*/  FMUL.FTZ R30, R30, c[0x0][0x2ec] ;  /* 0x0000bb001e1e7a20 */ /* 0x000fe40000410000 */
[----:B------:R-:W-:Y:S02]  /*3aa0*/  FMUL.FTZ R31, R31, c[0x0][0x2ec] ;  /* 0x0000bb001f1f7a20 */ /* 0x000fe40000410000 */
[----:B------:R-:W-:Y:S01]  /*3ab0*/  FMUL.FTZ R28, R28, c[0x0][0x2ec] ;  /* 0x0000bb001c1c7a20 */ /* 0x000fe20000410000 */
[----:B------:R-:W-:Y:S01]  /*3ac0*/  MUFU.TANH R240, R18 ;  /* 0x0000001200f07308 */ /* 0x000fe20000002400 */
[----:B------:R-:W-:Y:S02]  /*3ad0*/  FMUL.FTZ R29, R29, c[0x0][0x2ec] ;  /* 0x0000bb001d1d7a20 */ /* 0x000fe40000410000 */
[----:B------:R-:W-:Y:S02]  /*3ae0*/  FMUL.FTZ R22, R22, c[0x0][0x2ec] ;  /* 0x0000bb0016167a20 */ /* 0x000fe40000410000 */
[----:B------:R-:W-:Y:S02]  /*3af0*/  FMUL.FTZ R23, R23, c[0x0][0x2ec] ;  /* 0x0000bb0017177a20 */ /* 0x000fe40000410000 */
[----:B------:R-:W-:Y:S02]  /*3b00*/  FMUL.FTZ R32, R32, c[0x0][0x2ec] ;  /* 0x0000bb0020207a20 */ /* 0x000fe40000410000 */
[----:B------:R-:W-:Y:S01]  /*3b10*/  FMUL.FTZ R33, R33, c[0x0][0x2ec] ;  /* 0x0000bb0021217a20 */ /* 0x000fe20000410000 */
[----:B------:R-:W4:Y:S01]  /*3b20*/  MUFU.TANH R98, R13 ;  /* 0x0000000d00627308 */ /* 0x000f220000002400 */
[----:B------:R-:W-:Y:S02]  /*3b30*/  FMUL.FTZ R35, R35, c[0x0][0x2ec] ;  /* 0x0000bb0023237a20 */ /* 0x000fe40000410000 */
[----:B------:R-:W-:Y:S02]  /*3b40*/  FMUL.FTZ R34, R34, c[0x0][0x2ec] ;  /* 0x0000bb0022227a20 */ /* 0x000fe40000410000 */
[--C-:B---3--:R-:W-:Y:S01]  /*3b50*/  FFMA.FTZ R4, R0, c[0x0][0x23c], -R9.reuse ;  /* 0x00008f0000047a23 */ /* 0x108fe20000010809 */
[----:B------:R-:W-:Y:S02]  /*3b60*/  MOV R0, R243 ;  /* 0x000000f300007202 */ /* 0x000fe40000000f00 */
[----:B------:R-:W-:Y:S02]  /*3b70*/  @P0 FSEL R0, R243, -INF , !P4 ;  /* 0xff800000f3000808 */ /* 0x000fe40006000000 */
[----:B------:R-:W3:Y:S01]  /*3b80*/  MUFU.TANH R169, R20 ;  /* 0x0000001400a97308 */ /* 0x000ee20000002400 */
[----:B------:R-:W-:Y:S02]  /*3b90*/  PLOP3.LUT P0, PT, PT, PT, UP0, 0x80, 0x0 ;  /* 0x000000000000781c */ /* 0x000fe40003f0f008 */
[--C-:B------:R-:W-:Y:S07]  /*3ba0*/  FFMA.FTZ R0, R0, c[0x0][0x23c], -R9.reuse ;  /* 0x00008f0000007a23 */ /* 0x100fee0000010809 */
[----:B------:R1:W-:Y:S10]  /*3bb0*/  MUFU.EX2 R182, R0 ;  /* 0x0000000000b67308 */ /* 0x0003f40000000800 */
[----:B------:R-:W-:Y:S10]  /*3bc0*/  MUFU.TANH R168, R21 ;  /* 0x0000001500a87308 */ /* 0x000ff40000002400 */
[----:B------:R3:W-:Y:S01]  /*3bd0*/  MUFU.EX2 R183, R4 ;  /* 0x0000000400b77308 */ /* 0x0007e20000000800 */
[----:B-1----:R-:W-:Y:S02]  /*3be0*/  MOV R0, R152 ;  /* 0x0000009800007202 */ /* 0x002fe40000000f00 */
[----:B------:R-:W-:Y:S02]  /*3bf0*/  @P1 FSEL R0, R152, -INF , !P3 ;  /* 0xff80000098001808 */ /* 0x000fe40005800000 */
[----:B------:R-:W-:Y:S05]  /*3c00*/  PLOP3.LUT P1, PT, PT, PT, UP0, 0x80, 0x0 ;  /* 0x000000000000781c */ /* 0x000fea0003f2f008 */
[----:B------:R-:W1:Y:S10]  /*3c10*/  MUFU.TANH R235, R22 ;  /* 0x0000001600eb7308 */ /* 0x000e740000002400 */
[----:B------:R-:W-:Y:S01]  /*3c20*/  MUFU.TANH R234, R23 ;  /* 0x0000001700ea7308 */ /* 0x000fe20000002400 */
[--C-:B---3--:R-:W-:Y:S01]  /*3c30*/  FFMA.FTZ R4, R0, c[0x0][0x23c], -R8.reuse ;  /* 0x00008f0000047a23 */ /* 0x108fe20000010808 */
[----:B------:R-:W-:Y:S02]  /*3c40*/  MOV R0, R151 ;  /* 0x0000009700007202 */ /* 0x000fe40000000f00 */
[----:B------:R-:W-:Y:S02]  /*3c50*/  @P0 FSEL R0, R151, -INF , !P4 ;  /* 0xff80000097000808 */ /* 0x000fe40006000000 */
[----:B------:R-:W-:Y:S04]  /*3c60*/  PLOP3.LUT P0, PT, PT, PT, UP0, 0x80, 0x0 ;  /* 0x000000000000781c */ /* 0x000fe80003f0f008 */
[----:B------:R3:W-:Y:S01]  /*3c70*/  MUFU.EX2 R159, R4 ;  /* 0x00000004009f7308 */ /* 0x0007e20000000800 */
[----:B------:R-:W-:Y:S01]  /*3c80*/  FFMA.FTZ R12, R0, c[0x0][0x23c], -R8 ;  /* 0x00008f00000c7a23 */ /* 0x000fe20000010808 */
[----:B------:R-:W-:Y:S02]  /*3c90*/  FSEL R0, R5, RZ, P2 ;  /* 0x000000ff05007208 */ /* 0x000fe40001000000 */
[----:B------:R-:W-:Y:S06]  /*3ca0*/  PLOP3.LUT P2, PT, PT, PT, UP0, 0x80, 0x0 ;  /* 0x000000000000781c */ /* 0x000fec0003f4f008 */
[----:B------:R-:W-:Y:S10]  /*3cb0*/  MUFU.TANH R93, R24 ;  /* 0x00000018005d7308 */ /* 0x000ff40000002400 */
[----:B------:R1:W-:Y:S01]  /*3cc0*/  MUFU.EX2 R158, R12 ;  /* 0x0000000c009e7308 */ /* 0x0003e20000000800 */
[----:B---3--:R-:W-:Y:S02]  /*3cd0*/  MOV R4, R86 ;  /* 0x0000005600047202 */ /* 0x008fe40000000f00 */
[----:B------:R-:W-:Y:S02]  /*3ce0*/  @P1 FSEL R4, R86, -INF , !P3 ;  /* 0xff80000056041808 */ /* 0x000fe40005800000 */
[----:B------:R-:W-:Y:S05]  /*3cf0*/  PLOP3.LUT P1, PT, PT, PT, UP0, 0x80, 0x0 ;  /* 0x000000000000781c */ /* 0x000fea0003f2f008 */
[----:B------:R-:W-:Y:S01]  /*3d00*/  MUFU.TANH R92, R25 ;  /* 0x00000019005c7308 */ /* 0x000fe20000002400 */
[--C-:B------:R-:W-:Y:S01]  /*3d10*/  FFMA.FTZ R5, R4, c[0x0][0x23c], -R0.reuse ;  /* 0x00008f0004057a23 */ /* 0x100fe20000010800 */
[----:B------:R-:W-:Y:S02]  /*3d20*/  MOV R4, R85 ;  /* 0x0000005500047202 */ /* 0x000fe40000000f00 */
[----:B------:R-:W-:Y:S02]  /*3d30*/  @P0 FSEL R4, R85, -INF , !P4 ;  /* 0xff80000055040808 */ /* 0x000fe40006000000 */
[----:B------:R-:W-:Y:S02]  /*3d40*/  PLOP3.LUT P3, PT, PT, PT, UP0, 0x80, 0x0 ;  /* 0x000000000000781c */ /* 0x000fe40003f6f008 */
[----:B------:R-:W-:Y:S01]  /*3d50*/  PLOP3.LUT P0, PT, PT, PT, UP0, 0x80, 0x0 ;  /* 0x000000000000781c */ /* 0x000fe20003f0f008 */
[----:B------:R-:W-:Y:S01]  /*3d60*/  FFMA.FTZ R4, R4, c[0x0][0x23c], -R0 ;  /* 0x00008f0004047a23 */ /* 0x000fe20000010800 */
[----:B------:R-:W-:Y:S01]  /*3d70*/  MUFU.EX2 R90, R5 ;  /* 0x00000005005a7308 */ /* 0x000fe20000000800 */
[----:B------:R-:W-:Y:S02]  /*3d80*/  PLOP3.LUT P4, PT, PT, PT, UP0, 0x80, 0x0 ;  /* 0x000000000000781c */ /* 0x000fe40003f8f008 */
[----:B-1----:R-:W-:Y:S07]  /*3d90*/  MOV R12, R171 ;  /* 0x000000ab000c7202 */ /* 0x002fee0000000f00 */
[----:B------:R-:W-:Y:S10]  /*3da0*/  MUFU.TANH R77, R27 ;  /* 0x0000001b004d7308 */ /* 0x000ff40000002400 */
[----:B------:R1:W-:Y:S10]  /*3db0*/  MUFU.EX2 R89, R4 ;  /* 0x0000000400597308 */ /* 0x0003f40000000800 */
[----:B------:R-:W-:Y:S10]  /*3dc0*/  MUFU.TANH R78, R26 ;  /* 0x0000001a004e7308 */ /* 0x000ff40000002400 */
[----:B------:R-:W-:Y:S01]  /*3dd0*/  MUFU.TANH R247, R28 ;  /* 0x0000001c00f77308 */ /* 0x000fe20000002400 */
[C---:B-1----:R-:W-:Y:S02]  /*3de0*/  @P1 IADD3 R4, R11.reuse, 0x8, RZ ;  /* 0x000000080b041810 */ /* 0x042fe40007ffe0ff */
[----:B------:R-:W-:Y:S02]  /*3df0*/  PLOP3.LUT P1, PT, PT, PT, UP0, 0x80, 0x0 ;  /* 0x000000000000781c */ /* 0x000fe40003f2f008 */
[----:B------:R-:W-:Y:S05]  /*3e00*/  @P2 ISETP.GE.AND P2, PT, R4, UR4, PT ;  /* 0x0000000404002c0c */ /* 0x000fea000bf46270 */
[----:B------:R-:W-:Y:S01]  /*3e10*/  MUFU.TANH R246, R29 ;  /* 0x0000001d00f67308 */ /* 0x000fe20000002400 */
[----:B------:R-:W-:Y:S02]  /*3e20*/  @P0 IADD3 R4, R11, 0x9, RZ ;  /* 0x000000090b040810 */ /* 0x000fe40007ffe0ff */
[----:B------:R-:W-:Y:S02]  /*3e30*/  PLOP3.LUT P0, PT, PT, PT, UP0, 0x80, 0x0 ;  /* 0x000000000000781c */ /* 0x000fe40003f0f008 */
[----:B------:R-:W-:Y:S02]  /*3e40*/  @P3 ISETP.GE.AND P3, PT, R4, UR4, PT ;  /* 0x0000000404003c0c */ /* 0x000fe4000bf66270 */
[----:B------:R-:W-:Y:S03]  /*3e50*/  MOV R4, R99 ;  /* 0x0000006300047202 */ /* 0x000fe60000000f00 */
[----:B------:R-:W-:Y:S01]  /*3e60*/  MUFU.TANH R76, R30 ;  /* 0x0000001e004c7308 */ /* 0x000fe20000002400 */
[----:B------:R-:W-:Y:S02]  /*3e70*/  @P1 FSEL R4, R99, -INF , !P2 ;  /* 0xff80000063041808 */ /* 0x000fe40005000000 */
[----:B------:R-:W-:Y:S03]  /*3e80*/  PLOP3.LUT P1, PT, PT, PT, UP0, 0x80, 0x0 ;  /* 0x000000000000781c */ /* 0x000fe60003f2f008 */
[--C-:B------:R-:W-:Y:S01]  /*3e90*/  FFMA.FTZ R5, R4, c[0x0][0x23c], -R8.reuse ;  /* 0x00008f0004057a23 */ /* 0x100fe20000010808 */
[----:B----4-:R-:W-:Y:S02]  /*3ea0*/  MOV R4, R98 ;  /* 0x0000006200047202 */ /* 0x010fe40000000f00 */
[----:B------:R-:W-:Y:S01]  /*3eb0*/  @P0 FSEL R4, R98, -INF , !P3 ;  /* 0xff80000062040808 */ /* 0x000fe20005800000 */
[----:B------:R1:W-:Y:S01]  /*3ec0*/  MUFU.EX2 R156, R5 ;  /* 0x00000005009c7308 */ /* 0x0003e20000000800 */
[----:B------:R-:W-:Y:S09]  /*3ed0*/  PLOP3.LUT P0, PT, PT, PT, UP0, 0x80, 0x0 ;  /* 0x000000000000781c */ /* 0x000ff20003f0f008 */
[----:B------:R-:W-:Y:S10]  /*3ee0*/  MUFU.TANH R75, R31 ;  /* 0x0000001f004b7308 */ /* 0x000ff40000002400 */
[----:B------:R-:W3:Y:S01]  /*3ef0*/  MUFU.TANH R199, R32 ;  /* 0x0000002000c77308 */ /* 0x000ee20000002400 */
[----:B-1----:R-:W-:Y:S01]  /*3f00*/  FFMA.FTZ R5, R4, c[0x0][0x23c], -R8 ;  /* 0x00008f0004057a23 */ /* 0x002fe20000010808 */
[----:B------:R-:W-:Y:S02]  /*3f10*/  MOV R4, R84 ;  /* 0x0000005400047202 */ /* 0x000fe40000000f00 */
[----:B------:R-:W-:Y:S02]  /*3f20*/  @P1 FSEL R4, R84, -INF , !P2 ;  /* 0xff80000054041808 */ /* 0x000fe40005000000 */
[----:B------:R-:W-:Y:S04]  /*3f30*/  PLOP3.LUT P1, PT, PT, PT, UP0, 0x80, 0x0 ;  /* 0x000000000000781c */ /* 0x000fe80003f2f008 */
[----:B------:R1:W-:Y:S10]  /*3f40*/  MUFU.EX2 R153, R5 ;  /* 0x0000000500997308 */ /* 0x0003f40000000800 */
[----:B------:R-:W4:Y:S01]  /*3f50*/  MUFU.TANH R167, R33 ;  /* 0x0000002100a77308 */ /* 0x000f220000002400 */
[----:B------:R-:W-:Y:S02]  /*3f60*/  @P1 FSEL R12, R171, -INF , !P2 ;  /* 0xff800000ab0c1808 */ /* 0x000fe40005000000 */
[----:B------:R-:W-:Y:S03]  /*3f70*/  PLOP3.LUT P1, PT, PT, PT, UP0, 0x80, 0x0 ;  /* 0x000000000000781c */ /* 0x000fe60003f2f008 */
[----:B------:R-:W-:Y:S01]  /*3f80*/  FFMA.FTZ R13, R12, c[0x0][0x23c], -R10 ;  /* 0x00008f000c0d7a23 */ /* 0x000fe2000001080a */
[----:B------:R-:W-:Y:S03]  /*3f90*/  MOV R12, R170 ;  /* 0x000000aa000c7202 */ /* 0x000fe60000000f00 */
[----:B------:R-:W-:Y:S01]  /*3fa0*/  MUFU.TANH R216, R35 ;  /* 0x0000002300d87308 */ /* 0x000fe20000002400 */
[--C-:B-1----:R-:W-:Y:S01]  /*3fb0*/  FFMA.FTZ R5, R4, c[0x0][0x23c], -R0.reuse ;  /* 0x00008f0004057a23 */ /* 0x102fe20000010800 */
[----:B------:R-:W-:Y:S02]  /*3fc0*/  MOV R4, R83 ;  /* 0x0000005300047202 */ /* 0x000fe40000000f00 */
[----:B------:R-:W-:Y:S02]  /*3fd0*/  @P0 FSEL R4, R83, -INF , !P3 ;  /* 0xff80000053040808 */ /* 0x000fe40005800000 */
[----:B------:R-:W-:Y:S04]  /*3fe0*/  PLOP3.LUT P0, PT, PT, PT, UP0, 0x80, 0x0 ;  /* 0x000000000000781c */ /* 0x000fe80003f0f008 */
[----:B------:R-:W-:Y:S01]  /*3ff0*/  MUFU.EX2 R88, R5 ;  /* 0x0000000500587308 */ /* 0x000fe20000000800 */
[----:B------:R-:W-:Y:S09]  /*4000*/  FFMA.FTZ R4, R4, c[0x0][0x23c], -R0 ;  /* 0x00008f0004047a23 */ /* 0x000ff20000010800 */
[----:B------:R-:W1:Y:S01]  /*4010*/  MUFU.TANH R217, R34 ;  /* 0x0000002200d97308 */ /* 0x000e620000002400 */
[----:B------:R-:W-:Y:S02]  /*4020*/  @P0 FSEL R12, R170, -INF , !P3 ;  /* 0xff800000aa0c0808 */ /* 0x000fe40005800000 */
[----:B------:R-:W-:Y:S03]  /*4030*/  PLOP3.LUT P0, PT, PT, PT, UP0, 0x80, 0x0 ;  /* 0x000000000000781c */ /* 0x000fe60003f0f008 */
[--C-:B------:R-:W-:Y:S04]  /*4040*/  FFMA.FTZ R12, R12, c[0x0][0x23c], -R10.reuse ;  /* 0x00008f000c0c7a23 */ /* 0x100fe8000001080a */
[----:B------:R1:W-:Y:S10]  /*4050*/  MUFU.EX2 R87, R4 ;  /* 0x0000000400577308 */ /* 0x0003f40000000800 */
[----:B------:R2:W-:Y:S10]  /*4060*/  MUFU.EX2 R226, R12 ;  /* 0x0000000c00e27308 */ /* 0x0005f40000000800 */
[----:B------:R3:W-:Y:S01]  /*4070*/  MUFU.EX2 R228, R13 ;  /* 0x0000000d00e47308 */ /* 0x0007e20000000800 */
[----:B-1----:R-:W1:Y:S01]  /*4080*/  LDSM.16.M88.4 R4, [R149+0x6800] ;  /* 0x006800009504783b */ /* 0x002e620000000200 */
[----:B--2---:R-:W-:Y:S02]  /*4090*/  MOV R12, R238 ;  /* 0x000000ee000c7202 */ /* 0x004fe40000000f00 */
[----:B------:R-:W-:Y:S02]  /*40a0*/  @P0 FSEL R12, R238, -INF , !P3 ;  /* 0xff800000ee0c0808 */ /* 0x000fe40005800000 */
[----:B------:R-:W-:Y:S02]  /*40b0*/  PLOP3.LUT P0, PT, PT, PT, UP0, 0x80, 0x0 ;  /* 0x000000000000781c */ /* 0x000fe40003f0f008 */
[----:B------:R-:W-:Y:S01]  /*40c0*/  PLOP3.LUT P3, PT, PT, PT, UP0, 0x80, 0x0 ;  /* 0x000000000000781c */ /* 0x000fe20003f6f008 */
[--C-:B------:R-:W-:Y:S01]  /*40d0*/  FFMA.FTZ R12, R12, c[0x0][0x23c], -R9.reuse ;  /* 0x00008f000c0c7a23 */ /* 0x100fe20000010809 */
[----:B---3--:R-:W-:Y:S03]  /*40e0*/  MOV R13, R240 ;  /* 0x000000f0000d7202 */ /* 0x008fe60000000f00 */
[----:B------:R2:W-:Y:S01]  /*40f0*/  MUFU.EX2 R161, R12 ;  /* 0x0000000c00a17308 */ /* 0x0005e20000000800 */
[----:B------:R-:W-:Y:S02]  /*4100*/  @P1 FSEL R13, R240, -INF , !P2 ;  /* 0xff800000f00d1808 */ /* 0x000fe40005000000 */
[----:B------:R-:W-:Y:S02]  /*4110*/  PLOP3.LUT P1, PT, PT, PT, UP0, 0x80, 0x0 ;  /* 0x000000000000781c */ /* 0x000fe40003f2f008 */
[----:B------:R-:W-:Y:S01]  /*4120*/  PLOP3.LUT P2, PT, PT, PT, UP0, 0x80, 0x0 ;  /* 0x000000000000781c */ /* 0x000fe20003f4f008 */
[--C-:B------:R-:W-:Y:S04]  /*4130*/  FFMA.FTZ R13, R13, c[0x0][0x23c], -R9.reuse ;  /* 0x00008f000d0d7a23 */ /* 0x100fe80000010809 */
[----:B------:R3:W-:Y:S01]  /*4140*/  MUFU.EX2 R162, R13 ;  /* 0x0000000d00a27308 */ /* 0x0007e20000000800 */
[-C--:B-1----:R-:W-:Y:S05]  /*4150*/  HMMA.16816.F32.BF16 R36, R104, R4.reuse, R36 ;  /* 0x000000046824723c */ /* 0x082fea0000041824 */
[C---:B--2---:R-:W-:Y:S02]  /*4160*/  @P1 IADD3 R12, R11.reuse, 0x10, RZ ;  /* 0x000000100b0c1810 */ /* 0x044fe40007ffe0ff */
[----:B------:R-:W-:Y:S01]  /*4170*/  PLOP3.LUT P1, PT, PT, PT, UP0, 0x80, 0x0 ;  /* 0x000000000000781c */ /* 0x000fe20003f2f008 */
[C---:B------:R-:W-:Y:S01]  /*4180*/  HMMA.16816.F32.BF16 R40, R112.reuse, R4, R40 ;  /* 0x000000047028723c */ /* 0x040fe20000041828 */
[----:B------:R-:W-:Y:S03]  /*4190*/  @P2 ISETP.GE.AND P2, PT, R12, UR4, PT ;  /* 0x000000040c002c0c */ /* 0x000fe6000bf46270 */
[----:B------:R-:W-:Y:S02]  /*41a0*/  @P0 IADD3 R12, R11, 0x11, RZ ;  /* 0x000000110b0c0810 */ /* 0x000fe40007ffe0ff */
[----:B------:R-:W-:Y:S02]  /*41b0*/  PLOP3.LUT P0, PT, PT, PT, UP0, 0x80, 0x0 ;  /* 0x000000000000781c */ /* 0x000fe40003f0f008 */
[----:B------:R-:W-:Y:S01]  /*41c0*/  @P3 ISETP.GE.AND P3, PT, R12, UR4, PT ;  /* 0x000000040c003c0c */ /* 0x000fe2000bf66270 */
[-C--:B------:R-:W-:Y:S03]  /*41d0*/  HMMA.16816.F32.BF16 R44, R112, R6.reuse, R44 ;  /* 0x00000006702c723c */ /* 0x080fe6000004182c */
[----:B------:R-:W-:Y:S02]  /*41e0*/  MOV R12, R169 ;  /* 0x000000a9000c7202 */ /* 0x000fe40000000f00 */
[----:B------:R-:W-:Y:S02]  /*41f0*/  @P1 FSEL R12, R169, -INF , !P2 ;  /* 0xff800000a90c1808 */ /* 0x000fe40005000000 */
[----:B------:R-:W-:Y:S01]  /*4200*/  PLOP3.LUT P1, PT, PT, PT, UP0, 0x80, 0x0 ;  /* 0x000000000000781c */ /* 0x000fe20003f2f008 */
[C---:B------:R-:W-:Y:S01]  /*4210*/  HMMA.16816.F32.BF16 R48, R104.reuse, R6, R48 ;  /* 0x000000066830723c */ /* 0x040fe20000041830 */
[----:B------:R-:W-:Y:S03]  /*4220*/  MOV R4, R235 ;  /* 0x000000eb00047202 */ /* 0x000fe60000000f00 */
[--C-:B---3--:R-:W-:Y:S01]  /*4230*/  FFMA.FTZ R13, R12, c[0x0][0x23c], -R10.reuse ;  /* 0x00008f000c0d7a23 */ /* 0x108fe2000001080a */
[----:B------:R-:W-:Y:S01]  /*4240*/  MOV R12, R168 ;  /* 0x000000a8000c7202 */ /* 0x000fe20000000f00 */
[----:B------:R-:W-:Y:S01]  /*4250*/  FMUL.FTZ R36, R36, c[0x0][0x2ec] ;  /* 0x0000bb0024247a20 */ /* 0x000fe20000410000 */
[----:B------:R-:W-:Y:S01]  /*4260*/  @P0 FSEL R12, R168, -INF , !P3 ;  /* 0xff800000a80c0808 */ /* 0x000fe20005800000 */
[----:B------:R-:W-:Y:S01]  /*4270*/  MUFU.EX2 R219, R13 ;  /* 0x0000000d00db7308 */ /* 0x000fe20000000800 */
[----:B------:R-:W-:Y:S01]  /*4280*/  FMUL.FTZ R37, R37, c[0x0][0x2ec] ;  /* 0x0000bb0025257a20 */ /* 0x000fe20000410000 */
[----:B------:R-:W-:Y:S02]  /*4290*/  PLOP3.LUT P0, PT, PT, PT, UP0, 0x80, 0x0 ;  /* 0x000000000000781c */ /* 0x000fe40003f0f008 */
[----:B------:R-:W-:Y:S01]  /*42a0*/  FFMA.FTZ R5, R12, c[0x0][0x23c], -R10 ;  /* 0x00008f000c057a23 */ /* 0x000fe2000001080a */
[----:B------:R-:W-:Y:S01]  /*42b0*/  @P1 FSEL R4, R235, -INF , !P2 ;  /* 0xff800000eb041808 */ /* 0x000fe20005000000 */
[----:B------:R-:W-:Y:S01]  /*42c0*/  FMUL.FTZ R38, R38, c[0x0][0x2ec] ;  /* 0x0000bb0026267a20 */ /* 0x000fe20000410000 */
[----:B------:R-:W-:Y:S01]  /*42d0*/  PLOP3.LUT P1, PT, PT, PT, UP0, 0x80, 0x0 ;  /* 0x000000000000781c */ /* 0x000fe20003f2f008 */
[----:B------:R-:W-:Y:S01]  /*42e0*/  FMUL.FTZ R42, R42, c[0x0][0x2ec] ;  /* 0x0000bb002a2a7a20 */ /* 0x000fe20000410000 */
[----:B------:R-:W-:Y:S01]  /*42f0*/  MOV R12, R199 ;  /* 0x000000c7000c7202 */ /* 0x000fe20000000f00 */
[----:B------:R-:W1:Y:S01]  /*4300*/  MUFU.TANH R165, R36 ;  /* 0x0000002400a57308 */ /* 0x000e620000002400 */
[----:B------:R-:W-:Y:S02]  /*4310*/  FMUL.FTZ R39, R39, c[0x0][0x2ec] ;  /* 0x0000bb0027277a20 */ /* 0x000fe40000410000 */
[----:B------:R-:W-:Y:S02]  /*4320*/  FMUL.FTZ R40, R40, c[0x0][0x2ec] ;  /* 0x0000bb0028287a20 */ /* 0x000fe40000410000 */
[----:B------:R-:W-:Y:S02]  /*4330*/  FMUL.FTZ R41, R41, c[0x0][0x2ec] ;  /* 0x0000bb0029297a20 */ /* 0x000fe40000410000 */
[----:B------:R-:W-:Y:S02]  /*4340*/  FMUL.FTZ R43, R43, c[0x0][0x2ec] ;  /* 0x0000bb002b2b7a20 */ /* 0x000fe40000410000 */
[----:B------:R-:W-:Y:S01]  /*4350*/  FMUL.FTZ R44, R44, c[0x0][0x2ec] ;  /* 0x0000bb002c2c7a20 */ /* 0x000fe20000410000 */
        /* <DEDUP_REMOVED lines=8> */
[----:B------:R-:W-:Y:S07]  /*43e0*/  FMUL.FTZ R51, R51, c[0x0][0x2ec] ;  /* 0x0000bb0033337a20 */ /* 0x000fee0000410000 */
[----:B------:R-:W-:Y:S01]  /*43f0*/  MUFU.TANH R70, R42 ;  /* 0x0000002a00467308 */ /* 0x000fe20000002400 */
[--C-:B--2---:R-:W-:Y:S01]  /*4400*/  FFMA.FTZ R5, R4, c[0x0][0x23c], -R9.reuse ;  /* 0x00008f0004057a23 */ /* 0x104fe20000010809 */
[----:B------:R-:W-:Y:S02]  /*4410*/  MOV R4, R234 ;  /* 0x000000ea00047202 */ /* 0x000fe40000000f00 */
[----:B------:R-:W-:Y:S02]  /*4420*/  @P0 FSEL R4, R234, -INF , !P3 ;  /* 0xff800000ea040808 */ /* 0x000fe40005800000 */
[----:B------:R-:W-:Y:S04]  /*4430*/  PLOP3.LUT P0, PT, PT, PT, UP0, 0x80, 0x0 ;  /* 0x000000000000781c */ /* 0x000fe80003f0f008 */
[----:B------:R-:W-:Y:S01]  /*4440*/  MUFU.EX2 R160, R5 ;  /* 0x0000000500a07308 */ /* 0x000fe20000000800 */
[--C-:B------:R-:W-:Y:S09]  /*4450*/  FFMA.FTZ R4, R4, c[0x0][0x23c], -R9.reuse ;  /* 0x00008f0004047a23 */ /* 0x100ff20000010809 */
[----:B------:R2:W-:Y:S10]  /*4460*/  MUFU.EX2 R252, R4 ;  /* 0x0000000400fc7308 */ /* 0x0005f40000000800 */
[----:B------:R-:W3:Y:S10]  /*4470*/  MUFU.TANH R215, R38 ;  /* 0x0000002600d77308 */ /* 0x000ef40000002400 */
[----:B------:R-:W1:Y:S01]  /*4480*/  MUFU.TANH R213, R39 ;  /* 0x0000002700d57308 */ /* 0x000e620000002400 */
[----:B--2---:R-:W-:Y:S02]  /*4490*/  MOV R4, R93 ;  /* 0x0000005d00047202 */ /* 0x004fe40000000f00 */
[----:B------:R-:W-:Y:S02]  /*44a0*/  @P1 FSEL R4, R93, -INF , !P2 ;  /* 0xff8000005d041808 */ /* 0x000fe40005000000 */
[----:B------:R-:W-:Y:S05]  /*44b0*/  PLOP3.LUT P1, PT, PT, PT, UP0, 0x80, 0x0 ;  /* 0x000000000000781c */ /* 0x000fea0003f2f008 */
[----:B------:R-:W-:Y:S01]  /*44c0*/  MUFU.TANH R69, R43 ;  /* 0x0000002b00457308 */ /* 0x000fe20000002400 */
[--C-:B------:R-:W-:Y:S01]  /*44d0*/  FFMA.FTZ R5, R4, c[0x0][0x23c], -R8.reuse ;  /* 0x00008f0004057a23 */ /* 0x100fe20000010808 */
[----:B------:R-:W-:Y:S02]  /*44e0*/  MOV R4, R92 ;  /* 0x0000005c00047202 */ /* 0x000fe40000000f00 */
[----:B------:R-:W-:Y:S02]  /*44f0*/  @P0 FSEL R4, R92, -INF , !P3 ;  /* 0xff8000005c040808 */ /* 0x000fe40005800000 */
[----:B------:R-:W-:Y:S03]  /*4500*/  PLOP3.LUT P0, PT, PT, PT, UP0, 0x80, 0x0 ;  /* 0x000000000000781c */ /* 0x000fe60003f0f008 */
[----:B------:R-:W-:Y:S01]  /*4510*/  FFMA.FTZ R4, R4, c[0x0][0x23c], -R8 ;  /* 0x00008f0004047a23 */ /* 0x000fe20000010808 */
[----:B------:R2:W-:Y:S10]  /*4520*/  MUFU.EX2 R97, R5 ;  /* 0x0000000500617308 */ /* 0x0005f40000000800 */
[----:B------:R1:W-:Y:S10]  /*4530*/  MUFU.EX2 R96, R4 ;  /* 0x0000000400607308 */ /* 0x0003f40000000800 */
[----:B------:R-:W-:Y:S01]  /*4540*/  MUFU.TANH R233, R40 ;  /* 0x0000002800e97308 */ /* 0x000fe20000002400 */
[----:B--2---:R-:W-:Y:S02]  /*4550*/  MOV R5, R78 ;  /* 0x0000004e00057202 */ /* 0x004fe40000000f00 */
[----:B------:R-:W-:Y:S02]  /*4560*/  @P1 FSEL R5, R78, -INF , !P2 ;  /* 0xff8000004e051808 */ /* 0x000fe40005000000 */
[----:B------:R-:W-:Y:S02]  /*4570*/  PLOP3.LUT P1, PT, PT, PT, UP0, 0x80, 0x0 ;  /* 0x000000000000781c */ /* 0x000fe40003f2f008 */
[----:B------:R-:W-:Y:S01]  /*4580*/  PLOP3.LUT P2, PT, PT, PT, UP0, 0x80, 0x0 ;  /* 0x000000000000781c */ /* 0x000fe20003f4f008 */
[--C-:B------:R-:W-:Y:S02]  /*4590*/  FFMA.FTZ R5, R5, c[0x0][0x23c], -R0.reuse ;  /* 0x00008f0005057a23 */ /* 0x100fe40000010800 */
[----:B------:R-:W-:Y:S01]  /*45a0*/  MUFU.TANH R232, R41 ;  /* 0x0000002900e87308 */ /* 0x000fe20000002400 */
[----:B-1----:R-:W-:Y:S02]  /*45b0*/  MOV R4, R77 ;  /* 0x0000004d00047202 */ /* 0x002fe40000000f00 */
[----:B------:R-:W-:Y:S02]  /*45c0*/  @P0 FSEL R4, R77, -INF , !P3 ;  /* 0xff8000004d040808 */ /* 0x000fe40005800000 */
[----:B------:R-:W-:Y:S02]  /*45d0*/  PLOP3.LUT P3, PT, PT, PT, UP0, 0x80, 0x0 ;  /* 0x000000000000781c */ /* 0x000fe40003f6f008 */
[----:B------:R-:W-:Y:S01]  /*45e0*/  PLOP3.LUT P0, PT, PT, PT, UP0, 0x80, 0x0 ;  /* 0x000000000000781c */ /* 0x000fe20003f0f008 */
[----:B------:R-:W-:Y:S02]  /*45f0*/  FFMA.FTZ R4, R4, c[0x0][0x23c], -R0 ;  /* 0x00008f0004047a23 */ /* 0x000fe40000010800 */
[----:B------:R-:W-:Y:S10]  /*4600*/  MUFU.EX2 R82, R5 ;  /* 0x0000000500527308 */ /* 0x000ff40000000800 */
[----:B------:R1:W-:Y:S10]  /*4610*/  MUFU.EX2 R81, R4 ;  /* 0x0000000400517308 */ /* 0x0003f40000000800 */
[----:B------:R-:W-:Y:S10]  /*4620*/  MUFU.TANH R223, R44 ;  /* 0x0000002c00df7308 */ /* 0x000ff40000002400 */
[----:B------:R-:W-:Y:S01]  /*4630*/  MUFU.TANH R222, R45 ;  /* 0x0000002d00de7308 */ /* 0x000fe20000002400 */
[C---:B-1----:R-:W-:Y:S02]  /*4640*/  @P1 IADD3 R4, R11.reuse, 0x18, RZ ;  /* 0x000000180b041810 */ /* 0x042fe40007ffe0ff */
[----:B------:R-:W-:Y:S02]  /*4650*/  PLOP3.LUT P1, PT, PT, PT, UP0, 0x80, 0x0 ;  /* 0x000000000000781c */ /* 0x000fe40003f2f008 */
[----:B------:R-:W-:Y:S02]  /*4660*/  @P2 ISETP.GE.AND P2, PT, R4, UR4, PT ;  /* 0x0000000404002c0c */ /* 0x000fe4000bf46270 */
[----:B------:R-:W-:Y:S03]  /*4670*/  @P0 IADD3 R4, R11, 0x19, RZ ;  /* 0x000000190b040810 */ /* 0x000fe60007ffe0ff */
[----:B------:R-:W-:Y:S01]  /*4680*/  MUFU.TANH R249, R46 ;  /* 0x0000002e00f97308 */ /* 0x000fe20000002400 */
[----:B------:R-:W-:Y:S02]  /*4690*/  PLOP3.LUT P0, PT, PT, PT, UP0, 0x80, 0x0 ;  /* 0x000000000000781c */ /* 0x000fe40003f0f008 */
[----:B------:R-:W-:Y:S02]  /*46a0*/  @P3 ISETP.GE.AND P3, PT, R4, UR4, PT ;  /* 0x0000000404003c0c */ /* 0x000fe4000bf66270 */
[----:B------:R-:W-:Y:S03]  /*46b0*/  MOV R4, R247 ;  /* 0x000000f700047202 */ /* 0x000fe60000000f00 */
[----:B------:R-:W-:Y:S02]  /*46c0*/  @P1 FSEL R4, R247, -INF , !P2 ;  /* 0xff800000f7041808 */ /* 0x000fe40005000000 */
[----:B------:R-:W-:Y:S01]  /*46d0*/  MUFU.TANH R248, R47 ;  /* 0x0000002f00f87308 */ /* 0x000fe20000002400 */
[----:B------:R-:W-:Y:S02]  /*46e0*/  PLOP3.LUT P1, PT, PT, PT, UP0, 0x80, 0x0 ;  /* 0x000000000000781c */ /* 0x000fe40003f2f008 */
[--C-:B------:R-:W-:Y:S01]  /*46f0*/  FFMA.FTZ R5, R4, c[0x0][0x23c], -R8.reuse ;  /* 0x00008f0004057a23 */ /* 0x100fe20000010808 */
[----:B------:R-:W-:Y:S02]  /*4700*/  MOV R4, R246 ;  /* 0x000000f600047202 */ /* 0x000fe40000000f00 */
[----:B------:R-:W-:Y:S02]  /*4710*/  @P0 FSEL R4, R246, -INF , !P3 ;  /* 0xff800000f6040808 */ /* 0x000fe40005800000 */
[----:B------:R-:W-:Y:S02]  /*4720*/  PLOP3.LUT P0, PT, PT, PT, UP0, 0x80, 0x0 ;  /* 0x000000000000781c */ /* 0x000fe40003f0f008 */
[----:B------:R1:W-:Y:S10]  /*4730*/  MUFU.EX2 R95, R5 ;  /* 0x00000005005f7308 */ /* 0x0003f40000000800 */
[----:B------:R-:W-:Y:S10]  /*4740*/  MUFU.TANH R192, R48 ;  /* 0x0000003000c07308 */ /* 0x000ff40000002400 */
[----:B------:R-:W-:Y:S01]  /*4750*/  MUFU.TANH R191, R49 ;  /* 0x0000003100bf7308 */ /* 0x000fe20000002400 */
[----:B-1----:R-:W-:Y:S01]  /*4760*/  FFMA.FTZ R5, R4, c[0x0][0x23c], -R8 ;  /* 0x00008f0004057a23 */ /* 0x002fe20000010808 */
[----:B------:R-:W-:Y:S02]  /*4770*/  MOV R4, R76 ;  /* 0x0000004c00047202 */ /* 0x000fe40000000f00 */
[----:B------:R-:W-:Y:S02]  /*4780*/  @P1 FSEL R4, R76, -INF , !P2 ;  /* 0xff8000004c041808 */ /* 0x000fe40005000000 */
[----:B------:R-:W-:Y:S04]  /*4790*/  PLOP3.LUT P1, PT, PT, PT, UP0, 0x80, 0x0 ;  /* 0x000000000000781c */ /* 0x000fe80003f2f008 */
[----:B------:R1:W-:Y:S10]  /*47a0*/  MUFU.EX2 R94, R5 ;  /* 0x00000005005e7308 */ /* 0x0003f40000000800 */
[----:B------:R-:W-:Y:S01]  /*47b0*/  MUFU.TANH R202, R50 ;  /* 0x0000003200ca7308 */ /* 0x000fe20000002400 */
[----:B------:R-:W-:Y:S02]  /*47c0*/  @P1 FSEL R12, R199, -INF , !P2 ;  /* 0xff800000c70c1808 */ /* 0x000fe40005000000 */
[----:B------:R-:W-:Y:S03]  /*47d0*/  PLOP3.LUT P1, PT, PT, PT, UP0, 0x80, 0x0 ;  /* 0x000000000000781c */ /* 0x000fe60003f2f008 */
[----:B------:R-:W-:Y:S01]  /*47e0*/  FFMA.FTZ R13, R12, c[0x0][0x23c], -R10 ;  /* 0x00008f000c0d7a23 */ /* 0x000fe2000001080a */
[----:B----4-:R-:W-:Y:S03]  /*47f0*/  MOV R12, R167 ;  /* 0x000000a7000c7202 */ /* 0x010fe60000000f00 */
[----:B------:R-:W-:Y:S01]  /*4800*/  MUFU.TANH R201, R51 ;  /* 0x0000003300c97308 */ /* 0x000fe20000002400 */
[--C-:B-1----:R-:W-:Y:S01]  /*4810*/  FFMA.FTZ R5, R4, c[0x0][0x23c], -R0.reuse ;  /* 0x00008f0004057a23 */ /* 0x102fe20000010800 */
[----:B------:R-:W-:Y:S02]  /*4820*/  MOV R4, R75 ;  /* 0x0000004b00047202 */ /* 0x000fe40000000f00 */
[----:B------:R-:W-:Y:S02]  /*4830*/  @P0 FSEL R4, R75, -INF , !P3 ;  /* 0xff8000004b040808 */ /* 0x000fe40005800000 */
[----:B------:R-:W-:Y:S04]  /*4840*/  PLOP3.LUT P0, PT, PT, PT, UP0, 0x80, 0x0 ;  /* 0x000000000000781c */ /* 0x000fe80003f0f008 */
[----:B------:R-:W-:Y:S01]  /*4850*/  MUFU.EX2 R80, R5 ;  /* 0x0000000500507308 */ /* 0x000fe20000000800 */
[----:B------:R-:W-:Y:S09]  /*4860*/  FFMA.FTZ R4, R4, c[0x0][0x23c], -R0 ;  /* 0x00008f0004047a23 */ /* 0x000ff20000010800 */
[----:B------:R1:W-:Y:S01]  /*4870*/  MUFU.EX2 R79, R4 ;  /* 0x00000004004f7308 */ /* 0x0003e20000000800 */
[----:B------:R-:W-:Y:S02]  /*4880*/  @P0 FSEL R12, R167, -INF , !P3 ;  /* 0xff800000a70c0808 */ /* 0x000fe40005800000 */
[----:B------:R-:W-:Y:S03]  /*4890*/  PLOP3.LUT P0, PT, PT, PT, UP0, 0x80, 0x0 ;  /* 0x000000000000781c */ /* 0x000fe60003f0f008 */
[--C-:B------:R-:W-:Y:S04]  /*48a0*/  FFMA.FTZ R12, R12, c[0x0][0x23c], -R10.reuse ;  /* 0x00008f000c0c7a23 */ /* 0x100fe8000001080a */
        /* <DEDUP_REMOVED lines=8> */
[----:B----4-:R-:W-:Y:S03]  /*4930*/  MOV R12, R216 ;  /* 0x000000d8000c7202 */ /* 0x010fe60000000f00 */
[----:B------:R-:W-:Y:S01]  /*4940*/  MUFU.EX2 R231, R13 ;  /* 0x0000000d00e77308 */ /* 0x000fe20000000800 */
[----:B------:R-:W-:Y:S02]  /*4950*/  @P0 FSEL R12, R216, -INF , !P3 ;  /* 0xff800000d80c0808 */ /* 0x000fe40005800000 */
[----:B------:R-:W-:Y:S02]  /*4960*/  PLOP3.LUT P3, PT, PT, PT, UP0, 0x80, 0x0 ;  /* 0x000000000000781c */ /* 0x000fe40003f6f008 */
[----:B------:R-:W-:Y:S01]  /*4970*/  PLOP3.LUT P0, PT, PT, PT, UP0, 0x80, 0x0 ;  /* 0x000000000000781c */ /* 0x000fe20003f0f008 */
[--C-:B------:R-:W-:Y:S04]  /*4980*/  FFMA.FTZ R12, R12, c[0x0][0x23c], -R9.reuse ;  /* 0x00008f000c0c7a23 */ /* 0x100fe80000010809 */
[----:B------:R2:W-:Y:S01]  /*4990*/  MUFU.EX2 R230, R12 ;  /* 0x0000000c00e67308 */ /* 0x0005e20000000800 */
[-C--:B-1----:R-:W-:Y:S08]  /*49a0*/  HMMA.16816.F32.BF16 R52, R104, R4.reuse, R52 ;  /* 0x000000046834723c */ /* 0x082ff00000041834 */
[C---:B------:R-:W-:Y:S01]  /*49b0*/  HMMA.16816.F32.BF16 R56, R112.reuse, R4, R56 ;  /* 0x000000047038723c */ /* 0x040fe20000041838 */
[C---:B--2---:R-:W-:Y:S07]  /*49c0*/  @P1 IADD3 R12, R11.reuse, 0x20, RZ ;  /* 0x000000200b0c1810 */ /* 0x044fee0007ffe0ff */
[-C--:B------:R-:W-:Y:S01]  /*49d0*/  HMMA.16816.F32.BF16 R60, R112, R6.reuse, R60 ;  /* 0x00000006703c723c */ /* 0x080fe2000004183c */
[----:B------:R-:W-:Y:S02]  /*49e0*/  PLOP3.LUT P1, PT, PT, PT, UP0, 0x80, 0x0 ;  /* 0x000000000000781c */ /* 0x000fe40003f2f008 */
[----:B------:R-:W-:Y:S02]  /*49f0*/  @P2 ISETP.GE.AND P2, PT, R12, UR4, PT ;  /* 0x000000040c002c0c */ /* 0x000fe4000bf46270 */
[----:B------:R-:W-:Y:S02]  /*4a00*/  @P0 IADD3 R12, R11, 0x21, RZ ;  /* 0x000000210b0c0810 */ /* 0x000fe40007ffe0ff */
[----:B------:R-:W-:Y:S01]  /*4a10*/  PLOP3.LUT P0, PT, PT, PT, UP0, 0x80, 0x0 ;  /* 0x000000000000781c */ /* 0x000fe20003f0f008 */
[----:B------:R-:W-:Y:S01]  /*4a20*/  FMUL.FTZ R52, R52, c[0x0][0x2ec] ;  /* 0x0000bb0034347a20 */ /* 0x000fe20000410000 */
[----:B------:R-:W-:Y:S01]  /*4a30*/  @P3 ISETP.GE.AND P3, PT, R12, UR4, PT ;  /* 0x000000040c003c0c */ /* 0x000fe2000bf66270 */
[----:B------:R-:W-:Y:S02]  /*4a40*/  HMMA.16816.F32.BF16 R64, R104, R6, R64 ;  /* 0x000000066840723c */ /* 0x000fe40000041840 */
[----:B------:R-:W-:Y:S01]  /*4a50*/  FMUL.FTZ R53, R53, c[0x0][0x2ec] ;  /* 0x0000bb0035357a20 */ /* 0x000fe20000410000 */
[----:B------:R-:W-:Y:S01]  /*4a60*/  MOV R12, R165 ;  /* 0x000000a5000c7202 */ /* 0x000fe20000000f00 */
[----:B------:R-:W-:Y:S01]  /*4a70*/  FMUL.FTZ R54, R54, c[0x0][0x2ec] ;  /* 0x0000bb0036367a20 */ /* 0x000fe20000410000 */
[----:B---3--:R-:W-:Y:S01]  /*4a80*/  MOV R4, R215 ;  /* 0x000000d700047202 */ /* 0x008fe20000000f00 */
[----:B------:R-:W-:Y:S01]  /*4a90*/  FMUL.FTZ R55, R55, c[0x0][0x2ec] ;  /* 0x0000bb0037377a20 */ /* 0x000fe20000410000 */
[----:B------:R-:W-:Y:S01]  /*4aa0*/  @P1 FSEL R12, R165, -INF , !P2 ;  /* 0xff800000a50c1808 */ /* 0x000fe20005000000 */
[----:B------:R-:W-:Y:S01]  /*4ab0*/  FMUL.FTZ R56, R56, c[0x0][0x2ec] ;  /* 0x0000bb0038387a20 */ /* 0x000fe20000410000 */
[----:B------:R-:W-:Y:S01]  /*4ac0*/  MUFU.TANH R187, R52 ;  /* 0x0000003400bb7308 */ /* 0x000fe20000002400 */
[----:B------:R-:W-:Y:S02]  /*4ad0*/  PLOP3.LUT P1, PT, PT, PT, UP0, 0x80, 0x0 ;  /* 0x000000000000781c */ /* 0x000fe40003f2f008 */
[--C-:B------:R-:W-:Y:S01]  /*4ae0*/  FFMA.FTZ R13, R12, c[0x0][0x23c], -R10.reuse ;  /* 0x00008f000c0d7a23 */ /* 0x100fe2000001080a */
[----:B------:R-:W-:Y:S01]  /*4af0*/  MOV R12, R164 ;  /* 0x000000a4000c7202 */ /* 0x000fe20000000f00 */
[----:B------:R-:W-:Y:S01]  /*4b00*/  FMUL.FTZ R60, R60, c[0x0][0x2ec] ;  /* 0x0000bb003c3c7a20 */ /* 0x000fe20000410000 */
[----:B------:R-:W-:Y:S01]  /*4b10*/  @P0 FSEL R12, R164, -INF , !P3 ;  /* 0xff800000a40c0808 */ /* 0x000fe20005800000 */
[----:B------:R-:W-:Y:S01]  /*4b20*/  FMUL.FTZ R57, R57, c[0x0][0x2ec] ;  /* 0x0000bb0039397a20 */ /* 0x000fe20000410000 */
[----:B------:R-:W-:Y:S01]  /*4b30*/  PLOP3.LUT P0, PT, PT, PT, UP0, 0x80, 0x0 ;  /* 0x000000000000781c */ /* 0x000fe20003f0f008 */
[----:B------:R-:W-:Y:S01]  /*4b40*/  FMUL.FTZ R61, R61, c[0x0][0x2ec] ;  /* 0x0000bb003d3d7a20 */ /* 0x000fe20000410000 */
[----:B------:R-:W-:Y:S01]  /*4b50*/  MUFU.TANH R211, R60 ;  /* 0x0000003c00d37308 */ /* 0x000fe20000002400 */
[----:B------:R-:W-:Y:S01]  /*4b60*/  FFMA.FTZ R5, R12, c[0x0][0x23c], -R10 ;  /* 0x00008f000c057a23 */ /* 0x000fe2000001080a */
[----:B------:R-:W-:Y:S01]  /*4b70*/  @P4 IADD3 R6, R11, 0x30, RZ ;  /* 0x000000300b064810 */ /* 0x000fe20007ffe0ff */
[----:B------:R-:W-:Y:S01]  /*4b80*/  FMUL.FTZ R62, R62, c[0x0][0x2ec] ;  /* 0x0000bb003e3e7a20 */ /* 0x000fe20000410000 */
[----:B------:R-:W-:Y:S01]  /*4b90*/  @P1 FSEL R4, R215, -INF , !P2 ;  /* 0xff800000d7041808 */ /* 0x000fe20005000000 */
[----:B------:R-:W-:Y:S01]  /*4ba0*/  FMUL.FTZ R58, R58, c[0x0][0x2ec] ;  /* 0x0000bb003a3a7a20 */ /* 0x000fe20000410000 */
[----:B------:R-:W-:Y:S01]  /*4bb0*/  PLOP3.LUT P1, PT, PT, PT, UP0, 0x80, 0x0 ;  /* 0x000000000000781c */ /* 0x000fe20003f2f008 */
[----:B------:R-:W-:Y:S01]  /*4bc0*/  FMUL.FTZ R64, R64, c[0x0][0x2ec] ;  /* 0x0000bb0040407a20 */ /* 0x000fe20000410000 */
[----:B------:R-:W-:Y:S01]  /*4bd0*/  @P5 ISETP.GE.AND P5, PT, R6, UR4, PT ;  /* 0x0000000406005c0c */ /* 0x000fe2000bfa6270 */
[----:B------:R-:W-:Y:S01]  /*4be0*/  FMUL.FTZ R59, R59, c[0x0][0x2ec] ;  /* 0x0000bb003b3b7a20 */ /* 0x000fe20000410000 */
[----:B------:R1:W-:Y:S01]  /*4bf0*/  MUFU.EX2 R166, R5 ;  /* 0x0000000500a67308 */ /* 0x0003e20000000800 */
[----:B------:R-:W-:Y:S01]  /*4c00*/  FMUL.FTZ R65, R65, c[0x0][0x2ec] ;  /* 0x0000bb0041417a20 */ /* 0x000fe20000410000 */
[----:B------:R-:W-:Y:S01]  /*4c10*/  PLOP3.LUT P4, PT, PT, PT, UP0, 0x80, 0x0 ;  /* 0x000000000000781c */ /* 0x000fe20003f8f008 */
[----:B------:R-:W-:Y:S02]  /*4c20*/  FMUL.FTZ R66, R66, c[0x0][0x2ec] ;  /* 0x0000bb0042427a20 */ /* 0x000fe40000410000 */
[----:B------:R-:W-:Y:S02]  /*4c30*/  FMUL.FTZ R67, R67, c[0x0][0x2ec] ;  /* 0x0000bb0043437a20 */ /* 0x000fe40000410000 */
[----:B------:R-:W-:Y:S03]  /*4c40*/  FMUL.FTZ R63, R63, c[0x0][0x2ec] ;  /* 0x0000bb003f3f7a20 */ /* 0x000fe60000410000 */
[----:B------:R-:W-:Y:S10]  /*4c50*/  MUFU.TANH R210, R61 ;  /* 0x0000003d00d27308 */ /* 0x000ff40000002400 */
[----:B------:R-:W2:Y:S01]  /*4c60*/  MUFU.TANH R225, R62 ;  /* 0x0000003e00e17308 */ /* 0x000ea20000002400 */
[--C-:B-1----:R-:W-:Y:S01]  /*4c70*/  FFMA.FTZ R5, R4, c[0x0][0x23c], -R9.reuse ;  /* 0x00008f0004057a23 */ /* 0x102fe20000010809 */
[----:B------:R-:W-:Y:S02]  /*4c80*/  MOV R4, R213 ;  /* 0x000000d500047202 */ /* 0x000fe40000000f00 */
[----:B------:R-:W-:Y:S02]  /*4c90*/  @P0 FSEL R4, R213, -INF , !P3 ;  /* 0xff800000d5040808 */ /* 0x000fe40005800000 */
[----:B------:R-:W-:Y:S04]  /*4ca0*/  PLOP3.LUT P0, PT, PT, PT, UP0, 0x80, 0x0 ;  /* 0x000000000000781c */ /* 0x000fe80003f0f008 */
[----:B------:R-:W-:Y:S01]  /*4cb0*/  MUFU.TANH R111, R64 ;  /* 0x00000040006f7308 */ /* 0x000fe20000002400 */
[--C-:B------:R-:W-:Y:S09]  /*4cc0*/  FFMA.FTZ R4, R4, c[0x0][0x23c], -R9.reuse ;  /* 0x00008f0004047a23 */ /* 0x100ff20000010809 */
[----:B------:R1:W-:Y:S01]  /*4cd0*/  MUFU.EX2 R220, R4 ;  /* 0x0000000400dc7308 */ /* 0x0003e20000000800 */
[----:B--2---:R-:W-:Y:S09]  /*4ce0*/  MOV R7, R225 ;  /* 0x000000e100077202 */ /* 0x004ff20000000f00 */
[----:B------:R2:W-:Y:S10]  /*4cf0*/  MUFU.EX2 R221, R5 ;  /* 0x0000000500dd7308 */ /* 0x0005f40000000800 */
[----:B------:R-:W3:Y:S01]  /*4d00*/  MUFU.TANH R186, R53 ;  /* 0x0000003500ba7308 */ /* 0x000ee20000002400 */
[----:B-1----:R-:W-:Y:S02]  /*4d10*/  MOV R4, R233 ;  /* 0x000000e900047202 */ /* 0x002fe40000000f00 */
[----:B------:R-:W-:Y:S02]  /*4d20*/  @P1 FSEL R4, R233, -INF , !P2 ;  /* 0xff800000e9041808 */ /* 0x000fe40005000000 */
[----:B------:R-:W-:Y:S05]  /*4d30*/  PLOP3.LUT P1, PT, PT, PT, UP0, 0x80, 0x0 ;  /* 0x000000000000781c */ /* 0x000fea0003f2f008 */
[----:B------:R-:W-:Y:S01]  /*4d40*/  MUFU.TANH R110, R65 ;  /* 0x00000041006e7308 */ /* 0x000fe20000002400 */
[--C-:B--2---:R-:W-:Y:S01]  /*4d50*/  FFMA.FTZ R5, R4, c[0x0][0x23c], -R8.reuse ;  /* 0x00008f0004057a23 */ /* 0x104fe20000010808 */
[----:B------:R-:W-:Y:S02]  /*4d60*/  MOV R4, R232 ;  /* 0x000000e800047202 */ /* 0x000fe40000000f00 */
[----:B------:R-:W-:Y:S02]  /*4d70*/  @P0 FSEL R4, R232, -INF , !P3 ;  /* 0xff800000e8040808 */ /* 0x000fe40005800000 */
[----:B------:R-:W-:Y:S04]  /*4d80*/  PLOP3.LUT P0, PT, PT, PT, UP0, 0x80, 0x0 ;  /* 0x000000000000781c */ /* 0x000fe80003f0f008 */
[----:B------:R1:W-:Y:S10]  /*4d90*/  MUFU.EX2 R91, R5 ;  /* 0x00000005005b7308 */ /* 0x0003f40000000800 */
[----:B------:R-:W-:Y:S10]  /*4da0*/  MUFU.TANH R190, R66 ;  /* 0x0000004200be7308 */ /* 0x000ff40000002400 */
[----:B------:R-:W-:Y:S01]  /*4db0*/  MUFU.TANH R188, R67 ;  /* 0x0000004300bc7308 */ /* 0x000fe20000002400 */
[----:B-1----:R-:W-:Y:S01]  /*4dc0*/  FFMA.FTZ R5, R4, c[0x0][0x23c], -R8 ;  /* 0x00008f0004057a23 */ /* 0x002fe20000010808 */
[----:B------:R-:W-:Y:S02]  /*4dd0*/  MOV R4, R70 ;  /* 0x0000004600047202 */ /* 0x000fe40000000f00 */
[----:B------:R-:W-:Y:S02]  /*4de0*/  @P1 FSEL R4, R70, -INF , !P2 ;  /* 0xff80000046041808 */ /* 0x000fe40005000000 */
[----:B------:R-:W-:Y:S04]  /*4df0*/  PLOP3.LUT P1, PT, PT, PT, UP0, 0x80, 0x0 ;  /* 0x000000000000781c */ /* 0x000fe80003f2f008 */
[----:B------:R1:W-:Y:S01]  /*4e00*/  MUFU.EX2 R251, R5 ;  /* 0x0000000500fb7308 */ /* 0x0003e20000000800 */
[----:B------:R-:W-:Y:S09]  /*4e10*/  PLOP3.LUT P2, PT, PT, PT, UP0, 0x80, 0x0 ;  /* 0x000000000000781c */ /* 0x000ff20003f4f008 */
[----:B------:R-:W-:Y:S04]  /*4e20*/  MUFU.TANH R224, R63 ;  /* 0x0000003f00e07308 */ /* 0x000fe80000002400 */
[----:B------:R-:W-:Y:S02]  /*4e30*/  @P2 IADD3 R6, R11, 0x31, RZ ;  /* 0x000000310b062810 */ /* 0x000fe40007ffe0ff */
[----:B------:R-:W-:Y:S04]  /*4e40*/  PLOP3.LUT P2, PT, PT, PT, UP0, 0x80, 0x0 ;  /* 0x000000000000781c */ /* 0x000fe80003f4f008 */
[----:B------:R-:W-:Y:S01]  /*4e50*/  MUFU.EX2 R200, R13 ;  /* 0x0000000d00c87308 */ /* 0x000fe20000000800 */
[--C-:B-1----:R-:W-:Y:S01]  /*4e60*/  FFMA.FTZ R5, R4, c[0x0][0x23c], -R0.reuse ;  /* 0x00008f0004057a23 */ /* 0x102fe20000010800 */
[----:B------:R-:W-:Y:S02]  /*4e70*/  MOV R4, R69 ;  /* 0x0000004500047202 */ /* 0x000fe40000000f00 */
[----:B------:R-:W-:Y:S02]  /*4e80*/  @P0 FSEL R4, R69, -INF , !P3 ;  /* 0xff80000045040808 */ /* 0x000fe40005800000 */
[----:B------:R-:W-:Y:S04]  /*4e90*/  PLOP3.LUT P3, PT, PT, PT, UP0, 0x80, 0x0 ;  /* 0x000000000000781c */ /* 0x000fe80003f6f008 */
[----:B------:R-:W-:Y:S01]  /*4ea0*/  MUFU.EX2 R74, R5 ;  /* 0x00000005004a7308 */ /* 0x000fe20000000800 */
[----:B------:R-:W-:Y:S01]  /*4eb0*/  PLOP3.LUT P0, PT, PT, PT, UP0, 0x80, 0x0 ;  /* 0x000000000000781c */ /* 0x000fe20003f0f008 */
[----:B------:R-:W-:Y:S08]  /*4ec0*/  FFMA.FTZ R4, R4, c[0x0][0x23c], -R0 ;  /* 0x00008f0004047a23 */ /* 0x000ff00000010800 */
[----:B------:R1:W-:Y:S10]  /*4ed0*/  MUFU.EX2 R73, R4 ;  /* 0x0000000400497308 */ /* 0x0003f40000000800 */
[----:B------:R-:W2:Y:S10]  /*4ee0*/  MUFU.TANH R198, R54 ;  /* 0x0000003600c67308 */ /* 0x000eb40000002400 */
[----:B------:R-:W4:Y:S01]  /*4ef0*/  MUFU.TANH R197, R55 ;  /* 0x0000003700c57308 */ /* 0x000f220000002400 */
[C---:B-1----:R-:W-:Y:S02]  /*4f00*/  @P1 IADD3 R4, R11.reuse, 0x28, RZ ;  /* 0x000000280b041810 */ /* 0x042fe40007ffe0ff */
[----:B------:R-:W-:Y:S02]  /*4f10*/  PLOP3.LUT P1, PT, PT, PT, UP0, 0x80, 0x0 ;  /* 0x000000000000781c */ /* 0x000fe40003f2f008 */
[----:B------:R-:W-:Y:S02]  /*4f20*/  @P6 ISETP.GE.AND P6, PT, R4, UR4, PT ;  /* 0x0000000404006c0c */ /* 0x000fe4000bfc6270 */
[----:B------:R-:W-:Y:S03]  /*4f30*/  @P0 IADD3 R4, R11, 0x29, RZ ;  /* 0x000000290b040810 */ /* 0x000fe60007ffe0ff */
[----:B------:R-:W1:Y:S01]  /*4f40*/  MUFU.TANH R214, R56 ;  /* 0x0000003800d67308 */ /* 0x000e620000002400 */
[----:B------:R-:W-:Y:S02]  /*4f50*/  PLOP3.LUT P0, PT, PT, PT, UP0, 0x80, 0x0 ;  /* 0x000000000000781c */ /* 0x000fe40003f0f008 */
[----:B------:R-:W-:Y:S02]  /*4f60*/  @P3 ISETP.GE.AND P3, PT, R4, UR4, PT ;  /* 0x0000000404003c0c */ /* 0x000fe4000bf66270 */
[----:B------:R-:W-:Y:S03]  /*4f70*/  MOV R4, R223 ;  /* 0x000000df00047202 */ /* 0x000fe60000000f00 */
[----:B------:R-:W-:Y:S02]  /*4f80*/  @P1 FSEL R4, R223, -INF , !P6 ;  /* 0xff800000df041808 */ /* 0x000fe40007000000 */
[----:B------:R-:W1:Y:S01]  /*4f90*/  MUFU.TANH R212, R57 ;  /* 0x0000003900d47308 */ /* 0x000e620000002400 */
[----:B------:R-:W-:Y:S02]  /*4fa0*/  PLOP3.LUT P1, PT, PT, PT, UP0, 0x80, 0x0 ;  /* 0x000000000000781c */ /* 0x000fe40003f2f008 */
[--C-:B------:R-:W-:Y:S01]  /*4fb0*/  FFMA.FTZ R5, R4, c[0x0][0x23c], -R8.reuse ;  /* 0x00008f0004057a23 */ /* 0x100fe20000010808 */
[----:B------:R-:W-:Y:S02]  /*4fc0*/  MOV R4, R222 ;  /* 0x000000de00047202 */ /* 0x000fe40000000f00 */
[----:B------:R-:W-:Y:S02]  /*4fd0*/  @P0 FSEL R4, R222, -INF , !P3 ;  /* 0xff800000de040808 */ /* 0x000fe40005800000 */
[----:B------:R-:W-:Y:S02]  /*4fe0*/  PLOP3.LUT P0, PT, PT, PT, UP0, 0x80, 0x0 ;  /* 0x000000000000781c */ /* 0x000fe40003f0f008 */
[----:B------:R1:W-:Y:S10]  /*4ff0*/  MUFU.EX2 R245, R5 ;  /* 0x0000000500f57308 */ /* 0x0003f40000000800 */
[----:B------:R-:W2:Y:S10]  /*5000*/  MUFU.TANH R239, R58 ;  /* 0x0000003a00ef7308 */ /* 0x000eb40000002400 */
[----:B------:R-:W2:Y:S01]  /*5010*/  MUFU.TANH R237, R59 ;  /* 0x0000003b00ed7308 */ /* 0x000ea20000002400 */
[----:B-1----:R-:W-:Y:S01]  /*5020*/  FFMA.FTZ R5, R4, c[0x0][0x23c], -R8 ;  /* 0x00008f0004057a23 */ /* 0x002fe20000010808 */
[----:B------:R-:W-:Y:S02]  /*5030*/  MOV R4, R249 ;  /* 0x000000f900047202 */ /* 0x000fe40000000f00 */
[----:B------:R-:W-:Y:S02]  /*5040*/  @P1 FSEL R4, R249, -INF , !P6 ;  /* 0xff800000f9041808 */ /* 0x000fe40007000000 */
[----:B------:R-:W-:Y:S04]  /*5050*/  PLOP3.LUT P1, PT, PT, PT, UP0, 0x80, 0x0 ;  /* 0x000000000000781c */ /* 0x000fe80003f2f008 */
[----:B------:R1:W-:Y:S02]  /*5060*/  MUFU.EX2 R242, R5 ;  /* 0x0000000500f27308 */ /* 0x0003e40000000800 */
[--C-:B-1----:R-:W-:Y:S01]  /*5070*/  FFMA.FTZ R5, R4, c[0x0][0x23c], -R0.reuse ;  /* 0x00008f0004057a23 */ /* 0x102fe20000010800 */
[----:B------:R-:W-:Y:S02]  /*5080*/  MOV R4, R248 ;  /* 0x000000f800047202 */ /* 0x000fe40000000f00 */
[----:B------:R-:W-:Y:S05]  /*5090*/  @P0 FSEL R4, R248, -INF , !P3 ;  /* 0xff800000f8040808 */ /* 0x000fea0005800000 */
[----:B------:R-:W-:Y:S01]  /*50a0*/  MUFU.EX2 R72, R5 ;  /* 0x0000000500487308 */ /* 0x000fe20000000800 */
[----:B------:R-:W-:Y:S01]  /*50b0*/  PLOP3.LUT P0, PT, PT, PT, UP0, 0x80, 0x0 ;  /* 0x000000000000781c */ /* 0x000fe20003f0f008 */
[----:B------:R-:W-:Y:S08]  /*50c0*/  FFMA.FTZ R4, R4, c[0x0][0x23c], -R0 ;  /* 0x00008f0004047a23 */ /* 0x000ff00000010800 */
[----:B------:R1:W-:Y:S02]  /*50d0*/  MUFU.EX2 R71, R4 ;  /* 0x0000000400477308 */ /* 0x0003e40000000800 */
[----:B-1----:R-:W-:Y:S02]  /*50e0*/  MOV R4, R192 ;  /* 0x000000c000047202 */ /* 0x002fe40000000f00 */
[----:B------:R-:W-:Y:S02]  /*50f0*/  @P0 FSEL R4, R192, -INF , !P6 ;  /* 0xff800000c0040808 */ /* 0x000fe40007000000 */
[----:B------:R-:W-:Y:S03]  /*5100*/  PLOP3.LUT P0, PT, PT, PT, UP0, 0x80, 0x0 ;  /* 0x000000000000781c */ /* 0x000fe60003f0f008 */
[--C-:B------:R-:W-:Y:S01]  /*5110*/  FFMA.FTZ R5, R4, c[0x0][0x23c], -R10.reuse ;  /* 0x00008f0004057a23 */ /* 0x100fe2000001080a */
[----:B------:R-:W-:Y:S02]  /*5120*/  MOV R4, R191 ;  /* 0x000000bf00047202 */ /* 0x000fe40000000f00 */
[----:B------:R-:W-:Y:S01]  /*5130*/  @P1 FSEL R4, R191, -INF , !P3 ;  /* 0xff800000bf041808 */ /* 0x000fe20005800000 */
[----:B------:R1:W-:Y:S01]  /*5140*/  MUFU.EX2 R189, R5 ;  /* 0x0000000500bd7308 */ /* 0x0003e20000000800 */
[----:B------:R-:W-:Y:S03]  /*5150*/  PLOP3.LUT P1, PT, PT, PT, UP0, 0x80, 0x0 ;  /* 0x000000000000781c */ /* 0x000fe60003f2f008 */
[--C-:B-1----:R-:W-:Y:S01]  /*5160*/  FFMA.FTZ R5, R4, c[0x0][0x23c], -R10.reuse ;  /* 0x00008f0004057a23 */ /* 0x102fe2000001080a */
[----:B------:R-:W-:Y:S02]  /*5170*/  MOV R4, R202 ;  /* 0x000000ca00047202 */ /* 0x000fe40000000f00 */
[----:B------:R-:W-:Y:S03]  /*5180*/  @P0 FSEL R4, R202, -INF , !P6 ;  /* 0xff800000ca040808 */ /* 0x000fe60007000000 */
[----:B------:R1:W-:Y:S01]  /*5190*/  MUFU.EX2 R163, R5 ;  /* 0x0000000500a37308 */ /* 0x0003e20000000800 */
[----:B------:R-:W-:Y:S02]  /*51a0*/  PLOP3.LUT P6, PT, PT, PT, UP0, 0x80, 0x0 ;  /* 0x000000000000781c */ /* 0x000fe40003fcf008 */
[----:B------:R-:W-:Y:S11]  /*51b0*/  PLOP3.LUT P0, PT, PT, PT, UP0, 0x80, 0x0 ;  /* 0x000000000000781c */ /* 0x000ff60003f0f008 */
[----:B------:R-:W-:Y:S01]  /*51c0*/  @P6 ISETP.GE.AND P6, PT, R6, UR4, PT ;  /* 0x0000000406006c0c */ /* 0x000fe2000bfc6270 */
[--C-:B-1----:R-:W-:Y:S01]  /*51d0*/  FFMA.FTZ R5, R4, c[0x0][0x23c], -R9.reuse ;  /* 0x00008f0004057a23 */ /* 0x102fe20000010809 */
[----:B------:R-:W-:Y:S02]  /*51e0*/  MOV R4, R201 ;  /* 0x000000c900047202 */ /* 0x000fe40000000f00 */
[----:B------:R-:W-:Y:S01]  /*51f0*/  @P1 FSEL R4, R201, -INF , !P3 ;  /* 0xff800000c9041808 */ /* 0x000fe20005800000 */
[----:B------:R1:W-:Y:S01]  /*5200*/  MUFU.EX2 R207, R5 ;  /* 0x0000000500cf7308 */ /* 0x0003e20000000800 */
[----:B------:R-:W-:Y:S02]  /*5210*/  PLOP3.LUT P3, PT, PT, PT, UP0, 0x80, 0x0 ;  /* 0x000000000000781c */ /* 0x000fe40003f6f008 */
[----:B------:R-:W-:Y:S11]  /*5220*/  PLOP3.LUT P1, PT, PT, PT, UP0, 0x80, 0x0 ;  /* 0x000000000000781c */ /* 0x000ff60003f2f008 */
[C---:B------:R-:W-:Y:S02]  /*5230*/  @P3 IADD3 R6, R11.reuse, 0x38, RZ ;  /* 0x000000380b063810 */ /* 0x040fe40007ffe0ff */
[----:B------:R-:W-:Y:S01]  /*5240*/  @P4 IADD3 R11, R11, 0x39, RZ ;  /* 0x000000390b0b4810 */ /* 0x000fe20007ffe0ff */
[--C-:B-1----:R-:W-:Y:S01]  /*5250*/  FFMA.FTZ R5, R4, c[0x0][0x23c], -R9.reuse ;  /* 0x00008f0004057a23 */ /* 0x102fe20000010809 */
[----:B------:R-:W-:Y:S02]  /*5260*/  MOV R4, R187 ;  /* 0x000000bb00047202 */ /* 0x000fe40000000f00 */
[----:B------:R-:W-:Y:S01]  /*5270*/  @P0 FSEL R4, R187, -INF , !P5 ;  /* 0xff800000bb040808 */ /* 0x000fe20006800000 */
[----:B------:R1:W1:Y:S01]  /*5280*/  MUFU.EX2 R206, R5 ;  /* 0x0000000500ce7308 */ /* 0x0002620000000800 */
[----:B------:R-:W-:Y:S03]  /*5290*/  PLOP3.LUT P0, PT, PT, PT, UP0, 0x80, 0x0 ;  /* 0x000000000000781c */ /* 0x000fe60003f0f008 */
[--C-:B-1----:R-:W-:Y:S01]  /*52a0*/  FFMA.FTZ R5, R4, c[0x0][0x23c], -R10.reuse ;  /* 0x00008f0004057a23 */ /* 0x102fe2000001080a */
[----:B---3--:R-:W-:Y:S02]  /*52b0*/  MOV R4, R186 ;  /* 0x000000ba00047202 */ /* 0x008fe40000000f00 */
[----:B------:R-:W-:Y:S03]  /*52c0*/  @P1 FSEL R4, R186, -INF , !P6 ;  /* 0xff800000ba041808 */ /* 0x000fe60007000000 */
[----:B------:R1:W-:Y:S01]  /*52d0*/  MUFU.EX2 R115, R5 ;  /* 0x0000000500737308 */ /* 0x0003e20000000800 */
[----:B------:R-:W-:Y:S01]  /*52e0*/  PLOP3.LUT P1, PT, PT, PT, UP0, 0x80, 0x0 ;  /* 0x000000000000781c */ /* 0x000fe20003f2f008 */
[----:B-1----:R-:W-:Y:S01]  /*52f0*/  FFMA.FTZ R5, R4, c[0x0][0x23c], -R10 ;  /* 0x00008f0004057a23 */ /* 0x002fe2000001080a */
[----:B--2---:R-:W-:Y:S02]  /*5300*/  MOV R4, R198 ;  /* 0x000000c600047202 */ /* 0x004fe40000000f00 */
[----:B------:R-:W-:Y:S05]  /*5310*/  @P0 FSEL R4, R198, -INF , !P5 ;  /* 0xff800000c6040808 */ /* 0x000fea0006800000 */
[----:B------:R1:W-:Y:S01]  /*5320*/  MUFU.EX2 R114, R5 ;  /* 0x0000000500727308 */ /* 0x0003e20000000800 */
[----:B------:R-:W-:Y:S01]  /*5330*/  PLOP3.LUT P0, PT, PT, PT, UP0, 0x80, 0x0 ;  /* 0x000000000000781c */ /* 0x000fe20003f0f008 */
[--C-:B-1----:R-:W-:Y:S01]  /*5340*/  FFMA.FTZ R5, R4, c[0x0][0x23c], -R9.reuse ;  /* 0x00008f0004057a23 */ /* 0x102fe20000010809 */
[----:B----4-:R-:W-:Y:S02]  /*5350*/  MOV R4, R197 ;  /* 0x000000c500047202 */ /* 0x010fe40000000f00 */
[----:B------:R-:W-:Y:S05]  /*5360*/  @P1 FSEL R4, R197, -INF , !P6 ;  /* 0xff800000c5041808 */ /* 0x000fea0007000000 */
[----:B------:R1:W-:Y:S01]  /*5370*/  MUFU.EX2 R205, R5 ;  /* 0x0000000500cd7308 */ /* 0x0003e20000000800 */
[----:B------:R-:W-:Y:S01]  /*5380*/  PLOP3.LUT P1, PT, PT, PT, UP0, 0x80, 0x0 ;  /* 0x000000000000781c */ /* 0x000fe20003f2f008 */
[--C-:B-1----:R-:W-:Y:S01]  /*5390*/  FFMA.FTZ R5, R4, c[0x0][0x23c], -R9.reuse ;  /* 0x00008f0004057a23 */ /* 0x102fe20000010809 */
[----:B------:R-:W-:Y:S02]  /*53a0*/  MOV R4, R214 ;  /* 0x000000d600047202 */ /* 0x000fe40000000f00 */
[----:B------:R-:W-:Y:S05]  /*53b0*/  @P2 FSEL R4, R214, -INF , !P5 ;  /* 0xff800000d6042808 */ /* 0x000fea0006800000 */
[----:B------:R1:W-:Y:S01]  /*53c0*/  MUFU.EX2 R203, R5 ;  /* 0x0000000500cb7308 */ /* 0x0003e20000000800 */
[----:B------:R-:W-:Y:S11]  /*53d0*/  PLOP3.LUT P2, PT, PT, PT, UP0, 0x80, 0x0 ;  /* 0x000000000000781c */ /* 0x000ff60003f4f008 */
[----:B------:R-:W-:Y:S02]  /*53e0*/  @!UPT UIADD3 URZ, URZ, URZ, URZ ;  /* 0x0000003f3f3ff290 */ /* 0x000fe4000fffe03f */
[----:B------:R-:W-:Y:S02]  /*53f0*/  @P2 ISETP.GE.AND P3, PT, R6, UR4, PT ;  /* 0x0000000406002c0c */ /* 0x000fe4000bf66270 */
[----:B------:R-:W-:Y:S02]  /*5400*/  F2FP.BF16.PACK_AB R6, R182, R183 ;  /* 0x000000b7b606723e */ /* 0x000fe400000010ff */
[----:B------:R-:W-:Y:S03]  /*5410*/  PLOP3.LUT P2, PT, PT, PT, UP0, 0x80, 0x0 ;  /* 0x000000000000781c */ /* 0x000fe60003f4f008 */
[----:B------:R2:W-:Y:S01]  /*5420*/  STS [R181+0x10400], R6 ;  /* 0x01040006b5007388 */ /* 0x0005e20000000800 */
[--C-:B-1----:R-:W-:Y:S01]  /*5430*/  FFMA.FTZ R5, R4, c[0x0][0x23c], -R8.reuse ;  /* 0x00008f0004057a23 */ /* 0x102fe20000010808 */
[----:B------:R-:W-:Y:S02]  /*5440*/  MOV R4, R212 ;  /* 0x000000d400047202 */ /* 0x000fe40000000f00 */
[----:B------:R-:W-:Y:S01]  /*5450*/  @P0 FSEL R4, R212, -INF , !P6 ;  /* 0xff800000d4040808 */ /* 0x000fe20007000000 */
[----:B------:R1:W-:Y:S01]  /*5460*/  MUFU.EX2 R241, R5 ;  /* 0x0000000500f17308 */ /* 0x0003e20000000800 */
[----:B------:R-:W-:Y:S02]  /*5470*/  PLOP3.LUT P0, PT, PT, PT, UP0, 0x80, 0x0 ;  /* 0x000000000000781c */ /* 0x000fe40003f0f008 */
[----:B--2---:R-:W-:Y:S01]  /*5480*/  F2FP.BF16.PACK_AB R6, R158, R159 ;  /* 0x0000009f9e06723e */ /* 0x004fe200000010ff */
[----:B-1----:R-:W-:Y:S01]  /*5490*/  FFMA.FTZ R5, R4, c[0x0][0x23c], -R8 ;  /* 0x00008f0004057a23 */ /* 0x002fe20000010808 */
[----:B------:R-:W-:Y:S02]  /*54a0*/  MOV R4, R239 ;  /* 0x000000ef00047202 */ /* 0x000fe40000000f00 */
[----:B------:R-:W-:Y:S03]  /*54b0*/  @P1 FSEL R4, R239, -INF , !P5 ;  /* 0xff800000ef041808 */ /* 0x000fe60006800000 */
[----:B------:R1:W-:Y:S01]  /*54c0*/  MUFU.EX2 R236, R5 ;  /* 0x0000000500ec7308 */ /* 0x0003e20000000800 */
[----:B------:R-:W-:Y:S11]  /*54d0*/  PLOP3.LUT P1, PT, PT, PT, UP0, 0x80, 0x0 ;  /* 0x000000000000781c */ /* 0x000ff60003f2f008 */
[----:B------:R-:W-:Y:S02]  /*54e0*/  @!UPT UIADD3 URZ, URZ, URZ, URZ ;  /* 0x0000003f3f3ff290 */ /* 0x000fe4000fffe03f */
[----:B------:R-:W-:Y:S01]  /*54f0*/  @P1 ISETP.GE.AND P1, PT, R11, UR4, PT ;  /* 0x000000040b001c0c */ /* 0x000fe2000bf26270 */
[--C-:B-1----:R-:W-:Y:S01]  /*5500*/  FFMA.FTZ R5, R4, c[0x0][0x23c], -R0.reuse ;  /* 0x00008f0004057a23 */ /* 0x102fe20000010800 */
[----:B------:R-:W-:Y:S02]  /*5510*/  MOV R4, R237 ;  /* 0x000000ed00047202 */ /* 0x000fe40000000f00 */
[----:B------:R-:W-:Y:S01]  /*5520*/  @P0 FSEL R4, R237, -INF , !P6 ;  /* 0xff800000ed040808 */ /* 0x000fe20007000000 */
[----:B------:R1:W-:Y:S01]  /*5530*/  MUFU.EX2 R68, R5 ;  /* 0x0000000500447308 */ /* 0x0003e20000000800 */
[----:B------:R-:W-:Y:S03]  /*5540*/  PLOP3.LUT P0, PT, PT, PT, UP0, 0x80, 0x0 ;  /* 0x000000000000781c */ /* 0x000fe60003f0f008 */
[----:B-1----:R-:W-:Y:S01]  /*5550*/  FFMA.FTZ R5, R4, c[0x0][0x23c], -R0 ;  /* 0x00008f0004057a23 */ /* 0x002fe20000010800 */
[----:B------:R-:W-:Y:S02]  /*5560*/  MOV R4, R211 ;  /* 0x000000d300047202 */ /* 0x000fe40000000f00 */
[----:B------:R-:W-:Y:S03]  /*5570*/  @P2 FSEL R4, R211, -INF , !P3 ;  /* 0xff800000d3042808 */ /* 0x000fe60005800000 */
[----:B------:R1:W-:Y:S01]  /*5580*/  MUFU.EX2 R3, R5 ;  /* 0x0000000500037308 */ /* 0x0003e20000000800 */
[----:B------:R-:W-:Y:S01]  /*5590*/  PLOP3.LUT P2, PT, PT, PT, UP0, 0x80, 0x0 ;  /* 0x000000000000781c */ /* 0x000fe20003f4f008 */
[--C-:B------:R-:W-:Y:S08]  /*55a0*/  FFMA.FTZ R4, R4, c[0x0][0x23c], -R8.reuse ;  /* 0x00008f0004047a23 */ /* 0x100ff00000010808 */
[----:B------:R2:W-:Y:S04]  /*55b0*/  MUFU.EX2 R229, R4 ;  /* 0x0000000400e57308 */ /* 0x0005e80000000800 */
[----:B------:R-:W-:Y:S02]  /*55c0*/  @P2 FSEL R7, R225, -INF , !P3 ;  /* 0xff800000e1072808 */ /* 0x000fe40005800000 */
[----:B------:R-:W-:Y:S02]  /*55d0*/  PLOP3.LUT P2, PT, PT, PT, UP0, 0x80, 0x0 ;  /* 0x000000000000781c */ /* 0x000fe40003f4f008 */
[----:B-1----:R-:W-:Y:S02]  /*55e0*/  MOV R5, R210 ;  /* 0x000000d200057202 */ /* 0x002fe40000000f00 */
[----:B------:R-:W-:Y:S02]  /*55f0*/  @P0 FSEL R5, R210, -INF , !P1 ;  /* 0xff800000d2050808 */ /* 0x000fe40004800000 */
[----:B------:R-:W-:Y:S03]  /*5600*/  PLOP3.LUT P0, PT, PT, PT, UP0, 0x80, 0x0 ;  /* 0x000000000000781c */ /* 0x000fe60003f0f008 */
[----:B------:R-:W-:Y:S01]  /*5610*/  FFMA.FTZ R8, R5, c[0x0][0x23c], -R8 ;  /* 0x00008f0005087a23 */ /* 0x000fe20000010808 */
[----:B------:R-:W-:Y:S02]  /*5620*/  F2FP.BF16.PACK_AB R5, R226, R228 ;  /* 0x000000e4e205723e */ /* 0x000fe400000010ff */
[----:B--2---:R-:W-:Y:S01]  /*5630*/  F2FP.BF16.PACK_AB R4, R184, R185 ;  /* 0x000000b9b804723e */ /* 0x004fe200000010ff */
[----:B------:R1:W-:Y:S04]  /*5640*/  MUFU.EX2 R227, R8 ;  /* 0x0000000800e37308 */ /* 0x0003e80000000800 */
[----:B------:R2:W-:Y:S04]  /*5650*/  STS [R181+0x10000], R4 ;  /* 0x01000004b5007388 */ /* 0x0005e80000000800 */
[----:B------:R3:W-:Y:S01]  /*5660*/  STS [R179+0x10000], R5 ;  /* 0x01000005b3007388 */ /* 0x0007e20000000800 */
[----:B-1----:R-:W-:Y:S01]  /*5670*/  FFMA.FTZ R8, R7, c[0x0][0x23c], -R0 ;  /* 0x00008f0007087a23 */ /* 0x002fe20000010800 */
[----:B------:R-:W-:Y:S02]  /*5680*/  MOV R7, R111 ;  /* 0x0000006f00077202 */ /* 0x000fe40000000f00 */
[----:B------:R-:W-:Y:S01]  /*5690*/  @P0 FSEL R7, R111, -INF , !P3 ;  /* 0xff8000006f070808 */ /* 0x000fe20005800000 */
[----:B------:R1:W-:Y:S01]  /*56a0*/  MUFU.EX2 R2, R8 ;  /* 0x0000000800027308 */ /* 0x0003e20000000800 */
[----:B--2---:R-:W-:Y:S02]  /*56b0*/  F2FP.BF16.PACK_AB R4, R161, R162 ;  /* 0x000000a2a104723e */ /* 0x004fe400000010ff */
[----:B------:R-:W-:Y:S01]  /*56c0*/  PLOP3.LUT P0, PT, PT, PT, UP0, 0x80, 0x0 ;  /* 0x000000000000781c */ /* 0x000fe20003f0f008 */
[--C-:B------:R-:W-:Y:S01]  /*56d0*/  FFMA.FTZ R7, R7, c[0x0][0x23c], -R10.reuse ;  /* 0x00008f0007077a23 */ /* 0x100fe2000001080a */
[----:B---3--:R-:W-:Y:S01]  /*56e0*/  F2FP.BF16.PACK_AB R5, R89, R90 ;  /* 0x0000005a5905723e */ /* 0x008fe200000010ff */
[----:B------:R2:W-:Y:S04]  /*56f0*/  STS [R179+0x10400], R4 ;  /* 0x01040004b3007388 */ /* 0x0005e80000000800 */
[----:B------:R3:W-:Y:S01]  /*5700*/  STS [R181+0x12000], R6 ;  /* 0x01200006b5007388 */ /* 0x0007e20000000800 */
[----:B------:R4:W-:Y:S03]  /*5710*/  MUFU.EX2 R113, R7 ;  /* 0x0000000700717308 */ /* 0x0009e60000000800 */
[----:B------:R4:W-:Y:S01]  /*5720*/  STS [R181+0x12400], R5 ;  /* 0x01240005b5007388 */ /* 0x0009e20000000800 */
[----:B-1----:R-:W-:Y:S02]  /*5730*/  MOV R8, R110 ;  /* 0x0000006e00087202 */ /* 0x002fe40000000f00 */
[----:B------:R-:W-:Y:S02]  /*5740*/  @P2 FSEL R8, R110, -INF , !P1 ;  /* 0xff8000006e082808 */ /* 0x000fe40004800000 */
[----:B------:R-:W-:Y:S03]  /*5750*/  PLOP3.LUT P2, PT, PT, PT, UP0, 0x80, 0x0 ;  /* 0x000000000000781c */ /* 0x000fe60003f4f008 */
[----:B------:R-:W-:Y:S01]  /*5760*/  FFMA.FTZ R10, R8, c[0x0][0x23c], -R10 ;  /* 0x00008f00080a7a23 */ /* 0x000fe2000001080a */
[----:B--2---:R-:W-:Y:S02]  /*5770*/  F2FP.BF16.PACK_AB R4, R153, R156 ;  /* 0x0000009c9904723e */ /* 0x004fe400000010ff */
[----:B------:R-:W-:Y:S01]  /*5780*/  F2FP.BF16.PACK_AB R8, R252, R160 ;  /* 0x000000a0fc08723e */ /* 0x000fe200000010ff */
[----:B------:R1:W2:Y:S01]  /*5790*/  MUFU.EX2 R112, R10 ;  /* 0x0000000a00707308 */ /* 0x0002a20000000800 */
[----:B---3--:R-:W-:Y:S01]  /*57a0*/  F2FP.BF16.PACK_AB R6, R87, R88 ;  /* 0x000000585706723e */ /* 0x008fe200000010ff */
[----:B------:R3:W-:Y:S01]  /*57b0*/  STS [R179+0x12000], R4 ;  /* 0x01200004b3007388 */ /* 0x0007e20000000800 */
[----:B----4-:R-:W-:Y:S02]  /*57c0*/  F2FP.BF16.PACK_AB R7, R96, R97 ;  /* 0x000000616007723e */ /* 0x010fe400000010ff */
[----:B------:R-:W-:Y:S01]  /*57d0*/  MOV R5, R190 ;  /* 0x000000be00057202 */ /* 0x000fe20000000f00 */
[----:B------:R4:W-:Y:S01]  /*57e0*/  STS [R179+0x12400], R6 ;  /* 0x01240006b3007388 */ /* 0x0009e20000000800 */
[----:B------:R-:W-:Y:S02]  /*57f0*/  @P0 FSEL R5, R190, -INF , !P3 ;  /* 0xff800000be050808 */ /* 0x000fe40005800000 */
[----:B------:R-:W-:Y:S01]  /*5800*/  PLOP3.LUT P0, PT, PT, PT, UP0, 0x80, 0x0 ;  /* 0x000000000000781c */ /* 0x000fe20003f0f008 */
[----:B------:R2:W-:Y:S02]  /*5810*/  STS [R180+0x10400], R8 ;  /* 0x01040008b4007388 */ /* 0x0005e40000000800 */
[--C-:B-1----:R-:W-:Y:S01]  /*5820*/  FFMA.FTZ R10, R5, c[0x0][0x23c], -R9.reuse ;  /* 0x00008f00050a7a23 */ /* 0x102fe20000010809 */
[----:B------:R-:W-:Y:S02]  /*5830*/  F2FP.BF16.PACK_AB R5, R204, R208 ;  /* 0x000000d0cc05723e */ /* 0x000fe400000010ff */
[----:B---3--:R-:W-:Y:S01]  /*5840*/  F2FP.BF16.PACK_AB R4, R218, R219 ;  /* 0x000000dbda04723e */ /* 0x008fe200000010ff */
[----:B------:R-:W-:Y:S01]  /*5850*/  MUFU.EX2 R196, R10 ;  /* 0x0000000a00c47308 */ /* 0x000fe20000000800 */
[----:B----4-:R-:W-:Y:S03]  /*5860*/  MOV R6, R188 ;  /* 0x000000bc00067202 */ /* 0x010fe60000000f00 */
[----:B------:R1:W-:Y:S01]  /*5870*/  STS [R180+0x10000], R4 ;  /* 0x01000004b4007388 */ /* 0x0003e20000000800 */
[----:B------:R-:W-:Y:S02]  /*5880*/  @P2 FSEL R6, R188, -INF , !P1 ;  /* 0xff800000bc062808 */ /* 0x000fe40004800000 */
[----:B--2---:R-:W-:Y:S01]  /*5890*/  MOV R8, R224 ;  /* 0x000000e000087202 */ /* 0x004fe20000000f00 */
[----:B------:R2:W-:Y:S01]  /*58a0*/  STS [R178+0x10000], R5 ;  /* 0x01000005b2007388 */ /* 0x0005e20000000800 */
[----:B------:R-:W-:Y:S01]  /*58b0*/  @P0 FSEL R8, R224, -INF , !P1 ;  /* 0xff800000e0080808 */ /* 0x000fe20004800000 */
[----:B------:R-:W-:Y:S01]  /*58c0*/  FFMA.FTZ R9, R6, c[0x0][0x23c], -R9 ;  /* 0x00008f0006097a23 */ /* 0x000fe20000010809 */
[----:B------:R-:W-:Y:S02]  /*58d0*/  F2FP.BF16.PACK_AB R6, R94, R95 ;  /* 0x0000005f5e06723e */ /* 0x000fe400000010ff */
[----:B------:R-:W-:Y:S01]  /*58e0*/  IADD3 R108, P0, R108, UR11, RZ ;  /* 0x0000000b6c6c7c10 */ /* 0x000fe2000ff1e0ff */
[----:B------:R-:W-:Y:S01]  /*58f0*/  FFMA.FTZ R0, R8, c[0x0][0x23c], -R0 ;  /* 0x00008f0008007a23 */ /* 0x000fe20000010800 */
[----:B------:R-:W3:Y:S01]  /*5900*/  MUFU.EX2 R195, R9 ;  /* 0x0000000900c37308 */ /* 0x000ee20000000800 */
[----:B------:R-:W-:Y:S09]  /*5910*/  PLOP3.LUT P1, PT, PT, PT, UP5, 0x80, 0x0 ;  /* 0x000000000000781c */ /* 0x000ff20003f2f058 */
[----:B------:R4:W3:Y:S01]  /*5920*/  MUFU.EX2 R250, R0 ;  /* 0x0000000000fa7308 */ /* 0x0008e20000000800 */
[----:B-1----:R-:W-:Y:S02]  /*5930*/  F2FP.BF16.PACK_AB R4, R230, R231 ;  /* 0x000000e7e604723e */ /* 0x002fe400000010ff */
[----:B--2---:R-:W-:Y:S03]  /*5940*/  F2FP.BF16.PACK_AB R5, R79, R80 ;  /* 0x000000504f05723e */ /* 0x004fe600000010ff */
[----:B------:R1:W-:Y:S04]  /*5950*/  STS [R178+0x10400], R4 ;  /* 0x01040004b2007388 */ /* 0x0003e80000000800 */
[----:B------:R2:W-:Y:S01]  /*5960*/  STS [R180+0x12000], R7 ;  /* 0x01200007b4007388 */ /* 0x0005e20000000800 */
[----:B----4-:R-:W-:Y:S02]  /*5970*/  F2FP.BF16.PACK_AB R0, R206, R207 ;  /* 0x000000cfce00723e */ /* 0x010fe400000010ff */
[----:B-1----:R-:W-:Y:S02]  /*5980*/  F2FP.BF16.PACK_AB R4, R166, R200 ;  /* 0x000000c8a604723e */ /* 0x002fe400000010ff */
[----:B--2---:R-:W-:Y:S05]  /*5990*/  F2FP.BF16.PACK_AB R7, R81, R82 ;  /* 0x000000525107723e */ /* 0x004fea00000010ff */
[----:B------:R1:W-:Y:S04]  /*59a0*/  STS [R180+0x12400], R7 ;  /* 0x01240007b4007388 */ /* 0x0003e80000000800 */
[----:B------:R2:W-:Y:S04]  /*59b0*/  STS [R178+0x12000], R6 ;  /* 0x01200006b2007388 */ /* 0x0005e80000000800 */
[----:B------:R4:W-:Y:S04]  /*59c0*/  STS [R178+0x12400], R5 ;  /* 0x01240005b2007388 */ /* 0x0009e80000000800 */
[----:B------:R3:W-:Y:S01]  /*59d0*/  STS [R174+0x10000], R4 ;  /* 0x01000004ae007388 */ /* 0x0007e20000000800 */
[----:B-1----:R-:W-:Y:S02]  /*59e0*/  F2FP.BF16.PACK_AB R7, R220, R221 ;  /* 0x000000dddc07723e */ /* 0x002fe400000010ff */
[----:B--2---:R-:W-:Y:S03]  /*59f0*/  F2FP.BF16.PACK_AB R6, R251, R91 ;  /* 0x0000005bfb06723e */ /* 0x004fe600000010ff */
[----:B------:R1:W-:Y:S01]  /*5a00*/  STS [R174+0x10400], R7 ;  /* 0x01040007ae007388 */ /* 0x0003e20000000800 */
[----:B----4-:R-:W-:Y:S03]  /*5a10*/  F2FP.BF16.PACK_AB R5, R73, R74 ;  /* 0x0000004a4905723e */ /* 0x010fe600000010ff */
[----:B------:R2:W-:Y:S01]  /*5a20*/  STS [R175+0x10400], R0 ;  /* 0x01040000af007388 */ /* 0x0005e20000000800 */
[----:B---3--:R-:W-:Y:S05]  /*5a30*/  F2FP.BF16.PACK_AB R4, R163, R189 ;  /* 0x000000bda304723e */ /* 0x008fea00000010ff */
[----:B------:R3:W-:Y:S04]  /*5a40*/  STS [R175+0x10000], R4 ;  /* 0x01000004af007388 */ /* 0x0007e80000000800 */
[----:B------:R4:W-:Y:S04]  /*5a50*/  STS [R174+0x12000], R6 ;  /* 0x01200006ae007388 */ /* 0x0009e80000000800 */
[----:B------:R4:W-:Y:S01]  /*5a60*/  STS [R174+0x12400], R5 ;  /* 0x01240005ae007388 */ /* 0x0009e20000000800 */
[----:B-1----:R-:W-:Y:S02]  /*5a70*/  F2FP.BF16.PACK_AB R7, R242, R245 ;  /* 0x000000f5f207723e */ /* 0x002fe400000010ff */
[----:B--2---:R-:W-:Y:S03]  /*5a80*/  F2FP.BF16.PACK_AB R0, R112, R113 ;  /* 0x000000717000723e */ /* 0x004fe600000010ff */
[----:B------:R1:W-:Y:S01]  /*5a90*/  STS [R175+0x12000], R7 ;  /* 0x01200007af007388 */ /* 0x0003e20000000800 */
[----:B---3--:R-:W-:Y:S02]  /*5aa0*/  F2FP.BF16.PACK_AB R4, R203, R205 ;  /* 0x000000cdcb04723e */ /* 0x008fe400000010ff */
[----:B----4-:R-:W-:Y:S02]  /*5ab0*/  F2FP.BF16.PACK_AB R6, R71, R72 ;  /* 0x000000484706723e */ /* 0x010fe400000010ff */
[----:B------:R-:W-:Y:S03]  /*5ac0*/  F2FP.BF16.PACK_AB R5, R114, R115 ;  /* 0x000000737205723e */ /* 0x000fe600000010ff */
[----:B------:R2:W-:Y:S04]  /*5ad0*/  STS [R175+0x12400], R6 ;  /* 0x01240006af007388 */ /* 0x0005e80000000800 */
[----:B------:R3:W-:Y:S04]  /*5ae0*/  STS [R177+0x10000], R5 ;  /* 0x01000005b1007388 */ /* 0x0007e80000000800 */
[----:B------:R4:W-:Y:S01]  /*5af0*/  STS [R177+0x10400], R4 ;  /* 0x01040004b1007388 */ /* 0x0009e20000000800 */
[----:B-1----:R-:W-:Y:S03]  /*5b00*/  F2FP.BF16.PACK_AB R7, R236, R241 ;  /* 0x000000f1ec07723e */ /* 0x002fe600000010ff */
[----:B------:R1:W-:Y:S01]  /*5b10*/  STS [R176+0x10000], R0 ;  /* 0x01000000b0007388 */ /* 0x0003e20000000800 */
[----:B--2---:R-:W-:Y:S02]  /*5b20*/  F2FP.BF16.PACK_AB R6, R3, R68 ;  /* 0x000000440306723e */ /* 0x004fe400000010ff */
[----:B---3--:R-:W-:Y:S02]  /*5b30*/  F2FP.BF16.PACK_AB R5, R195, R196 ;  /* 0x000000c4c305723e */ /* 0x008fe400000010ff */
[----:B----4-:R-:W-:Y:S03]  /*5b40*/  F2FP.BF16.PACK_AB R4, R227, R229 ;  /* 0x000000e5e304723e */ /* 0x010fe600000010ff */
[----:B------:R-:W-:Y:S01]  /*5b50*/  STS [R176+0x10400], R5 ;  /* 0x01040005b0007388 */ /* 0x000fe20000000800 */
[----:B-1----:R-:W-:Y:S03]  /*5b60*/  F2FP.BF16.PACK_AB R0, R250, R2 ;  /* 0x00000002fa00723e */ /* 0x002fe600000010ff */
[----:B------:R-:W-:Y:S04]  /*5b70*/  STS [R177+0x12000], R7 ;  /* 0x01200007b1007388 */ /* 0x000fe80000000800 */
[----:B------:R-:W-:Y:S04]  /*5b80*/  STS [R177+0x12400], R6 ;  /* 0x01240006b1007388 */ /* 0x000fe80000000800 */
[----:B------:R1:W-:Y:S04]  /*5b90*/  STS [R176+0x12400], R0 ;  /* 0x01240000b0007388 */ /* 0x0003e80000000800 */
[----:B------:R-:W-:Y:S04]  /*5ba0*/  STS [R176+0x12000], R4 ;  /* 0x01200004b0007388 */ /* 0x000fe80000000800 */
[----:B------:R-:W2:Y:S08]  /*5bb0*/  LDSM.16.M88.4 R64, [R154+0x4000] ;  /* 0x004000009a40783b */ /* 0x000eb00000000200 */
[----:B------:R-:W3:Y:S08]  /*5bc0*/  LDSM.16.M88.4 R60, [R154+0x5000] ;  /* 0x005000009a3c783b */ /* 0x000ef00000000200 */
[----:B------:R-:W3:Y:S08]  /*5bd0*/  LDSM.16.M88.4 R100, [R155+0x4000] ;  /* 0x004000009b64783b */ /* 0x000ef00000000200 */
[----:B-1----:R-:W4:Y:S04]  /*5be0*/  LDL R0, [R1+0x18] ;  /* 0x0000180001007983 */ /* 0x002f280000100800 */
[----:B------:R-:W1:Y:S01]  /*5bf0*/  LDSM.16.M88.4 R104, [R155+0x5000] ;  /* 0x005000009b68783b */ /* 0x000e620000000200 */
[-C--:B--2---:R-:W-:Y:S08]  /*5c00*/  HMMA.16816.F32.BF16 R4, R64, R116.reuse, RZ ;  /* 0x000000744004723c */ /* 0x084ff000000418ff */
        /* <DEDUP_REMOVED lines=15> */
[-C--:B------:R-:W-:Y:S08]  /*5d00*/  HMMA.16816.F32.BF16 R4, R100, R132.reuse, R4 ;  /* 0x000000846404723c */ /* 0x080ff00000041804 */
[C---:B-1----:R-:W-:Y:S08]  /*5d10*/  HMMA.16816.F32.BF16 R8, R104.reuse, R132, R8 ;  /* 0x000000846808723c */ /* 0x042ff00000041808 */
        /* <DEDUP_REMOVED lines=14> */
[----:B----4-:R-:W-:Y:S05]  /*5e00*/  IADD3.X R109, R0, UR10, RZ, P0, !PT ;  /* 0x0000000a006d7c10 */ /* 0x010fea00087fe4ff */
[----:B------:R-:W2:Y:S04]  /*5e10*/  LDG.E R106, [R108.64] ;  /* 0x000000206c6a7981 */ /* 0x000ea8000c1e1900 */
[----:B------:R-:W3:Y:S04]  /*5e20*/  LDG.E R105, [R108.64+0x20] ;  /* 0x000020206c697981 */ /* 0x000ee8000c1e1900 */
[----:B------:R1:W4:Y:S04]  /*5e30*/  LDG.E R104, [R108.64+0x100] ;  /* 0x000100206c687981 */ /* 0x000328000c1e1900 */
[----:B------:R1:W3:Y:S01]  /*5e40*/  LDG.E R0, [R108.64+0x120] ;  /* 0x000120206c007981 */ /* 0x0002e2000c1e1900 */
[C---:B--2---:R-:W-:Y:S02]  /*5e50*/  FADD.FTZ R101, -R106.reuse, R4 ;  /* 0x000000046a657221 */ /* 0x044fe40000010100 */
[----:B------:R-:W-:Y:S02]  /*5e60*/  FADD.FTZ R100, -R106, R5 ;  /* 0x000000056a647221 */ /* 0x000fe40000010100 */
[----:B------:R-:W-:Y:S02]  /*5e70*/  FFMA.FTZ R5, -R173, R173, 1 ;  /* 0x3f800000ad057423 */ /* 0x000fe400000101ad */
[----:B------:R-:W-:Y:S02]  /*5e80*/  FFMA.FTZ R4, -R172, R172, 1 ;  /* 0x3f800000ac047423 */ /* 0x000fe400000101ac */
[----:B------:R-:W-:Y:S02]  /*5e90*/  FMUL.FTZ R101, R185, R101 ;  /* 0x00000065b9657220 */ /* 0x000fe40000410000 */
[----:B------:R-:W-:Y:S01]  /*5ea0*/  FMUL.FTZ R100, R184, R100 ;  /* 0x00000064b8647220 */ /* 0x000fe20000410000 */
[----:B------:R2:W5:Y:S01]  /*5eb0*/  LDL.LU R185, [R1+0x110] ;  /* 0x0001100001b97983 */ /* 0x0005620000300800 */
[----:B------:R-:W-:Y:S02]  /*5ec0*/  FMUL.FTZ R5, R5, c[0x0][0x2ec] ;  /* 0x0000bb0005057a20 */ /* 0x000fe40000410000 */
[----:B------:R-:W-:Y:S01]  /*5ed0*/  FMUL.FTZ R4, R4, c[0x0][0x2ec] ;  /* 0x0000bb0004047a20 */ /* 0x000fe20000410000 */
[----:B------:R2:W5:Y:S01]  /*5ee0*/  LDL.LU R184, [R1+0x10c] ;  /* 0x00010c0001b87983 */ /* 0x0005620000300800 */
[C---:B------:R-:W-:Y:S02]  /*5ef0*/  FADD.FTZ R16, -R106.reuse, R16 ;  /* 0x000000106a107221 */ /* 0x040fe40000010100 */
[----:B------:R-:W-:Y:S02]  /*5f00*/  FADD.FTZ R17, -R106, R17 ;  /* 0x000000116a117221 */ /* 0x000fe40000010100 */
[----:B------:R-:W-:Y:S02]  /*5f10*/  FMUL.FTZ R173, R101, R5 ;  /* 0x0000000565ad7220 */ /* 0x000fe40000410000 */
[----:B------:R-:W-:Y:S02]  /*5f20*/  FMUL.FTZ R172, R100, R4 ;  /* 0x0000000464ac7220 */ /* 0x000fe40000410000 */
[----:B------:R-:W-:Y:S02]  /*5f30*/  FMUL.FTZ R101, R228, R16 ;  /* 0x00000010e4657220 */ /* 0x000fe40000410000 */
[----:B------:R-:W-:Y:S02]  /*5f40*/  FADD.FTZ R16, -R106, R20 ;  /* 0x000000146a107221 */ /* 0x000fe40000010100 */
[----:B------:R-:W-:Y:S02]  /*5f50*/  FFMA.FTZ R5, -R171, R171, 1 ;  /* 0x3f800000ab057423 */ /* 0x000fe400000101ab */
[----:B------:R-:W-:Y:S02]  /*5f60*/  FFMA.FTZ R4, -R170, R170, 1 ;  /* 0x3f800000aa047423 */ /* 0x000fe400000101aa */
[----:B------:R-:W-:Y:S02]  /*5f70*/  FMUL.FTZ R100, R226, R17 ;  /* 0x00000011e2647220 */ /* 0x000fe40000410000 */
[----:B------:R-:W-:Y:S02]  /*5f80*/  FADD.FTZ R20, -R106, R21 ;  /* 0x000000156a147221 */ /* 0x000fe40000010100 */
[----:B------:R-:W-:Y:S02]  /*5f90*/  FMUL.FTZ R21, R219, R16 ;  /* 0x00000010db157220 */ /* 0x000fe40000410000 */
[----:B------:R-:W-:Y:S02]  /*5fa0*/  FMUL.FTZ R5, R5, c[0x0][0x2ec] ;  /* 0x0000bb0005057a20 */ /* 0x000fe40000410000 */
[----:B------:R-:W-:Y:S02]  /*5fb0*/  FMUL.FTZ R4, R4, c[0x0][0x2ec] ;  /* 0x0000bb0004047a20 */ /* 0x000fe40000410000 */
[----:B------:R-:W-:Y:S02]  /*5fc0*/  FFMA.FTZ R16, -R169, R169, 1 ;  /* 0x3f800000a9107423 */ /* 0x000fe400000101a9 */
[----:B------:R-:W-:Y:S02]  /*5fd0*/  FFMA.FTZ R17, -R168, R168, 1 ;  /* 0x3f800000a8117423 */ /* 0x000fe400000101a8 */
[----:B------:R-:W-:Y:S02]  /*5fe0*/  FMUL.FTZ R20, R218, R20 ;  /* 0x00000014da147220 */ /* 0x000fe40000410000 */
[----:B------:R-:W-:Y:S02]  /*5ff0*/  FMUL.FTZ R171, R101, R5 ;  /* 0x0000000565ab7220 */ /* 0x000fe40000410000 */
[----:B------:R-:W-:Y:S02]  /*6000*/  FMUL.FTZ R170, R100, R4 ;  /* 0x0000000464aa7220 */ /* 0x000fe40000410000 */
[----:B------:R-:W-:Y:S02]  /*6010*/  FMUL.FTZ R5, R16, c[0x0][0x2ec] ;  /* 0x0000bb0010057a20 */ /* 0x000fe40000410000 */
[----:B------:R-:W-:Y:S02]  /*6020*/  FMUL.FTZ R4, R17, c[0x0][0x2ec] ;  /* 0x0000bb0011047a20 */ /* 0x000fe40000410000 */
[C---:B------:R-:W-:Y:S02]  /*6030*/  FADD.FTZ R16, -R106.reuse, R32 ;  /* 0x000000206a107221 */ /* 0x040fe40000010100 */
[----:B------:R-:W-:Y:S02]  /*6040*/  FADD.FTZ R32, -R106, R33 ;  /* 0x000000216a207221 */ /* 0x000fe40000010100 */
[----:B------:R-:W-:Y:S02]  /*6050*/  FMUL.FTZ R169, R21, R5 ;  /* 0x0000000515a97220 */ /* 0x000fe40000410000 */
[----:B------:R-:W-:Y:S02]  /*6060*/  FMUL.FTZ R168, R20, R4 ;  /* 0x0000000414a87220 */ /* 0x000fe40000410000 */
[----:B------:R-:W-:Y:S02]  /*6070*/  FFMA.FTZ R5, -R199, R199, 1 ;  /* 0x3f800000c7057423 */ /* 0x000fe400000101c7 */
[----:B------:R-:W-:Y:S02]  /*6080*/  FFMA.FTZ R4, -R167, R167, 1 ;  /* 0x3f800000a7047423 */ /* 0x000fe400000101a7 */
[----:B------:R-:W-:Y:S02]  /*6090*/  FMUL.FTZ R33, R208, R16 ;  /* 0x00000010d0217220 */ /* 0x000fe40000410000 */
[----:B------:R-:W-:Y:S02]  /*60a0*/  FMUL.FTZ R32, R204, R32 ;  /* 0x00000020cc207220 */ /* 0x000fe40000410000 */
[C---:B------:R-:W-:Y:S02]  /*60b0*/  FADD.FTZ R21, -R106.reuse, R36 ;  /* 0x000000246a157221 */ /* 0x040fe40000010100 */
[----:B------:R-:W-:Y:S02]  /*60c0*/  FADD.FTZ R20, -R106, R37 ;  /* 0x000000256a147221 */ /* 0x000fe40000010100 */
[----:B------:R-:W-:Y:S02]  /*60d0*/  FMUL.FTZ R5, R5, c[0x0][0x2ec] ;  /* 0x0000bb0005057a20 */ /* 0x000fe40000410000 */
[----:B------:R-:W-:Y:S02]  /*60e0*/  FMUL.FTZ R4, R4, c[0x0][0x2ec] ;  /* 0x0000bb0004047a20 */ /* 0x000fe40000410000 */
[----:B------:R-:W-:Y:S02]  /*60f0*/  FFMA.FTZ R16, -R165, R165, 1 ;  /* 0x3f800000a5107423 */ /* 0x000fe400000101a5 */
[----:B------:R-:W-:Y:S02]  /*6100*/  FFMA.FTZ R17, -R164, R164, 1 ;  /* 0x3f800000a4117423 */ /* 0x000fe400000101a4 */
[----:B------:R-:W-:Y:S02]  /*6110*/  FMUL.FTZ R21, R200, R21 ;  /* 0x00000015c8157220 */ /* 0x000fe40000410000 */
        /* <DEDUP_REMOVED lines=13> */
[----:B------:R-:W-:Y:S02]  /*61f0*/  FADD.FTZ R33, -R106, R52 ;  /* 0x000000346a217221 */ /* 0x000fe40000010100 */
[----:B------:R-:W-:Y:S02]  /*6200*/  FMUL.FTZ R5, R5, c[0x0][0x2ec] ;  /* 0x0000bb0005057a20 */ /* 0x000fe40000410000 */
[----:B------:R-:W-:Y:S02]  /*6210*/  FMUL.FTZ R4, R4, c[0x0][0x2ec] ;  /* 0x0000bb0004047a20 */ /* 0x000fe40000410000 */
[C---:B------:R-:W-:Y:S02]  /*6220*/  FADD.FTZ R32, -R106.reuse, R53 ;  /* 0x000000356a207221 */ /* 0x040fe40000010100 */
[----:B------:R-:W-:Y:S02]  /*6230*/  FMUL.FTZ R33, R115, R33 ;  /* 0x0000002173217220 */ /* 0x000fe40000410000 */
[----:B------:R-:W-:Y:S02]  /*6240*/  FADD.FTZ R21, -R106, R64 ;  /* 0x000000406a157221 */ /* 0x000fe40000010100 */
[----:B------:R-:W-:Y:S02]  /*6250*/  FMUL.FTZ R163, R17, R5 ;  /* 0x0000000511a37220 */ /* 0x000fe40000410000 */
[----:B------:R-:W-:Y:S02]  /*6260*/  FMUL.FTZ R115, R16, R4 ;  /* 0x0000000410737220 */ /* 0x000fe40000410000 */
[----:B------:R-:W-:Y:S02]  /*6270*/  FFMA.FTZ R16, -R186, R186, 1 ;  /* 0x3f800000ba107423 */ /* 0x000fe400000101ba */
[----:B------:R-:W-:Y:S02]  /*6280*/  FFMA.FTZ R5, -R111, R111, 1 ;  /* 0x3f8000006f057423 */ /* 0x000fe4000001016f */
[----:B------:R-:W-:Y:S02]  /*6290*/  FMUL.FTZ R32, R114, R32 ;  /* 0x0000002072207220 */ /* 0x000fe40000410000 */
[----:B------:R-:W-:Y:S02]  /*62a0*/  FADD.FTZ R20, -R106, R65 ;  /* 0x000000416a147221 */ /* 0x000fe40000010100 */
[----:B------:R-:W-:Y:S02]  /*62b0*/  FMUL.FTZ R21, R113, R21 ;  /* 0x0000001571157220 */ /* 0x000fe40000410000 */
[----:B------:R-:W-:Y:S02]  /*62c0*/  FFMA.FTZ R4, -R110, R110, 1 ;  /* 0x3f8000006e047423 */ /* 0x000fe4000001016e */
[----:B------:R-:W-:Y:S02]  /*62d0*/  FMUL.FTZ R16, R16, c[0x0][0x2ec] ;  /* 0x0000bb0010107a20 */ /* 0x000fe40000410000 */
[----:B------:R-:W-:Y:S02]  /*62e0*/  FMUL.FTZ R5, R5, c[0x0][0x2ec] ;  /* 0x0000bb0005057a20 */ /* 0x000fe40000410000 */
[----:B------:R-:W-:Y:S02]  /*62f0*/  FMUL.FTZ R20, R112, R20 ;  /* 0x0000001470147220 */ /* 0x000fe40000410000 */
[----:B------:R-:W-:Y:S02]  /*6300*/  FMUL.FTZ R4, R4, c[0x0][0x2ec] ;  /* 0x0000bb0004047a20 */ /* 0x000fe40000410000 */
[----:B------:R-:W-:Y:S02]  /*6310*/  FMUL.FTZ R113, R32, R16 ;  /* 0x0000001020717220 */ /* 0x000fe40000410000 */
[----:B------:R-:W-:Y:S02]  /*6320*/  FMUL.FTZ R112, R21, R5 ;  /* 0x0000000515707220 */ /* 0x000fe40000410000 */
[----:B---3--:R-:W-:Y:S02]  /*6330*/  FADD.FTZ R16, -R105, R6 ;  /* 0x0000000669107221 */ /* 0x008fe40000010100 */
[----:B------:R-:W-:Y:S02]  /*6340*/  FFMA.FTZ R5, -R244, R244, 1 ;  /* 0x3f800000f4057423 */ /* 0x000fe400000101f4 */
[----:B------:R-:W-:Y:S02]  /*6350*/  FFMA.FTZ R17, -R187, R187, 1 ;  /* 0x3f800000bb117423 */ /* 0x000fe400000101bb */
[----:B------:R-:W-:Y:S02]  /*6360*/  FMUL.FTZ R111, R20, R4 ;  /* 0x00000004146f7220 */ /* 0x000fe40000410000 */
[----:B------:R-:W-:Y:S02]  /*6370*/  FADD.FTZ R6, -R105, R7 ;  /* 0x0000000769067221 */ /* 0x000fe40000010100 */
[----:B------:R-:W-:Y:S02]  /*6380*/  FFMA.FTZ R4, -R243, R243, 1 ;  /* 0x3f800000f3047423 */ /* 0x000fe400000101f3 */
[----:B------:R-:W-:Y:S02]  /*6390*/  FMUL.FTZ R7, R183, R16 ;  /* 0x00000010b7077220 */ /* 0x000fe40000410000 */
[----:B------:R-:W-:Y:S01]  /*63a0*/  FMUL.FTZ R5, R5, c[0x0][0x2ec] ;  /* 0x0000bb0005057a20 */ /* 0x000fe20000410000 */
[----:B------:R2:W5:Y:S01]  /*63b0*/  LDL.LU R183, [R1+0x108] ;  /* 0x0001080001b77983 */ /* 0x0005620000300800 */
[----:B------:R-:W-:Y:S02]  /*63c0*/  FMUL.FTZ R17, R17, c[0x0][0x2ec] ;  /* 0x0000bb0011117a20 */ /* 0x000fe40000410000 */
[----:B------:R-:W-:Y:S02]  /*63d0*/  FMUL.FTZ R6, R182, R6 ;  /* 0x00000006b6067220 */ /* 0x000fe40000410000 */
[----:B------:R-:W-:Y:S01]  /*63e0*/  FMUL.FTZ R4, R4, c[0x0][0x2ec] ;  /* 0x0000bb0004047a20 */ /* 0x000fe20000410000 */
[----:B------:R2:W5:Y:S01]  /*63f0*/  LDL.LU R182, [R1+0x104] ;  /* 0x0001040001b67983 */ /* 0x0005620000300800 */
[----:B------:R-:W-:Y:S02]  /*6400*/  FADD.FTZ R16, -R105, R18 ;  /* 0x0000001269107221 */ /* 0x000fe40000010100 */
[----:B------:R-:W-:Y:S02]  /*6410*/  FMUL.FTZ R110, R7, R5 ;  /* 0x00000005076e7220 */ /* 0x000fe40000410000 */
[----:B------:R-:W-:Y:S02]  /*6420*/  FFMA.FTZ R5, -R240, R240, 1 ;  /* 0x3f800000f0057423 */ /* 0x000fe400000101f0 */
[----:B------:R-:W-:Y:S02]  /*6430*/  FMUL.FTZ R114, R33, R17 ;  /* 0x0000001121727220 */ /* 0x000fe40000410000 */
[C---:B------:R-:W-:Y:S02]  /*6440*/  FADD.FTZ R18, -R105.reuse, R19 ;  /* 0x0000001369127221 */ /* 0x040fe40000010100 */
[----:B-1----:R-:W-:Y:S02]  /*6450*/  FMUL.FTZ R109, R6, R4 ;  /* 0x00000004066d7220 */ /* 0x002fe40000410000 */
[----:B------:R-:W-:Y:S02]  /*6460*/  FMUL.FTZ R19, R162, R16 ;  /* 0x00000010a2137220 */ /* 0x000fe40000410000 */
[----:B------:R-:W-:Y:S01]  /*6470*/  FADD.FTZ R17, -R105, R22 ;  /* 0x0000001669117221 */ /* 0x000fe20000010100 */
[----:B------:R2:W5:Y:S01]  /*6480*/  LDL.LU R162, [R1+0x100] ;  /* 0x0001000001a27983 */ /* 0x0005620000300800 */
[----:B------:R-:W-:Y:S02]  /*6490*/  FFMA.FTZ R4, -R238, R238, 1 ;  /* 0x3f800000ee047423 */ /* 0x000fe400000101ee */
[----:B------:R-:W-:Y:S02]  /*64a0*/  FMUL.FTZ R5, R5, c[0x0][0x2ec] ;  /* 0x0000bb0005057a20 */ /* 0x000fe40000410000 */
[----:B------:R-:W-:Y:S02]  /*64b0*/  FFMA.FTZ R6, -R235, R235, 1 ;  /* 0x3f800000eb067423 */ /* 0x000fe400000101eb */
[----:B------:R-:W-:Y:S02]  /*64c0*/  FMUL.FTZ R18, R161, R18 ;  /* 0x00000012a1127220 */ /* 0x000fe40000410000 */
[----:B------:R-:W-:Y:S01]  /*64d0*/  FADD.FTZ R16, -R105, R23 ;  /* 0x0000001769107221 */ /* 0x000fe20000010100 */
[----:B------:R2:W5:Y:S01]  /*64e0*/  LDL.LU R161, [R1+0xfc] ;  /* 0x0000fc0001a17983 */ /* 0x0005620000300800 */
[----:B------:R-:W-:Y:S02]  /*64f0*/  FMUL.FTZ R17, R160, R17 ;  /* 0x00000011a0117220 */ /* 0x000fe40000410000 */
[----:B------:R-:W-:Y:S01]  /*6500*/  FMUL.FTZ R4, R4, c[0x0][0x2ec] ;  /* 0x0000bb0004047a20 */ /* 0x000fe20000410000 */
[----:B------:R2:W5:Y:S01]  /*6510*/  LDL.LU R160, [R1+0xf8] ;  /* 0x0000f80001a07983 */ /* 0x0005620000300800 */
[----:B------:R-:W-:Y:S02]  /*6520*/  FFMA.FTZ R7, -R234, R234, 1 ;  /* 0x3f800000ea077423 */ /* 0x000fe400000101ea */
[----:B------:R-:W-:Y:S02]  /*6530*/  FMUL.FTZ R108, R19, R5 ;  /* 0x00000005136c7220 */ /* 0x000fe40000410000 */
[----:B------:R-:W-:Y:S02]  /*6540*/  FMUL.FTZ R5, R6, c[0x0][0x2ec] ;  /* 0x0000bb0006057a20 */ /* 0x000fe40000410000 */
[----:B------:R-:W-:Y:S02]  /*6550*/  FMUL.FTZ R16, R252, R16 ;  /* 0x00000010fc107220 */ /* 0x000fe40000410000 */
[----:B------:R-:W-:Y:S02]  /*6560*/  FMUL.FTZ R107, R18, R4 ;  /* 0x00000004126b7220 */ /* 0x000fe40000410000 */
[----:B------:R-:W-:Y:S02]  /*6570*/  FMUL.FTZ R4, R7, c[0x0][0x2ec] ;  /* 0x0000bb0007047a20 */ /* 0x000fe40000410000 */
[----:B------:R-:W-:Y:S02]  /*6580*/  FADD.FTZ R19, -R105, R34 ;  /* 0x0000002269137221 */ /* 0x000fe40000010100 */
[----:B------:R-:W-:Y:S02]  /*6590*/  FMUL.FTZ R106, R17, R5 ;  /* 0x00000005116a7220 */ /* 0x000fe40000410000 */
[----:B------:R-:W-:Y:S02]  /*65a0*/  FFMA.FTZ R5, -R217, R217, 1 ;  /* 0x3f800000d9057423 */ /* 0x000fe400000101d9 */
[----:B------:R-:W-:Y:S02]  /*65b0*/  FADD.FTZ R18, -R105, R35 ;  /* 0x0000002369127221 */ /* 0x000fe40000010100 */
[----:B------:R-:W-:Y:S02]  /*65c0*/  FMUL.FTZ R103, R16, R4 ;  /* 0x0000000410677220 */ /* 0x000fe40000410000 */
[----:B------:R-:W-:Y:S02]  /*65d0*/  FMUL.FTZ R19, R231, R19 ;  /* 0x00000013e7137220 */ /* 0x000fe40000410000 */
[----:B------:R-:W-:Y:S02]  /*65e0*/  FADD.FTZ R17, -R105, R38 ;  /* 0x0000002669117221 */ /* 0x000fe40000010100 */
[----:B------:R-:W-:Y:S02]  /*65f0*/  FFMA.FTZ R4, -R216, R216, 1 ;  /* 0x3f800000d8047423 */ /* 0x000fe400000101d8 */
[----:B------:R-:W-:Y:S02]  /*6600*/  FMUL.FTZ R5, R5, c[0x0][0x2ec] ;  /* 0x0000bb0005057a20 */ /* 0x000fe40000410000 */
[----:B------:R-:W-:Y:S02]  /*6610*/  FFMA.FTZ R6, -R215, R215, 1 ;  /* 0x3f800000d7067423 */ /* 0x000fe400000101d7 */
[----:B------:R-:W-:Y:S02]  /*6620*/  FMUL.FTZ R18, R230, R18 ;  /* 0x00000012e6127220 */ /* 0x000fe40000410000 */
[----:B------:R-:W-:Y:S02]  /*6630*/  FADD.FTZ R16, -R105, R39 ;  /* 0x0000002769107221 */ /* 0x000fe40000010100 */
[----:B------:R-:W-:Y:S02]  /*6640*/  FMUL.FTZ R17, R221, R17 ;  /* 0x00000011dd117220 */ /* 0x000fe40000410000 */
[----:B------:R-:W-:Y:S02]  /*6650*/  FMUL.FTZ R4, R4, c[0x0][0x2ec] ;  /* 0x0000bb0004047a20 */ /* 0x000fe40000410000 */
        /* <DEDUP_REMOVED lines=12> */
[----:B------:R-:W-:Y:S02]  /*6720*/  FFMA.FTZ R4, -R201, R201, 1 ;  /* 0x3f800000c9047423 */ /* 0x000fe400000101c9 */
[----:B------:R-:W-:Y:S02]  /*6730*/  FMUL.FTZ R5, R5, c[0x0][0x2ec] ;  /* 0x0000bb0005057a20 */ /* 0x000fe40000410000 */
[----:B------:R-:W-:Y:S02]  /*6740*/  FMUL.FTZ R6, R206, R6 ;  /* 0x00000006ce067220 */ /* 0x000fe40000410000 */
[----:B------:R-:W-:Y:S02]  /*6750*/  FMUL.FTZ R4, R4, c[0x0][0x2ec] ;  /* 0x0000bb0004047a20 */ /* 0x000fe40000410000 */
[----:B------:R-:W-:Y:S02]  /*6760*/  FADD.FTZ R17, -R105, R66 ;  /* 0x0000004269117221 */ /* 0x000fe40000010100 */
[----:B------:R-:W-:Y:S02]  /*6770*/  FMUL.FTZ R64, R7, R5 ;  /* 0x0000000507407220 */ /* 0x000fe40000410000 */
[----:B------:R-:W-:Y:S02]  /*6780*/  FFMA.FTZ R5, -R190, R190, 1 ;  /* 0x3f800000be057423 */ /* 0x000fe400000101be */
[C---:B------:R-:W-:Y:S02]  /*6790*/  FADD.FTZ R18, -R105.reuse, R55 ;  /* 0x0000003769127221 */ /* 0x040fe40000010100 */
[----:B------:R-:W-:Y:S02]  /*67a0*/  FADD.FTZ R16, -R105, R67 ;  /* 0x0000004369107221 */ /* 0x000fe40000010100 */
[----:B------:R-:W-:Y:S02]  /*67b0*/  FMUL.FTZ R55, R6, R4 ;  /* 0x0000000406377220 */ /* 0x000fe40000410000 */
[----:B------:R-:W-:Y:S02]  /*67c0*/  FMUL.FTZ R17, R196, R17 ;  /* 0x00000011c4117220 */ /* 0x000fe40000410000 */
[----:B------:R-:W-:Y:S02]  /*67d0*/  FFMA.FTZ R4, -R188, R188, 1 ;  /* 0x3f800000bc047423 */ /* 0x000fe400000101bc */
[----:B------:R-:W-:Y:S02]  /*67e0*/  FMUL.FTZ R5, R5, c[0x0][0x2ec] ;  /* 0x0000bb0005057a20 */ /* 0x000fe40000410000 */
[----:B------:R-:W-:Y:S02]  /*67f0*/  FMUL.FTZ R16, R195, R16 ;  /* 0x00000010c3107220 */ /* 0x000fe40000410000 */
[----:B------:R-:W-:Y:S02]  /*6800*/  FMUL.FTZ R4, R4, c[0x0][0x2ec] ;  /* 0x0000bb0004047a20 */ /* 0x000fe40000410000 */
[----:B------:R-:W-:Y:S02]  /*6810*/  FMUL.FTZ R52, R17, R5 ;  /* 0x0000000511347220 */ /* 0x000fe40000410000 */
[----:B----4-:R-:W-:Y:S02]  /*6820*/  FADD.FTZ R5, -R104, R8 ;  /* 0x0000000868057221 */ /* 0x010fe40000010100 */
[----:B------:R-:W-:Y:S02]  /*6830*/  FMUL.FTZ R51, R16, R4 ;  /* 0x0000000410337220 */ /* 0x000fe40000410000 */
[C---:B------:R-:W-:Y:S02]  /*6840*/  FADD.FTZ R4, -R104.reuse, R9 ;  /* 0x0000000968047221 */ /* 0x040fe40000010100 */
[C---:B------:R-:W-:Y:S02]  /*6850*/  FADD.FTZ R8, -R104.reuse, R13 ;  /* 0x0000000d68087221 */ /* 0x040fe40000010100 */
[----:B------:R-:W-:Y:S02]  /*6860*/  FMUL.FTZ R13, R159, R5 ;  /* 0x000000059f0d7220 */ /* 0x000fe40000410000 */
[----:B------:R-:W-:Y:S01]  /*6870*/  FADD.FTZ R9, -R104, R12 ;  /* 0x0000000c68097221 */ /* 0x000fe20000010100 */
[----:B------:R2:W5:Y:S01]  /*6880*/  LDL.LU R159, [R1+0xf4] ;  /* 0x0000f400019f7983 */ /* 0x0005620000300800 */
[----:B------:R-:W-:Y:S02]  /*6890*/  FMUL.FTZ R12, R158, R4 ;  /* 0x000000049e0c7220 */ /* 0x000fe40000410000 */
[----:B------:R-:W-:Y:S01]  /*68a0*/  FADD.FTZ R19, -R105, R54 ;  /* 0x0000003669137221 */ /* 0x000fe20000010100 */
[----:B------:R2:W5:Y:S01]  /*68b0*/  LDL.LU R158, [R1+0xf0] ;  /* 0x0000f000019e7983 */ /* 0x0005620000300800 */
[----:B------:R-:W-:Y:S02]  /*68c0*/  FFMA.FTZ R7, -R198, R198, 1 ;  /* 0x3f800000c6077423 */ /* 0x000fe400000101c6 */
[----:B------:R-:W-:Y:S02]  /*68d0*/  FMUL.FTZ R9, R156, R9 ;  /* 0x000000099c097220 */ /* 0x000fe40000410000 */
[----:B------:R-:W-:Y:S01]  /*68e0*/  FMUL.FTZ R19, R205, R19 ;  /* 0x00000013cd137220 */ /* 0x000fe20000410000 */
[----:B------:R2:W5:Y:S01]  /*68f0*/  LDL.LU R156, [R1+0xec] ;  /* 0x0000ec00019c7983 */ /* 0x0005620000300800 */
[----:B------:R-:W-:Y:S02]  /*6900*/  FFMA.FTZ R6, -R197, R197, 1 ;  /* 0x3f800000c5067423 */ /* 0x000fe400000101c5 */
[----:B------:R-:W-:Y:S02]  /*6910*/  FMUL.FTZ R7, R7, c[0x0][0x2ec] ;  /* 0x0000bb0007077a20 */ /* 0x000fe40000410000 */
[----:B------:R-:W-:Y:S02]  /*6920*/  FMUL.FTZ R8, R153, R8 ;  /* 0x0000000899087220 */ /* 0x000fe40000410000 */
[----:B------:R-:W-:Y:S01]  /*6930*/  FMUL.FTZ R18, R203, R18 ;  /* 0x00000012cb127220 */ /* 0x000fe20000410000 */
[----:B------:R2:W5:Y:S01]  /*6940*/  LDL.LU R153, [R1+0xe8] ;  /* 0x0000e80001997983 */ /* 0x0005620000300800 */
[----:B------:R-:W-:Y:S02]  /*6950*/  FMUL.FTZ R6, R6, c[0x0][0x2ec] ;  /* 0x0000bb0006067a20 */ /* 0x000fe40000410000 */
[----:B------:R-:W-:Y:S02]  /*6960*/  FMUL.FTZ R54, R19, R7 ;  /* 0x0000000713367220 */ /* 0x000fe40000410000 */
[----:B------:R-:W-:Y:S02]  /*6970*/  FFMA.FTZ R7, -R152, R152, 1 ;  /* 0x3f80000098077423 */ /* 0x000fe40000010198 */
[----:B------:R-:W-:Y:S01]  /*6980*/  FMUL.FTZ R53, R18, R6 ;  /* 0x0000000612357220 */ /* 0x000fe20000410000 */
[----:B------:R2:W5:Y:S01]  /*6990*/  LDL.LU R152, [R1+0xe4] ;  /* 0x0000e40001987983 */ /* 0x0005620000300800 */
[----:B------:R-:W-:Y:S02]  /*69a0*/  FFMA.FTZ R6, -R151, R151, 1 ;  /* 0x3f80000097067423 */ /* 0x000fe40000010197 */
[----:B------:R-:W-:Y:S01]  /*69b0*/  FFMA.FTZ R5, -R99, R99, 1 ;  /* 0x3f80000063057423 */ /* 0x000fe20000010163 */
[----:B------:R2:W5:Y:S01]  /*69c0*/  LDL.LU R151, [R1+0xe0] ;  /* 0x0000e00001977983 */ /* 0x0005620000300800 */
[----:B------:R-:W-:Y:S02]  /*69d0*/  FFMA.FTZ R4, -R98, R98, 1 ;  /* 0x3f80000062047423 */ /* 0x000fe40000010162 */
[----:B------:R-:W-:Y:S01]  /*69e0*/  FMUL.FTZ R7, R7, c[0x0][0x2ec] ;  /* 0x0000bb0007077a20 */ /* 0x000fe20000410000 */
[----:B------:R2:W5:Y:S01]  /*69f0*/  LDL.LU R99, [R1+0xdc] ;  /* 0x0000dc0001637983 */ /* 0x0005620000300800 */
[----:B------:R-:W-:Y:S02]  /*6a00*/  FMUL.FTZ R6, R6, c[0x0][0x2ec] ;  /* 0x0000bb0006067a20 */ /* 0x000fe40000410000 */
[----:B------:R-:W-:Y:S01]  /*6a10*/  FMUL.FTZ R4, R4, c[0x0][0x2ec] ;  /* 0x0000bb0004047a20 */ /* 0x000fe20000410000 */
[----:B------:R2:W5:Y:S01]  /*6a20*/  LDL.LU R98, [R1+0xd8] ;  /* 0x0000d80001627983 */ /* 0x0005620000300800 */
[----:B------:R-:W-:Y:S02]  /*6a30*/  FMUL.FTZ R50, R13, R7 ;  /* 0x000000070d327220 */ /* 0x000fe40000410000 */
[----:B------:R-:W-:Y:S02]  /*6a40*/  FADD.FTZ R13, -R104, R24 ;  /* 0x00000018680d7221 */ /* 0x000fe40000010100 */
[----:B------:R-:W-:Y:S02]  /*6a50*/  FMUL.FTZ R5, R5, c[0x0][0x2ec] ;  /* 0x0000bb0005057a20 */ /* 0x000fe40000410000 */
[----:B------:R-:W-:Y:S02]  /*6a60*/  FMUL.FTZ R23, R12, R6 ;  /* 0x000000060c177220 */ /* 0x000fe40000410000 */
[----:B------:R-:W-:Y:S02]  /*6a70*/  FMUL.FTZ R19, R8, R4 ;  /* 0x0000000408137220 */ /* 0x000fe40000410000 */
[C---:B------:R-:W-:Y:S02]  /*6a80*/  FADD.FTZ R12, -R104.reuse, R25 ;  /* 0x00000019680c7221 */ /* 0x040fe40000010100 */
[----:B------:R-:W-:Y:S02]  /*6a90*/  FADD.FTZ R8, -R104, R29 ;  /* 0x0000001d68087221 */ /* 0x000fe40000010100 */
[----:B------:R-:W-:Y:S02]  /*6aa0*/  FMUL.FTZ R13, R97, R13 ;  /* 0x0000000d610d7220 */ /* 0x000fe40000410000 */
[----:B------:R-:W-:Y:S01]  /*6ab0*/  FFMA.FTZ R4, -R246, R246, 1 ;  /* 0x3f800000f6047423 */ /* 0x000fe200000101f6 */
[----:B------:R2:W5:Y:S01]  /*6ac0*/  LDL.LU R97, [R1+0xd4] ;  /* 0x0000d40001617983 */ /* 0x0005620000300800 */
[----:B------:R-:W-:Y:S02]  /*6ad0*/  FMUL.FTZ R20, R9, R5 ;  /* 0x0000000509147220 */ /* 0x000fe40000410000 */
[----:B------:R-:W-:Y:S02]  /*6ae0*/  FADD.FTZ R9, -R104, R28 ;  /* 0x0000001c68097221 */ /* 0x000fe40000010100 */
[----:B------:R-:W-:Y:S02]  /*6af0*/  FMUL.FTZ R12, R96, R12 ;  /* 0x0000000c600c7220 */ /* 0x000fe40000410000 */
[----:B------:R-:W-:Y:S01]  /*6b00*/  FMUL.FTZ R8, R94, R8 ;  /* 0x000000085e087220 */ /* 0x000fe20000410000 */
[----:B------:R2:W5:Y:S01]  /*6b10*/  LDL.LU R96, [R1+0xd0] ;  /* 0x0000d00001607983 */ /* 0x0005620000300800 */
[----:B------:R-:W-:Y:S02]  /*6b20*/  FMUL.FTZ R4, R4, c[0x0][0x2ec] ;  /* 0x0000bb0004047a20 */ /* 0x000fe40000410000 */
[----:B------:R-:W-:Y:S02]  /*6b30*/  FMUL.FTZ R9, R95, R9 ;  /* 0x000000095f097220 */ /* 0x000fe40000410000 */
[----:B------:R-:W-:Y:S01]  /*6b40*/  FFMA.FTZ R6, -R92, R92, 1 ;  /* 0x3f8000005c067423 */ /* 0x000fe2000001015c */
[----:B------:R2:W5:Y:S01]  /*6b50*/  LDL.LU R95, [R1+0xcc] ;  /* 0x0000cc00015f7983 */ /* 0x0005620000300800 */
[----:B------:R-:W-:Y:S02]  /*6b60*/  FFMA.FTZ R5, -R247, R247, 1 ;  /* 0x3f800000f7057423 */ /* 0x000fe400000101f7 */
[----:B------:R-:W-:Y:S01]  /*6b70*/  FMUL.FTZ R18, R8, R4 ;  /* 0x0000000408127220 */ /* 0x000fe20000410000 */
[----:B------:R2:W5:Y:S01]  /*6b80*/  LDL.LU R94, [R1+0xc8] ;  /* 0x0000c800015e7983 */ /* 0x0005620000300800 */
[----:B------:R-:W-:Y:S02]  /*6b90*/  FADD.FTZ R8, -R104, R45 ;  /* 0x0000002d68087221 */ /* 0x000fe40000010100 */
[----:B------:R-:W-:Y:S02]  /*6ba0*/  FFMA.FTZ R4, -R222, R222, 1 ;  /* 0x3f800000de047423 */ /* 0x000fe400000101de */
[----:B------:R-:W-:Y:S02]  /*6bb0*/  FFMA.FTZ R7, -R93, R93, 1 ;  /* 0x3f8000005d077423 */ /* 0x000fe4000001015d */
[----:B------:R-:W-:Y:S01]  /*6bc0*/  FMUL.FTZ R6, R6, c[0x0][0x2ec] ;  /* 0x0000bb0006067a20 */ /* 0x000fe20000410000 */
[----:B------:R2:W5:Y:S01]  /*6bd0*/  LDL.LU R93, [R1+0xc4] ;  /* 0x0000c400015d7983 */ /* 0x0005620000300800 */
[----:B------:R-:W-:Y:S02]  /*6be0*/  FMUL.FTZ R5, R5, c[0x0][0x2ec] ;  /* 0x0000bb0005057a20 */ /* 0x000fe40000410000 */
[----:B------:R-:W-:Y:S01]  /*6bf0*/  FMUL.FTZ R8, R242, R8 ;  /* 0x00000008f2087220 */ /* 0x000fe20000410000 */
[----:B------:R2:W5:Y:S01]  /*6c00*/  LDL.LU R92, [R1+0xc0] ;  /* 0x0000c000015c7983 */ /* 0x0005620000300800 */
[----:B------:R-:W-:Y:S02]  /*6c10*/  FMUL.FTZ R4, R4, c[0x0][0x2ec] ;  /* 0x0000bb0004047a20 */ /* 0x000fe40000410000 */
[----:B------:R-:W-:Y:S02]  /*6c20*/  FMUL.FTZ R7, R7, c[0x0][0x2ec] ;  /* 0x0000bb0007077a20 */ /* 0x000fe40000410000 */
[----:B------:R-:W-:Y:S02]  /*6c30*/  FMUL.FTZ R22, R12, R6 ;  /* 0x000000060c167220 */ /* 0x000fe40000410000 */
[----:B------:R-:W-:Y:S02]  /*6c40*/  FMUL.FTZ R16, R9, R5 ;  /* 0x0000000509107220 */ /* 0x000fe40000410000 */
[C---:B------:R-:W-:Y:S02]  /*6c50*/  FADD.FTZ R12, -R104.reuse, R41 ;  /* 0x00000029680c7221 */ /* 0x040fe40000010100 */
[----:B------:R-:W-:Y:S02]  /*6c60*/  FADD.FTZ R9, -R104, R44 ;  /* 0x0000002c68097221 */ /* 0x000fe40000010100 */
[----:B------:R-:W-:Y:S02]  /*6c70*/  FFMA.FTZ R5, -R223, R223, 1 ;  /* 0x3f800000df057423 */ /* 0x000fe400000101df */
[----:B------:R-:W-:Y:S02]  /*6c80*/  FMUL.FTZ R41, R8, R4 ;  /* 0x0000000408297220 */ /* 0x000fe40000410000 */
[----:B------:R-:W-:Y:S02]  /*6c90*/  FADD.FTZ R8, -R104, R61 ;  /* 0x0000003d68087221 */ /* 0x000fe40000010100 */
[----:B------:R-:W-:Y:S02]  /*6ca0*/  FFMA.FTZ R4, -R210, R210, 1 ;  /* 0x3f800000d2047423 */ /* 0x000fe400000101d2 */
[----:B------:R-:W-:Y:S02]  /*6cb0*/  FMUL.FTZ R49, R13, R7 ;  /* 0x000000070d317220 */ /* 0x000fe40000410000 */
[----:B------:R-:W-:Y:S02]  /*6cc0*/  FADD.FTZ R13, -R104, R40 ;  /* 0x00000028680d7221 */ /* 0x000fe40000010100 */
[----:B------:R-:W-:Y:S02]  /*6cd0*/  FMUL.FTZ R9, R245, R9 ;  /* 0x00000009f5097220 */ /* 0x000fe40000410000 */
[----:B------:R-:W-:Y:S02]  /*6ce0*/  FMUL.FTZ R5, R5, c[0x0][0x2ec] ;  /* 0x0000bb0005057a20 */ /* 0x000fe40000410000 */
[----:B------:R-:W-:Y:S02]  /*6cf0*/  FMUL.FTZ R8, R227, R8 ;  /* 0x00000008e3087220 */ /* 0x000fe40000410000 */
[----:B------:R-:W-:Y:S02]  /*6d00*/  FMUL.FTZ R4, R4, c[0x0][0x2ec] ;  /* 0x0000bb0004047a20 */ /* 0x000fe40000410000 */
[----:B------:R-:W-:Y:S02]  /*6d10*/  FMUL.FTZ R13, R91, R13 ;  /* 0x0000000d5b0d7220 */ /* 0x000fe40000410000 */
[----:B------:R-:W-:Y:S01]  /*6d20*/  FMUL.FTZ R44, R9, R5 ;  /* 0x00000005092c7220 */ /* 0x000fe20000410000 */
[----:B------:R2:W5:Y:S01]  /*6d30*/  LDL.LU R91, [R1+0xbc] ;  /* 0x0000bc00015b7983 */ /* 0x0005620000300800 */
[----:B------:R-:W-:Y:S02]  /*6d40*/  FADD.FTZ R9, -R104, R60 ;  /* 0x0000003c68097221 */ /* 0x000fe40000010100 */
[----:B------:R-:W-:Y:S02]  /*6d50*/  FFMA.FTZ R5, -R211, R211, 1 ;  /* 0x3f800000d3057423 */ /* 0x000fe400000101d3 */
[----:B------:R-:W-:Y:S02]  /*6d60*/  FMUL.FTZ R37, R8, R4 ;  /* 0x0000000408257220 */ /* 0x000fe40000410000 */
[C---:B------:R-:W-:Y:S02]  /*6d70*/  FADD.FTZ R4, -R0.reuse, R10 ;  /* 0x0000000a00047221 */ /* 0x040fe40000010100 */
[----:B------:R-:W-:Y:S02]  /*6d80*/  FFMA.FTZ R7, -R233, R233, 1 ;  /* 0x3f800000e9077423 */ /* 0x000fe400000101e9 */
[----:B------:R-:W-:Y:S02]  /*6d90*/  FMUL.FTZ R9, R229, R9 ;  /* 0x00000009e5097220 */ /* 0x000fe40000410000 */
[----:B------:R-:W-:Y:S02]  /*6da0*/  FMUL.FTZ R5, R5, c[0x0][0x2ec] ;  /* 0x0000bb0005057a20 */ /* 0x000fe40000410000 */
[----:B------:R-:W-:Y:S02]  /*6db0*/  FADD.FTZ R10, -R0, R11 ;  /* 0x0000000b000a7221 */ /* 0x000fe40000010100 */
[----:B------:R-:W-:Y:S02]  /*6dc0*/  FMUL.FTZ R11, R90, R4 ;  /* 0x000000045a0b7220 */ /* 0x000fe40000410000 */
[----:B------:R-:W-:Y:S01]  /*6dd0*/  FFMA.FTZ R6, -R232, R232, 1 ;  /* 0x3f800000e8067423 */ /* 0x000fe200000101e8 */
[----:B------:R2:W5:Y:S01]  /*6de0*/  LDL.LU R90, [R1+0xb8] ;  /* 0x0000b800015a7983 */ /* 0x0005620000300800 */
[----:B------:R-:W-:Y:S02]  /*6df0*/  FMUL.FTZ R7, R7, c[0x0][0x2ec] ;  /* 0x0000bb0007077a20 */ /* 0x000fe40000410000 */
[----:B------:R-:W-:Y:S02]  /*6e00*/  FMUL.FTZ R38, R9, R5 ;  /* 0x0000000509267220 */ /* 0x000fe40000410000 */
[----:B------:R-:W-:Y:S02]  /*6e10*/  FADD.FTZ R9, -R0, R14 ;  /* 0x0000000e00097221 */ /* 0x000fe40000010100 */
[----:B------:R-:W-:Y:S02]  /*6e20*/  FMUL.FTZ R10, R89, R10 ;  /* 0x0000000a590a7220 */ /* 0x000fe40000410000 */
[----:B------:R-:W-:Y:S01]  /*6e30*/  FMUL.FTZ R12, R251, R12 ;  /* 0x0000000cfb0c7220 */ /* 0x000fe20000410000 */
[----:B------:R2:W5:Y:S01]  /*6e40*/  LDL.LU R89, [R1+0xb4] ;  /* 0x0000b40001597983 */ /* 0x0005620000300800 */
[----:B------:R-:W-:Y:S02]  /*6e50*/  FMUL.FTZ R6, R6, c[0x0][0x2ec] ;  /* 0x0000bb0006067a20 */ /* 0x000fe40000410000 */
[----:B------:R-:W-:Y:S02]  /*6e60*/  FMUL.FTZ R48, R13, R7 ;  /* 0x000000070d307220 */ /* 0x000fe40000410000 */
[----:B------:R-:W-:Y:S01]  /*6e70*/  FADD.FTZ R13, -R104, R56 ;  /* 0x00000038680d7221 */ /* 0x000fe20000010100 */
[----:B------:R-:W-:Y:S01]  /*6e80*/  MOV R56, R194 ;  /* 0x000000c200387202 */ /* 0x000fe20000000f00 */
[----:B------:R-:W-:Y:S02]  /*6e90*/  FFMA.FTZ R7, -R214, R214, 1 ;  /* 0x3f800000d6077423 */ /* 0x000fe400000101d6 */
[----:B------:R-:W-:Y:S02]  /*6ea0*/  FADD.FTZ R8, -R0, R15 ;  /* 0x0000000f00087221 */ /* 0x000fe40000010100 */
[----:B------:R-:W-:Y:S02]  /*6eb0*/  FMUL.FTZ R9, R88, R9 ;  /* 0x0000000958097220 */ /* 0x000fe40000410000 */
[----:B------:R-:W-:Y:S01]  /*6ec0*/  FMUL.FTZ R45, R12, R6 ;  /* 0x000000060c2d7220 */ /* 0x000fe20000410000 */
[----:B------:R2:W5:Y:S01]  /*6ed0*/  LDL.LU R88, [R1+0xb0] ;  /* 0x0000b00001587983 */ /* 0x0005620000300800 */
[----:B------:R-:W-:Y:S01]  /*6ee0*/  FADD.FTZ R12, -R104, R57 ;  /* 0x00000039680c7221 */ /* 0x000fe20000010100 */
[----:B------:R-:W-:Y:S01]  /*6ef0*/  MOV R57, R193 ;  /* 0x000000c100397202 */ /* 0x000fe20000000f00 */
[----:B------:R-:W-:Y:S02]  /*6f00*/  FMUL.FTZ R13, R241, R13 ;  /* 0x0000000df10d7220 */ /* 0x000fe40000410000 */
        /* <DEDUP_REMOVED lines=13> */
[----:B------:R-:W-:Y:S02]  /*6fe0*/  FMUL.FTZ R7, R7, c[0x0][0x2ec] ;  /* 0x0000bb0007077a20 */ /* 0x000fe40000410000 */
[----:B------:R-:W-:Y:S01]  /*6ff0*/  FFMA.FTZ R4, -R83, R83, 1 ;  /* 0x3f80000053047423 */ /* 0x000fe20000010153 */
[----:B------:R2:W5:Y:S01]  /*7000*/  LDL.LU R84, [R1+0xa0] ;  /* 0x0000a00001547983 */ /* 0x0005620000300800 */
[----:B------:R-:W-:Y:S02]  /*7010*/  FMUL.FTZ R15, R11, R7 ;  /* 0x000000070b0f7220 */ /* 0x000fe40000410000 */
[----:B------:R-:W-:Y:S01]  /*7020*/  FADD.FTZ R11, -R0, R26 ;  /* 0x0000001a000b7221 */ /* 0x000fe20000010100 */
[----:B------:R2:W5:Y:S01]  /*7030*/  LDL.LU R83, [R1+0x9c] ;  /* 0x00009c0001537983 */ /* 0x0005620000300800 */
[----:B------:R-:W-:Y:S02]  /*7040*/  FMUL.FTZ R6, R6, c[0x0][0x2ec] ;  /* 0x0000bb0006067a20 */ /* 0x000fe40000410000 */
[----:B------:R-:W-:Y:S02]  /*7050*/  FADD.FTZ R21, -R0, R27 ;  /* 0x0000001b00157221 */ /* 0x000fe40000010100 */
[----:B------:R-:W-:Y:S02]  /*7060*/  FMUL.FTZ R11, R82, R11 ;  /* 0x0000000b520b7220 */ /* 0x000fe40000410000 */
[----:B------:R-:W-:Y:S01]  /*7070*/  FMUL.FTZ R29, R10, R6 ;  /* 0x000000060a1d7220 */ /* 0x000fe20000410000 */
[----:B------:R2:W5:Y:S01]  /*7080*/  LDL.LU R82, [R1+0x98] ;  /* 0x0000980001527983 */ /* 0x0005620000300800 */
[C---:B------:R-:W-:Y:S02]  /*7090*/  FADD.FTZ R10, -R0.reuse, R30 ;  /* 0x0000001e000a7221 */ /* 0x040fe40000010100 */
[----:B------:R-:W-:Y:S02]  /*70a0*/  FMUL.FTZ R21, R81, R21 ;  /* 0x0000001551157220 */ /* 0x000fe40000410000 */
[----:B------:R-:W-:Y:S01]  /*70b0*/  FADD.FTZ R17, -R0, R31 ;  /* 0x0000001f00117221 */ /* 0x000fe20000010100 */
[----:B------:R2:W5:Y:S01]  /*70c0*/  LDL.LU R81, [R1+0x94] ;  /* 0x0000940001517983 */ /* 0x0005620000300800 */
[----:B------:R-:W-:Y:S02]  /*70d0*/  FMUL.FTZ R10, R80, R10 ;  /* 0x0000000a500a7220 */ /* 0x000fe40000410000 */
[----:B------:R-:W-:Y:S01]  /*70e0*/  FMUL.FTZ R17, R79, R17 ;  /* 0x000000114f117220 */ /* 0x000fe20000410000 */
[----:B------:R2:W5:Y:S01]  /*70f0*/  LDL.LU R80, [R1+0x90] ;  /* 0x0000900001507983 */ /* 0x0005620000300800 */
[----:B------:R-:W-:Y:S02]  /*7100*/  FFMA.FTZ R7, -R78, R78, 1 ;  /* 0x3f8000004e077423 */ /* 0x000fe4000001014e */
[----:B------:R-:W-:Y:S01]  /*7110*/  FMUL.FTZ R5, R5, c[0x0][0x2ec] ;  /* 0x0000bb0005057a20 */ /* 0x000fe20000410000 */
[----:B------:R2:W5:Y:S01]  /*7120*/  LDL.LU R79, [R1+0x8c] ;  /* 0x00008c00014f7983 */ /* 0x0005620000300800 */
[----:B------:R-:W-:Y:S02]  /*7130*/  FFMA.FTZ R6, -R77, R77, 1 ;  /* 0x3f8000004d067423 */ /* 0x000fe4000001014d */
[----:B------:R-:W-:Y:S01]  /*7140*/  FMUL.FTZ R4, R4, c[0x0][0x2ec] ;  /* 0x0000bb0004047a20 */ /* 0x000fe20000410000 */
[----:B------:R2:W5:Y:S01]  /*7150*/  LDL.LU R78, [R1+0x88] ;  /* 0x00008800014e7983 */ /* 0x0005620000300800 */
[----:B------:R-:W-:Y:S02]  /*7160*/  FMUL.FTZ R14, R9, R5 ;  /* 0x00000005090e7220 */ /* 0x000fe40000410000 */
[----:B------:R-:W-:Y:S01]  /*7170*/  FFMA.FTZ R5, -R76, R76, 1 ;  /* 0x3f8000004c057423 */ /* 0x000fe2000001014c */
[----:B------:R2:W5:Y:S01]  /*7180*/  LDL.LU R77, [R1+0x84] ;  /* 0x00008400014d7983 */ /* 0x0005620000300800 */
[----:B------:R-:W-:Y:S02]  /*7190*/  FMUL.FTZ R25, R8, R4 ;  /* 0x0000000408197220 */ /* 0x000fe40000410000 */
[----:B------:R-:W-:Y:S01]  /*71a0*/  FFMA.FTZ R4, -R75, R75, 1 ;  /* 0x3f8000004b047423 */ /* 0x000fe2000001014b */
[----:B------:R2:W5:Y:S01]  /*71b0*/  LDL.LU R76, [R1+0x80] ;  /* 0x00008000014c7983 */ /* 0x0005620000300800 */
[C---:B------:R-:W-:Y:S02]  /*71c0*/  FADD.FTZ R8, -R0.reuse, R42 ;  /* 0x0000002a00087221 */ /* 0x040fe40000010100 */
[----:B------:R-:W-:Y:S01]  /*71d0*/  FADD.FTZ R13, -R0, R43 ;  /* 0x0000002b000d7221 */ /* 0x000fe20000010100 */
[----:B------:R2:W5:Y:S01]  /*71e0*/  LDL.LU R75, [R1+0x7c] ;  /* 0x00007c00014b7983 */ /* 0x0005620000300800 */
[----:B------:R-:W-:Y:S02]  /*71f0*/  FMUL.FTZ R8, R74, R8 ;  /* 0x000000084a087220 */ /* 0x000fe40000410000 */
[C---:B------:R-:W-:Y:S01]  /*7200*/  FADD.FTZ R9, -R0.reuse, R46 ;  /* 0x0000002e00097221 */ /* 0x040fe20000010100 */
[----:B------:R2:W5:Y:S01]  /*7210*/  LDL.LU R74, [R1+0x78] ;  /* 0x00007800014a7983 */ /* 0x0005620000300800 */
[----:B------:R-:W-:Y:S02]  /*7220*/  FMUL.FTZ R13, R73, R13 ;  /* 0x0000000d490d7220 */ /* 0x000fe40000410000 */
[----:B------:R-:W-:Y:S01]  /*7230*/  FADD.FTZ R12, -R0, R47 ;  /* 0x0000002f000c7221 */ /* 0x000fe20000010100 */
[----:B------:R2:W5:Y:S01]  /*7240*/  LDL.LU R73, [R1+0x74] ;  /* 0x0000740001497983 */ /* 0x0005620000300800 */
[----:B------:R-:W-:Y:S02]  /*7250*/  FMUL.FTZ R9, R72, R9 ;  /* 0x0000000948097220 */ /* 0x000fe40000410000 */
[----:B------:R-:W-:Y:S01]  /*7260*/  FMUL.FTZ R7, R7, c[0x0][0x2ec] ;  /* 0x0000bb0007077a20 */ /* 0x000fe20000410000 */
[----:B------:R2:W5:Y:S01]  /*7270*/  LDL.LU R72, [R1+0x70] ;  /* 0x0000700001487983 */ /* 0x0005620000300800 */
[----:B------:R-:W-:Y:S02]  /*7280*/  FMUL.FTZ R12, R71, R12 ;  /* 0x0000000c470c7220 */ /* 0x000fe40000410000 */
[----:B------:R-:W-:Y:S01]  /*7290*/  FMUL.FTZ R6, R6, c[0x0][0x2ec] ;  /* 0x0000bb0006067a20 */ /* 0x000fe20000410000 */
[----:B------:R2:W5:Y:S01]  /*72a0*/  LDL.LU R71, [R1+0x6c] ;  /* 0x00006c0001477983 */ /* 0x0005620000300800 */
[----:B------:R-:W-:Y:S02]  /*72b0*/  FMUL.FTZ R11, R11, R7 ;  /* 0x000000070b0b7220 */ /* 0x000fe40000410000 */
[----:B------:R-:W-:Y:S02]  /*72c0*/  FFMA.FTZ R7, -R70, R70, 1 ;  /* 0x3f80000046077423 */ /* 0x000fe40000010146 */
[----:B------:R-:W-:Y:S01]  /*72d0*/  FMUL.FTZ R21, R21, R6 ;  /* 0x0000000615157220 */ /* 0x000fe20000410000 */
[----:B------:R2:W5:Y:S01]  /*72e0*/  LDL.LU R70, [R1+0x68] ;  /* 0x0000680001467983 */ /* 0x0005620000300800 */
[----:B------:R-:W-:Y:S02]  /*72f0*/  FFMA.FTZ R6, -R69, R69, 1 ;  /* 0x3f80000045067423 */ /* 0x000fe40000010145 */
[C---:B------:R-:W-:Y:S01]  /*7300*/  FADD.FTZ R36, -R0.reuse, R58 ;  /* 0x0000003a00247221 */ /* 0x040fe20000010100 */
[----:B------:R2:W5:Y:S01]  /*7310*/  LDL.LU R69, [R1+0x64] ;  /* 0x0000640001457983 */ /* 0x0005620000300800 */
[----:B------:R-:W-:Y:S02]  /*7320*/  FADD.FTZ R34, -R0, R59 ;  /* 0x0000003b00227221 */ /* 0x000fe40000010100 */
[----:B------:R-:W-:Y:S02]  /*7330*/  FMUL.FTZ R36, R68, R36 ;  /* 0x0000002444247220 */ /* 0x000fe40000410000 */
[----:B------:R-:W-:Y:S01]  /*7340*/  FADD.FTZ R35, -R0, R62 ;  /* 0x0000003e00237221 */ /* 0x000fe20000010100 */
[----:B------:R2:W5:Y:S01]  /*7350*/  LDL.LU R68, [R1+0x60] ;  /* 0x0000600001447983 */ /* 0x0005620000300800 */
[----:B------:R-:W-:Y:S02]  /*7360*/  FMUL.FTZ R34, R3, R34 ;  /* 0x0000002203227220 */ /* 0x000fe40000410000 */
[----:B------:R-:W-:Y:S01]  /*7370*/  FMUL.FTZ R35, R2, R35 ;  /* 0x0000002302237220 */ /* 0x000fe20000410000 */
[----:B------:R2:W5:Y:S01]  /*7380*/  LDL.LU R3, [R1+0x5c] ;  /* 0x00005c0001037983 */ /* 0x0005620000300800 */
[----:B------:R-:W-:Y:S02]  /*7390*/  FMUL.FTZ R5, R5, c[0x0][0x2ec] ;  /* 0x0000bb0005057a20 */ /* 0x000fe40000410000 */
[----:B------:R-:W-:Y:S01]  /*73a0*/  FMUL.FTZ R4, R4, c[0x0][0x2ec] ;  /* 0x0000bb0004047a20 */ /* 0x000fe20000410000 */
[----:B------:R2:W5:Y:S01]  /*73b0*/  LDL.LU R2, [R1+0x58] ;  /* 0x0000580001027983 */ /* 0x0005620000300800 */
[----:B------:R-:W-:Y:S02]  /*73c0*/  FMUL.FTZ R10, R10, R5 ;  /* 0x000000050a0a7220 */ /* 0x000fe40000410000 */
[----:B------:R-:W-:Y:S02]  /*73d0*/  FMUL.FTZ R17, R17, R4 ;  /* 0x0000000411117220 */ /* 0x000fe40000410000 */
[----:B------:R-:W-:Y:S02]  /*73e0*/  FFMA.FTZ R5, -R249, R249, 1 ;  /* 0x3f800000f9057423 */ /* 0x000fe400000101f9 */
[----:B------:R-:W-:Y:S02]  /*73f0*/  FFMA.FTZ R4, -R248, R248, 1 ;  /* 0x3f800000f8047423 */ /* 0x000fe400000101f8 */
[----:B------:R-:W-:Y:S02]  /*7400*/  FMUL.FTZ R7, R7, c[0x0][0x2ec] ;  /* 0x0000bb0007077a20 */ /* 0x000fe40000410000 */
[----:B------:R-:W-:Y:S02]  /*7410*/  FMUL.FTZ R6, R6, c[0x0][0x2ec] ;  /* 0x0000bb0006067a20 */ /* 0x000fe40000410000 */
[----:B------:R-:W-:Y:S02]  /*7420*/  FMUL.FTZ R5, R5, c[0x0][0x2ec] ;  /* 0x0000bb0005057a20 */ /* 0x000fe40000410000 */
[----:B------:R-:W-:Y:S02]  /*7430*/  FMUL.FTZ R4, R4, c[0x0][0x2ec] ;  /* 0x0000bb0004047a20 */ /* 0x000fe40000410000 */
[----:B------:R-:W-:Y:S02]  /*7440*/  FMUL.FTZ R8, R8, R7 ;  /* 0x0000000708087220 */ /* 0x000fe40000410000 */
[----:B------:R-:W-:Y:S02]  /*7450*/  FMUL.FTZ R13, R13, R6 ;  /* 0x000000060d0d7220 */ /* 0x000fe40000410000 */
[----:B------:R-:W-:Y:S02]  /*7460*/  FMUL.FTZ R7, R9, R5 ;  /* 0x0000000509077220 */ /* 0x000fe40000410000 */
[----:B------:R-:W-:Y:S02]  /*7470*/  FMUL.FTZ R9, R12, R4 ;  /* 0x000000040c097220 */ /* 0x000fe40000410000 */
[----:B------:R-:W-:Y:S02]  /*7480*/  FADD.FTZ R33, -R0, R63 ;  /* 0x0000003f00217221 */ /* 0x000fe40000010100 */
[----:B------:R-:W-:Y:S02]  /*7490*/  FFMA.FTZ R6, -R239, R239, 1 ;  /* 0x3f800000ef067423 */ /* 0x000fe400000101ef */
[----:B------:R-:W-:Y:S02]  /*74a0*/  FFMA.FTZ R5, -R237, R237, 1 ;  /* 0x3f800000ed057423 */ /* 0x000fe400000101ed */
[----:B------:R-:W-:Y:S02]  /*74b0*/  FFMA.FTZ R4, -R225, R225, 1 ;  /* 0x3f800000e1047423 */ /* 0x000fe400000101e1 */
[----:B------:R-:W-:Y:S02]  /*74c0*/  FFMA.FTZ R0, -R224, R224, 1 ;  /* 0x3f800000e0007423 */ /* 0x000fe400000101e0 */
[----:B------:R-:W-:Y:S02]  /*74d0*/  FMUL.FTZ R33, R250, R33 ;  /* 0x00000021fa217220 */ /* 0x000fe40000410000 */
[----:B------:R-:W-:Y:S02]  /*74e0*/  FMUL.FTZ R6, R6, c[0x0][0x2ec] ;  /* 0x0000bb0006067a20 */ /* 0x000fe40000410000 */
[----:B------:R-:W-:Y:S02]  /*74f0*/  FMUL.FTZ R5, R5, c[0x0][0x2ec] ;  /* 0x0000bb0005057a20 */ /* 0x000fe40000410000 */
[----:B------:R-:W-:Y:S02]  /*7500*/  FMUL.FTZ R4, R4, c[0x0][0x2ec] ;  /* 0x0000bb0004047a20 */ /* 0x000fe40000410000 */
[----:B------:R-:W-:Y:S02]  /*7510*/  FMUL.FTZ R0, R0, c[0x0][0x2ec] ;  /* 0x0000bb0000007a20 */ /* 0x000fe40000410000 */
[----:B------:R-:W-:Y:S02]  /*7520*/  FMUL.FTZ R36, R36, R6 ;  /* 0x0000000624247220 */ /* 0x000fe40000410000 */
[----:B------:R-:W-:Y:S02]  /*7530*/  FMUL.FTZ R34, R34, R5 ;  /* 0x0000000522227220 */ /* 0x000fe40000410000 */
[----:B------:R-:W-:Y:S02]  /*7540*/  FMUL.FTZ R35, R35, R4 ;  /* 0x0000000423237220 */ /* 0x000fe40000410000 */
[----:B------:R-:W-:Y:S01]  /*7550*/  FMUL.FTZ R33, R33, R0 ;  /* 0x0000000021217220 */ /* 0x000fe20000410000 */
[----:B------:R-:W-:-:S05]  /*7560*/  @!P1 BRA `(.L_x_303) ;  /* 0x0000014000009947 */ /* 0x000fca0003800000 */
[----:B--2---:R-:W-:Y:S01]  /*7570*/  IMAD.MOV.U32 R5, RZ, RZ, c[0x0][0x190] ;  /* 0x00006400ff057624 */ /* 0x004fe200078e00ff */
[----:B------:R-:W-:Y:S01]  /*7580*/  ULOP3.LUT UR12, UR5, 0x1, URZ, 0xc0, !UPT ;  /* 0x00000001050c7892 */ /* 0x000fe2000f8ec03f */
[----:B------:R-:W-:Y:S02]  /*7590*/  IMAD.MOV.U32 R6, RZ, RZ, c[0x0][0x194] ;  /* 0x00006500ff067624 */ /* 0x000fe400078e00ff */
[----:B------:R-:W-:Y:S01]  /*75a0*/  IMAD.U32 R0, R5, -0x80, RZ ;  /* 0xffffff8005007824 */ /* 0x000fe200078e00ff */
[----:B------:R-:W-:Y:S04]  /*75b0*/  UISETP.NE.U32.AND UP1, UPT, UR12, 0x1, UPT ;  /* 0x000000010c00788c */ /* 0x000fe8000bf25070 */
[C---:B-----5:R-:W-:Y:S01]  /*75c0*/  LEA R4, P0, R0.reuse, R184, 0x1 ;  /* 0x000000b800047211 */ /* 0x060fe200078008ff */
        /* <DEDUP_REMOVED lines=14> */
.L_x_303:
[----:B--2---:R-:W-:Y:S01]  /*76b0*/  F2FP.BF16.PACK_AB R32, R172, R173 ;  /* 0x000000adac20723e */ /* 0x004fe200000010ff */
        /* <DEDUP_REMOVED lines=65> */
[----:B-1---5:R-:W-:Y:S05]  /*7ad0*/  IMAD.SHL.U32 R0, R156, 0x2, RZ ;  /* 0x000000029c007824 */ /* 0x022fea00078e00ff */
[----:B------:R-:W-:Y:S04]  /*7ae0*/  LDSM.16.MT88.4 R4, [R2+0x10000] ;  /* 0x010000000204783b */ /* 0x000fe80000004200 */
[----:B------:R-:W1:Y:S04]  /*7af0*/  LDSM.16.MT88.4 R8, [R0+0x4000] ;  /* 0x004000000008783b */ /* 0x000e680000004200 */
[----:B------:R-:W3:Y:S04]  /*7b00*/  LDSM.16.MT88.4 R12, [R2+0x14000] ;  /* 0x01400000020c783b */ /* 0x000ee80000004200 */
[----:B------:R-:W-:Y:S04]  /*7b10*/  LDSM.16.MT88.4 R16, [R2+0x10800] ;  /* 0x010800000210783b */ /* 0x000fe80000004200 */
[----:B------:R-:W4:Y:S04]  /*7b20*/  LDSM.16.MT88.4 R20, [R0+0x4400] ;  /* 0x004400000014783b */ /* 0x000f280000004200 */
[----:B------:R-:W4:Y:S01]  /*7b30*/  LDSM.16.MT88.4 R24, [R2+0x14800] ;  /* 0x014800000218783b */ /* 0x000f220000004200 */
        /* <DEDUP_REMOVED lines=8> */
[C---:B------:R-:W-:Y:S08]  /*7bc0*/  HMMA.16816.F32.BF16 R72, R24.reuse, R20, R72 ;  /* 0x000000141848723c */ /* 0x040ff00000041848 */
        /* <DEDUP_REMOVED lines=59> */
.L_x_304:
[----:B------:R-:W2:Y:S01]  /*7f80*/  LDL R60, [R1+0x10] ;  /* 0x00001000013c7983 */ /* 0x000ea20000100800 */
[----:B------:R-:W-:Y:S03]  /*7f90*/  ULOP3.LUT UR12, UR5, 0x1, URZ, 0xc0, !UPT ;  /* 0x00000001050c7892 */ /* 0x000fe6000f8ec03f */
[----:B------:R-:W3:Y:S01]  /*7fa0*/  LDL R58, [R1+0x24] ;  /* 0x00002400013a7983 */ /* 0x000ee20000100800 */
[----:B------:R-:W-:Y:S03]  /*7fb0*/  UISETP.NE.U32.AND UP1, UPT, UR12, 0x1, UPT ;  /* 0x000000010c00788c */ /* 0x000fe6000bf25070 */
[----:B------:R4:W5:Y:S04]  /*7fc0*/  LDL R55, [R1+0x8] ;  /* 0x0000080001377983 */ /* 0x0009680000100800 */
[----:B------:R4:W3:Y:S04]  /*7fd0*/  LDL R54, [R1+0xc] ;  /* 0x00000c0001367983 */ /* 0x0008e80000100800 */
[----:B------:R4:W4:Y:S04]  /*7fe0*/  LDL R53, [R1] ;  /* 0x0000000001357983 */ /* 0x0009280000100800 */
[----:B------:R1:W4:Y:S04]  /*7ff0*/  LDL R52, [R1+0x4] ;  /* 0x0000040001347983 */ /* 0x0003280000100800 */
[----:B------:R-:W-:Y:S04]  /*8000*/  LDSM.16.M88.4 R16, [R151] ;  /* 0x000000009710783b */ /* 0x000fe80000000200 */
[----:B------:R-:W1:Y:S04]  /*8010*/  LDSM.16.MT88.4 R20, [R0+0x6000] ;  /* 0x006000000014783b */ /* 0x000e680000004200 */
        /* <DEDUP_REMOVED lines=8> */
[-C--:B-1----:R-:W-:Y:S08]  /*80a0*/  HMMA.16816.F32.BF16 R4, R16, R20.reuse, RZ ;  /* 0x000000141004723c */ /* 0x082ff000000418ff */
[C---:B------:R-:W-:Y:S08]  /*80b0*/  HMMA.16816.F32.BF16 R8, R12.reuse, R20, RZ ;  /* 0x000000140c08723c */ /* 0x040ff000000418ff */
[-C--:B------:R-:W-:Y:S08]  /*80c0*/  HMMA.16816.F32.BF16 R12, R12, R22.reuse, RZ ;  /* 0x000000160c0c723c */ /* 0x080ff000000418ff */
[----:B------:R-:W-:Y:S01]  /*80d0*/  HMMA.16816.F32.BF16 R16, R16, R22, RZ ;  /* 0x000000161010723c */ /* 0x000fe200000418ff */
[----:B------:R-:W1:Y:S07]  /*80e0*/  LDSM.16.M88.4 R20, [R152] ;  /* 0x000000009814783b */ /* 0x000e6e0000000200 */
[-C--:B------:R-:W-:Y:S08]  /*80f0*/  HMMA.16816.F32.BF16 R4, R24, R28.reuse, R4 ;  /* 0x0000001c1804723c */ /* 0x080ff00000041804 */
[C---:B------:R-:W-:Y:S08]  /*8100*/  HMMA.16816.F32.BF16 R8, R32.reuse, R28, R8 ;  /* 0x0000001c2008723c */ /* 0x040ff00000041808 */
[-C--:B------:R-:W-:Y:S01]  /*8110*/  HMMA.16816.F32.BF16 R12, R32, R30.reuse, R12 ;  /* 0x0000001e200c723c */ /* 0x080fe2000004180c */
[----:B------:R-:W1:Y:S07]  /*8120*/  LDSM.16.M88.4 R32, [R152+0x2000] ;  /* 0x002000009820783b */ /* 0x000e6e0000000200 */
[----:B------:R-:W-:Y:S01]  /*8130*/  HMMA.16816.F32.BF16 R16, R24, R30, R16 ;  /* 0x0000001e1810723c */ /* 0x000fe20000041810 */
[----:B------:R-:W-:Y:S04]  /*8140*/  LDSM.16.M88.4 R24, [R151+0x4000] ;  /* 0x004000009718783b */ /* 0x000fe80000000200 */
[----:B------:R-:W1:Y:S03]  /*8150*/  LDSM.16.MT88.4 R28, [R0+0x7000] ;  /* 0x00700000001c783b */ /* 0x000e660000004200 */
[-C--:B------:R-:W-:Y:S08]  /*8160*/  HMMA.16816.F32.BF16 R4, R36, R40.reuse, R4 ;  /* 0x000000282404723c */ /* 0x080ff00000041804 */
[C---:B------:R-:W-:Y:S08]  /*8170*/  HMMA.16816.F32.BF16 R8, R44.reuse, R40, R8 ;  /* 0x000000282c08723c */ /* 0x040ff00000041808 */
[-C--:B------:R-:W-:Y:S01]  /*8180*/  HMMA.16816.F32.BF16 R12, R44, R42.reuse, R12 ;  /* 0x0000002a2c0c723c */ /* 0x080fe2000004180c */
[----:B------:R-:W1:Y:S07]  /*8190*/  LDSM.16.M88.4 R44, [R151+0x6000] ;  /* 0x00600000972c783b */ /* 0x000e6e0000000200 */
[----:B------:R-:W-:Y:S01]  /*81a0*/  HMMA.16816.F32.BF16 R16, R36, R42, R16 ;  /* 0x0000002a2410723c */ /* 0x000fe20000041810 */
[----:B------:R-:W-:Y:S04]  /*81b0*/  LDSM.16.M88.4 R36, [R160] ;  /* 0x00000000a024783b */ /* 0x000fe80000000200 */
[----:B------:R-:W1:Y:S03]  /*81c0*/  LDSM.16.MT88.4 R40, [R0+0x7400] ;  /* 0x007400000028783b */ /* 0x000e660000004200 */
[-C--:B-1----:R-:W-:Y:S08]  /*81d0*/  HMMA.16816.F32.BF16 R4, R20, R48.reuse, R4 ;  /* 0x000000301404723c */ /* 0x082ff00000041804 */
[C---:B------:R-:W-:Y:S08]  /*81e0*/  HMMA.16816.F32.BF16 R8, R32.reuse, R48, R8 ;  /* 0x000000302008723c */ /* 0x040ff00000041808 */
[-C--:B------:R-:W-:Y:S01]  /*81f0*/  HMMA.16816.F32.BF16 R12, R32, R50.reuse, R12 ;  /* 0x00000032200c723c */ /* 0x080fe2000004180c */
[----:B------:R-:W1:Y:S07]  /*8200*/  LDSM.16.M88.4 R32, [R159] ;  /* 0x000000009f20783b */ /* 0x000e6e0000000200 */
        /* <DEDUP_REMOVED lines=8> */
[----:B------:R1:W-:Y:S04]  /*8290*/  LDSM.16.MT88.4 R28, [R0+0x7c00] ;  /* 0x007c0000001c783b */ /* 0x0003e80000004200 */
[----:B------:R-:W2:Y:S03]  /*82a0*/  LDSM.16.M88.4 R24, [R152+0x4000] ;  /* 0x004000009818783b */ /* 0x000ea60000000200 */
[-C--:B------:R-:W-:Y:S08]  /*82b0*/  HMMA.16816.F32.BF16 R4, R36, R40.reuse, R4 ;  /* 0x000000282404723c */ /* 0x080ff00000041804 */
[C---:B-1----:R-:W-:Y:S07]  /*82c0*/  HMMA.16816.F32.BF16 R8, R32.reuse, R40, R8 ;  /* 0x000000282008723c */ /* 0x042fee0000041808 */
[----:B------:R-:W-:Y:S01]  /*82d0*/  IMAD.U32 R40, RZ, RZ, UR23 ;  /* 0x00000017ff287e24 */ /* 0x000fe2000f8e00ff */
[-C--:B------:R-:W-:Y:S01]  /*82e0*/  HMMA.16816.F32.BF16 R12, R32, R42.reuse, R12 ;  /* 0x0000002a200c723c */ /* 0x080fe2000004180c */
[----:B------:R-:W1:Y:S03]  /*82f0*/  LDSM.16.M88.4 R32, [R152+0x6000] ;  /* 0x006000009820783b */ /* 0x000e660000000200 */
[----:B------:R-:W-:Y:S04]  /*8300*/  IMAD.U32 R0, RZ, RZ, UR13 ;  /* 0x0000000dff007e24 */ /* 0x000fe8000f8e00ff */
        /* <DEDUP_REMOVED lines=12> */
[-C--:B--2---:R-:W-:Y:S01]  /*83d0*/  HMMA.16816.F32.BF16 R4, R24, R28.reuse, R4 ;  /* 0x0000001c1804723c */ /* 0x084fe20000041804 */
[----:B------:R-:W-:Y:S03]  /*83e0*/  IMAD.U32 R50, RZ, RZ, UR28 ;  /* 0x0000001cff327e24 */ /* 0x000fe6000f8e00ff */
[----:B------:R-:W-:Y:S01]  /*83f0*/  IMAD.U32 R22, RZ, RZ, UR27 ;  /* 0x0000001bff167e24 */ /* 0x000fe2000f8e00ff */
[----:B------:R-:W-:Y:S01]  /*8400*/  LEA R194, P0, R21, R56, 0x2 ;  /* 0x0000003815c27211 */ /* 0x000fe200078010ff */
[----:B------:R-:W-:Y:S02]  /*8410*/  IMAD.U32 R23, RZ, RZ, UR26 ;  /* 0x0000001aff177e24 */ /* 0x000fe4000f8e00ff */
[C---:B-1----:R-:W-:Y:S01]  /*8420*/  HMMA.16816.F32.BF16 R8, R32.reuse, R28, R8 ;  /* 0x0000001c2008723c */ /* 0x042fe20000041808 */
[----:B------:R-:W-:Y:S03]  /*8430*/  IMAD.U32 R56, RZ, RZ, UR18 ;  /* 0x00000012ff387e24 */ /* 0x000fe6000f8e00ff */
[----:B------:R-:W-:Y:S01]  /*8440*/  @P1 IADD3 R20, P2, R60, UR9, RZ ;  /* 0x000000093c141c10 */ /* 0x000fe2000ff5e0ff */
[----:B------:R-:W-:Y:S01]  /*8450*/  @UP5 UIADD3 UR9, UP4, UR9, -0x200, URZ ;  /* 0xfffffe0009095890 */ /* 0x000fe2000ff9e03f */
[----:B------:R-:W-:Y:S01]  /*8460*/  LEA.HI.X.SX32 R193, R0, R57, 0x2, P0 ;  /* 0x0000003900c17211 */ /* 0x000fe200000f16ff */
[----:B------:R-:W-:Y:S01]  /*8470*/  IMAD.U32 R0, RZ, RZ, UR28 ;  /* 0x0000001cff007e24 */ /* 0x000fe2000f8e00ff */
[-C--:B------:R-:W-:Y:S01]  /*8480*/  HMMA.16816.F32.BF16 R12, R32, R30.reuse, R12 ;  /* 0x0000001e200c723c */ /* 0x080fe2000004180c */
[----:B------:R-:W-:Y:S03]  /*8490*/  IMAD.U32 R57, RZ, RZ, UR19 ;  /* 0x00000013ff397e24 */ /* 0x000fe6000f8e00ff */
[----:B---3--:R-:W-:Y:S01]  /*84a0*/  @P1 IADD3.X R21, R58, UR8, RZ, P2, !PT ;  /* 0x000000083a151c10 */ /* 0x008fe200097fe4ff */
[----:B------:R-:W-:Y:S01]  /*84b0*/  IMAD.U32 R58, RZ, RZ, UR20 ;  /* 0x00000014ff3a7e24 */ /* 0x000fe2000f8e00ff */
[----:B------:R-:W-:Y:S01]  /*84c0*/  @UP5 UIADD3.X UR8, UR8, -0x1, URZ, UP4, !UPT ;  /* 0xffffffff08085890 */ /* 0x000fe2000a7fe43f */
[----:B------:R-:W-:Y:S01]  /*84d0*/  IMAD.U32 R34, RZ, RZ, UR20 ;  /* 0x00000014ff227e24 */ /* 0x000fe2000f8e00ff */
[----:B------:R-:W-:Y:S01]  /*84e0*/  HMMA.16816.F32.BF16 R16, R24, R30, R16 ;  /* 0x0000001e1810723c */ /* 0x000fe20000041810 */
[----:B-----5:R1:W2:Y:S03]  /*84f0*/  @P1 LDG.E R55, [R20.64] ;  /* 0x0000000614371981 */ /* 0x0202a6000c1e1900 */
[----:B------:R-:W-:Y:S01]  /*8500*/  IMAD.U32 R35, RZ, RZ, UR21 ;  /* 0x00000015ff237e24 */ /* 0x000fe2000f8e00ff */
[----:B------:R1:W3:Y:S01]  /*8510*/  @P1 LDG.E R54, [R20.64+0x20] ;  /* 0x0000200614361981 */ /* 0x0002e2000c1e1900 */
[----:B------:R-:W-:Y:S02]  /*8520*/  IMAD.U32 R32, RZ, RZ, UR19 ;  /* 0x00000013ff207e24 */ /* 0x000fe4000f8e00ff */
[----:B------:R-:W-:Y:S01]  /*8530*/  IMAD.U32 R24, RZ, RZ, UR25 ;  /* 0x00000019ff187e24 */ /* 0x000fe2000f8e00ff */
[----:B----4-:R1:W4:Y:S03]  /*8540*/  @P1 LDG.E R53, [R20.64+0x100] ;  /* 0x0001000614351981 */ /* 0x010326000c1e1900 */
[----:B------:R-:W-:Y:S01]  /*8550*/  IMAD.U32 R25, RZ, RZ, UR24 ;  /* 0x00000018ff197e24 */ /* 0x000fe2000f8e00ff */
[----:B------:R1:W5:Y:S01]  /*8560*/  @P1 LDG.E R52, [R20.64+0x120] ;  /* 0x0001200614341981 */ /* 0x000362000c1e1900 */
        /* <DEDUP_REMOVED lines=33> */
[----:B------:R-:W-:Y:S01]  /*8780*/  LDSM.16.MT88.4 R4, [R2+0x8000] ;  /* 0x008000000204783b */ /* 0x000fe20000004200 */
[-C--:B------:R-:W-:Y:S02]  /*8790*/  LEA R30, P4, R30, R20.reuse, 0x2 ;  /* 0x000000141e1e7211 */ /* 0x080fe400078810ff */
[-C--:B------:R-:W-:Y:S02]  /*87a0*/  LEA R22, P0, R33, R20.reuse, 0x2 ;  /* 0x0000001421167211 */ /* 0x080fe400078010ff */
[-C--:B------:R-:W-:Y:S02]  /*87b0*/  LEA.HI.X.SX32 R33, R57, R21.reuse, 0x2, P5 ;  /* 0x0000001539217211 */ /* 0x080fe400028f16ff */
[-C--:B------:R-:W-:Y:S02]  /*87c0*/  LEA R28, P3, R28, R20.reuse, 0x2 ;  /* 0x000000141c1c7211 */ /* 0x080fe400078610ff */
[-C--:B------:R-:W-:Y:S02]  /*87d0*/  LEA R26, P2, R26, R20.reuse, 0x2 ;  /* 0x000000141a1a7211 */ /* 0x080fe400078410ff */
[----:B------:R-:W-:Y:S01]  /*87e0*/  IADD3 R0, R3, -0x2000, RZ ;  /* 0xffffe00003007810 */ /* 0x000fe20007ffe0ff */
[----:B--2---:R1:W-:Y:S04]  /*87f0*/  @P1 STL [R1+0x8], R55 ;  /* 0x0000083701001387 */ /* 0x0043e80000100800 */
[----:B---3--:R2:W-:Y:S04]  /*8800*/  @P1 STL [R1+0xc], R54 ;  /* 0x00000c3601001387 */ /* 0x0085e80000100800 */
[----:B----4-:R3:W-:Y:S04]  /*8810*/  @P1 STL [R1], R53 ;  /* 0x0000003501001387 */ /* 0x0107e80000100800 */
[----:B-----5:R4:W-:Y:S01]  /*8820*/  @P1 STL [R1+0x4], R52 ;  /* 0x0000043401001387 */ /* 0x0209e20000100800 */
[-C--:B------:R-:W-:Y:S04]  /*8830*/  LEA R38, P1, R38, R20.reuse, 0x2 ;  /* 0x0000001426267211 */ /* 0x080fe800078210ff */
[-C--:B------:R-:W-:Y:S02]  /*8840*/  LEA.HI.X.SX32 R39, R31, R21.reuse, 0x2, P1 ;  /* 0x000000151f277211 */ /* 0x080fe400008f16ff */
[-C--:B------:R-:W-:Y:S02]  /*8850*/  LEA.HI.X.SX32 R31, R56, R21.reuse, 0x2, P4 ;  /* 0x00000015381f7211 */ /* 0x080fe400020f16ff */
[----:B------:R-:W-:Y:S01]  /*8860*/  LEA R24, P1, R29, R20, 0x2 ;  /* 0x000000141d187211 */ /* 0x000fe200078210ff */
[----:B------:R-:W-:Y:S01]  /*8870*/  RED.E.ADD.F32.FTZ.RN.STRONG.GPU [R38.64], R11 ;  /* 0x0000000b2600798e */ /* 0x000fe2000c10e786 */
[----:B-1----:R-:W-:Y:S03]  /*8880*/  IMAD.U32 R55, RZ, RZ, UR17 ;  /* 0x00000011ff377e24 */ /* 0x002fe6000f8e00ff */
[----:B------:R-:W-:Y:S01]  /*8890*/  RED.E.ADD.F32.FTZ.RN.STRONG.GPU [R36.64], R16 ;  /* 0x000000102400798e */ /* 0x000fe2000c10e786 */
[----:B--2---:R-:W-:Y:S03]  /*88a0*/  IMAD.U32 R54, RZ, RZ, UR16 ;  /* 0x00000010ff367e24 */ /* 0x004fe6000f8e00ff */
[----:B------:R-:W-:Y:S01]  /*88b0*/  RED.E.ADD.F32.FTZ.RN.STRONG.GPU [R34.64], R17 ;  /* 0x000000112200798e */ /* 0x000fe2000c10e786 */
[-C--:B------:R-:W-:Y:S01]  /*88c0*/  LEA.HI.X.SX32 R29, R55, R21.reuse, 0x2, P3 ;  /* 0x00000015371d7211 */ /* 0x080fe200018f16ff */
[----:B---3--:R-:W-:Y:S02]  /*88d0*/  IMAD.U32 R53, RZ, RZ, UR15 ;  /* 0x0000000fff357e24 */ /* 0x008fe4000f8e00ff */
[----:B------:R-:W-:Y:S01]  /*88e0*/  RED.E.ADD.F32.FTZ.RN.STRONG.GPU [R32.64], R18 ;  /* 0x000000122000798e */ /* 0x000fe2000c10e786 */
[-C--:B------:R-:W-:Y:S01]  /*88f0*/  LEA.HI.X.SX32 R27, R54, R21.reuse, 0x2, P2 ;  /* 0x00000015361b7211 */ /* 0x080fe200010f16ff */
[----:B----4-:R-:W-:Y:S02]  /*8900*/  IMAD.U32 R52, RZ, RZ, UR14 ;  /* 0x0000000eff347e24 */ /* 0x010fe4000f8e00ff */
[----:B------:R-:W-:Y:S01]  /*8910*/  RED.E.ADD.F32.FTZ.RN.STRONG.GPU [R30.64], R19 ;  /* 0x000000131e00798e */ /* 0x000fe2000c10e786 */
[-C--:B------:R-:W-:Y:S02]  /*8920*/  LEA.HI.X.SX32 R25, R53, R21.reuse, 0x2, P1 ;  /* 0x0000001535197211 */ /* 0x080fe400008f16ff */
[----:B------:R-:W-:Y:S01]  /*8930*/  ISETP.LT.AND P1, PT, RZ, UR5, PT ;  /* 0x00000005ff007c0c */ /* 0x000fe2000bf21270 */
[----:B------:R-:W-:Y:S01]  /*8940*/  RED.E.ADD.F32.FTZ.RN.STRONG.GPU [R28.64], R12 ;  /* 0x0000000c1c00798e */ /* 0x000fe2000c10e786 */
[----:B------:R-:W-:Y:S01]  /*8950*/  LEA.HI.X.SX32 R23, R52, R21, 0x2, P0 ;  /* 0x0000001534177211 */ /* 0x000fe200000f16ff */
[----:B------:R-:W-:Y:S01]  /*8960*/  UIADD3 UR5, UR5, -0x1, URZ ;  /* 0xffffffff05057890 */ /* 0x000fe2000fffe03f */
[----:B------:R-:W-:Y:S01]  /*8970*/  PLOP3.LUT P0, PT, PT, PT, UP1, 0x80, 0x0 ;  /* 0x000000000000781c */ /* 0x000fe20003f0f018 */
[----:B------:R-:W1:Y:S01]  /*8980*/  LDSM.16.MT88.4 R8, [R3] ;  /* 0x000000000308783b */ /* 0x000e620000004200 */
[----:B------:R-:W-:Y:S03]  /*8990*/  @UP5 UIADD3 UR11, UP1, UR11, -0x200, URZ ;  /* 0xfffffe000b0b5890 */ /* 0x000fe6000ff3e03f */
[----:B------:R-:W-:Y:S01]  /*89a0*/  RED.E.ADD.F32.FTZ.RN.STRONG.GPU [R26.64], R13 ;  /* 0x0000000d1a00798e */ /* 0x000fe2000c10e786 */
[----:B------:R-:W-:Y:S03]  /*89b0*/  @UP5 UIADD3.X UR10, UR10, -0x1, URZ, UP1, !UPT ;  /* 0xffffffff0a0a5890 */ /* 0x000fe60008ffe43f */
        /* <DEDUP_REMOVED lines=132> */
.L_x_306:
        /* <DEDUP_REMOVED lines=19> */
.L_x_307:
        /* <DEDUP_REMOVED lines=44> */
.L_x_309:
[----:B-12---:R-:W-:Y:S05]  /*95f0*/  BSYNC B0 ;  /* 0x0000000000007941 */ /* 0x006fea0003800000 */
.L_x_308:
        /* <DEDUP_REMOVED lines=14> */
.L_x_311:
[----:B------:R-:W-:Y:S05]  /*96e0*/  BSYNC B0 ;  /* 0x0000000000007941 */ /* 0x000fea0003800000 */
.L_x_310:
        /* <DEDUP_REMOVED lines=25> */
.L_x_313:
[----:B------:R-:W-:Y:S05]  /*9880*/  BSYNC B0 ;  /* 0x0000000000007941 */ /* 0x000fea0003800000 */
.L_x_312:
        /* <DEDUP_REMOVED lines=12> */
.L_x_302:
        /* <DEDUP_REMOVED lines=21> */
.L_x_315:
        /* <DEDUP_REMOVED lines=19> */
.L_x_316:
        /* <DEDUP_REMOVED lines=36> */
.L_x_318:
[----:B------:R-:W-:Y:S05]  /*9e10*/  BSYNC B0 ;  /* 0x0000000000007941 */ /* 0x000fea0003800000 */
.L_x_317:
        /* <DEDUP_REMOVED lines=15> */
.L_x_320:
[----:B------:R-:W-:Y:S05]  /*9f10*/  BSYNC B0 ;  /* 0x0000000000007941 */ /* 0x000fea0003800000 */
.L_x_319:
        /* <DEDUP_REMOVED lines=26> */
.L_x_322:
[----:B------:R-:W-:Y:S05]  /*a0c0*/  BSYNC B0 ;  /* 0x0000000000007941 */ /* 0x000fea0003800000 */
.L_x_321:
        /* <DEDUP_REMOVED lines=12> */
.L_x_314:
[----:B------:R-:W-:Y:S05]  /*a190*/  BSYNC B1 ;  /* 0x0000000000017941 */ /* 0x000fea0003800000 */
.L_x_297:
        /* <DEDUP_REMOVED lines=11> */
.L_x_323:
[----:B------:R-:W-:Y:S05]  /*a250*/  EXIT ;  /* 0x000000000000794d */ /* 0x000fea0003800000 */
.L_x_325:
        /* <DEDUP_REMOVED lines=10> */
.L_x_1333:


//--------------------- .text._ZN5flash44flash_bwd_dq_dk_dv_loop_seqk_parallel_kernelI23Flash_bwd_kernel_traitsILi32ELi128ELi128ELi8ELi4ELi4ELi4ELb1ELb0EN7cutlass10bfloat16_tE19Flash_kernel_traitsILi32ELi128ELi128ELi8ES3_EELb1ELb0ELb0ELb0ELb0ELb0ELb0EEEvNS_16Flash_bwd_paramsE --------------------------
	.section	.text._ZN5flash44flash_bwd_dq_dk_dv_loop_seqk_parallel_kernelI23Flash_bwd_kernel_traitsILi32ELi128ELi128ELi8ELi4ELi4ELi4ELb1ELb0EN7cutlass10bfloat16_tE19Flash_kernel_traitsILi32ELi128ELi128ELi8ES3_EELb1ELb0ELb0ELb0ELb0ELb0ELb0EEEvNS_16Flash_bwd_paramsE,"ax",@progbits
	.sectioninfo	@"SHI_REGISTERS=255"
	.align	128
        .global         _ZN5flash44flash_bwd_dq_dk_dv_loop_seqk_parallel_kernelI23Flash_bwd_kernel_traitsILi32ELi128ELi128ELi8ELi4ELi4ELi4ELb1ELb0EN7cutlass10bfloat16_tE19Flash_kernel_traitsILi32ELi128ELi128ELi8ES3_EELb1ELb0ELb0ELb0ELb0ELb0ELb0EEEvNS_16Flash_bwd_paramsE
        .type           _ZN5flash44flash_bwd_dq_dk_dv_loop_seqk_parallel_kernelI23Flash_bwd_kernel_traitsILi32ELi128ELi128ELi8ELi4ELi4ELi4ELb1ELb0EN7cutlass10bfloat16_tE19Flash_kernel_traitsILi32ELi128ELi128ELi8ES3_EELb1ELb0ELb0ELb0ELb0ELb0ELb0EEEvNS_16Flash_bwd_paramsE,@function
        .size           _ZN5flash44flash_bwd_dq_dk_dv_loop_seqk_parallel_kernelI23Flash_bwd_kernel_traitsILi32ELi128ELi128ELi8ELi4ELi4ELi4ELb1ELb0EN7cutlass10bfloat16_tE19Flash_kernel_traitsILi32ELi128ELi128ELi8ES3_EELb1ELb0ELb0ELb0ELb0ELb0ELb0EEEvNS_16Flash_bwd_paramsE,(.L_x_1334 - _ZN5flash44flash_bwd_dq_dk_dv_loop_seqk_parallel_kernelI23Flash_bwd_kernel_traitsILi32ELi128ELi128ELi8ELi4ELi4ELi4ELb1ELb0EN7cutlass10bfloat16_tE19Flash_kernel_traitsILi32ELi128ELi128ELi8ES3_EELb1ELb0ELb0ELb0ELb0ELb0ELb0EEEvNS_16Flash_bwd_paramsE)
        .other          _ZN5flash44flash_bwd_dq_dk_dv_loop_seqk_parallel_kernelI23Flash_bwd_kernel_traitsILi32ELi128ELi128ELi8ELi4ELi4ELi4ELb1ELb0EN7cutlass10bfloat16_tE19Flash_kernel_traitsILi32ELi128ELi128ELi8ES3_EELb1ELb0ELb0ELb0ELb0ELb0ELb0EEEvNS_16Flash_bwd_paramsE,@"STO_CUDA_ENTRY STV_DEFAULT"
_ZN5flash44flash_bwd_dq_dk_dv_loop_seqk_parallel_kernelI23Flash_bwd_kernel_traitsILi32ELi128ELi128ELi8ELi4ELi4ELi4ELb1ELb0EN7cutlass10bfloat16_tE19Flash_kernel_traitsILi32ELi128ELi128ELi8ES3_EELb1ELb0ELb0ELb0ELb0ELb0ELb0EEEvNS_16Flash_bwd_paramsE:
.text._ZN5flash44flash_bwd_dq_dk_dv_loop_seqk_parallel_kernelI23Flash_bwd_kernel_traitsILi32ELi128ELi128ELi8ELi4ELi4ELi4ELb1ELb0EN7cutlass10bfloat16_tE19Flash_kernel_traitsILi32ELi128ELi128ELi8ES3_EELb1ELb0ELb0ELb0ELb0ELb0ELb0EEEvNS_16Flash_bwd_paramsE:
        /* <DEDUP_REMOVED lines=24> */
[----:B------:R-:W-:Y:S02]  /*0180*/  ULDC UR7, c[0x0][0x1c0] ;  /* 0x0000700000077ab9 */ /* 0x000fe40000000800 */
[----:B------:R-:W-:Y:S02]  /*0190*/  ULDC.U8 UR8, c[0x0][0x328] ;  /* 0x0000ca0000087ab9 */ /* 0x000fe40000000000 */
[----:B------:R4:W-:Y:S01]  /*01a0*/  STL [R1+0x28], R0 ;  /* 0x0000280001007387 */ /* 0x0009e20000100800 */
[----:B------:R-:W-:Y:S02]  /*01b0*/  UISETP.NE.AND UP2, UPT, UR8, URZ, UPT ;  /* 0x0000003f0800728c */ /* 0x000fe4000bf45270 */
        /* <DEDUP_REMOVED lines=9> */
[--C-:B------:R-:W-:Y:S01]  /*0250*/  SHF.R.S32.HI R2, RZ, 0x1f, R7.reuse ;  /* 0x0000001fff027819 */ /* 0x100fe20000011407 */
[----:B------:R-:W-:Y:S01]  /*0260*/  ULDC UR18, c[0x0][0x224] ;  /* 0x0000890000127ab9 */ /* 0x000fe20000000800 */
[CC--:B------:R-:W-:Y:S01]  /*0270*/  LEA.HI R250, R6.reuse, R10.reuse, RZ, 0x7 ;  /* 0x0000000a06fa7211 */ /* 0x0c0fe200078f38ff */
[----:B---3--:R-:W-:Y:S01]  /*0280*/  UIMAD UR5, UR46, UR7, UR49 ;  /* 0x000000072e0572a4 */ /* 0x008fe2000f8e0231 */
[CC--:B------:R-:W-:Y:S01]  /*0290*/  LEA.HI R145, R6.reuse, R10.reuse, RZ, 0x3 ;  /* 0x0000000a06917211 */ /* 0x0c0fe200078f18ff */
[----:B------:R-:W-:Y:S01]  /*02a0*/  USHF.R.S32.HI UR7, URZ, 0x1f, UR49 ;  /* 0x0000001f3f077899 */ /* 0x000fe20008011431 */
[----:B------:R-:W-:Y:S01]  /*02b0*/  LEA.HI R6, R6, R10, RZ, 0x4 ;  /* 0x0000000a06067211 */ /* 0x000fe200078f20ff */
[----:B------:R-:W-:Y:S01]  /*02c0*/  USHF.L.U32 UR8, UR46, 0x7, URZ ;  /* 0x000000072e087899 */ /* 0x000fe2000800063f */
[----:B------:R-:W-:Y:S01]  /*02d0*/  LOP3.LUT R3, R7, 0xfffffffc, RZ, 0xc0, !PT ;  /* 0xfffffffc07037812 */ /* 0x000fe200078ec0ff */
[----:B------:R-:W-:Y:S01]  /*02e0*/  @UP2 UIMAD UR9, UR46, UR13, URZ ;  /* 0x0000000d2e0922a4 */ /* 0x000fe2000f8e023f */
[----:B------:R-:W-:Y:S01]  /*02f0*/  LOP3.LUT R4, R5, 0xffffffe0, RZ, 0xc0, !PT ;  /* 0xffffffe005047812 */ /* 0x000fe200078ec0ff */
[----:B------:R-:W-:Y:S01]  /*0300*/  USHF.R.S32.HI UR6, URZ, 0x1f, UR18 ;  /* 0x0000001f3f067899 */ /* 0x000fe20008011412 */
[----:B----4-:R-:W-:Y:S01]  /*0310*/  SHF.R.S32.HI R0, RZ, 0x2, R7 ;  /* 0x00000002ff007819 */ /* 0x010fe20000011407 */
[----:B------:R-:W-:Y:S01]  /*0320*/  IMAD.IADD R12, R10, 0x1, -R3 ;  /* 0x000000010a0c7824 */ /* 0x000fe200078e0a03 */
[----:B------:R-:W-:Y:S01]  /*0330*/  LOP3.LUT R8, R6, 0xfffffff0, RZ, 0xc0, !PT ;  /* 0xfffffff006087812 */ /* 0x000fe200078ec0ff */
[----:B------:R-:W-:Y:S01]  /*0340*/  IMAD.IADD R4, R10, 0x1, -R4 ;  /* 0x000000010a047824 */ /* 0x000fe200078e0a04 */
[-C--:B------:R-:W-:Y:S01]  /*0350*/  LEA.HI R7, R7, R0.reuse, RZ, 0x1 ;  /* 0x0000000007077211 */ /* 0x080fe200078f08ff */
[----:B------:R-:W-:Y:S01]  /*0360*/  IMAD.SHL.U32 R242, R12, 0x8, RZ ;  /* 0x000000080cf27824 */ /* 0x000fe200078e00ff */
[----:B------:R-:W-:Y:S01]  /*0370*/  LEA.HI R2, R2, R0, RZ, 0x3 ;  /* 0x0000000002027211 */ /* 0x000fe200078f18ff */
[----:B------:R-:W-:Y:S01]  /*0380*/  IMAD.IADD R8, R10, 0x1, -R8 ;  /* 0x000000010a087824 */ /* 0x000fe200078e0a08 */
[----:B------:R-:W-:Y:S01]  /*0390*/  LOP3.LUT R9, R145, 0xfffffff8, RZ, 0xc0, !PT ;  /* 0xfffffff891097812 */ /* 0x000fe200078ec0ff */
[----:B------:R-:W-:Y:S01]  /*03a0*/  ULDC UR50, c[0x0][0x1c0] ;  /* 0x0000700000327ab9 */ /* 0x000fe20000000800 */
[----:B------:R-:W-:Y:S01]  /*03b0*/  LOP3.LUT R3, R7, 0x7fffffe, RZ, 0xc0, !PT ;  /* 0x07fffffe07037812 */ /* 0x000fe200078ec0ff */
[----:B------:R-:W-:Y:S01]  /*03c0*/  ULDC UR12, c[0x0][0x1c0] ;  /* 0x00007000000c7ab9 */ /* 0x000fe20000000800 */
[----:B------:R-:W-:Y:S01]  /*03d0*/  LOP3.LUT R2, R2, 0xfffffff8, RZ, 0xc0, !PT ;  /* 0xfffffff802027812 */ /* 0x000fe200078ec0ff */
[----:B------:R-:W-:Y:S01]  /*03e0*/  IMAD.IADD R10, R10, 0x1, -R9 ;  /* 0x000000010a0a7824 */ /* 0x000fe200078e0a09 */
[----:B------:R-:W-:Y:S01]  /*03f0*/  SHF.R.S32.HI R9, RZ, 0x1f, R4 ;  /* 0x0000001fff097819 */ /* 0x000fe20000011404 */
[C---:B------:R-:W-:Y:S01]  /*0400*/  IMAD.IADD R252, R0.reuse, 0x1, -R3 ;  /* 0x0000000100fc7824 */ /* 0x040fe200078e0a03 */
[--C-:B------:R-:W-:Y:S01]  /*0410*/  SHF.R.S32.HI R3, RZ, 0x1f, R5.reuse ;  /* 0x0000001fff037819 */ /* 0x100fe20000011405 */
[----:B------:R-:W-:Y:S01]  /*0420*/  IMAD.IADD R7, R0, 0x1, -R2 ;  /* 0x0000000100077824 */ /* 0x000fe200078e0a02 */
[----:B------:R-:W-:Y:S01]  /*0430*/  SHF.R.S32.HI R0, RZ, 0x5, R5 ;  /* 0x00000005ff007819 */ /* 0x000fe20000011405 */
[----:B------:R-:W-:Y:S01]  /*0440*/  UIMAD.WIDE UR50, UR55, UR50, URZ ;  /* 0x00000032373272a5 */ /* 0x000fe2000f8e023f */
[----:B------:R-:W-:Y:S01]  /*0450*/  SHF.R.S32.HI R2, RZ, 0x4, R6 ;  /* 0x00000004ff027819 */ /* 0x000fe20000011406 */
[----:B------:R-:W-:Y:S01]  /*0460*/  UIMAD.WIDE.U32 UR58, UR46, UR18, URZ ;  /* 0x000000122e3a72a5 */ /* 0x000fe2000f8e003f */
[----:B------:R-:W-:Y:S01]  /*0470*/  LEA.HI R247, R9, R4, RZ, 0x2 ;  /* 0x0000000409f77211 */ /* 0x000fe200078f10ff */
[----:B------:R-:W-:Y:S01]  /*0480*/  IMAD R252, R0, 0x8, R252 ;  /* 0x0000000800fc7824 */ /* 0x000fe200078e02fc */
[----:B------:R-:W-:Y:S01]  /*0490*/  LEA.HI R4, R3, R0, RZ, 0x2 ;  /* 0x0000000003047211 */ /* 0x000fe200078f10ff */
[----:B------:R-:W-:Y:S01]  /*04a0*/  ULDC UR15, c[0x0][0x1c0] ;  /* 0x00007000000f7ab9 */ /* 0x000fe20000000800 */
[----:B------:R-:W-:Y:S01]  /*04b0*/  LEA.HI R5, R6, R2, RZ, 0x1 ;  /* 0x0000000206057211 */ /* 0x000fe200078f08ff */
[----:B------:R-:W-:Y:S01]  /*04c0*/  IMAD.U32 R6, RZ, RZ, UR7 ;  /* 0x00000007ff067e24 */ /* 0x000fe2000f8e00ff */
[----:B------:R-:W-:Y:S01]  /*04d0*/  LOP3.LUT R4, R4, 0xfffffffc, RZ, 0xc0, !PT ;  /* 0xfffffffc04047812 */ /* 0x000fe200078ec0ff */
[----:B------:R-:W-:Y:S01]  /*04e0*/  USHF.R.S32.HI UR7, URZ, 0x1f, UR46 ;  /* 0x0000001f3f077899 */ /* 0x000fe2000801142e */
[----:B------:R-:W-:Y:S01]  /*04f0*/  LOP3.LUT R3, R5, 0xfffffffe, RZ, 0xc0, !PT ;  /* 0xfffffffe05037812 */ /* 0x000fe200078ec0ff */
[----:B------:R-:W-:Y:S01]  /*0500*/  IMAD.SHL.U32 R6, R12, 0x2, RZ ;  /* 0x000000020c067824 */ /* 0x000fe200078e00ff */
[----:B------:R-:W-:Y:S01]  /*0510*/  SHF.R.S32.HI R5, RZ, 0x3, R145 ;  /* 0x00000003ff057819 */ /* 0x000fe20000011491 */
[----:B------:R-:W-:Y:S01]  /*0520*/  IMAD.IADD R17, R0, 0x1, -R4 ;  /* 0x0000000100117824 */ /* 0x000fe200078e0a04 */
[----:B------:R-:W-:Y:S01]  /*0530*/  LEA.HI R9, R10, R10, RZ, 0x1 ;  /* 0x0000000a0a097211 */ /* 0x000fe200078f08ff */
[----:B------:R-:W-:Y:S01]  /*0540*/  IMAD.IADD R11, R2, 0x1, -R3 ;  /* 0x00000001020b7824 */ /* 0x000fe200078e0a03 */
[----:B------:R-:W-:Y:S01]  /*0550*/  SHF.R.S32.HI R250, RZ, 0x7, R250 ;  /* 0x00000007fffa7819 */ /* 0x000fe200000114fa */
[----:B------:R-:W-:Y:S01]  /*0560*/  IMAD.U32 R0, RZ, RZ, UR17 ;  /* 0x00000011ff007e24 */ /* 0x000fe2000f8e00ff */
[----:B------:R-:W-:Y:S01]  /*0570*/  STL [R1], R17 ;  /* 0x0000001101007387 */ /* 0x000fe20000100800 */
[----:B------:R-:W-:Y:S01]  /*0580*/  IMAD.SHL.U32 R2, R5, 0x40, RZ ;  /* 0x0000004005027824 */ /* 0x000fe200078e00ff */
[C---:B------:R-:W-:Y:S01]  /*0590*/  LOP3.LUT P5, RZ, R7.reuse, 0x2, RZ, 0xc0, !PT ;  /* 0x0000000207ff7812 */ /* 0x040fe200078ac0ff */
[----:B------:R-:W-:Y:S01]  /*05a0*/  IMAD.U32 R5, RZ, RZ, UR4 ;  /* 0x00000004ff057e24 */ /* 0x000fe2000f8e00ff */
[----:B------:R1:W-:Y:S01]  /*05b0*/  STL [R1+0x24], R0 ;  /* 0x0000240001007387 */ /* 0x0003e20000100800 */
[----:B------:R-:W-:Y:S01]  /*05c0*/  IMAD R231, R250, 0x2000, R6 ;  /* 0x00002000fae77824 */ /* 0x000fe200078e0206 */
[----:B------:R-:W-:Y:S01]  /*05d0*/  UIMAD UR4, UR46, UR12, UR49 ;  /* 0x0000000c2e0472a4 */ /* 0x000fe2000f8e0231 */
[----:B------:R-:W-:Y:S01]  /*05e0*/  LOP3.LUT P4, RZ, R7, 0x4, RZ, 0xc0, !PT ;  /* 0x0000000407ff7812 */ /* 0x000fe2000788c0ff */
[----:B------:R2:W-:Y:S01]  /*05f0*/  STL [R1+0x20], R5 ;  /* 0x0000200501007387 */ /* 0x0005e20000100800 */
[----:B------:R-:W-:Y:S01]  /*0600*/  ULDC UR10, c[0x0][0x1c0] ;  /* 0x00007000000a7ab9 */ /* 0x000fe20000000800 */
[----:B------:R-:W-:Y:S01]  /*0610*/  SEL R228, R153, 0xffffffe0, !P5 ;  /* 0xffffffe099e47807 */ /* 0x000fe20006800000 */
[----:B------:R-:W-:-:S02]  /*0620*/  USHF.L.U32 UR61, UR4, 0x5, URZ ;  /* 0x00000005043d7899 */ /* 0x000fc4000800063f */
[----:B------:R-:W-:Y:S02]  /*0630*/  USHF.R.S32.HI UR4, URZ, 0x1f, UR17 ;  /* 0x0000001f3f047899 */ /* 0x000fe40008011411 */
[----:B------:R-:W-:Y:S02]  /*0640*/  UIMAD UR55, UR55, UR10, URZ ;  /* 0x0000000a373772a4 */ /* 0x000fe4000f8e023f */
[----:B------:R-:W-:Y:S02]  /*0650*/  UMOV UR54, 0xffffe000 ;  /* 0xffffe00000367882 */ /* 0x000fe40000000000 */
[----:B------:R-:W-:Y:S02]  /*0660*/  USHF.L.U32 UR60, UR55, 0x7, URZ ;  /* 0x00000007373c7899 */ /* 0x000fe4000800063f */
[----:B------:R-:W-:Y:S02]  /*0670*/  UIMAD.WIDE.U32 UR56, UR50, UR58, URZ ;  /* 0x0000003a323872a5 */ /* 0x000fe4000f8e003f */
[----:B------:R-:W-:-:S02]  /*0680*/  USHF.L.U32 UR32, UR55, 0x3, URZ ;  /* 0x0000000337207899 */ /* 0x000fc4000800063f */
[----:B------:R-:W-:Y:S02]  /*0690*/  USHF.L.U32 UR31, UR55, 0x4, URZ ;  /* 0x00000004371f7899 */ /* 0x000fe4000800063f */
[----:B------:R-:W-:Y:S01]  /*06a0*/  UIMAD UR30, UR55, 0x18, URZ ;  /* 0x00000018371e78a4 */ /* 0x000fe2000f8e023f */
[----:B-1----:R-:W-:Y:S01]  /*06b0*/  LOP3.LUT R0, R2, 0xc0, RZ, 0xc0, !PT ;  /* 0x000000c002007812 */ /* 0x002fe200078ec0ff */
[----:B------:R-:W-:Y:S01]  /*06c0*/  USHF.L.U32 UR29, UR55, 0x5, URZ ;  /* 0x00000005371d7899 */ /* 0x000fe2000800063f */
[----:B------:R-:W-:Y:S01]  /*06d0*/  LOP3.LUT R2, R9, 0x7fffffe, RZ, 0xc0, !PT ;  /* 0x07fffffe09027812 */ /* 0x000fe200078ec0ff */
[----:B------:R-:W-:Y:S01]  /*06e0*/  UIMAD UR28, UR55, 0x28, URZ ;  /* 0x00000028371c78a4 */ /* 0x000fe2000f8e023f */
[----:B------:R-:W-:Y:S01]  /*06f0*/  SHF.R.U32.HI R4, RZ, 0x3, R0 ;  /* 0x00000003ff047819 */ /* 0x000fe20000011600 */
[----:B------:R-:W-:Y:S01]  /*0700*/  UIMAD UR27, UR55, 0x30, URZ ;  /* 0x00000030371b78a4 */ /* 0x000fe2000f8e023f */
[----:B------:R-:W-:Y:S01]  /*0710*/  LOP3.LUT R3, R0, 0x18, R242, 0xf8, !PT ;  /* 0x0000001800037812 */ /* 0x000fe200078ef8f2 */
[----:B------:R-:W-:Y:S01]  /*0720*/  IMAD.IADD R2, R10, 0x1, -R2 ;  /* 0x000000010a027824 */ /* 0x000fe200078e0a02 */
[----:B--2---:R-:W-:Y:S01]  /*0730*/  SHF.R.S32.HI R5, RZ, 0x1f, R8 ;  /* 0x0000001fff057819 */ /* 0x004fe20000011408 */
[----:B------:R-:W-:Y:S01]  /*0740*/  IMAD R0, R250, 0x8, R11 ;  /* 0x00000008fa007824 */ /* 0x000fe200078e020b */
[----:B------:R-:W-:Y:S01]  /*0750*/  LOP3.LUT R3, R3, R4, RZ, 0x3c, !PT ;  /* 0x0000000403037212 */ /* 0x000fe200078e3cff */
[----:B------:R-:W-:Y:S01]  /*0760*/  UIMAD UR26, UR55, 0x38, URZ ;  /* 0x00000038371a78a4 */ /* 0x000fe2000f8e023f */
[-C--:B------:R-:W-:Y:S01]  /*0770*/  LEA.HI R5, R5, R8.reuse, RZ, 0x3 ;  /* 0x0000000805057211 */ /* 0x080fe200078f18ff */
[----:B------:R-:W-:Y:S01]  /*0780*/  IMAD R16, R0, 0x8, R2 ;  /* 0x0000000800107824 */ /* 0x000fe200078e0202 */
[----:B------:R-:W-:Y:S01]  /*0790*/  LEA.HI R0, R8, R8, RZ, 0x1 ;  /* 0x0000000808007211 */ /* 0x000fe200078f08ff */
[----:B------:R-:W-:Y:S01]  /*07a0*/  IMAD.U32 R252, R252, 0x20, R3 ;  /* 0x00000020fcfc7824 */ /* 0x000fe200078e0003 */
[----:B------:R-:W-:Y:S01]  /*07b0*/  LOP3.LUT R2, R5, 0xfffffff8, RZ, 0xc0, !PT ;  /* 0xfffffff805027812 */ /* 0x000fe200078ec0ff */
[----:B------:R-:W-:Y:S01]  /*07c0*/  USHF.L.U32 UR25, UR55, 0x6, URZ ;  /* 0x0000000637197899 */ /* 0x000fe2000800063f */
[----:B------:R-:W-:Y:S01]  /*07d0*/  LOP3.LUT R4, R0, 0x7fffffe, RZ, 0xc0, !PT ;  /* 0x07fffffe00047812 */ /* 0x000fe200078ec0ff */
[----:B------:R-:W-:Y:S01]  /*07e0*/  UIMAD UR24, UR55, 0x48, URZ ;  /* 0x00000048371878a4 */ /* 0x000fe2000f8e023f */
[----:B------:R-:W-:Y:S01]  /*07f0*/  SHF.R.S32.HI R3, RZ, 0x1, R0 ;  /* 0x00000001ff037819 */ /* 0x000fe20000011400 */
[C---:B------:R-:W-:Y:S01]  /*0800*/  IMAD.IADD R14, R8.reuse, 0x1, -R2 ;  /* 0x00000001080e7824 */ /* 0x040fe200078e0a02 */
[----:B------:R-:W-:Y:S01]  /*0810*/  SHF.R.S32.HI R0, RZ, 0x1f, R0 ;  /* 0x0000001fff007819 */ /* 0x000fe20000011400 */
[----:B------:R-:W-:Y:S01]  /*0820*/  IMAD.IADD R15, R8, 0x1, -R4 ;  /* 0x00000001080f7824 */ /* 0x000fe200078e0a04 */
[C---:B------:R-:W-:Y:S01]  /*0830*/  LOP3.LUT R2, R7.reuse, 0x1, RZ, 0xc0, !PT ;  /* 0x0000000107027812 */ /* 0x040fe200078ec0ff */
[----:B------:R-:W-:Y:S01]  /*0840*/  IMAD.U32 R4, RZ, RZ, UR8 ;  /* 0x00000008ff047e24 */ /* 0x000fe2000f8e00ff */
[----:B------:R-:W-:Y:S01]  /*0850*/  LEA.HI R0, R0, R3, RZ, 0x2 ;  /* 0x0000000300007211 */ /* 0x000fe200078f10ff */
[----:B------:R-:W-:Y:S01]  /*0860*/  USHF.R.S32.HI UR8, URZ, 0x1f, UR49 ;  /* 0x0000001f3f087899 */ /* 0x000fe20008011431 */
[----:B------:R-:W-:Y:S01]  /*0870*/  ISETP.NE.U32.AND P6, PT, R2, 0x1, PT ;  /* 0x000000010200780c */ /* 0x000fe20003fc5070 */
[----:B------:R-:W-:Y:S01]  /*0880*/  IMAD.U32 R4, RZ, RZ, UR7 ;  /* 0x00000007ff047e24 */ /* 0x000fe2000f8e00ff */
[----:B------:R-:W-:Y:S01]  /*0890*/  LOP3.LUT R0, R0, 0xfffffffc, RZ, 0xc0, !PT ;  /* 0xfffffffc00007812 */ /* 0x000fe200078ec0ff */
[----:B------:R-:W-:Y:S01]  /*08a0*/  IMAD.SHL.U32 R4, R7, 0x40, RZ ;  /* 0x0000004007047824 */ /* 0x000fe200078e00ff */
[----:B------:R-:W-:Y:S01]  /*08b0*/  SEL R226, R226, 0x10, !P6 ;  /* 0x00000010e2e27807 */ /* 0x000fe20007000000 */
[----:B------:R-:W-:Y:S01]  /*08c0*/  IMAD.U32 R2, RZ, RZ, UR8 ;  /* 0x00000008ff027e24 */ /* 0x000fe2000f8e00ff */
[----:B------:R-:W-:Y:S01]  /*08d0*/  UIMAD UR23, UR55, 0x50, URZ ;  /* 0x00000050371778a4 */ /* 0x000fe2000f8e023f */
[----:B------:R-:W-:Y:S01]  /*08e0*/  IMAD.IADD R13, R3, 0x1, -R0 ;  /* 0x00000001030d7824 */ /* 0x000fe200078e0a00 */
[----:B------:R-:W-:Y:S01]  /*08f0*/  LOP3.LUT R4, R4, 0x1c0, RZ, 0xc0, !PT ;  /* 0x000001c004047812 */ /* 0x000fe200078ec0ff */
[----:B------:R-:W-:Y:S01]  /*0900*/  IMAD.U32 R0, RZ, RZ, UR7 ;  /* 0x00000007ff007e24 */ /* 0x000fe2000f8e00ff */
[----:B------:R-:W-:Y:S01]  /*0910*/  SHF.R.S32.HI R0, RZ, 0x1, R9 ;  /* 0x00000001ff007819 */ /* 0x000fe20000011409 */
[----:B------:R-:W-:Y:S01]  /*0920*/  IMAD.SHL.U32 R2, R10, 0x40, RZ ;  /* 0x000000400a027824 */ /* 0x000fe200078e00ff */
[----:B------:R-:W-:Y:S01]  /*0930*/  LEA.HI R9, R7, R7, RZ, 0x1 ;  /* 0x0000000707097211 */ /* 0x000fe200078f08ff */
[----:B------:R-:W-:Y:S01]  /*0940*/  IMAD.U32 R3, RZ, RZ, UR8 ;  /* 0x00000008ff037e24 */ /* 0x000fe2000f8e00ff */
[C---:B------:R-:W-:Y:S01]  /*0950*/  LOP3.LUT P0, RZ, R0.reuse, 0x2, RZ, 0xc0, !PT ;  /* 0x0000000200ff7812 */ /* 0x040fe2000780c0ff */
[----:B------:R-:W-:Y:S01]  /*0960*/  IMAD.SHL.U32 R10, R0, 0x40, RZ ;  /* 0x00000040000a7824 */ /* 0x000fe200078e00ff */
[----:B------:R-:W-:Y:S01]  /*0970*/  LOP3.LUT R8, R2, 0x1c0, RZ, 0xc0, !PT ;  /* 0x000001c002087812 */ /* 0x000fe200078ec0ff */
[----:B------:R-:W-:Y:S01]  /*0980*/  IMAD.SHL.U32 R0, R17, 0x10, RZ ;  /* 0x0000001011007824 */ /* 0x000fe200078e00ff */
[----:B------:R-:W-:Y:S01]  /*0990*/  SHF.R.S32.HI R3, RZ, 0x3, R5 ;  /* 0x00000003ff037819 */ /* 0x000fe20000011405 */
[----:B------:R-:W-:Y:S01]  /*09a0*/  UIMAD UR8, UR5, UR16, URZ ;  /* 0x00000010050872a4 */ /* 0x000fe2000f8e023f */
[----:B------:R-:W-:Y:S01]  /*09b0*/  LOP3.LUT R2, R9, 0x3fffffe, RZ, 0xc0, !PT ;  /* 0x03fffffe09027812 */ /* 0x000fe200078ec0ff */
[----:B------:R-:W-:Y:S01]  /*09c0*/  UIMAD UR5, UR6, UR46, URZ ;  /* 0x0000002e060572a4 */ /* 0x000fe2000f8e023f */
[----:B------:R-:W-:Y:S01]  /*09d0*/  LEA.HI.SX32 R247, R247, R0, 0x1e ;  /* 0x00000000f7f77211 */ /* 0x000fe200078ff2ff */
[----:B------:R-:W-:Y:S01]  /*09e0*/  IMAD R15, R3, 0x8, R15 ;  /* 0x00000008030f7824 */ /* 0x000fe200078e020f */
[----:B------:R-:W-:Y:S01]  /*09f0*/  LOP3.LUT R5, R8, 0x30, R0, 0xf8, !PT ;  /* 0x0000003008057812 */ /* 0x000fe200078ef800 */
[----:B------:R-:W-:Y:S01]  /*0a00*/  IMAD.IADD R12, R7, 0x1, -R2 ;  /* 0x00000001070c7824 */ /* 0x000fe200078e0a02 */
[----:B------:R-:W-:Y:S01]  /*0a10*/  LOP3.LUT R0, R10, 0xc0, RZ, 0xc0, !PT ;  /* 0x000000c00a007812 */ /* 0x000fe200078ec0ff */
[----:B------:R-:W-:Y:S01]  /*0a20*/  IMAD.SHL.U32 R2, R17, 0x400, RZ ;  /* 0x0000040011027824 */ /* 0x000fe200078e00ff */
[--C-:B------:R-:W-:Y:S01]  /*0a30*/  LOP3.LUT R5, R5, 0x8, R145.reuse, 0xf8, !PT ;  /* 0x0000000805057812 */ /* 0x100fe200078ef891 */
[----:B------:R-:W-:Y:S01]  /*0a40*/  @!UP2 UIMAD UR7, UR46, UR15, UR49 ;  /* 0x0000000f2e07a2a4 */ /* 0x000fe2000f8e0231 */
[----:B------:R-:W-:Y:S01]  /*0a50*/  LOP3.LUT R145, R0, 0x8, R145, 0xf8, !PT ;  /* 0x0000000800917812 */ /* 0x000fe200078ef891 */
[----:B------:R-:W-:Y:S01]  /*0a60*/  IMAD R147, R3, 0x200, R2 ;  /* 0x0000020003937824 */ /* 0x000fe200078e0202 */
[----:B------:R-:W-:Y:S01]  /*0a70*/  SHF.R.U32.HI R0, RZ, 0x3, R0 ;  /* 0x00000003ff007819 */ /* 0x000fe20000011600 */
[----:B------:R-:W-:Y:S01]  /*0a80*/  IMAD.U32 R3, RZ, RZ, UR8 ;  /* 0x00000008ff037e24 */ /* 0x000fe2000f8e00ff */
[----:B------:R-:W-:Y:S01]  /*0a90*/  LEA.HI R4, R4, R4, RZ, 0x1d ;  /* 0x0000000404047211 */ /* 0x000fe200078fe8ff */
[----:B------:R-:W-:Y:S01]  /*0aa0*/  UIMAD UR22, UR55, 0x58, URZ ;  /* 0x00000058371678a4 */ /* 0x000fe2000f8e023f */
[----:B------:R-:W-:Y:S01]  /*0ab0*/  LOP3.LUT R145, R145, R0, RZ, 0x3c, !PT ;  /* 0x0000000091917212 */ /* 0x000fe200078e3cff */
[----:B------:R-:W-:Y:S01]  /*0ac0*/  IMAD.U32 R0, RZ, RZ, UR9 ;  /* 0x00000009ff007e24 */ /* 0x000fe2000f8e00ff */
[----:B------:R-:W-:Y:S01]  /*0ad0*/  IADD3 R231, R4, R231, R2 ;  /* 0x000000e704e77210 */ /* 0x000fe20007ffe002 */
[----:B------:R-:W-:Y:S01]  /*0ae0*/  IMAD.SHL.U32 R4, R11, 0x10, RZ ;  /* 0x000000100b047824 */ /* 0x000fe200078e00ff */
        /* <DEDUP_REMOVED lines=12> */
[----:B------:R-:W-:Y:S01]  /*0bb0*/  IMAD.IADD R230, R232, 0x1, R228 ;  /* 0x00000001e8e67824 */ /* 0x000fe200078e02e4 */
[----:B------:R-:W-:Y:S01]  /*0bc0*/  UIMAD UR21, UR55, 0x60, URZ ;  /* 0x00000060371578a4 */ /* 0x000fe2000f8e023f */
[----:B------:R-:W-:Y:S01]  /*0bd0*/  IMAD.IADD R146, R145, 0x1, R146 ;  /* 0x0000000191927824 */ /* 0x000fe200078e0292 */
[----:B------:R-:W-:Y:S01]  /*0be0*/  UIMAD UR20, UR55, 0x68, URZ ;  /* 0x00000068371478a4 */ /* 0x000fe2000f8e023f */
[--C-:B------:R-:W-:Y:S01]  /*0bf0*/  IMAD.IADD R226, R226, 0x1, R227.reuse ;  /* 0x00000001e2e27824 */ /* 0x100fe200078e02e3 */
[----:B------:R-:W-:Y:S01]  /*0c00*/  UIMAD UR19, UR55, 0x70, URZ ;  /* 0x00000070371378a4 */ /* 0x000fe2000f8e023f */
[C---:B------:R-:W-:Y:S01]  /*0c10*/  IMAD.IADD R229, R228.reuse, 0x1, R227 ;  /* 0x00000001e4e57824 */ /* 0x040fe200078e02e3 */
[----:B------:R-:W-:Y:S01]  /*0c20*/  UIMAD UR18, UR55, 0x78, URZ ;  /* 0x00000078371278a4 */ /* 0x000fe2000f8e023f */
[----:B------:R-:W-:Y:S01]  /*0c30*/  IMAD.IADD R228, R228, 0x1, R226 ;  /* 0x00000001e4e47824 */ /* 0x000fe200078e02e2 */
[----:B------:R-:W-:Y:S01]  /*0c40*/  UIADD3 UR17, -UR60, URZ, URZ ;  /* 0x0000003f3c117290 */ /* 0x000fe2000fffe13f */
[----:B-1----:R-:W-:-:S02]  /*0c50*/  IMAD R0, R17, 0x200, R6 ;  /* 0x0000020011007824 */ /* 0x002fc400078e0206 */
[----:B--2---:R-:W-:Y:S01]  /*0c60*/  IMAD.U32 R3, RZ, RZ, UR5 ;  /* 0x00000005ff037e24 */ /* 0x004fe2000f8e00ff */
[----:B------:R-:W-:Y:S01]  /*0c70*/  UIMAD UR5, UR51, UR58, URZ ;  /* 0x0000003a330572a4 */ /* 0x000fe2000f8e023f */
[----:B------:R-:W-:Y:S01]  /*0c80*/  IMAD R12, R12, 0x20, R0 ;  /* 0x000000200c0c7824 */ /* 0x000fe200078e0200 */
[----:B------:R-:W-:Y:S02]  /*0c90*/  SHF.R.S32.HI R0, RZ, 0x1, R9 ;  /* 0x00000001ff007819 */ /* 0x000fe40000011409 */
[----:B------:R1:W-:Y:S02]  /*0ca0*/  STL [R1+0x18], R3 ;  /* 0x0000180301007387 */ /* 0x0003e40000100800 */
[----:B------:R-:W-:Y:S01]  /*0cb0*/  IMAD.U32 R2, RZ, RZ, UR5 ;  /* 0x00000005ff027e24 */ /* 0x000fe2000f8e00ff */
[C---:B------:R-:W-:Y:S01]  /*0cc0*/  LOP3.LUT P3, RZ, R0.reuse, 0x2, RZ, 0xc0, !PT ;  /* 0x0000000200ff7812 */ /* 0x040fe2000786c0ff */
[----:B------:R-:W-:Y:S01]  /*0cd0*/  IMAD.U32 R2, RZ, RZ, UR4 ;  /* 0x00000004ff027e24 */ /* 0x000fe2000f8e00ff */
[----:B------:R-:W-:Y:S01]  /*0ce0*/  @!UP2 UIMAD UR4, UR7, UR13, URZ ;  /* 0x0000000d0704a2a4 */ /* 0x000fe2000f8e023f */
[----:B------:R-:W-:Y:S01]  /*0cf0*/  IMAD.SHL.U32 R0, R0, 0x40, RZ ;  /* 0x0000004000007824 */ /* 0x000fe200078e00ff */
[----:B------:R-:W-:Y:S01]  /*0d00*/  USHF.R.S32.HI UR5, URZ, 0x1f, UR60 ;  /* 0x0000001f3f057899 */ /* 0x000fe2000801143c */
[----:B------:R-:W-:Y:S01]  /*0d10*/  R2P PR, R14, 0x6 ;  /* 0x000000060e007804 */ /* 0x000fe20000000000 */
[----:B------:R2:W-:Y:S01]  /*0d20*/  STL [R1+0x14], R2 ;  /* 0x0000140201007387 */ /* 0x0005e20000100800 */
[----:B------:R-:W-:-:S02]  /*0d30*/  LOP3.LUT P0, RZ, R13, 0x2, RZ, 0xc0, !PT ;  /* 0x000000020dff7812 */ /* 0x000fc4000780c0ff */
[----:B------:R-:W-:Y:S02]  /*0d40*/  LOP3.LUT R0, R0, 0xc0, RZ, 0xc0, !PT ;  /* 0x000000c000007812 */ /* 0x000fe400078ec0ff */
[----:B------:R-:W-:Y:S02]  /*0d50*/  SEL R148, R148, 0xffffffc0, !P2 ;  /* 0xffffffc094947807 */ /* 0x000fe40005000000 */
[----:B------:R-:W-:Y:S02]  /*0d60*/  SEL R153, R153, 0xffffffe0, !P0 ;  /* 0xffffffe099997807 */ /* 0x000fe40004000000 */
[----:B-1----:R-:W-:Y:S01]  /*0d70*/  SHF.R.U32.HI R3, RZ, 0x3, R0 ;  /* 0x00000003ff037819 */ /* 0x002fe20000011600 */
[----:B--2---:R-:W-:-:S05]  /*0d80*/  IMAD.SHL.U32 R2, R250, 0x8, RZ ;  /* 0x00000008fa027824 */ /* 0x004fca00078e00ff */
[----:B------:R-:W-:-:S04]  /*0d90*/  LOP3.LUT R2, R2, 0x8, RZ, 0xc0, !PT ;  /* 0x0000000802027812 */ /* 0x000fc800078ec0ff */
[----:B------:R-:W-:Y:S01]  /*0da0*/  LOP3.LUT R8, R3, R0, R2, 0x1e, !PT ;  /* 0x0000000003087212 */ /* 0x000fe200078e1e02 */
[----:B------:R-:W-:Y:S01]  /*0db0*/  IMAD.SHL.U32 R0, R14, 0x40, RZ ;  /* 0x000000400e007824 */ /* 0x000fe200078e00ff */
[----:B------:R-:W-:Y:S01]  /*0dc0*/  LOP3.LUT R7, R2, 0x10, R4, 0xf8, !PT ;  /* 0x0000001002077812 */ /* 0x000fe200078ef804 */
[----:B------:R-:W-:Y:S02]  /*0dd0*/  IMAD.SHL.U32 R2, R13, 0x40, RZ ;  /* 0x000000400d027824 */ /* 0x000fe400078e00ff */
[C---:B------:R-:W-:Y:S01]  /*0de0*/  IMAD R3, R11.reuse, 0x200, R5 ;  /* 0x000002000b037824 */ /* 0x040fe200078e0205 */
        /* <DEDUP_REMOVED lines=16> */
[----:B------:R-:W-:Y:S01]  /*0ef0*/  USHF.R.S32.HI UR4, URZ, 0x1f, UR61 ;  /* 0x0000001f3f047899 */ /* 0x000fe2000801143d */
[----:B------:R-:W-:Y:S01]  /*0f00*/  IMAD.U32 R0, RZ, RZ, UR5 ;  /* 0x00000005ff007e24 */ /* 0x000fe2000f8e00ff */
[----:B------:R-:W-:Y:S01]  /*0f10*/  LEA R147, R147, 0x8000, 0x1 ;  /* 0x0000800093937811 */ /* 0x000fe200078e08ff */
[----:B------:R-:W-:Y:S01]  /*0f20*/  IMAD.IADD R158, R158, 0x1, R5 ;  /* 0x000000019e9e7824 */ /* 0x000fe200078e0205 */
[----:B------:R1:W-:Y:S02]  /*0f30*/  STL [R1+0x10], R2 ;  /* 0x0000100201007387 */ /* 0x0003e40000100800 */
[----:B------:R-:W-:Y:S01]  /*0f40*/  IMAD.U32 R0, RZ, RZ, UR4 ;  /* 0x00000004ff007e24 */ /* 0x000fe2000f8e00ff */
[C---:B------:R-:W-:Y:S01]  /*0f50*/  IADD3 R0, R4.reuse, 0x20, RZ ;  /* 0x0000002004007810 */ /* 0x040fe20007ffe0ff */
[----:B------:R2:W-:Y:S01]  /*0f60*/  STL [R1+0x4], R4 ;  /* 0x0000040401007387 */ /* 0x0005e20000100800 */
[----:B------:R-:W-:Y:S01]  /*0f70*/  @P3 IADD3 R0, R4, -0x20, RZ ;  /* 0xffffffe004003810 */ /* 0x000fe20007ffe0ff */
[C---:B------:R-:W-:Y:S01]  /*0f80*/  IMAD.IADD R149, R147.reuse, 0x1, R148 ;  /* 0x0000000193957824 */ /* 0x040fe200078e0294 */
[----:B------:R-:W-:-:S02]  /*0f90*/  IADD3 R154, R147, 0x20, RZ ;  /* 0x00000020939a7810 */ /* 0x000fc40007ffe0ff */
[----:B------:R-:W-:Y:S01]  /*0fa0*/  @P1 IADD3 R154, R147, -0x20, RZ ;  /* 0xffffffe0939a1810 */ /* 0x000fe20007ffe0ff */
[----:B------:R2:W-:Y:S03]  /*0fb0*/  STL [R1+0x8], R0 ;  /* 0x0000080001007387 */ /* 0x0005e60000100800 */
[----:B------:R-:W-:Y:S01]  /*0fc0*/  IADD3 R157, R154, 0x2000, RZ ;  /* 0x000020009a9d7810 */ /* 0x000fe20007ffe0ff */
[----:B------:R-:W-:Y:S01]  /*0fd0*/  IMAD.IADD R148, R148, 0x1, R154 ;  /* 0x0000000194947824 */ /* 0x000fe200078e029a */
[C---:B------:R-:W-:Y:S02]  /*0fe0*/  IADD3 R156, R154.reuse, 0x4000, RZ ;  /* 0x000040009a9c7810 */ /* 0x040fe40007ffe0ff */
[----:B------:R-:W-:Y:S01]  /*0ff0*/  IADD3 R155, R154, 0x6000, RZ ;  /* 0x000060009a9b7810 */ /* 0x000fe20007ffe0ff */
[----:B-1----:R-:W-:Y:S02]  /*1000*/  IMAD.SHL.U32 R2, R3, 0x2, RZ ;  /* 0x0000000203027824 */ /* 0x002fe400078e00ff */
.L_x_370:
[----:B------:R-:W-:Y:S02]  /*1010*/  ULDC.64 UR6, c[0x0][0x250] ;  /* 0x0000940000067ab9 */ /* 0x000fe40000000a00 */
[----:B------:R-:W-:-:S02]  /*1020*/  UISETP.NE.U32.AND UP4, UPT, URZ, UR6, UPT ;  /* 0x000000063f00728c */ /* 0x000fc4000bf85070 */
[----:B------:R-:W-:Y:S02]  /*1030*/  USHF.L.U32 UR10, UR46, 0x2, URZ ;  /* 0x000000022e0a7899 */ /* 0x000fe4000800063f */
[----:B------:R-:W-:Y:S02]  /*1040*/  UISETP.NE.AND.EX UP4, UPT, URZ, UR7, UPT, UP4 ;  /* 0x000000073f00728c */ /* 0x000fe4000bf85340 */
[----:B------:R-:W-:Y:S02]  /*1050*/  USHF.R.S32.HI UR52, URZ, 0x1f, UR46 ;  /* 0x0000001f3f347899 */ /* 0x000fe4000801142e */
[----:B------:R-:W-:Y:S02]  /*1060*/  ULDC.U8 UR4, c[0x0][0x312] ;  /* 0x0000c48000047ab9 */ /* 0x000fe40000000000 */
[----:B------:R-:W-:Y:S01]  /*1070*/  USHF.L.U64.HI UR5, UR46, 0x2, UR52 ;  /* 0x000000022e057899 */ /* 0x000fe20008010234 */
[----:B------:R-:W-:Y:S01]  /*1080*/  PLOP3.LUT P0, PT, PT, PT, UP4, 0x80, 0x0 ;  /* 0x000000000000781c */ /* 0x000fe20003f0f048 */
[----:B------:R-:W-:-:S02]  /*1090*/  UISETP.NE.AND UP5, UPT, UR4, URZ, UPT ;  /* 0x0000003f0400728c */ /* 0x000fc4000bfa5270 */
        /* <DEDUP_REMOVED lines=45> */
.L_x_326:
        /* <DEDUP_REMOVED lines=58> */
.L_x_328:
        /* <DEDUP_REMOVED lines=18> */
.L_x_329:
        /* <DEDUP_REMOVED lines=31> */
[----:B-1----:R-:W1:Y:S01]  /*1a20*/  I2F.RP R4, R6 ;  /* 0x0000000600047306 */ /* 0x002e620000209400 */
[----:B------:R-:W-:-:S07]  /*1a30*/  USHF.L.U32 UR10, UR46, 0x7, URZ ;  /* 0x000000072e0a7899 */ /* 0x000fce000800063f */
[----:B-1----:R-:W1:Y:S01]  /*1a40*/  MUFU.RCP R4, R4 ;  /* 0x0000000400047308 */ /* 0x002e620000001000 */
[----:B------:R-:W-:Y:S02]  /*1a50*/  USEL UR15, UR8, URZ, UP3 ;  /* 0x0000003f080f7287 */ /* 0x000fe40009800000 */
[----:B------:R-:W-:Y:S02]  /*1a60*/  USHF.L.U64.HI UR6, UR46, 0x7, UR52 ;  /* 0x000000072e067899 */ /* 0x000fe40008010234 */
[----:B------:R-:W-:Y:S02]  /*1a70*/  USEL UR8, UR10, URZ, UP6 ;  /* 0x0000003f0a087287 */ /* 0x000fe4000b000000 */
[----:B------:R-:W-:Y:S02]  /*1a80*/  USEL UR6, UR6, URZ, UP6 ;  /* 0x0000003f06067287 */ /* 0x000fe4000b000000 */
[----:B------:R-:W-:Y:S01]  /*1a90*/  UIADD3 UR8, UP0, UR5, UR8, URZ ;  /* 0x0000000805087290 */ /* 0x000fe2000ff1e03f */
[----:B-1----:R-:W-:-:S03]  /*1aa0*/  IADD3 R4, R4, 0xffffffe, RZ ;  /* 0x0ffffffe04047810 */ /* 0x002fc60007ffe0ff */
[----:B------:R-:W-:Y:S01]  /*1ab0*/  UIADD3.X UR9, UR43, UR6, URZ, UP0, !UPT ;  /* 0x000000062b097290 */ /* 0x000fe200087fe43f */
        /* <DEDUP_REMOVED lines=8> */
[----:B------:R-:W-:Y:S02]  /*1b40*/  USEL UR13, UR13, URZ, UP3 ;  /* 0x0000003f0d0d7287 */ /* 0x000fe40009800000 */
[----:B------:R-:W-:Y:S01]  /*1b50*/  UIADD3 UR10, UR9, UR10, URZ ;  /* 0x0000000a090a7290 */ /* 0x000fe2000fffe03f */
        /* <DEDUP_REMOVED lines=13> */
[----:B-1----:R-:W-:-:S10]  /*1c30*/  @UP2 USEL UR6, UR6, UR4, !UP1 ;  /* 0x0000000406062287 */ /* 0x002fd4000c800000 */
[----:B------:R-:W-:Y:S01]  /*1c40*/  @P2 IADD3 R4, R4, 0x1, RZ ;  /* 0x0000000104042810 */ /* 0x000fe20007ffe0ff */
[----:B------:R-:W-:-:S04]  /*1c50*/  ULDC UR11, c[0x0][0x234] ;  /* 0x00008d00000b7ab9 */ /* 0x000fc80000000800 */
[----:B------:R-:W-:Y:S01]  /*1c60*/  @!P0 IMAD.MOV R4, RZ, RZ, -R4 ;  /* 0x000000ffff048224 */ /* 0x000fe200078e0a04 */
[----:B------:R-:W-:Y:S01]  /*1c70*/  PLOP3.LUT P0, PT, PT, PT, UP2, 0x80, 0x0 ;  /* 0x000000000000781c */ /* 0x000fe20003f0f028 */
[----:B------:R-:W-:Y:S01]  /*1c80*/  @UP2 UIMAD UR11, UR49, UR11, UR6 ;  /* 0x0000000b310b22a4 */ /* 0x000fe2000f8e0206 */
[----:B------:R-:W-:Y:S01]  /*1c90*/  @!P1 LOP3.LUT R4, RZ, c[0x0][0x1c8], RZ, 0x33, !PT ;  /* 0x00007200ff049a12 */ /* 0x000fe200078e33ff */
[----:B------:R-:W-:-:S05]  /*1ca0*/  USHF.R.S32.HI UR6, URZ, 0x1f, UR36 ;  /* 0x0000001f3f067899 */ /* 0x000fca0008011424 */
[----:B------:R-:W-:Y:S01]  /*1cb0*/  @!UP2 UMOV UR11, UR52 ;  /* 0x00000034000bac82 */ /* 0x000fe20008000000 */
[----:B------:R-:W-:-:S04]  /*1cc0*/  SHF.R.S32.HI R17, RZ, 0x1f, R4 ;  /* 0x0000001fff117819 */ /* 0x000fc80000011404 */
        /* <DEDUP_REMOVED lines=9> */
.L_x_330:
[----:B------:R-:W2:Y:S02]  /*1d60*/  LDL R0, [R1+0x1c] ;  /* 0x00001c0001007983 */ /* 0x000ea40000100800 */
[----:B--2---:R1:W2:Y:S01]  /*1d70*/  R2UR UR4, R0 ;  /* 0x00000000000473c2 */ /* 0x0042a200000e0000 */
[----:B------:R-:W-:-:S07]  /*1d80*/  DEPBAR.LE SB1, 0x0, {2} ;  /* 0x000090040000791a */ /* 0x000fce0000000000 */
.L_x_331:
[----:B------:R-:W2:Y:S04]  /*1d90*/  LDL R3, [R1+0x24] ;  /* 0x0000240001037983 */ /* 0x000ea80000100800 */
[----:B------:R-:W3:Y:S01]  /*1da0*/  LDL R0, [R1+0x14] ;  /* 0x0000140001007983 */ /* 0x000ee20000100800 */
[----:B------:R-:W-:Y:S01]  /*1db0*/  USHF.R.S32.HI UR9, URZ, 0x1f, UR60 ;  /* 0x0000001f3f097899 */ /* 0x000fe2000801143c */
[----:B------:R-:W-:Y:S01]  /*1dc0*/  SHF.R.S32.HI R243, RZ, 0x1f, R242 ;  /* 0x0000001ffff37819 */ /* 0x000fe200000114f2 */
[----:B------:R-:W-:Y:S01]  /*1dd0*/  BSSY B1, `(.L_x_327) ;  /* 0x000088c000017945 */ /* 0x000fe20003800000 */
[----:B------:R-:W1:Y:S02]  /*1de0*/  S2R R16, SR_TID.X ;  /* 0x0000000000107919 */ /* 0x000e640000002100 */
[----:B-1----:R-:W-:Y:S01]  /*1df0*/  SHF.R.S32.HI R10, RZ, 0x1f, R16 ;  /* 0x0000001fff0a7819 */ /* 0x002fe20000011410 */
[----:B--2---:R1:W2:Y:S03]  /*1e00*/  R2UR UR52, R3 ;  /* 0x00000000033473c2 */ /* 0x0042a600000e0000 */
[----:B-1----:R-:W-:Y:S01]  /*1e10*/  LEA.HI R3, R10, R16, RZ, 0x2 ;  /* 0x000000100a037211 */ /* 0x002fe200078f10ff */
[----:B--2---:R-:W-:-:S02]  /*1e20*/  UIADD3 UR8, UP5, UP4, UR8, UR60, UR52 ;  /* 0x0000003c08087290 */ /* 0x004fc4000fcbe034 */
[----:B------:R-:W-:Y:S01]  /*1e30*/  USHF.R.S32.HI UR52, URZ, 0x1f, UR49 ;  /* 0x0000001f3f347899 */ /* 0x000fe20008011431 */
[----:B------:R-:W-:Y:S01]  /*1e40*/  SHF.R.S32.HI R3, RZ, 0x2, R3 ;  /* 0x00000002ff037819 */ /* 0x000fe20000011403 */
[----:B------:R-:W-:Y:S01]  /*1e50*/  UIADD3 UR15, UP1, UP0, UR15, UR8, UR16 ;  /* 0x000000080f0f7290 */ /* 0x000fe2000f83e010 */
[----:B---3--:R1:W2:Y:S02]  /*1e60*/  R2UR UR16, R0 ;  /* 0x00000000001073c2 */ /* 0x0082a400000e0000 */
[----:B------:R-:W-:Y:S02]  /*1e70*/  SHF.R.S32.HI R18, RZ, 0x1f, R3 ;  /* 0x0000001fff127819 */ /* 0x000fe40000011403 */
[----:B-1----:R-:W-:Y:S01]  /*1e80*/  IADD3 R0, P0, R3, UR5, RZ ;  /* 0x0000000503007c10 */ /* 0x002fe2000ff1e0ff */
[----:B--2---:R-:W-:-:S03]  /*1e90*/  UIADD3.X UR8, UR10, UR9, UR16, UP5, UP4 ;  /* 0x000000090a087290 */ /* 0x004fc6000afe8410 */
        /* <DEDUP_REMOVED lines=8> */
[----:B------:R-:W-:Y:S01]  /*1f20*/  IMAD R0, R0, c[0x0][0x194], R5 ;  /* 0x0000650000007a24 */ /* 0x000fe200078e0205 */
[----:B------:R-:W-:Y:S01]  /*1f30*/  UMOV UR16, 0x4 ;  /* 0x0000000400107882 */ /* 0x000fe20000000000 */
[----:B------:R-:W-:Y:S01]  /*1f40*/  IMAD.U32 R5, RZ, RZ, UR5 ;  /* 0x00000005ff057e24 */ /* 0x000fe2000f8e00ff */
[----:B------:R-:W-:-:S02]  /*1f50*/  UIMAD UR12, UR49, UR9, UR8 ;  /* 0x00000009310c72a4 */ /* 0x000fc4000f8e0208 */
[----:B------:R-:W-:Y:S01]  /*1f60*/  IADD3.X R9, R7, UR48, R0, P0, !PT ;  /* 0x0000003007097c10 */ /* 0x000fe200087fe400 */
[----:B------:R-:W-:Y:S01]  /*1f70*/  ULDC.64 UR8, c[0x0][0x378] ;  /* 0x0000de0000087ab9 */ /* 0x000fe20000000a00 */
[----:B------:R-:W-:Y:S01]  /*1f80*/  LEA.HI R0, R10, R16, RZ, 0x5 ;  /* 0x000000100a007211 */ /* 0x000fe200078f28ff */
[----:B------:R-:W-:Y:S01]  /*1f90*/  UIMAD UR8, UR52, UR8, URZ ;  /* 0x00000008340872a4 */ /* 0x000fe2000f8e023f */
[----:B------:R-:W-:Y:S02]  /*1fa0*/  IADD3 R6, P0, R242, UR40, RZ ;  /* 0x00000028f2067c10 */ /* 0x000fe4000ff1e0ff */
[----:B------:R-:W-:Y:S01]  /*1fb0*/  LOP3.LUT R10, R0, 0xffffffe0, RZ, 0xc0, !PT ;  /* 0xffffffe0000a7812 */ /* 0x000fe200078ec0ff */
[----:B------:R-:W-:Y:S01]  /*1fc0*/  UIMAD UR10, UR49, UR9, UR8 ;  /* 0x00000009310a72a4 */ /* 0x000fe2000f8e0208 */
[----:B------:R-:W-:Y:S01]  /*1fd0*/  SHF.R.S32.HI R0, RZ, 0x5, R0 ;  /* 0x00000005ff007819 */ /* 0x000fe20000011400 */
[----:B------:R-:W-:Y:S01]  /*1fe0*/  ULDC.64 UR52, c[0x0][0x3c8] ;  /* 0x0000f20000347ab9 */ /* 0x000fe20000000a00 */
[----:B------:R-:W-:Y:S01]  /*1ff0*/  IADD3.X R7, R243, UR42, RZ, P0, !PT ;  /* 0x0000002af3077c10 */ /* 0x000fe200087fe4ff */
[----:B------:R-:W-:Y:S01]  /*2000*/  IMAD.IADD R16, R16, 0x1, -R10 ;  /* 0x0000000110107824 */ /* 0x000fe200078e0a0a */
[----:B------:R-:W-:-:S02]  /*2010*/  ULDC.64 UR8, c[0x0][0x370] ;  /* 0x0000dc0000087ab9 */ /* 0x000fc40000000a00 */
[----:B------:R-:W-:Y:S01]  /*2020*/  UIMAD UR8, UR43, UR8, URZ ;  /* 0x000000082b0872a4 */ /* 0x000fe2000f8e023f */
[----:B------:R-:W-:Y:S02]  /*2030*/  IMAD R0, R0, UR55, R16 ;  /* 0x0000003700007c24 */ /* 0x000fe4000f8e0210 */
[----:B------:R-:W-:Y:S01]  /*2040*/  IMAD.WIDE.U32 R6, R5, c[0x0][0x370], R6 ;  /* 0x0000dc0005067a25 */ /* 0x000fe200078e0006 */
[----:B------:R-:W-:Y:S02]  /*2050*/  UIMAD UR9, UR5, UR9, UR8 ;  /* 0x00000009050972a4 */ /* 0x000fe4000f8e0208 */
[C---:B------:R-:W-:Y:S01]  /*2060*/  IADD3 R14, P0, R0.reuse, UR15, RZ ;  /* 0x0000000f000e7c10 */ /* 0x040fe2000ff1e0ff */
[----:B------:R-:W-:Y:S02]  /*2070*/  UIADD3 UR8, UR5, UR4, URZ ;  /* 0x0000000405087290 */ /* 0x000fe4000fffe03f */
[----:B------:R-:W-:Y:S01]  /*2080*/  UIADD3 UR4, UR5, UR11, URZ ;  /* 0x0000000b05047290 */ /* 0x000fe2000fffe03f */
[----:B------:R-:W-:Y:S01]  /*2090*/  IADD3 R7, R7, UR9, RZ ;  /* 0x0000000907077c10 */ /* 0x000fe2000fffe0ff */
[----:B------:R-:W-:Y:S01]  /*20a0*/  ULDC.64 UR42, c[0x0][0x200] ;  /* 0x00008000002a7ab9 */ /* 0x000fe20000000a00 */
[----:B------:R-:W-:Y:S01]  /*20b0*/  LEA.HI.X.SX32 R5, R0, UR13, 0x1, P0 ;  /* 0x0000000d00057c11 */ /* 0x000fe200080f0eff */
[----:B------:R-:W-:Y:S01]  /*20c0*/  IMAD.U32 R0, RZ, RZ, UR49 ;  /* 0x00000031ff007e24 */ /* 0x000fe2000f8e00ff */
[----:B------:R-:W-:-:S03]  /*20d0*/  LEA R239, P0, R14, c[0x0][0x350], 0x2 ;  /* 0x0000d4000eef7a11 */ /* 0x000fc600078010ff */
[----:B------:R-:W-:Y:S01]  /*20e0*/  IMAD.WIDE.U32 R6, R0, c[0x0][0x378], R6 ;  /* 0x0000de0000067a25 */ /* 0x000fe200078e0006 */
[----:B------:R-:W-:Y:S02]  /*20f0*/  LEA.HI.X R14, R14, c[0x0][0x354], R5, 0x2, P0 ;  /* 0x0000d5000e0e7a11 */ /* 0x000fe400000f1405 */
[----:B------:R-:W-:Y:S01]  /*2100*/  PLOP3.LUT P0, PT, PT, PT, UP0, 0x80, 0x0 ;  /* 0x000000000000781c */ /* 0x000fe20003f0f008 */
[----:B------:R-:W-:Y:S01]  /*2110*/  IMAD.WIDE.U32 R8, R0, c[0x0][0x1a8], R8 ;  /* 0x00006a0000087a25 */ /* 0x000fe200078e0008 */
[----:B------:R-:W-:Y:S01]  /*2120*/  IADD3 R7, R7, UR10, RZ ;  /* 0x0000000a07077c10 */ /* 0x000fe2000fffe0ff */
[----:B------:R-:W-:Y:S02]  /*2130*/  ULEA.HI.SX32 UR10, UR47, 0xffffffff, 0x19 ;  /* 0xffffffff2f0a7891 */ /* 0x000fe4000f8fca3f */
[----:B------:R-:W-:Y:S01]  /*2140*/  IMAD R0, R18, c[0x0][0x370], RZ ;  /* 0x0000dc0012007a24 */ /* 0x000fe200078e02ff */
[----:B------:R-:W-:Y:S01]  /*2150*/  IADD3 R9, R9, UR12, RZ ;  /* 0x0000000c09097c10 */ /* 0x000fe2000fffe0ff */
[----:B------:R-:W-:Y:S01]  /*2160*/  IMAD.WIDE.U32 R6, R3, c[0x0][0x370], R6 ;  /* 0x0000dc0003067a25 */ /* 0x000fe200078e0006 */
[----:B------:R-:W-:Y:S01]  /*2170*/  LEA R12, P2, R8, c[0x0][0x160], 0x1 ;  /* 0x00005800080c7a11 */ /* 0x000fe200078408ff */
[----:B------:R-:W-:-:S02]  /*2180*/  UIMAD.WIDE UR12, UR4, UR16, UR42 ;  /* 0x00000010040c72a5 */ /* 0x000fc4000f8e022a */
[----:B------:R-:W-:Y:S01]  /*2190*/  IMAD R0, R3, c[0x0][0x374], R0 ;  /* 0x0000dd0003007a24 */ /* 0x000fe200078e0200 */
[----:B------:R-:W-:Y:S01]  /*21a0*/  LEA R10, P1, R6, c[0x0][0x330], 0x1 ;  /* 0x0000cc00060a7a11 */ /* 0x000fe200078208ff */
[----:B------:R-:W-:Y:S01]  /*21b0*/  UIMAD.WIDE UR4, UR8, UR16, UR52 ;  /* 0x00000010080472a5 */ /* 0x000fe2000f8e0234 */
        /* <DEDUP_REMOVED lines=13> */
[----:B------:R-:W-:-:S02]  /*2290*/  MOV R236, R12 ;  /* 0x0000000c00ec7202 */ /* 0x000fc40000000f00 */
        /* <DEDUP_REMOVED lines=11> */
[----:B------:R-:W-:Y:S01]  /*2350*/  IMAD.MOV.U32 R235, RZ, RZ, R11 ;  /* 0x000000ffffeb7224 */ /* 0x000fe200078e000b */
[----:B------:R-:W-:Y:S01]  /*2360*/  MOV R238, R14 ;  /* 0x0000000e00ee7202 */ /* 0x000fe20000000f00 */
[----:B------:R-:W-:Y:S01]  /*2370*/  IMAD.WIDE.U32 R6, R4, c[0x0][0x1b8], R6 ;  /* 0x00006e0004067a25 */ /* 0x000fe200078e0006 */
[----:B------:R-:W-:-:S03]  /*2380*/  UIADD3 UR4, UR8, -UR4, URZ ;  /* 0x8000000408047290 */ /* 0x000fc6000fffe03f */
[----:B------:R-:W-:Y:S01]  /*2390*/  IMAD.IADD R12, R7, 0x1, R5 ;  /* 0x00000001070c7824 */ /* 0x000fe200078e0205 */
[----:B------:R-:W-:Y:S02]  /*23a0*/  UISETP.NE.AND UP0, UPT, UR4, 0x1, UPT ;  /* 0x000000010400788c */ /* 0x000fe4000bf05270 */
        /* <DEDUP_REMOVED lines=24> */
.L_x_334:
[----:B------:R-:W-:Y:S05]  /*2530*/  BSYNC B0 ;  /* 0x0000000000007941 */ /* 0x000fea0003800000 */
.L_x_333:
        /* <DEDUP_REMOVED lines=21> */
.L_x_336:
[----:B------:R-:W-:Y:S05]  /*2690*/  BSYNC B0 ;  /* 0x0000000000007941 */ /* 0x000fea0003800000 */
.L_x_335:
        /* <DEDUP_REMOVED lines=17> */
.L_x_338:
[----:B------:R-:W-:Y:S05]  /*27b0*/  BSYNC B0 ;  /* 0x0000000000007941 */ /* 0x000fea0003800000 */
.L_x_337:
        /* <DEDUP_REMOVED lines=15> */
.L_x_340:
[----:B------:R-:W-:Y:S05]  /*28b0*/  BSYNC B0 ;  /* 0x0000000000007941 */ /* 0x000fea0003800000 */
.L_x_339:
        /* <DEDUP_REMOVED lines=20> */
.L_x_342:
[----:B------:R-:W-:Y:S05]  /*2a00*/  BSYNC B0 ;  /* 0x0000000000007941 */ /* 0x000fea0003800000 */
.L_x_341:
        /* <DEDUP_REMOVED lines=20> */
.L_x_344:
[----:B------:R-:W-:Y:S05]  /*2b50*/  BSYNC B0 ;  /* 0x0000000000007941 */ /* 0x000fea0003800000 */
.L_x_343:
[----:B------:R-:W-:Y:S01]  /*2b60*/  ULDC.64 UR10, c[0x0][0x198] ;  /* 0x00006600000a7ab9 */ /* 0x000fe20000000a00 */
[----:B---3--:R-:W-:Y:S01]  /*2b70*/  IMAD.WIDE.U32 R6, R15, c[0x0][0x198], R242 ;  /* 0x000066000f067a25 */ /* 0x008fe200078e00f2 */
[----:B------:R-:W-:Y:S01]  /*2b80*/  UIMAD UR5, UR6, UR10, URZ ;  /* 0x0000000a060572a4 */ /* 0x000fe2000f8e023f */
[C---:B------:R-:W-:Y:S02]  /*2b90*/  ISETP.GE.AND P6, PT, R247.reuse, UR4, PT ;  /* 0x00000004f7007c0c */ /* 0x040fe4000bfc6270 */
[----:B------:R-:W-:Y:S01]  /*2ba0*/  MOV R245, 0x7f800000 ;  /* 0x7f80000000f57802 */ /* 0x000fe20000000f00 */
[----:B------:R-:W-:Y:S01]  /*2bb0*/  UIMAD UR5, UR36, UR11, UR5 ;  /* 0x0000000b240572a4 */ /* 0x000fe2000f8e0205 */
[----:B------:R-:W-:Y:S01]  /*2bc0*/  IADD3 R8, P3, R6, UR39, RZ ;  /* 0x0000002706087c10 */ /* 0x000fe2000ff7e0ff */
[----:B------:R-:W-:Y:S01]  /*2bd0*/  IMAD.MOV.U32 R246, RZ, RZ, 0x7f800000 ;  /* 0x7f800000fff67424 */ /* 0x000fe200078e00ff */
[----:B------:R-:W-:Y:S01]  /*2be0*/  IADD3 R6, R247, 0x40, RZ ;  /* 0x00000040f7067810 */ /* 0x000fe20007ffe0ff */
[----:B------:R-:W-:Y:S01]  /*2bf0*/  IMAD.MOV.U32 R244, RZ, RZ, 0x7f800000 ;  /* 0x7f800000fff47424 */ /* 0x000fe200078e00ff */
[----:B------:R-:W-:Y:S01]  /*2c00*/  MOV R241, 0x7f800000 ;  /* 0x7f80000000f17802 */ /* 0x000fe20000000f00 */
[----:B------:R-:W-:Y:S01]  /*2c10*/  IMAD.U32 R5, RZ, RZ, UR5 ;  /* 0x00000005ff057e24 */ /* 0x000fe2000f8e00ff */
[----:B------:R-:W-:Y:S01]  /*2c20*/  ISETP.GE.AND P4, PT, R6, UR4, PT ;  /* 0x0000000406007c0c */ /* 0x000fe2000bf86270 */
[----:B------:R-:W-:Y:S01]  /*2c30*/  IMAD.MOV.U32 R6, RZ, RZ, 0x4 ;  /* 0x00000004ff067424 */ /* 0x000fe200078e00ff */
[----:B------:R-:W-:-:S02]  /*2c40*/  MOV R10, 0x4 ;  /* 0x00000004000a7802 */ /* 0x000fc40000000f00 */
[----:B------:R-:W-:Y:S02]  /*2c50*/  IADD3.X R9, R7, UR41, R5, P3, !PT ;  /* 0x0000002907097c10 */ /* 0x000fe40009ffe405 */
[C---:B------:R-:W-:Y:S02]  /*2c60*/  IADD3 R7, R247.reuse, 0x8, RZ ;  /* 0x00000008f7077810 */ /* 0x040fe40007ffe0ff */
[----:B------:R-:W-:Y:S02]  /*2c70*/  IADD3 R5, R247, 0x48, RZ ;  /* 0x00000048f7057810 */ /* 0x000fe40007ffe0ff */
[----:B------:R-:W-:Y:S01]  /*2c80*/  ISETP.GE.AND P5, PT, R7, UR4, PT ;  /* 0x0000000407007c0c */ /* 0x000fe2000bfa6270 */
[----:B------:R-:W-:Y:S01]  /*2c90*/  IMAD.WIDE R6, R247, R6, UR12 ;  /* 0x0000000cf7067e25 */ /* 0x000fe2000f8e0206 */
[----:B------:R-:W-:-:S04]  /*2ca0*/  ISETP.GE.AND P3, PT, R5, UR4, PT ;  /* 0x0000000405007c0c */ /* 0x000fc8000bf66270 */
[----:B------:R3:W5:Y:S04]  /*2cb0*/  @!P6 LDG.E R245, [R6.64] ;  /* 0x0000002206f5e981 */ /* 0x000768000c1e1900 */
[----:B------:R3:W5:Y:S04]  /*2cc0*/  @!P4 LDG.E R241, [R6.64+0x100] ;  /* 0x0001002206f1c981 */ /* 0x000768000c1e1900 */
[----:B------:R3:W5:Y:S01]  /*2cd0*/  @!P5 LDG.E R246, [R6.64+0x20] ;  /* 0x0000202206f6d981 */ /* 0x000762000c1e1900 */
[----:B------:R-:W-:-:S03]  /*2ce0*/  @!P3 IMAD.WIDE R10, R5, R10, UR12 ;  /* 0x0000000c050abe25 */ /* 0x000fc6000f8e020a */
[----:B------:R3:W-:Y:S04]  /*2cf0*/  @P2 STS [R0+0x6000], RZ ;  /* 0x006000ff00002388 */ /* 0x0007e80000000800 */
[----:B------:R3:W-:Y:S04]  /*2d00*/  @P2 STS [R0+0x6004], RZ ;  /* 0x006004ff00002388 */ /* 0x0007e80000000800 */
        /* <DEDUP_REMOVED lines=25> */
.L_x_346:
[----:B---3--:R-:W-:Y:S05]  /*2ea0*/  BSYNC B0 ;  /* 0x0000000000007941 */ /* 0x008fea0003800000 */
.L_x_345:
        /* <DEDUP_REMOVED lines=19> */
.L_x_348:
[----:B------:R-:W-:Y:S05]  /*2fe0*/  BSYNC B0 ;  /* 0x0000000000007941 */ /* 0x000fea0003800000 */
.L_x_347:
[----:B------:R-:W0:Y:S01]  /*2ff0*/  LDGDEPBAR ;  /* 0x00000000000079af */ /* 0x000e220000000000 */
[----:B------:R-:W-:Y:S01]  /*3000*/  IMAD.MOV.U32 R6, RZ, RZ, c[0x0][0x308] ;  /* 0x0000c200ff067624 */ /* 0x000fe200078e00ff */
[----:B------:R-:W-:Y:S01]  /*3010*/  UIADD3 UR4, UR36, 0x80, URZ ;  /* 0x0000008024047890 */ /* 0x000fe2000fffe03f */
[----:B------:R-:W-:Y:S01]  /*3020*/  IMAD.MOV.U32 R7, RZ, RZ, c[0x0][0x30c] ;  /* 0x0000c300ff077624 */ /* 0x000fe200078e00ff */
[----:B------:R-:W-:Y:S01]  /*3030*/  USHF.R.S32.HI UR5, URZ, 0x1f, UR61 ;  /* 0x0000001f3f057899 */ /* 0x000fe2000801143d */
[----:B-1234-:R-:W-:Y:S02]  /*3040*/  SHF.R.S32.HI R0, RZ, 0x1f, R16 ;  /* 0x0000001fff007819 */ /* 0x01efe40000011410 */
[C---:B------:R-:W-:Y:S01]  /*3050*/  IADD3 R3, R158.reuse, 0x1000, RZ ;  /* 0x000010009e037810 */ /* 0x040fe20007ffe0ff */
[----:B------:R-:W-:Y:S01]  /*3060*/  IMAD.SHL.U32 R150, R158, 0x2, RZ ;  /* 0x000000029e967824 */ /* 0x000fe200078e00ff */
[----:B------:R-:W-:Y:S01]  /*3070*/  CS2R R94, SRZ ;  /* 0x00000000005e7805 */ /* 0x000fe2000001ff00 */
[----:B------:R-:W-:Y:S01]  /*3080*/  IMAD.MOV.U32 R240, RZ, RZ, R225 ;  /* 0x000000fffff07224 */ /* 0x000fe200078e00e1 */
[----:B------:R-:W-:-:S04]  /*3090*/  DEPBAR.LE SB0, 0x1 ;  /* 0x000080400000791a */ /* 0x000fc80000000000 */
[----:B------:R-:W-:Y:S01]  /*30a0*/  BAR.SYNC.DEFER_BLOCKING 0x0 ;  /* 0x0000000000007b1d */ /* 0x000fe20000010000 */
        /* <DEDUP_REMOVED lines=15> */
[----:B------:R-:W-:Y:S01]  /*31a0*/  UISETP.GE.AND UP1, UPT, UR4, UR7, UPT ;  /* 0x000000070400728c */ /* 0x000fe2000bf26270 */
[----:B------:R1:W2:Y:S04]  /*31b0*/  LDG.E.64 R4, [R6.64+0x8] ;  /* 0x0000082206047981 */ /* 0x0002a8000c1e1b00 */
[----:B------:R3:W4:Y:S04]  /*31c0*/  LDSM.16.M88.4 R112, [R145+0x8000] ;  /* 0x008000009170783b */ /* 0x0007280000000200 */
[----:B------:R3:W2:Y:S04]  /*31d0*/  LDSM.16.M88.4 R116, [R145+0x8400] ;  /* 0x008400009174783b */ /* 0x0006a80000000200 */
[----:B------:R3:W2:Y:S04]  /*31e0*/  LDSM.16.M88.4 R120, [R145+0x8800] ;  /* 0x008800009178783b */ /* 0x0006a80000000200 */
[----:B------:R3:W2:Y:S04]  /*31f0*/  LDSM.16.M88.4 R124, [R145+0x8c00] ;  /* 0x008c0000917c783b */ /* 0x0006a80000000200 */
[----:B------:R3:W2:Y:S04]  /*3200*/  LDSM.16.M88.4 R128, [R146+0x8000] ;  /* 0x008000009280783b */ /* 0x0006a80000000200 */
[----:B------:R3:W2:Y:S04]  /*3210*/  LDSM.16.M88.4 R132, [R146+0x8400] ;  /* 0x008400009284783b */ /* 0x0006a80000000200 */
[----:B-1----:R-:W3:Y:S01]  /*3220*/  LDG.E.64 R6, [R6.64] ;  /* 0x0000002206067981 */ /* 0x002ee2000c1e1b00 */
[----:B------:R-:W-:-:S02]  /*3230*/  SEL R3, R3, R158, !P0 ;  /* 0x0000009e03037207 */ /* 0x000fc40004000000 */
[----:B------:R-:W-:Y:S01]  /*3240*/  IADD3 R151, R150, R153, RZ ;  /* 0x0000009996977210 */ /* 0x000fe20007ffe0ff */
[----:B------:R1:W1:Y:S01]  /*3250*/  LDSM.16.M88.4 R136, [R146+0x8800] ;  /* 0x008800009288783b */ /* 0x0002620000000200 */
[----:B------:R-:W-:-:S03]  /*3260*/  SHF.L.U32 R144, R3, 0x1, RZ ;  /* 0x0000000103907819 */ /* 0x000fc600000006ff */
[----:B------:R1:W1:Y:S01]  /*3270*/  LDSM.16.M88.4 R140, [R146+0x8c00] ;  /* 0x008c0000928c783b */ /* 0x0002620000000200 */
[----:B--2---:R-:W-:-:S04]  /*3280*/  IADD3 R248, P2, P1, R4, UR61, R16 ;  /* 0x0000003d04f87c10 */ /* 0x004fc8000f95e010 */
[----:B------:R-:W-:Y:S01]  /*3290*/  IADD3.X R251, R5, UR5, R0, P2, P1 ;  /* 0x0000000505fb7c10 */ /* 0x000fe200097e2400 */
[----:B------:R-:W-:Y:S01]  /*32a0*/  IMAD.WIDE.U32 R248, R248, -0x2daee0ad, RZ ;  /* 0xd2511f53f8f87825 */ /* 0x000fe200078e00ff */
[----:B------:R-:W-:-:S04]  /*32b0*/  IADD3 R0, R152, 0x1000, RZ ;  /* 0x0000100098007810 */ /* 0x000fc80007ffe0ff */
[----:B------:R-:W-:-:S05]  /*32c0*/  SEL R0, R0, R152, !P0 ;  /* 0x0000009800007207 */ /* 0x000fca0004000000 */
[----:B------:R-:W-:Y:S01]  /*32d0*/  IMAD.SHL.U32 R3, R0, 0x2, RZ ;  /* 0x0000000200037824 */ /* 0x000fe200078e00ff */
[----:B---3--:R2:W3:Y:S08]  /*32e0*/  R2UR UR9, R7 ;  /* 0x00000000070973c2 */ /* 0x0084f000000e0000 */
[----:B----4-:R2:W1:Y:S01]  /*32f0*/  R2UR UR10, R6 ;  /* 0x00000000060a73c2 */ /* 0x01046200000e0000 */
[----:B------:R-:W-:-:S07]  /*3300*/  DEPBAR.LE SB1, 0x0, {3,2} ;  /* 0x0000900c0000791a */ /* 0x000fce0000000000 */
.L_x_351:
[----:B------:R-:W-:Y:S01]  /*3310*/  PLOP3.LUT P0, PT, PT, PT, UP1, 0x80, 0x0 ;  /* 0x000000000000781c */ /* 0x000fe20003f0f018 */
[----:B------:R-:W2:Y:S01]  /*3320*/  LDL R4, [R1] ;  /* 0x0000000001047983 */ /* 0x000ea20000100800 */
[----:B------:R-:W-:Y:S01]  /*3330*/  PLOP3.LUT P1, PT, PT, PT, UP1, 0x80, 0x0 ;  /* 0x000000000000781c */ /* 0x000fe20003f2f018 */
[----:B------:R-:W-:Y:S01]  /*3340*/  IMAD.U32 R0, RZ, RZ, UR14 ;  /* 0x0000000eff007e24 */ /* 0x000fe2000f8e00ff */
[----:B------:R-:W-:Y:S01]  /*3350*/  PLOP3.LUT P3, PT, PT, PT, UP1, 0x80, 0x0 ;  /* 0x000000000000781c */ /* 0x000fe20003f6f018 */
[----:B------:R-:W-:Y:S01]  /*3360*/  IMAD.U32 R8, RZ, RZ, UR8 ;  /* 0x00000008ff087e24 */ /* 0x000fe2000f8e00ff */
[----:B------:R-:W-:Y:S01]  /*3370*/  PLOP3.LUT P2, PT, PT, PT, UP1, 0x80, 0x0 ;  /* 0x000000000000781c */ /* 0x000fe20003f4f018 */
[----:B------:R-:W-:Y:S01]  /*3380*/  IMAD R0, R0, 0x2, R250 ;  /* 0x0000000200007824 */ /* 0x000fe200078e02fa */
[----:B------:R-:W-:Y:S01]  /*3390*/  PLOP3.LUT P5, PT, PT, PT, UP1, 0x80, 0x0 ;  /* 0x000000000000781c */ /* 0x000fe20003faf018 */
[----:B------:R-:W-:Y:S01]  /*33a0*/  UIADD3 UR4, UR9, -0x4498517b, URZ ;  /* 0xbb67ae8509047890 */ /* 0x000fe2000fffe03f */
[----:B------:R-:W-:Y:S01]  /*33b0*/  PLOP3.LUT P4, PT, PT, PT, UP1, 0x80, 0x0 ;  /* 0x000000000000781c */ /* 0x000fe20003f8f018 */
[----:B------:R-:W-:Y:S01]  /*33c0*/  IMAD.SHL.U32 R0, R0, 0x2, RZ ;  /* 0x0000000200007824 */ /* 0x000fe200078e00ff */
[----:B-----5:R-:W-:Y:S01]  /*33d0*/  FSETP.NEU.FTZ.AND P6, PT, R244, -INF , PT ;  /* 0xff800000f400780b */ /* 0x020fe20003fdd000 */
[----:B------:R-:W0:Y:S01]  /*33e0*/  LDGDEPBAR ;  /* 0x00000000000079af */ /* 0x000e220000000000 */
[----:B------:R-:W-:Y:S01]  /*33f0*/  UISETP.GE.AND UP4, UPT, UR8, 0x1, UPT ;  /* 0x000000010800788c */ /* 0x000fe2000bf86270 */
[----:B------:R-:W-:Y:S01]  /*3400*/  LOP3.LUT R16, R248, UR4, RZ, 0x3c, !PT ;  /* 0x00000004f8107c12 */ /* 0x000fe2000f8e3cff */
[----:B------:R-:W-:Y:S01]  /*3410*/  UIADD3 UR4, UR10, -0x61c88647, URZ ;  /* 0x9e3779b90a047890 */ /* 0x000fe2000fffe03f */
[C---:B------:R-:W-:Y:S04]  /*3420*/  LOP3.LUT R10, R249.reuse, UR9, R0, 0x96, !PT ;  /* 0x00000009f90a7c12 */ /* 0x040fe8000f8e9600 */
[----:B------:R-:W1:Y:S01]  /*3430*/  @P0 S2R R159, SR_TID.X ;  /* 0x00000000009f0919 */ /* 0x000e620000002100 */
[----:B------:R-:W-:Y:S01]  /*3440*/  PLOP3.LUT P0, PT, PT, PT, UP1, 0x80, 0x0 ;  /* 0x000000000000781c */ /* 0x000fe20003f0f018 */
[----:B------:R-:W-:Y:S04]  /*3450*/  IMAD.WIDE.U32 R10, R10, -0x326172a9, RZ ;  /* 0xcd9e8d570a0a7825 */ /* 0x000fe800078e00ff */
[----:B--2---:R-:W-:Y:S01]  /*3460*/  IMAD R8, R8, 0x8, R4 ;  /* 0x0000000808087824 */ /* 0x004fe200078e0204 */
[----:B------:R-:W-:Y:S01]  /*3470*/  IADD3 R4, R0, 0x1, RZ ;  /* 0x0000000100047810 */ /* 0x000fe20007ffe0ff */
[----:B------:R-:W-:Y:S04]  /*3480*/  DEPBAR.LE SB0, 0x0 ;  /* 0x000080000000791a */ /* 0x000fe80000000000 */
[C---:B------:R-:W-:Y:S01]  /*3490*/  IADD3 R5, R8.reuse, 0x4, RZ ;  /* 0x0000000408057810 */ /* 0x040fe20007ffe0ff */
[----:B------:R-:W-:Y:S01]  /*34a0*/  BAR.SYNC.DEFER_BLOCKING 0x0 ;  /* 0x0000000000007b1d */ /* 0x000fe20000010000 */
[----:B------:R-:W-:Y:S01]  /*34b0*/  LOP3.LUT R6, R249, UR9, R4, 0x96, !PT ;  /* 0x00000009f9067c12 */ /* 0x000fe2000f8e9604 */
[----:B------:R-:W-:Y:S01]  /*34c0*/  IMAD.WIDE.U32 R8, R8, -0x326172a9, RZ ;  /* 0xcd9e8d5708087825 */ /* 0x000fe200078e00ff */
[----:B------:R-:W-:Y:S03]  /*34d0*/  LOP3.LUT R0, R251, UR10, RZ, 0x3c, !PT ;  /* 0x0000000afb007c12 */ /* 0x000fe6000f8e3cff */
[----:B------:R-:W-:Y:S01]  /*34e0*/  IMAD.WIDE.U32 R4, R5, -0x326172a9, RZ ;  /* 0xcd9e8d5705047825 */ /* 0x000fe200078e00ff */
[-C--:B------:R-:W-:Y:S02]  /*34f0*/  LOP3.LUT R14, R9, R0.reuse, RZ, 0x3c, !PT ;  /* 0x00000000090e7212 */ /* 0x080fe400078e3cff */
[----:B------:R-:W-:Y:S01]  /*3500*/  LOP3.LUT R18, R11, UR4, R8, 0x96, !PT ;  /* 0x000000040b127c12 */ /* 0x000fe2000f8e9608 */
[----:B------:R-:W-:Y:S01]  /*3510*/  IMAD.WIDE.U32 R6, R6, -0x326172a9, RZ ;  /* 0xcd9e8d5706067825 */ /* 0x000fe200078e00ff */
[----:B------:R-:W-:Y:S02]  /*3520*/  LOP3.LUT R12, R5, R0, RZ, 0x3c, !PT ;  /* 0x00000000050c7212 */ /* 0x000fe400078e3cff */
[----:B------:R-:W-:Y:S01]  /*3530*/  LOP3.LUT R11, R11, UR4, R4, 0x96, !PT ;  /* 0x000000040b0b7c12 */ /* 0x000fe2000f8e9604 */
[----:B------:R-:W-:Y:S01]  /*3540*/  IMAD.WIDE.U32 R14, R14, -0x2daee0ad, RZ ;  /* 0xd2511f530e0e7825 */ /* 0x000fe200078e00ff */
[C---:B------:R-:W-:Y:S02]  /*3550*/  LOP3.LUT R17, R7.reuse, UR4, R8, 0x96, !PT ;  /* 0x0000000407117c12 */ /* 0x040fe4000f8e9608 */
[----:B------:R-:W-:Y:S01]  /*3560*/  LOP3.LUT R7, R7, UR4, R4, 0x96, !PT ;  /* 0x0000000407077c12 */ /* 0x000fe2000f8e9604 */
[----:B------:R-:W-:Y:S01]  /*3570*/  IMAD.WIDE.U32 R12, R12, -0x2daee0ad, RZ ;  /* 0xd2511f530c0c7825 */ /* 0x000fe200078e00ff */
[----:B------:R-:W-:Y:S01]  /*3580*/  LOP3.LUT R8, R16, R15, RZ, 0x3c, !PT ;  /* 0x0000000f10087212 */ /* 0x000fe200078e3cff */
[----:B------:R-:W-:Y:S02]  /*3590*/  UIADD3 UR4, UR10, 0x3c6ef372, URZ ;  /* 0x3c6ef3720a047890 */ /* 0x000fe4000fffe03f */
[----:B------:R-:W-:Y:S01]  /*35a0*/  IMAD.WIDE.U32 R18, R18, -0x2daee0ad, RZ ;  /* 0xd2511f5312127825 */ /* 0x000fe200078e00ff */
[----:B------:R-:W-:Y:S01]  /*35b0*/  LOP3.LUT R4, R16, R13, RZ, 0x3c, !PT ;  /* 0x0000000d10047212 */ /* 0x000fe200078e3cff */
[----:B------:R-:W-:Y:S02]  /*35c0*/  LDSM.16.M88.4 R64, [R144] ;  /* 0x000000009040783b */ /* 0x000fe40000000200 */
[----:B------:R-:W-:Y:S04]  /*35d0*/  IMAD.WIDE.U32 R8, R8, -0x326172a9, RZ ;  /* 0xcd9e8d5708087825 */ /* 0x000fe800078e00ff */
[----:B------:R-:W-:Y:S01]  /*35e0*/  IMAD.WIDE.U32 R4, R4, -0x326172a9, RZ ;  /* 0xcd9e8d5704047825 */ /* 0x000fe200078e00ff */
[C---:B------:R-:W-:Y:S01]  /*35f0*/  LOP3.LUT R26, R9.reuse, UR4, R10, 0x96, !PT ;  /* 0x00000004091a7c12 */ /* 0x040fe2000f8e960a */
[----:B------:R-:W-:Y:S01]  /*3600*/  LDSM.16.M88.4 R60, [R144+0x1000] ;  /* 0x00100000903c783b */ /* 0x000fe20000000200 */
[----:B------:R-:W-:Y:S01]  /*3610*/  LOP3.LUT R24, R9, UR4, R6, 0x96, !PT ;  /* 0x0000000409187c12 */ /* 0x000fe2000f8e9606 */
[----:B------:R-:W-:Y:S01]  /*3620*/  IMAD.WIDE.U32 R16, R17, -0x2daee0ad, RZ ;  /* 0xd2511f5311107825 */ /* 0x000fe200078e00ff */
[C---:B------:R-:W-:Y:S02]  /*3630*/  LOP3.LUT R22, R5.reuse, UR4, R10, 0x96, !PT ;  /* 0x0000000405167c12 */ /* 0x040fe4000f8e960a */
[----:B------:R-:W-:Y:S01]  /*3640*/  LOP3.LUT R20, R5, UR4, R6, 0x96, !PT ;  /* 0x0000000405147c12 */ /* 0x000fe2000f8e9606 */
[----:B------:R-:W-:Y:S01]  /*3650*/  UIADD3 UR4, UR9, 0x76cf5d0a, URZ ;  /* 0x76cf5d0a09047890 */ /* 0x000fe2000fffe03f */
[----:B------:R-:W-:Y:S01]  /*3660*/  IMAD.WIDE.U32 R10, R11, -0x2daee0ad, RZ ;  /* 0xd2511f530b0a7825 */ /* 0x000fe200078e00ff */
[----:B------:R-:W-:Y:S03]  /*3670*/  LDSM.16.M88.4 R48, [R145+0x6800] ;  /* 0x006800009130783b */ /* 0x000fe60000000200 */
[----:B------:R-:W-:Y:S01]  /*3680*/  IMAD.WIDE.U32 R6, R7, -0x2daee0ad, RZ ;  /* 0xd2511f5307067825 */ /* 0x000fe200078e00ff */
[--C-:B------:R-:W-:Y:S02]  /*3690*/  LOP3.LUT R15, R19, UR4, R14.reuse, 0x96, !PT ;  /* 0x00000004130f7c12 */ /* 0x100fe4000f8e960e */
[----:B------:R-:W-:Y:S01]  /*36a0*/  LOP3.LUT R13, R17, UR4, R14, 0x96, !PT ;  /* 0x00000004110d7c12 */ /* 0x000fe2000f8e960e */
[----:B------:R-:W-:Y:S01]  /*36b0*/  IMAD.WIDE.U32 R26, R26, -0x2daee0ad, RZ ;  /* 0xd2511f531a1a7825 */ /* 0x000fe200078e00ff */
[--C-:B------:R-:W-:Y:S01]  /*36c0*/  LOP3.LUT R11, R11, UR4, R12.reuse, 0x96, !PT ;  /* 0x000000040b0b7c12 */ /* 0x100fe2000f8e960c */
[----:B------:R-:W-:Y:S01]  /*36d0*/  LDSM.16.M88.4 R100, [R145+0x6c00] ;  /* 0x006c00009164783b */ /* 0x000fe20000000200 */
[----:B------:R-:W-:Y:S01]  /*36e0*/  LOP3.LUT R7, R7, UR4, R12, 0x96, !PT ;  /* 0x0000000407077c12 */ /* 0x000fe2000f8e960c */
[----:B------:R-:W-:Y:S01]  /*36f0*/  UIADD3 UR4, UR9, 0x32370b8f, URZ ;  /* 0x32370b8f09047890 */ /* 0x000fe2000fffe03f */
[----:B------:R-:W-:Y:S04]  /*3700*/  IMAD.WIDE.U32 R24, R24, -0x2daee0ad, RZ ;  /* 0xd2511f5318187825 */ /* 0x000fe800078e00ff */
[----:B------:R-:W-:Y:S01]  /*3710*/  IMAD.WIDE.U32 R22, R22, -0x2daee0ad, RZ ;  /* 0xd2511f5316167825 */ /* 0x000fe200078e00ff */
[----:B------:R-:W-:Y:S01]  /*3720*/  LOP3.LUT R34, R27, UR4, R18, 0x96, !PT ;  /* 0x000000041b227c12 */ /* 0x000fe2000f8e9612 */
[----:B------:R-:W-:Y:S01]  /*3730*/  LDSM.16.M88.4 R108, [R146+0x6000] ;  /* 0x00600000926c783b */ /* 0x000fe20000000200 */
[----:B------:R-:W-:Y:S01]  /*3740*/  LOP3.LUT R32, R25, UR4, R16, 0x96, !PT ;  /* 0x0000000419207c12 */ /* 0x000fe2000f8e9610 */
[----:B------:R-:W-:Y:S01]  /*3750*/  IMAD.WIDE.U32 R20, R20, -0x2daee0ad, RZ ;  /* 0xd2511f5314147825 */ /* 0x000fe200078e00ff */
[----:B------:R-:W-:Y:S03]  /*3760*/  LOP3.LUT R30, R23, UR4, R10, 0x96, !PT ;  /* 0x00000004171e7c12 */ /* 0x000fe6000f8e960a */
[----:B------:R-:W-:Y:S01]  /*3770*/  IMAD.WIDE.U32 R34, R34, -0x326172a9, RZ ;  /* 0xcd9e8d5722227825 */ /* 0x000fe200078e00ff */
[----:B------:R-:W-:Y:S01]  /*3780*/  LOP3.LUT R28, R21, UR4, R6, 0x96, !PT ;  /* 0x00000004151c7c12 */ /* 0x000fe2000f8e9606 */
[----:B------:R-:W-:Y:S02]  /*3790*/  UIADD3 UR4, UR10, -0x255992d5, URZ ;  /* 0xdaa66d2b0a047890 */ /* 0x000fe4000fffe03f */
[----:B------:R-:W-:Y:S04]  /*37a0*/  IMAD.WIDE.U32 R14, R15, -0x326172a9, RZ ;  /* 0xcd9e8d570f0e7825 */ /* 0x000fe800078e00ff */
[----:B------:R-:W-:Y:S01]  /*37b0*/  IMAD.WIDE.U32 R12, R13, -0x326172a9, RZ ;  /* 0xcd9e8d570d0c7825 */ /* 0x000fe200078e00ff */
[--C-:B------:R-:W-:Y:S03]  /*37c0*/  LOP3.LUT R5, R15, UR4, R8.reuse, 0x96, !PT ;  /* 0x000000040f057c12 */ /* 0x100fe6000f8e9608 */
[----:B------:R-:W-:Y:S01]  /*37d0*/  IMAD.WIDE.U32 R10, R11, -0x326172a9, RZ ;  /* 0xcd9e8d570b0a7825 */ /* 0x000fe200078e00ff */
[----:B------:R-:W-:Y:S03]  /*37e0*/  LOP3.LUT R8, R13, UR4, R8, 0x96, !PT ;  /* 0x000000040d087c12 */ /* 0x000fe6000f8e9608 */
[----:B------:R-:W-:Y:S01]  /*37f0*/  IMAD.WIDE.U32 R6, R7, -0x326172a9, RZ ;  /* 0xcd9e8d5707067825 */ /* 0x000fe200078e00ff */
[--C-:B------:R-:W-:Y:S03]  /*3800*/  LOP3.LUT R0, R11, UR4, R4.reuse, 0x96, !PT ;  /* 0x000000040b007c12 */ /* 0x100fe6000f8e9604 */
[----:B------:R-:W-:Y:S01]  /*3810*/  IMAD.WIDE.U32 R32, R32, -0x326172a9, RZ ;  /* 0xcd9e8d5720207825 */ /* 0x000fe200078e00ff */
[----:B------:R-:W-:Y:S01]  /*3820*/  LOP3.LUT R4, R7, UR4, R4, 0x96, !PT ;  /* 0x0000000407047c12 */ /* 0x000fe2000f8e9604 */
[----:B------:R-:W-:Y:S02]  /*3830*/  UIADD3 UR4, UR10, 0x78dde6e4, URZ ;  /* 0x78dde6e40a047890 */ /* 0x000fe4000fffe03f */
[----:B------:R-:W-:Y:S04]  /*3840*/  IMAD.WIDE.U32 R30, R30, -0x326172a9, RZ ;  /* 0xcd9e8d571e1e7825 */ /* 0x000fe800078e00ff */
        /* <DEDUP_REMOVED lines=52> */
[----:B------:R-:W2:Y:S01]  /*3b90*/  LDSM.16.M88.4 R16, [R145+0x6000] ;  /* 0x006000009110783b */ /* 0x000ea20000000200 */
        /* <DEDUP_REMOVED lines=47> */
[----:B------:R-:W1:Y:S01]  /*3e90*/  MUFU.EX2 R214, R4 ;  /* 0x0000000400d67308 */ /* 0x000e620000000800 */
        /* <DEDUP_REMOVED lines=8> */
[----:B------:R-:W2:Y:S02]  /*3f20*/  MUFU.EX2 R211, R5 ;  /* 0x0000000500d37308 */ /* 0x000ea40000000800 */
[----:B------:R-:W-:Y:S02]  /*3f30*/  @P2 FSEL R7, R7, -INF , !P5 ;  /* 0xff80000007072808 */ /* 0x000fe40006800000 */
[----:B------:R-:W-:Y:S02]  /*3f40*/  FSETP.NEU.FTZ.AND P2, PT, R241, -INF , PT ;  /* 0xff800000f100780b */ /* 0x000fe40003f5d000 */
[----:B------:R-:W-:Y:S01]  /*3f50*/  FSEL R0, R0, RZ, P6 ;  /* 0x000000ff00007208 */ /* 0x000fe20003000000 */
[--C-:B------:R-:W-:Y:S01]  /*3f60*/  FFMA.FTZ R7, R7, c[0x0][0x23c], -R109.reuse ;  /* 0x00008f0007077a23 */ /* 0x100fe2000001086d */
[----:B------:R-:W-:Y:S02]  /*3f70*/  FSEL R108, R108, RZ, P2 ;  /* 0x000000ff6c6c7208 */ /* 0x000fe40001000000 */
[----:B------:R-:W-:Y:S01]  /*3f80*/  MUFU.EX2 R216, R6 ;  /* 0x0000000600d87308 */ /* 0x000fe20000000800 */
[----:B------:R-:W-:Y:S02]  /*3f90*/  @P0 FSEL R8, R8, -INF , !P1 ;  /* 0xff80000008080808 */ /* 0x000fe40004800000 */
[----:B------:R-:W-:Y:S01]  /*3fa0*/  PLOP3.LUT P0, PT, PT, PT, UP1, 0x80, 0x0 ;  /* 0x000000000000781c */ /* 0x000fe20003f0f018 */
[--C-:B------:R-:W-:Y:S01]  /*3fb0*/  FFMA.FTZ R9, R9, c[0x0][0x23c], -R108.reuse ;  /* 0x00008f0009097a23 */ /* 0x100fe2000001086c */
[----:B------:R-:W-:Y:S01]  /*3fc0*/  PLOP3.LUT P2, PT, PT, PT, UP1, 0x80, 0x0 ;  /* 0x000000000000781c */ /* 0x000fe20003f4f018 */
[----:B------:R-:W-:Y:S01]  /*3fd0*/  FFMA.FTZ R8, R8, c[0x0][0x23c], -R108 ;  /* 0x00008f0008087a23 */ /* 0x000fe2000001086c */
[----:B------:R-:W-:Y:S03]  /*3fe0*/  PLOP3.LUT P6, PT, PT, PT, UP1, 0x80, 0x0 ;  /* 0x000000000000781c */ /* 0x000fe60003fcf018 */
[----:B------:R3:W4:Y:S06]  /*3ff0*/  MUFU.EX2 R215, R7 ;  /* 0x0000000700d77308 */ /* 0x00072c0000000800 */
[----:B------:R-:W-:Y:S02]  /*4000*/  @P0 FSEL R10, R10, -INF , !P1 ;  /* 0xff8000000a0a0808 */ /* 0x000fe40004800000 */
[----:B------:R-:W-:Y:S02]  /*4010*/  PLOP3.LUT P0, PT, PT, PT, UP1, 0x80, 0x0 ;  /* 0x000000000000781c */ /* 0x000fe40003f0f018 */
[----:B------:R-:W-:Y:S01]  /*4020*/  PLOP3.LUT P1, PT, PT, PT, UP1, 0x80, 0x0 ;  /* 0x000000000000781c */ /* 0x000fe20003f2f018 */
[----:B------:R1:W1:Y:S01]  /*4030*/  MUFU.EX2 R219, R8 ;  /* 0x0000000800db7308 */ /* 0x0002620000000800 */
[--C-:B------:R-:W-:Y:S09]  /*4040*/  FFMA.FTZ R10, R10, c[0x0][0x23c], -R0.reuse ;  /* 0x00008f000a0a7a23 */ /* 0x100ff20000010800 */
[----:B------:R-:W-:Y:S01]  /*4050*/  @P0 FSEL R11, R11, -INF , !P5 ;  /* 0xff8000000b0b0808 */ /* 0x000fe20006800000 */
[----:B------:R-:W-:Y:S01]  /*4060*/  MUFU.EX2 R220, R9 ;  /* 0x0000000900dc7308 */ /* 0x000fe20000000800 */
[----:B------:R-:W-:Y:S01]  /*4070*/  PLOP3.LUT P0, PT, PT, PT, UP1, 0x80, 0x0 ;  /* 0x000000000000781c */ /* 0x000fe20003f0f018 */
[----:B---3--:R-:W3:Y:S01]  /*4080*/  LDSM.16.M88.4 R4, [R146+0x6400] ;  /* 0x006400009204783b */ /* 0x008ee20000000200 */
[----:B------:R-:W-:Y:S01]  /*4090*/  PLOP3.LUT P5, PT, PT, PT, UP1, 0x80, 0x0 ;  /* 0x000000000000781c */ /* 0x000fe20003faf018 */
[----:B------:R-:W-:Y:S06]  /*40a0*/  FFMA.FTZ R11, R11, c[0x0][0x23c], -R0 ;  /* 0x00008f000b0b7a23 */ /* 0x000fec0000010800 */
[----:B------:R-:W-:Y:S01]  /*40b0*/  MUFU.EX2 R224, R10 ;  /* 0x0000000a00e07308 */ /* 0x000fe20000000800 */
[C---:B-1----:R-:W-:Y:S02]  /*40c0*/  @P2 IADD3 R8, R159.reuse, 0x8, RZ ;  /* 0x000000089f082810 */ /* 0x042fe40007ffe0ff */
[----:B------:R-:W-:Y:S02]  /*40d0*/  PLOP3.LUT P2, PT, PT, PT, UP1, 0x80, 0x0 ;  /* 0x000000000000781c */ /* 0x000fe40003f4f018 */
[----:B------:R-:W-:Y:S02]  /*40e0*/  @P4 ISETP.GE.AND P4, PT, R8, UR7, PT ;  /* 0x0000000708004c0c */ /* 0x000fe4000bf86270 */
[----:B------:R-:W-:Y:S03]  /*40f0*/  @P3 IADD3 R8, R159, 0x9, RZ ;  /* 0x000000099f083810 */ /* 0x000fe60007ffe0ff */
[----:B------:R1:W1:Y:S01]  /*4100*/  MUFU.EX2 R223, R11 ;  /* 0x0000000b00df7308 */ /* 0x0002620000000800 */
        /* <DEDUP_REMOVED lines=12> */
[-C--:B---3--:R-:W-:Y:S01]  /*41d0*/  HMMA.16816.F32.BF16 R20, R104, R4.reuse, R20 ;  /* 0x000000046814723c */ /* 0x088fe20000041814 */
        /* <DEDUP_REMOVED lines=11> */
[----:B------:R3:W-:Y:S01]  /*4290*/  MUFU.EX2 R202, R16 ;  /* 0x0000001000ca7308 */ /* 0x0007e20000000800 */
[----:B------:R-:W-:Y:S01]  /*42a0*/  @P6 ISETP.GE.AND P6, PT, R8, UR7, PT ;  /* 0x0000000708006c0c */ /* 0x000fe2000bfc6270 */
[-C--:B------:R-:W-:Y:S01]  /*42b0*/  HMMA.16816.F32.BF16 R28, R100, R6.reuse, R28 ;  /* 0x00000006641c723c */ /* 0x080fe2000004181c */
[----:B------:R-:W-:Y:S01]  /*42c0*/  PLOP3.LUT P5, PT, PT, PT, UP1, 0x80, 0x0 ;  /* 0x000000000000781c */ /* 0x000fe20003faf018 */
[----:B-1----:R-:W1:Y:S02]  /*42d0*/  LDSM.16.M88.4 R8, [R146+0x6800] ;  /* 0x006800009208783b */ /* 0x002e640000000200 */
[----:B------:R-:W-:Y:S01]  /*42e0*/  @P4 FSEL R17, R17, -INF , !P1 ;  /* 0xff80000011114808 */ /* 0x000fe20004800000 */
[----:B------:R-:W-:Y:S01]  /*42f0*/  FFMA.FTZ R15, R15, c[0x0][0x23c], -R0 ;  /* 0x00008f000f0f7a23 */ /* 0x000fe20000010800 */
[----:B------:R-:W-:Y:S02]  /*4300*/  PLOP3.LUT P4, PT, PT, PT, UP1, 0x80, 0x0 ;  /* 0x000000000000781c */ /* 0x000fe40003f8f018 */
[----:B------:R-:W-:Y:S01]  /*4310*/  @P0 FSEL R19, R19, -INF , !P1 ;  /* 0xff80000013130808 */ /* 0x000fe20004800000 */
[C---:B------:R-:W-:Y:S01]  /*4320*/  HMMA.16816.F32.BF16 R32, R104.reuse, R6, R32 ;  /* 0x000000066820723c */ /* 0x040fe20000041820 */
[----:B------:R-:W-:Y:S01]  /*4330*/  PLOP3.LUT P0, PT, PT, PT, UP1, 0x80, 0x0 ;  /* 0x000000000000781c */ /* 0x000fe20003f0f018 */
[----:B------:R2:W1:Y:S01]  /*4340*/  MUFU.EX2 R221, R15 ;  /* 0x0000000f00dd7308 */ /* 0x0004620000000800 */
[----:B------:R-:W-:Y:S01]  /*4350*/  @P3 IADD3 R4, R159, 0x11, RZ ;  /* 0x000000119f043810 */ /* 0x000fe20007ffe0ff */
[----:B------:R-:W-:Y:S01]  /*4360*/  FFMA.FTZ R17, R17, c[0x0][0x23c], -R160 ;  /* 0x00008f0011117a23 */ /* 0x000fe200000108a0 */
[----:B------:R-:W-:Y:S01]  /*4370*/  PLOP3.LUT P3, PT, PT, PT, UP1, 0x80, 0x0 ;  /* 0x000000000000781c */ /* 0x000fe20003f6f018 */
[--C-:B------:R-:W-:Y:S01]  /*4380*/  FFMA.FTZ R19, R19, c[0x0][0x23c], -R109.reuse ;  /* 0x00008f0013137a23 */ /* 0x100fe2000001086d */
[----:B------:R-:W-:Y:S02]  /*4390*/  PLOP3.LUT P1, PT, PT, PT, UP1, 0x80, 0x0 ;  /* 0x000000000000781c */ /* 0x000fe40003f2f018 */
[----:B------:R-:W-:Y:S03]  /*43a0*/  @P2 ISETP.GE.AND P2, PT, R4, UR7, PT ;  /* 0x0000000704002c0c */ /* 0x000fe6000bf46270 */
[----:B------:R-:W-:Y:S01]  /*43b0*/  @P5 FSEL R20, R20, -INF , !P6 ;  /* 0xff80000014145808 */ /* 0x000fe20007000000 */
[----:B------:R4:W-:Y:S01]  /*43c0*/  MUFU.EX2 R199, R17 ;  /* 0x0000001100c77308 */ /* 0x0009e20000000800 */
[----:B---3--:R-:W-:Y:S02]  /*43d0*/  SHF.R.U32.HI R16, RZ, 0x18, R170 ;  /* 0x00000018ff107819 */ /* 0x008fe400000116aa */
[----:B------:R-:W-:Y:S01]  /*43e0*/  PLOP3.LUT P5, PT, PT, PT, UP1, 0x80, 0x0 ;  /* 0x000000000000781c */ /* 0x000fe20003faf018 */
[----:B------:R-:W-:Y:S01]  /*43f0*/  FFMA.FTZ R20, R20, c[0x0][0x23c], -R160 ;  /* 0x00008f0014147a23 */ /* 0x000fe200000108a0 */
[----:B------:R-:W-:Y:S02]  /*4400*/  @P4 FSEL R24, R24, -INF , !P6 ;  /* 0xff80000018184808 */ /* 0x000fe40007000000 */
[----:B------:R-:W-:Y:S02]  /*4410*/  PLOP3.LUT P4, PT, PT, PT, UP1, 0x80, 0x0 ;  /* 0x000000000000781c */ /* 0x000fe40003f8f018 */
[----:B------:R-:W-:Y:S01]  /*4420*/  @P0 FSEL R26, R26, -INF , !P6 ;  /* 0xff8000001a1a0808 */ /* 0x000fe20007000000 */
[----:B------:R-:W-:Y:S01]  /*4430*/  FFMA.FTZ R24, R24, c[0x0][0x23c], -R108 ;  /* 0x00008f0018187a23 */ /* 0x000fe2000001086c */
[----:B------:R-:W-:Y:S01]  /*4440*/  PLOP3.LUT P0, PT, PT, PT, UP1, 0x80, 0x0 ;  /* 0x000000000000781c */ /* 0x000fe20003f0f018 */
[----:B------:R-:W-:Y:S01]  /*4450*/  MUFU.EX2 R208, R18 ;  /* 0x0000001200d07308 */ /* 0x000fe20000000800 */
[----:B--2---:R-:W-:Y:S01]  /*4460*/  LOP3.LUT R15, R170, 0xff, RZ, 0xc0, !PT ;  /* 0x000000ffaa0f7812 */ /* 0x004fe200078ec0ff */
[----:B------:R-:W-:Y:S01]  /*4470*/  FFMA.FTZ R26, R26, c[0x0][0x23c], -R0 ;  /* 0x00008f001a1a7a23 */ /* 0x000fe20000010800 */
[----:B------:R-:W-:Y:S02]  /*4480*/  @P3 FSEL R22, R22, -INF , !P6 ;  /* 0xff80000016163808 */ /* 0x000fe40007000000 */
[----:B------:R-:W-:Y:S02]  /*4490*/  PLOP3.LUT P3, PT, PT, PT, UP1, 0x80, 0x0 ;  /* 0x000000000000781c */ /* 0x000fe40003f6f018 */
[----:B------:R-:W-:Y:S01]  /*44a0*/  PLOP3.LUT P6, PT, PT, PT, UP1, 0x80, 0x0 ;  /* 0x000000000000781c */ /* 0x000fe20003fcf018 */
[-C--:B-1----:R-:W-:Y:S01]  /*44b0*/  HMMA.16816.F32.BF16 R36, R104, R8.reuse, R36 ;  /* 0x000000086824723c */ /* 0x082fe20000041824 */
[C---:B------:R-:W-:Y:S01]  /*44c0*/  @P1 IADD3 R4, R159.reuse, 0x18, RZ ;  /* 0x000000189f041810 */ /* 0x040fe20007ffe0ff */
[--C-:B------:R-:W-:Y:S01]  /*44d0*/  FFMA.FTZ R22, R22, c[0x0][0x23c], -R109.reuse ;  /* 0x00008f0016167a23 */ /* 0x100fe2000001086d */
[----:B------:R-:W-:Y:S01]  /*44e0*/  PLOP3.LUT P1, PT, PT, PT, UP1, 0x80, 0x0 ;  /* 0x000000000000781c */ /* 0x000fe20003f2f018 */
[----:B------:R-:W-:Y:S01]  /*44f0*/  MUFU.EX2 R206, R24 ;  /* 0x0000001800ce7308 */ /* 0x000fe20000000800 */
[----:B----4-:R-:W-:Y:S02]  /*4500*/  SHF.R.U32.HI R17, RZ, 0x18, R166 ;  /* 0x00000018ff117819 */ /* 0x010fe400000116a6 */
[----:B------:R-:W-:Y:S01]  /*4510*/  @P5 IADD3 R5, R159, 0x19, RZ ;  /* 0x000000199f055810 */ /* 0x000fe20007ffe0ff */
[C---:B------:R-:W-:Y:S01]  /*4520*/  HMMA.16816.F32.BF16 R40, R100.reuse, R8, R40 ;  /* 0x000000086428723c */ /* 0x040fe20000041828 */
[----:B------:R-:W-:Y:S02]  /*4530*/  PLOP3.LUT P5, PT, PT, PT, UP1, 0x80, 0x0 ;  /* 0x000000000000781c */ /* 0x000fe40003faf018 */
[----:B------:R-:W-:Y:S02]  /*4540*/  @P4 ISETP.GE.AND P4, PT, R4, UR7, PT ;  /* 0x0000000704004c0c */ /* 0x000fe4000bf86270 */
[----:B------:R-:W-:Y:S01]  /*4550*/  @P0 FSEL R23, R23, -INF , !P2 ;  /* 0xff80000017170808 */ /* 0x000fe20005000000 */
[----:B------:R1:W-:Y:S01]  /*4560*/  MUFU.EX2 R197, R20 ;  /* 0x0000001400c57308 */ /* 0x0003e20000000800 */
[----:B------:R-:W-:Y:S01]  /*4570*/  PLOP3.LUT P0, PT, PT, PT, UP1, 0x80, 0x0 ;  /* 0x000000000000781c */ /* 0x000fe20003f0f018 */
[-C--:B------:R-:W-:Y:S01]  /*4580*/  HMMA.16816.F32.BF16 R44, R100, R10.reuse, R44 ;  /* 0x0000000a642c723c */ /* 0x080fe2000004182c */
[----:B------:R-:W-:Y:S02]  /*4590*/  @P3 FSEL R21, R21, -INF , !P2 ;  /* 0xff80000015153808 */ /* 0x000fe40005000000 */
[----:B------:R-:W-:Y:S01]  /*45a0*/  PLOP3.LUT P3, PT, PT, PT, UP1, 0x80, 0x0 ;  /* 0x000000000000781c */ /* 0x000fe20003f6f018 */
[--C-:B------:R-:W-:Y:S01]  /*45b0*/  FFMA.FTZ R23, R23, c[0x0][0x23c], -R109.reuse ;  /* 0x00008f0017177a23 */ /* 0x100fe2000001086d */
[----:B------:R-:W-:Y:S01]  /*45c0*/  @P6 FSEL R25, R25, -INF , !P2 ;  /* 0xff80000019196808 */ /* 0x000fe20005000000 */
[----:B------:R-:W-:Y:S01]  /*45d0*/  FFMA.FTZ R21, R21, c[0x0][0x23c], -R160 ;  /* 0x00008f0015157a23 */ /* 0x000fe200000108a0 */
[----:B------:R-:W-:Y:S01]  /*45e0*/  PLOP3.LUT P6, PT, PT, PT, UP1, 0x80, 0x0 ;  /* 0x000000000000781c */ /* 0x000fe20003fcf018 */
[C---:B------:R-:W-:Y:S01]  /*45f0*/  HMMA.16816.F32.BF16 R48, R104.reuse, R10, R48 ;  /* 0x0000000a6830723c */ /* 0x040fe20000041830 */
[----:B------:R-:W-:Y:S01]  /*4600*/  @P1 FSEL R27, R27, -INF , !P2 ;  /* 0xff8000001b1b1808 */ /* 0x000fe20005000000 */
[----:B------:R-:W-:Y:S01]  /*4610*/  MUFU.EX2 R200, R23 ;  /* 0x0000001700c87308 */ /* 0x000fe20000000800 */
[----:B------:R-:W-:Y:S01]  /*4620*/  PLOP3.LUT P1, PT, PT, PT, UP1, 0x80, 0x0 ;  /* 0x000000000000781c */ /* 0x000fe20003f2f018 */
[----:B------:R-:W-:Y:S01]  /*4630*/  FFMA.FTZ R25, R25, c[0x0][0x23c], -R108 ;  /* 0x00008f0019197a23 */ /* 0x000fe2000001086c */
[----:B------:R-:W-:Y:S01]  /*4640*/  PLOP3.LUT P2, PT, PT, PT, UP1, 0x80, 0x0 ;  /* 0x000000000000781c */ /* 0x000fe20003f4f018 */
[----:B------:R-:W-:Y:S01]  /*4650*/  FFMA.FTZ R27, R27, c[0x0][0x23c], -R0 ;  /* 0x00008f001b1b7a23 */ /* 0x000fe20000010800 */
[----:B------:R-:W-:Y:S02]  /*4660*/  @P5 ISETP.GE.AND P5, PT, R5, UR7, PT ;  /* 0x0000000705005c0c */ /* 0x000fe4000bfa6270 */
[----:B------:R-:W-:Y:S02]  /*4670*/  @P0 FSEL R28, R28, -INF , !P4 ;  /* 0xff8000001c1c0808 */ /* 0x000fe40006000000 */
[----:B------:R-:W-:Y:S01]  /*4680*/  PLOP3.LUT P0, PT, PT, PT, UP1, 0x80, 0x0 ;  /* 0x000000000000781c */ /* 0x000fe20003f0f018 */
[----:B------:R2:W3:Y:S01]  /*4690*/  MUFU.EX2 R207, R19 ;  /* 0x0000001300cf7308 */ /* 0x0004e20000000800 */
[----:B------:R-:W-:Y:S01]  /*46a0*/  @P3 IADD3 R4, R159, 0x20, RZ ;  /* 0x000000209f043810 */ /* 0x000fe20007ffe0ff */
[----:B------:R-:W-:Y:S01]  /*46b0*/  FFMA.FTZ R28, R28, c[0x0][0x23c], -R108 ;  /* 0x00008f001c1c7a23 */ /* 0x000fe2000001086c */
[----:B-1----:R-:W-:Y:S02]  /*46c0*/  LOP3.LUT R20, R170, 0xffff, RZ, 0xc0, !PT ;  /* 0x0000ffffaa147812 */ /* 0x002fe400078ec0ff */
[----:B------:R-:W-:Y:S02]  /*46d0*/  PLOP3.LUT P3, PT, PT, PT, UP1, 0x80, 0x0 ;  /* 0x000000000000781c */ /* 0x000fe40003f6f018 */
[----:B------:R-:W-:Y:S02]  /*46e0*/  @P6 FSEL R30, R30, -INF , !P4 ;  /* 0xff8000001e1e6808 */ /* 0x000fe40006000000 */
[----:B------:R-:W-:Y:S01]  /*46f0*/  PLOP3.LUT P6, PT, PT, PT, UP1, 0x80, 0x0 ;  /* 0x000000000000781c */ /* 0x000fe20003fcf018 */
[----:B------:R-:W-:Y:S01]  /*4700*/  MUFU.EX2 R205, R28 ;  /* 0x0000001c00cd7308 */ /* 0x000fe20000000800 */
[----:B------:R-:W-:Y:S01]  /*4710*/  @P1 FSEL R32, R32, -INF , !P4 ;  /* 0xff80000020201808 */ /* 0x000fe20006000000 */
[----:B------:R-:W-:Y:S01]  /*4720*/  FFMA.FTZ R30, R30, c[0x0][0x23c], -R0 ;  /* 0x00008f001e1e7a23 */ /* 0x000fe20000010800 */
[----:B------:R-:W-:Y:S02]  /*4730*/  PLOP3.LUT P1, PT, PT, PT, UP1, 0x80, 0x0 ;  /* 0x000000000000781c */ /* 0x000fe40003f2f018 */
[----:B------:R-:W-:Y:S01]  /*4740*/  @P2 FSEL R34, R34, -INF , !P4 ;  /* 0xff80000022222808 */ /* 0x000fe20006000000 */
[----:B------:R-:W-:Y:S01]  /*4750*/  FFMA.FTZ R32, R32, c[0x0][0x23c], -R160 ;  /* 0x00008f0020207a23 */ /* 0x000fe200000108a0 */
[----:B------:R-:W-:Y:S02]  /*4760*/  PLOP3.LUT P4, PT, PT, PT, UP1, 0x80, 0x0 ;  /* 0x000000000000781c */ /* 0x000fe40003f8f018 */
[----:B------:R-:W-:Y:S01]  /*4770*/  PLOP3.LUT P2, PT, PT, PT, UP1, 0x80, 0x0 ;  /* 0x000000000000781c */ /* 0x000fe20003f4f018 */
[--C-:B------:R-:W-:Y:S01]  /*4780*/  FFMA.FTZ R34, R34, c[0x0][0x23c], -R109.reuse ;  /* 0x00008f0022227a23 */ /* 0x100fe2000001086d */
[----:B------:R-:W-:Y:S01]  /*4790*/  @P0 FSEL R29, R29, -INF , !P5 ;  /* 0xff8000001d1d0808 */ /* 0x000fe20006800000 */
[----:B------:R1:W-:Y:S01]  /*47a0*/  MUFU.EX2 R196, R21 ;  /* 0x0000001500c47308 */ /* 0x0003e20000000800 */
[----:B------:R-:W-:Y:S02]  /*47b0*/  PLOP3.LUT P0, PT, PT, PT, UP1, 0x80, 0x0 ;  /* 0x000000000000781c */ /* 0x000fe40003f0f018 */
[----:B--2---:R-:W-:Y:S01]  /*47c0*/  LOP3.LUT R19, R166, 0xffff, RZ, 0xc0, !PT ;  /* 0x0000ffffa6137812 */ /* 0x004fe200078ec0ff */
[----:B------:R-:W-:Y:S01]  /*47d0*/  FFMA.FTZ R29, R29, c[0x0][0x23c], -R108 ;  /* 0x00008f001d1d7a23 */ /* 0x000fe2000001086c */
[----:B------:R-:W-:Y:S02]  /*47e0*/  @P3 ISETP.GE.AND P3, PT, R4, UR7, PT ;  /* 0x0000000704003c0c */ /* 0x000fe4000bf66270 */
[----:B------:R-:W-:Y:S02]  /*47f0*/  @P6 FSEL R31, R31, -INF , !P5 ;  /* 0xff8000001f1f6808 */ /* 0x000fe40006800000 */
[----:B------:R-:W-:Y:S01]  /*4800*/  PLOP3.LUT P6, PT, PT, PT, UP1, 0x80, 0x0 ;  /* 0x000000000000781c */ /* 0x000fe20003fcf018 */
[----:B------:R-:W-:Y:S01]  /*4810*/  MUFU.EX2 R212, R27 ;  /* 0x0000001b00d47308 */ /* 0x000fe20000000800 */
[----:B------:R-:W-:Y:S01]  /*4820*/  @P1 FSEL R33, R33, -INF , !P5 ;  /* 0xff80000021211808 */ /* 0x000fe20006800000 */
[----:B------:R-:W-:Y:S01]  /*4830*/  FFMA.FTZ R31, R31, c[0x0][0x23c], -R0 ;  /* 0x00008f001f1f7a23 */ /* 0x000fe20000010800 */
[----:B------:R-:W-:Y:S02]  /*4840*/  PLOP3.LUT P1, PT, PT, PT, UP1, 0x80, 0x0 ;  /* 0x000000000000781c */ /* 0x000fe40003f2f018 */
[----:B------:R-:W-:Y:S01]  /*4850*/  @P4 IADD3 R4, R159, 0x21, RZ ;  /* 0x000000219f044810 */ /* 0x000fe20007ffe0ff */
[----:B------:R-:W-:Y:S01]  /*4860*/  FFMA.FTZ R33, R33, c[0x0][0x23c], -R160 ;  /* 0x00008f0021217a23 */ /* 0x000fe200000108a0 */
[----:B------:R-:W-:Y:S02]  /*4870*/  PLOP3.LUT P4, PT, PT, PT, UP1, 0x80, 0x0 ;  /* 0x000000000000781c */ /* 0x000fe40003f8f018 */
[----:B------:R-:W-:Y:S01]  /*4880*/  @P2 FSEL R35, R35, -INF , !P5 ;  /* 0xff80000023232808 */ /* 0x000fe20006800000 */
[----:B------:R-:W2:Y:S01]  /*4890*/  MUFU.EX2 R217, R13 ;  /* 0x0000000d00d97308 */ /* 0x000ea20000000800 */
[----:B------:R-:W-:Y:S02]  /*48a0*/  PLOP3.LUT P2, PT, PT, PT, UP1, 0x80, 0x0 ;  /* 0x000000000000781c */ /* 0x000fe40003f4f018 */
[----:B------:R-:W-:Y:S01]  /*48b0*/  @P0 IADD3 R5, R159, 0x28, RZ ;  /* 0x000000289f050810 */ /* 0x000fe20007ffe0ff */
[--C-:B------:R-:W-:Y:S01]  /*48c0*/  FFMA.FTZ R35, R35, c[0x0][0x23c], -R109.reuse ;  /* 0x00008f0023237a23 */ /* 0x100fe2000001086d */
[----:B-1----:R-:W-:Y:S02]  /*48d0*/  SHF.R.U32.HI R21, RZ, 0x10, R170 ;  /* 0x00000010ff157819 */ /* 0x002fe400000116aa */
[----:B------:R-:W-:Y:S02]  /*48e0*/  PLOP3.LUT P0, PT, PT, PT, UP1, 0x80, 0x0 ;  /* 0x000000000000781c */ /* 0x000fe40003f0f018 */
[----:B------:R-:W-:Y:S01]  /*48f0*/  @P6 ISETP.GE.AND P6, PT, R4, UR7, PT ;  /* 0x0000000704006c0c */ /* 0x000fe2000bfc6270 */
[----:B------:R-:W-:Y:S01]  /*4900*/  MUFU.EX2 R203, R29 ;  /* 0x0000001d00cb7308 */ /* 0x000fe20000000800 */
[----:B------:R-:W-:Y:S02]  /*4910*/  @P1 FSEL R36, R36, -INF , !P3 ;  /* 0xff80000024241808 */ /* 0x000fe40005800000 */
[----:B------:R-:W-:Y:S02]  /*4920*/  PLOP3.LUT P1, PT, PT, PT, UP1, 0x80, 0x0 ;  /* 0x000000000000781c */ /* 0x000fe40003f2f018 */
[----:B------:R-:W-:Y:S01]  /*4930*/  @P4 ISETP.GE.AND P4, PT, R5, UR7, PT ;  /* 0x0000000705004c0c */ /* 0x000fe2000bf86270 */
[----:B------:R-:W-:Y:S01]  /*4940*/  FFMA.FTZ R36, R36, c[0x0][0x23c], -R160 ;  /* 0x00008f0024247a23 */ /* 0x000fe200000108a0 */
[----:B------:R-:W-:Y:S01]  /*4950*/  PLOP3.LUT P5, PT, PT, PT, UP1, 0x80, 0x0 ;  /* 0x000000000000781c */ /* 0x000fe20003faf018 */
[----:B------:R-:W1:Y:S01]  /*4960*/  LDSM.16.M88.4 R4, [R146+0x6c00] ;  /* 0x006c00009204783b */ /* 0x000e620000000200 */
[----:B------:R-:W-:Y:S01]  /*4970*/  @P2 FSEL R40, R40, -INF , !P3 ;  /* 0xff80000028282808 */ /* 0x000fe20005800000 */
[----:B------:R4:W-:Y:S01]  /*4980*/  MUFU.EX2 R218, R12 ;  /* 0x0000000c00da7308 */ /* 0x0009e20000000800 */
[----:B------:R-:W-:Y:S02]  /*4990*/  PLOP3.LUT P2, PT, PT, PT, UP1, 0x80, 0x0 ;  /* 0x000000000000781c */ /* 0x000fe40003f4f018 */
[----:B------:R-:W-:Y:S01]  /*49a0*/  @P0 FSEL R42, R42, -INF , !P3 ;  /* 0xff8000002a2a0808 */ /* 0x000fe20005800000 */
[----:B------:R-:W-:Y:S01]  /*49b0*/  FFMA.FTZ R40, R40, c[0x0][0x23c], -R108 ;  /* 0x00008f0028287a23 */ /* 0x000fe2000001086c */
[----:B------:R-:W-:Y:S02]  /*49c0*/  PLOP3.LUT P0, PT, PT, PT, UP1, 0x80, 0x0 ;  /* 0x000000000000781c */ /* 0x000fe40003f0f018 */
[----:B------:R-:W-:Y:S01]  /*49d0*/  @P1 FSEL R37, R37, -INF , !P6 ;  /* 0xff80000025251808 */ /* 0x000fe20007000000 */
[----:B------:R-:W-:Y:S01]  /*49e0*/  FFMA.FTZ R42, R42, c[0x0][0x23c], -R0 ;  /* 0x00008f002a2a7a23 */ /* 0x000fe20000010800 */
[----:B------:R-:W-:Y:S01]  /*49f0*/  PLOP3.LUT P1, PT, PT, PT, UP1, 0x80, 0x0 ;  /* 0x000000000000781c */ /* 0x000fe20003f2f018 */
[----:B------:R-:W-:Y:S01]  /*4a00*/  MUFU.EX2 R209, R30 ;  /* 0x0000001e00d17308 */ /* 0x000fe20000000800 */
[----:B------:R-:W-:Y:S01]  /*4a10*/  @P5 FSEL R38, R38, -INF , !P3 ;  /* 0xff80000026265808 */ /* 0x000fe20005800000 */
[----:B------:R-:W-:Y:S01]  /*4a20*/  FFMA.FTZ R37, R37, c[0x0][0x23c], -R160 ;  /* 0x00008f0025257a23 */ /* 0x000fe200000108a0 */
[----:B------:R-:W-:Y:S02]  /*4a30*/  PLOP3.LUT P3, PT, PT, PT, UP1, 0x80, 0x0 ;  /* 0x000000000000781c */ /* 0x000fe40003f6f018 */
[----:B------:R-:W-:Y:S01]  /*4a40*/  @P2 FSEL R41, R41, -INF , !P6 ;  /* 0xff80000029292808 */ /* 0x000fe20007000000 */
[--C-:B------:R-:W-:Y:S01]  /*4a50*/  FFMA.FTZ R38, R38, c[0x0][0x23c], -R109.reuse ;  /* 0x00008f0026267a23 */ /* 0x100fe2000001086d */
[----:B------:R-:W-:Y:S02]  /*4a60*/  PLOP3.LUT P2, PT, PT, PT, UP1, 0x80, 0x0 ;  /* 0x000000000000781c */ /* 0x000fe40003f4f018 */
[----:B------:R-:W-:Y:S01]  /*4a70*/  @P0 IADD3 R8, R159, 0x29, RZ ;  /* 0x000000299f080810 */ /* 0x000fe20007ffe0ff */
[--C-:B------:R-:W-:Y:S01]  /*4a80*/  FFMA.FTZ R41, R41, c[0x0][0x23c], -R108.reuse ;  /* 0x00008f0029297a23 */ /* 0x100fe2000001086c */
[----:B------:R-:W-:Y:S01]  /*4a90*/  PLOP3.LUT P0, PT, PT, PT, UP1, 0x80, 0x0 ;  /* 0x000000000000781c */ /* 0x000fe20003f0f018 */
[----:B------:R-:W-:Y:S01]  /*4aa0*/  MUFU.EX2 R190, R34 ;  /* 0x0000002200be7308 */ /* 0x000fe20000000800 */
[----:B------:R-:W-:Y:S02]  /*4ab0*/  @P1 FSEL R44, R44, -INF , !P4 ;  /* 0xff8000002c2c1808 */ /* 0x000fe40006000000 */
[----:B----4-:R-:W-:Y:S02]  /*4ac0*/  LOP3.LUT R12, R166, 0xff, RZ, 0xc0, !PT ;  /* 0x000000ffa60c7812 */ /* 0x010fe400078ec0ff */
[----:B------:R-:W-:Y:S01]  /*4ad0*/  PLOP3.LUT P1, PT, PT, PT, UP1, 0x80, 0x0 ;  /* 0x000000000000781c */ /* 0x000fe20003f2f018 */
[----:B------:R-:W-:Y:S01]  /*4ae0*/  FFMA.FTZ R44, R44, c[0x0][0x23c], -R108 ;  /* 0x00008f002c2c7a23 */ /* 0x000fe2000001086c */
[----:B------:R-:W-:Y:S02]  /*4af0*/  SHF.R.U32.HI R166, RZ, 0x10, R166 ;  /* 0x00000010ffa67819 */ /* 0x000fe400000116a6 */
[----:B------:R-:W-:Y:S01]  /*4b00*/  @P3 FSEL R43, R43, -INF , !P6 ;  /* 0xff8000002b2b3808 */ /* 0x000fe20007000000 */
[----:B------:R-:W-:Y:S01]  /*4b10*/  MUFU.EX2 R201, R22 ;  /* 0x0000001600c97308 */ /* 0x000fe20000000800 */
[----:B------:R-:W-:Y:S02]  /*4b20*/  PLOP3.LUT P3, PT, PT, PT, UP1, 0x80, 0x0 ;  /* 0x000000000000781c */ /* 0x000fe40003f6f018 */
[----:B------:R-:W-:Y:S01]  /*4b30*/  @P2 ISETP.GE.AND P2, PT, R8, UR7, PT ;  /* 0x0000000708002c0c */ /* 0x000fe2000bf46270 */
[----:B------:R-:W-:Y:S01]  /*4b40*/  FFMA.FTZ R43, R43, c[0x0][0x23c], -R0 ;  /* 0x00008f002b2b7a23 */ /* 0x000fe20000010800 */
[C---:B------:R-:W-:Y:S01]  /*4b50*/  @P0 IADD3 R9, R159.reuse, 0x30, RZ ;  /* 0x000000309f090810 */ /* 0x040fe20007ffe0ff */
[-C--:B-1----:R-:W-:Y:S01]  /*4b60*/  HMMA.16816.F32.BF16 R52, R104, R4.reuse, R52 ;  /* 0x000000046834723c */ /* 0x082fe20000041834 */
[----:B------:R-:W-:Y:S02]  /*4b70*/  PLOP3.LUT P0, PT, PT, PT, UP1, 0x80, 0x0 ;  /* 0x000000000000781c */ /* 0x000fe40003f0f018 */
[----:B------:R-:W-:Y:S01]  /*4b80*/  PLOP3.LUT P5, PT, PT, PT, UP1, 0x80, 0x0 ;  /* 0x000000000000781c */ /* 0x000fe20003faf018 */
[----:B------:R-:W-:Y:S01]  /*4b90*/  MUFU.EX2 R186, R35 ;  /* 0x0000002300ba7308 */ /* 0x000fe20000000800 */
[----:B------:R-:W-:Y:S02]  /*4ba0*/  @P1 IADD3 R8, R159, 0x31, RZ ;  /* 0x000000319f081810 */ /* 0x000fe40007ffe0ff */
[----:B------:R-:W-:Y:S01]  /*4bb0*/  PLOP3.LUT P1, PT, PT, PT, UP1, 0x80, 0x0 ;  /* 0x000000000000781c */ /* 0x000fe20003f2f018 */
[C---:B------:R-:W-:Y:S01]  /*4bc0*/  HMMA.16816.F32.BF16 R56, R100.reuse, R4, R56 ;  /* 0x000000046438723c */ /* 0x040fe20000041838 */
[----:B------:R-:W-:Y:S02]  /*4bd0*/  @P3 FSEL R50, R50, -INF , !P4 ;  /* 0xff80000032323808 */ /* 0x000fe40006000000 */
[----:B------:R-:W-:Y:S02]  /*4be0*/  PLOP3.LUT P3, PT, PT, PT, UP1, 0x80, 0x0 ;  /* 0x000000000000781c */ /* 0x000fe40003f6f018 */
[----:B------:R-:W-:Y:S01]  /*4bf0*/  LOP3.LUT R14, R164, 0xffff, RZ, 0xc0, !PT ;  /* 0x0000ffffa40e7812 */ /* 0x000fe200078ec0ff */
[--C-:B------:R-:W-:Y:S01]  /*4c00*/  FFMA.FTZ R50, R50, c[0x0][0x23c], -R109.reuse ;  /* 0x00008f0032327a23 */ /* 0x100fe2000001086d */
[----:B------:R-:W-:Y:S01]  /*4c10*/  @P0 FSEL R45, R45, -INF , !P2 ;  /* 0xff8000002d2d0808 */ /* 0x000fe20005000000 */
[-C--:B------:R-:W-:Y:S01]  /*4c20*/  HMMA.16816.F32.BF16 R60, R100, R6.reuse, R60 ;  /* 0x00000006643c723c */ /* 0x080fe2000004183c */
[----:B------:R-:W-:Y:S01]  /*4c30*/  PLOP3.LUT P0, PT, PT, PT, UP1, 0x80, 0x0 ;  /* 0x000000000000781c */ /* 0x000fe20003f0f018 */
[----:B------:R-:W-:Y:S02]  /*4c40*/  MUFU.EX2 R210, R31 ;  /* 0x0000001f00d27308 */ /* 0x000fe40000000800 */
[----:B------:R-:W-:Y:S01]  /*4c50*/  @P5 FSEL R39, R39, -INF , !P6 ;  /* 0xff80000027275808 */ /* 0x000fe20007000000 */
[----:B------:R-:W-:Y:S01]  /*4c60*/  FFMA.FTZ R45, R45, c[0x0][0x23c], -R108 ;  /* 0x00008f002d2d7a23 */ /* 0x000fe2000001086c */
[----:B------:R-:W-:Y:S02]  /*4c70*/  PLOP3.LUT P5, PT, PT, PT, UP1, 0x80, 0x0 ;  /* 0x000000000000781c */ /* 0x000fe40003faf018 */
[----:B------:R-:W-:Y:S01]  /*4c80*/  PLOP3.LUT P6, PT, PT, PT, UP1, 0x80, 0x0 ;  /* 0x000000000000781c */ /* 0x000fe20003fcf018 */
[----:B------:R-:W-:Y:S01]  /*4c90*/  HMMA.16816.F32.BF16 R64, R104, R6, R64 ;  /* 0x000000066840723c */ /* 0x000fe20000041840 */
[----:B------:R-:W-:Y:S02]  /*4ca0*/  @P3 ISETP.GE.AND P3, PT, R9, UR7, PT ;  /* 0x0000000709003c0c */ /* 0x000fe4000bf66270 */
[----:B------:R-:W-:Y:S01]  /*4cb0*/  @P1 FSEL R47, R47, -INF , !P2 ;  /* 0xff8000002f2f1808 */ /* 0x000fe20005000000 */
[--C-:B------:R-:W-:Y:S01]  /*4cc0*/  FFMA.FTZ R39, R39, c[0x0][0x23c], -R109.reuse ;  /* 0x00008f0027277a23 */ /* 0x100fe2000001086d */
[----:B------:R-:W-:Y:S01]  /*4cd0*/  PLOP3.LUT P1, PT, PT, PT, UP1, 0x80, 0x0 ;  /* 0x000000000000781c */ /* 0x000fe20003f2f018 */
[----:B------:R-:W1:Y:S01]  /*4ce0*/  MUFU.EX2 R188, R32 ;  /* 0x0000002000bc7308 */ /* 0x000e620000000800 */
[C---:B------:R-:W-:Y:S01]  /*4cf0*/  LOP3.LUT R6, R176.reuse, 0xffff, RZ, 0xc0, !PT ;  /* 0x0000ffffb0067812 */ /* 0x040fe200078ec0ff */
[----:B------:R-:W-:Y:S01]  /*4d00*/  FFMA.FTZ R47, R47, c[0x0][0x23c], -R0 ;  /* 0x00008f002f2f7a23 */ /* 0x000fe20000010800 */
[----:B------:R-:W-:Y:S02]  /*4d10*/  @P0 FSEL R49, R49, -INF , !P2 ;  /* 0xff80000031310808 */ /* 0x000fe40005000000 */
[----:B------:R-:W-:Y:S02]  /*4d20*/  PLOP3.LUT P0, PT, PT, PT, UP1, 0x80, 0x0 ;  /* 0x000000000000781c */ /* 0x000fe40003f0f018 */
[----:B------:R-:W-:Y:S01]  /*4d30*/  LOP3.LUT R7, R176, 0xff, RZ, 0xc0, !PT ;  /* 0x000000ffb0077812 */ /* 0x000fe200078ec0ff */
[----:B------:R-:W-:Y:S01]  /*4d40*/  FFMA.FTZ R49, R49, c[0x0][0x23c], -R160 ;  /* 0x00008f0031317a23 */ /* 0x000fe200000108a0 */
        /* <DEDUP_REMOVED lines=10> */
[----:B------:R-:W-:Y:S01]  /*4df0*/  @P0 FSEL R52, R52, -INF , !P3 ;  /* 0xff80000034340808 */ /* 0x000fe20005800000 */
[--C-:B------:R-:W-:Y:S01]  /*4e00*/  FFMA.FTZ R51, R51, c[0x0][0x23c], -R109.reuse ;  /* 0x00008f0033337a23 */ /* 0x100fe2000001086d */
[----:B------:R-:W-:Y:S02]  /*4e10*/  PLOP3.LUT P0, PT, PT, PT, UP1, 0x80, 0x0 ;  /* 0x000000000000781c */ /* 0x000fe40003f0f018 */
[----:B------:R-:W-:Y:S01]  /*4e20*/  PLOP3.LUT P2, PT, PT, PT, UP1, 0x80, 0x0 ;  /* 0x000000000000781c */ /* 0x000fe20003f4f018 */
[----:B------:R-:W-:Y:S01]  /*4e30*/  FFMA.FTZ R52, R52, c[0x0][0x23c], -R160 ;  /* 0x00008f0034347a23 */ /* 0x000fe200000108a0 */
[----:B------:R-:W-:Y:S02]  /*4e40*/  PLOP3.LUT P6, PT, PT, PT, UP1, 0x80, 0x0 ;  /* 0x000000000000781c */ /* 0x000fe40003fcf018 */
[C---:B------:R-:W-:Y:S01]  /*4e50*/  @P5 IADD3 R10, R159.reuse, 0x38, RZ ;  /* 0x000000389f0a5810 */ /* 0x040fe20007ffe0ff */
[----:B------:R-:W-:Y:S01]  /*4e60*/  MUFU.EX2 R177, R37 ;  /* 0x0000002500b17308 */ /* 0x000fe20000000800 */
[----:B------:R-:W-:Y:S02]  /*4e70*/  PLOP3.LUT P5, PT, PT, PT, UP1, 0x80, 0x0 ;  /* 0x000000000000781c */ /* 0x000fe40003faf018 */
[----:B------:R-:W-:Y:S02]  /*4e80*/  @P4 ISETP.GE.AND P4, PT, R8, UR7, PT ;  /* 0x0000000708004c0c */ /* 0x000fe4000bf86270 */
[----:B------:R-:W-:Y:S02]  /*4e90*/  @P1 FSEL R54, R54, -INF , !P3 ;  /* 0xff80000036361808 */ /* 0x000fe40005800000 */
[----:B------:R-:W-:Y:S02]  /*4ea0*/  PLOP3.LUT P1, PT, PT, PT, UP1, 0x80, 0x0 ;  /* 0x000000000000781c */ /* 0x000fe40003f2f018 */
[----:B------:R-:W-:Y:S01]  /*4eb0*/  @P0 FSEL R58, R58, -INF , !P3 ;  /* 0xff8000003a3a0808 */ /* 0x000fe20005800000 */
[--C-:B------:R-:W-:Y:S01]  /*4ec0*/  FFMA.FTZ R54, R54, c[0x0][0x23c], -R109.reuse ;  /* 0x00008f0036367a23 */ /* 0x100fe2000001086d */
[----:B------:R-:W-:Y:S01]  /*4ed0*/  PLOP3.LUT P0, PT, PT, PT, UP1, 0x80, 0x0 ;  /* 0x000000000000781c */ /* 0x000fe20003f0f018 */
[----:B------:R-:W-:Y:S01]  /*4ee0*/  MUFU.EX2 R183, R38 ;  /* 0x0000002600b77308 */ /* 0x000fe20000000800 */
[----:B------:R-:W-:Y:S01]  /*4ef0*/  @P2 FSEL R56, R56, -INF , !P3 ;  /* 0xff80000038382808 */ /* 0x000fe20005800000 */
[----:B------:R-:W-:Y:S01]  /*4f00*/  FFMA.FTZ R58, R58, c[0x0][0x23c], -R0 ;  /* 0x00008f003a3a7a23 */ /* 0x000fe20000010800 */
[----:B------:R-:W-:Y:S02]  /*4f10*/  PLOP3.LUT P2, PT, PT, PT, UP1, 0x80, 0x0 ;  /* 0x000000000000781c */ /* 0x000fe40003f4f018 */
[----:B------:R-:W-:Y:S01]  /*4f20*/  PLOP3.LUT P3, PT, PT, PT, UP1, 0x80, 0x0 ;  /* 0x000000000000781c */ /* 0x000fe20003f6f018 */
[----:B------:R-:W-:Y:S01]  /*4f30*/  FFMA.FTZ R56, R56, c[0x0][0x23c], -R108 ;  /* 0x00008f0038387a23 */ /* 0x000fe2000001086c */
[----:B------:R-:W-:Y:S02]  /*4f40*/  @P6 IADD3 R159, R159, 0x39, RZ ;  /* 0x000000399f9f6810 */ /* 0x000fe40007ffe0ff */
[----:B------:R-:W-:Y:S01]  /*4f50*/  PLOP3.LUT P6, PT, PT, PT, UP1, 0x80, 0x0 ;  /* 0x000000000000781c */ /* 0x000fe20003fcf018 */
[----:B------:R-:W-:Y:S01]  /*4f60*/  MUFU.EX2 R189, R41 ;  /* 0x0000002900bd7308 */ /* 0x000fe20000000800 */
[----:B------:R-:W-:Y:S02]  /*4f70*/  @P5 ISETP.GE.AND P5, PT, R10, UR7, PT ;  /* 0x000000070a005c0c */ /* 0x000fe4000bfa6270 */
[----:B------:R-:W-:Y:S02]  /*4f80*/  @P1 FSEL R53, R53, -INF , !P4 ;  /* 0xff80000035351808 */ /* 0x000fe40006000000 */
        /* <DEDUP_REMOVED lines=11> */
[----:B------:R-:W-:Y:S01]  /*5040*/  @P6 ISETP.GE.AND P6, PT, R159, UR7, PT ;  /* 0x000000079f006c0c */ /* 0x000fe2000bfc6270 */
[--C-:B------:R-:W-:Y:S01]  /*5050*/  FFMA.FTZ R57, R57, c[0x0][0x23c], -R108.reuse ;  /* 0x00008f0039397a23 */ /* 0x100fe2000001086c */
[----:B------:R-:W-:Y:S01]  /*5060*/  @P1 FSEL R60, R60, -INF , !P5 ;  /* 0xff8000003c3c1808 */ /* 0x000fe20006800000 */
[----:B------:R-:W-:Y:S01]  /*5070*/  MUFU.EX2 R194, R42 ;  /* 0x0000002a00c27308 */ /* 0x000fe20000000800 */
[----:B------:R-:W-:Y:S02]  /*5080*/  PLOP3.LUT P1, PT, PT, PT, UP1, 0x80, 0x0 ;  /* 0x000000000000781c */ /* 0x000fe40003f2f018 */
[----:B------:R-:W-:Y:S01]  /*5090*/  LOP3.LUT R4, R178, 0xff, RZ, 0xc0, !PT ;  /* 0x000000ffb2047812 */ /* 0x000fe200078ec0ff */
[----:B------:R-:W-:Y:S01]  /*50a0*/  FFMA.FTZ R60, R60, c[0x0][0x23c], -R108 ;  /* 0x00008f003c3c7a23 */ /* 0x000fe2000001086c */
[----:B------:R-:W-:Y:S02]  /*50b0*/  @P0 FSEL R66, R66, -INF , !P5 ;  /* 0xff80000042420808 */ /* 0x000fe40006800000 */
[----:B------:R-:W-:Y:S02]  /*50c0*/  PLOP3.LUT P0, PT, PT, PT, UP1, 0x80, 0x0 ;  /* 0x000000000000781c */ /* 0x000fe40003f0f018 */
[----:B------:R-:W-:Y:S01]  /*50d0*/  @P2 FSEL R62, R62, -INF , !P5 ;  /* 0xff8000003e3e2808 */ /* 0x000fe20006800000 */
[----:B------:R-:W-:Y:S01]  /*50e0*/  FFMA.FTZ R66, R66, c[0x0][0x23c], -R109 ;  /* 0x00008f0042427a23 */ /* 0x000fe2000001086d */
[----:B------:R-:W-:Y:S01]  /*50f0*/  @P3 FSEL R64, R64, -INF , !P5 ;  /* 0xff80000040403808 */ /* 0x000fe20006800000 */
[----:B------:R-:W-:Y:S01]  /*5100*/  MUFU.EX2 R193, R43 ;  /* 0x0000002b00c17308 */ /* 0x000fe20000000800 */
[----:B------:R-:W-:Y:S01]  /*5110*/  ISETP.LE.U32.AND P5, PT, R4, UR4, PT ;  /* 0x0000000404007c0c */ /* 0x000fe2000bfa3070 */
[----:B------:R-:W-:Y:S01]  /*5120*/  FFMA.FTZ R62, R62, c[0x0][0x23c], -R0 ;  /* 0x00008f003e3e7a23 */ /* 0x000fe20000010800 */
[----:B------:R-:W-:Y:S01]  /*5130*/  LOP3.LUT R4, R178, 0xffff, RZ, 0xc0, !PT ;  /* 0x0000ffffb2047812 */ /* 0x000fe200078ec0ff */
[----:B------:R-:W-:Y:S01]  /*5140*/  FFMA.FTZ R64, R64, c[0x0][0x23c], -R160 ;  /* 0x00008f0040407a23 */ /* 0x000fe200000108a0 */
[----:B------:R-:W-:Y:S02]  /*5150*/  PLOP3.LUT P2, PT, PT, PT, UP1, 0x80, 0x0 ;  /* 0x000000000000781c */ /* 0x000fe40003f4f018 */
[----:B------:R-:W-:Y:S02]  /*5160*/  SHF.R.U32.HI R4, RZ, 0x8, R4 ;  /* 0x00000008ff047819 */ /* 0x000fe40000011604 */
[----:B------:R-:W-:Y:S01]  /*5170*/  @P1 FSEL R61, R61, -INF , !P6 ;  /* 0xff8000003d3d1808 */ /* 0x000fe20007000000 */
[----:B------:R-:W-:Y:S01]  /*5180*/  MUFU.EX2 R159, R66 ;  /* 0x00000042009f7308 */ /* 0x000fe20000000800 */
[----:B------:R-:W-:Y:S02]  /*5190*/  PLOP3.LUT P1, PT, PT, PT, UP1, 0x80, 0x0 ;  /* 0x000000000000781c */ /* 0x000fe40003f2f018 */
[----:B------:R-:W-:Y:S01]  /*51a0*/  LOP3.LUT R4, R4, 0xffff, RZ, 0xc0, !PT ;  /* 0x0000ffff04047812 */ /* 0x000fe200078ec0ff */
[----:B------:R-:W-:Y:S01]  /*51b0*/  FFMA.FTZ R108, R61, c[0x0][0x23c], -R108 ;  /* 0x00008f003d6c7a23 */ /* 0x000fe2000001086c */
[----:B------:R-:W-:Y:S01]  /*51c0*/  @P0 FSEL R65, R65, -INF , !P6 ;  /* 0xff80000041410808 */ /* 0x000fe20007000000 */
[----:B------:R-:W-:Y:S01]  /*51d0*/  @!P5 FADD.FTZ R214, -R214, -RZ ;  /* 0x800000ffd6d6d221 */ /* 0x000fe20000010100 */
[----:B------:R-:W-:Y:S02]  /*51e0*/  ISETP.LE.U32.AND P0, PT, R4, UR4, PT ;  /* 0x0000000404007c0c */ /* 0x000fe4000bf03070 */
[----:B------:R-:W-:Y:S01]  /*51f0*/  SHF.R.U32.HI R5, RZ, 0x18, R178 ;  /* 0x00000018ff057819 */ /* 0x000fe200000116b2 */
[----:B------:R-:W-:Y:S01]  /*5200*/  FFMA.FTZ R160, R65, c[0x0][0x23c], -R160 ;  /* 0x00008f0041a07a23 */ /* 0x000fe200000108a0 */
[----:B------:R-:W-:Y:S01]  /*5210*/  LOP3.LUT R4, R161, 0xffff, RZ, 0xc0, !PT ;  /* 0x0000ffffa1047812 */ /* 0x000fe200078ec0ff */
[----:B------:R-:W4:Y:S01]  /*5220*/  MUFU.EX2 R204, R25 ;  /* 0x0000001900cc7308 */ /* 0x000f220000000800 */
[----:B------:R-:W-:Y:S02]  /*5230*/  @P2 FSEL R63, R63, -INF , !P6 ;  /* 0xff8000003f3f2808 */ /* 0x000fe40007000000 */
[----:B------:R-:W-:Y:S02]  /*5240*/  ISETP.LE.U32.AND P2, PT, R5, UR4, PT ;  /* 0x0000000405007c0c */ /* 0x000fe4000bf43070 */
[----:B------:R-:W-:Y:S01]  /*5250*/  LOP3.LUT R5, R161, 0xff, RZ, 0xc0, !PT ;  /* 0x000000ffa1057812 */ /* 0x000fe200078ec0ff */
[----:B------:R-:W-:Y:S01]  /*5260*/  FFMA.FTZ R0, R63, c[0x0][0x23c], -R0 ;  /* 0x00008f003f007a23 */ /* 0x000fe20000010800 */
[----:B------:R-:W-:Y:S01]  /*5270*/  SHF.R.U32.HI R4, RZ, 0x8, R4 ;  /* 0x00000008ff047819 */ /* 0x000fe20000011604 */
[----:B------:R-:W-:Y:S01]  /*5280*/  @!P0 FADD.FTZ R211, -R211, -RZ ;  /* 0x800000ffd3d38221 */ /* 0x000fe20000010100 */
[----:B------:R-:W-:Y:S01]  /*5290*/  @P1 FSEL R67, R67, -INF , !P6 ;  /* 0xff80000043431808 */ /* 0x000fe20007000000 */
[----:B------:R-:W-:Y:S01]  /*52a0*/  MUFU.EX2 R110, R0 ;  /* 0x00000000006e7308 */ /* 0x000fe20000000800 */
[----:B------:R-:W-:Y:S02]  /*52b0*/  ISETP.LE.U32.AND P1, PT, R5, UR4, PT ;  /* 0x0000000405007c0c */ /* 0x000fe4000bf23070 */
[----:B------:R-:W-:Y:S01]  /*52c0*/  SHF.R.U32.HI R5, RZ, 0x18, R161 ;  /* 0x00000018ff057819 */ /* 0x000fe200000116a1 */
[----:B------:R-:W-:Y:S01]  /*52d0*/  FFMA.FTZ R109, R67, c[0x0][0x23c], -R109 ;  /* 0x00008f00436d7a23 */ /* 0x000fe2000001086d */
[----:B------:R-:W-:Y:S01]  /*52e0*/  LOP3.LUT R4, R4, 0xffff, RZ, 0xc0, !PT ;  /* 0x0000ffff04047812 */ /* 0x000fe200078ec0ff */
[----:B------:R-:W-:Y:S01]  /*52f0*/  @!P2 FADD.FTZ R215, -R215, -RZ ;  /* 0x800000ffd7d7a221 */ /* 0x000fe20000010100 */
[----:B------:R-:W-:Y:S02]  /*5300*/  ISETP.LE.U32.AND P5, PT, R5, UR4, PT ;  /* 0x0000000405007c0c */ /* 0x000fe4000bfa3070 */
[----:B------:R-:W-:Y:S01]  /*5310*/  ISETP.LE.U32.AND P0, PT, R4, UR4, PT ;  /* 0x0000000404007c0c */ /* 0x000fe2000bf03070 */
[----:B------:R-:W1:Y:S01]  /*5320*/  MUFU.EX2 R213, R26 ;  /* 0x0000001a00d57308 */ /* 0x000e620000000800 */
[----:B------:R-:W-:Y:S02]  /*5330*/  SHF.R.U32.HI R4, RZ, 0x8, R6 ;  /* 0x00000008ff047819 */ /* 0x000fe40000011606 */
[--C-:B------:R-:W-:Y:S01]  /*5340*/  SHF.R.U32.HI R8, RZ, 0x10, R176.reuse ;  /* 0x00000010ff087819 */ /* 0x100fe200000116b0 */
[----:B------:R-:W-:Y:S01]  /*5350*/  @!P1 FADD.FTZ R219, -R219, -RZ ;  /* 0x800000ffdbdb9221 */ /* 0x000fe20000010100 */
[----:B------:R-:W-:Y:S02]  /*5360*/  SHF.R.U32.HI R176, RZ, 0x18, R176 ;  /* 0x00000018ffb07819 */ /* 0x000fe400000116b0 */
[----:B------:R-:W-:Y:S02]  /*5370*/  LOP3.LUT R5, R8, 0xff, RZ, 0xc0, !PT ;  /* 0x000000ff08057812 */ /* 0x000fe400078ec0ff */
[----:B------:R-:W-:Y:S01]  /*5380*/  LOP3.LUT R4, R4, 0xffff, RZ, 0xc0, !PT ;  /* 0x0000ffff04047812 */ /* 0x000fe200078ec0ff */
[----:B------:R-:W-:Y:S01]  /*5390*/  @!P5 FADD.FTZ R223, -R223, -RZ ;  /* 0x800000ffdfdfd221 */ /* 0x000fe20000010100 */
[----:B------:R-:W-:Y:S01]  /*53a0*/  LOP3.LUT R9, R164, 0xff, RZ, 0xc0, !PT ;  /* 0x000000ffa4097812 */ /* 0x000fe200078ec0ff */
[----:B------:R-:W-:Y:S01]  /*53b0*/  @!P0 FADD.FTZ R220, -R220, -RZ ;  /* 0x800000ffdcdc8221 */ /* 0x000fe20000010100 */
[----:B------:R-:W-:Y:S01]  /*53c0*/  ISETP.LE.U32.AND P5, PT, R176, UR4, PT ;  /* 0x00000004b0007c0c */ /* 0x000fe2000bfa3070 */
[----:B------:R-:W-:Y:S01]  /*53d0*/  MUFU.EX2 R192, R46 ;  /* 0x0000002e00c07308 */ /* 0x000fe20000000800 */
[----:B------:R-:W-:Y:S02]  /*53e0*/  ISETP.LE.U32.AND P0, PT, R5, UR4, PT ;  /* 0x0000000405007c0c */ /* 0x000fe4000bf03070 */
[----:B------:R-:W-:Y:S02]  /*53f0*/  ISETP.LE.U32.AND P4, PT, R9, UR4, PT ;  /* 0x0000000409007c0c */ /* 0x000fe4000bf83070 */
[--C-:B------:R-:W-:Y:S02]  /*5400*/  SHF.R.U32.HI R10, RZ, 0x18, R164.reuse ;  /* 0x00000018ff0a7819 */ /* 0x100fe400000116a4 */
[----:B------:R-:W-:Y:S02]  /*5410*/  SHF.R.U32.HI R6, RZ, 0x10, R179 ;  /* 0x00000010ff067819 */ /* 0x000fe400000116b3 */
[----:B------:R-:W-:Y:S01]  /*5420*/  SHF.R.U32.HI R164, RZ, 0x10, R164 ;  /* 0x00000010ffa47819 */ /* 0x000fe200000116a4 */
[----:B------:R-:W-:Y:S01]  /*5430*/  MUFU.EX2 R182, R44 ;  /* 0x0000002c00b67308 */ /* 0x000fe20000000800 */
[----:B------:R-:W-:Y:S01]  /*5440*/  ISETP.LE.U32.AND P3, PT, R10, UR4, PT ;  /* 0x000000040a007c0c */ /* 0x000fe2000bf63070 */
[----:B------:R-:W-:Y:S01]  /*5450*/  @!P5 FADD.FTZ R221, -R221, -RZ ;  /* 0x800000ffddddd221 */ /* 0x000fe20000010100 */
[----:B------:R-:W-:Y:S01]  /*5460*/  ISETP.LE.U32.AND P1, PT, R4, UR4, PT ;  /* 0x0000000404007c0c */ /* 0x000fe2000bf23070 */
[----:B------:R-:W-:Y:S01]  /*5470*/  @!P0 FADD.FTZ R222, -R222, -RZ ;  /* 0x800000ffdede8221 */ /* 0x000fe20000010100 */
[----:B------:R-:W-:Y:S01]  /*5480*/  SHF.R.U32.HI R4, RZ, 0x8, R14 ;  /* 0x00000008ff047819 */ /* 0x000fe2000001160e */
[----:B------:R-:W-:Y:S01]  /*5490*/  @!P4 FADD.FTZ R202, -R202, -RZ ;  /* 0x800000ffcacac221 */ /* 0x000fe20000010100 */
[----:B------:R-:W-:Y:S02]  /*54a0*/  SHF.R.U32.HI R178, RZ, 0x10, R178 ;  /* 0x00000010ffb27819 */ /* 0x000fe400000116b2 */
[----:B------:R-:W-:Y:S01]  /*54b0*/  LOP3.LUT R4, R4, 0xffff, RZ, 0xc0, !PT ;  /* 0x0000ffff04047812 */ /* 0x000fe200078ec0ff */
[----:B------:R-:W-:Y:S01]  /*54c0*/  MUFU.EX2 R170, R53 ;  /* 0x0000003500aa7308 */ /* 0x000fe20000000800 */
[----:B------:R-:W-:Y:S02]  /*54d0*/  LOP3.LUT R5, R164, 0xff, RZ, 0xc0, !PT ;  /* 0x000000ffa4057812 */ /* 0x000fe400078ec0ff */
[----:B------:R-:W-:Y:S01]  /*54e0*/  SHF.R.U32.HI R9, RZ, 0x10, R174 ;  /* 0x00000010ff097819 */ /* 0x000fe200000116ae */
[----:B---3--:R-:W-:Y:S01]  /*54f0*/  @!P3 FADD.FTZ R207, -R207, -RZ ;  /* 0x800000ffcfcfb221 */ /* 0x008fe20000010100 */
[----:B------:R-:W-:Y:S01]  /*5500*/  LOP3.LUT R178, R178, 0xff, RZ, 0xc0, !PT ;  /* 0x000000ffb2b27812 */ /* 0x000fe200078ec0ff */
[----:B--2---:R-:W-:Y:S01]  /*5510*/  @!P1 FADD.FTZ R217, -R217, -RZ ;  /* 0x800000ffd9d99221 */ /* 0x004fe20000010100 */
[----:B------:R-:W-:Y:S02]  /*5520*/  ISETP.LE.U32.AND P1, PT, R12, UR4, PT ;  /* 0x000000040c007c0c */ /* 0x000fe4000bf23070 */
[----:B------:R-:W-:Y:S01]  /*5530*/  ISETP.LE.U32.AND P0, PT, R4, UR4, PT ;  /* 0x0000000404007c0c */ /* 0x000fe2000bf03070 */
[----:B------:R-:W-:Y:S01]  /*5540*/  MUFU.EX2 R164, R64 ;  /* 0x0000004000a47308 */ /* 0x000fe20000000800 */
[----:B------:R-:W-:Y:S02]  /*5550*/  LOP3.LUT R4, R179, 0xff, RZ, 0xc0, !PT ;  /* 0x000000ffb3047812 */ /* 0x000fe400078ec0ff */
[----:B------:R-:W-:Y:S02]  /*5560*/  ISETP.LE.U32.AND P5, PT, R5, UR4, PT ;  /* 0x0000000405007c0c */ /* 0x000fe4000bfa3070 */
[----:B------:R-:W-:Y:S02]  /*5570*/  LOP3.LUT R5, R179, 0xffff, RZ, 0xc0, !PT ;  /* 0x0000ffffb3057812 */ /* 0x000fe400078ec0ff */
[----:B------:R-:W-:Y:S02]  /*5580*/  ISETP.LE.U32.AND P6, PT, R178, UR4, PT ;  /* 0x00000004b2007c0c */ /* 0x000fe4000bfc3070 */
[----:B------:R-:W-:Y:S01]  /*5590*/  LOP3.LUT R10, R172, 0xff, RZ, 0xc0, !PT ;  /* 0x000000ffac0a7812 */ /* 0x000fe200078ec0ff */
[----:B-1----:R-:W-:Y:S01]  /*55a0*/  @!P1 FADD.FTZ R188, -R188, -RZ ;  /* 0x800000ffbcbc9221 */ /* 0x002fe20000010100 */
[----:B------:R-:W-:Y:S01]  /*55b0*/  ISETP.LE.U32.AND P4, PT, R4, UR4, PT ;  /* 0x0000000404007c0c */ /* 0x000fe2000bf83070 */
[----:B------:R-:W-:Y:S01]  /*55c0*/  @!P0 FADD.FTZ R199, -R199, -RZ ;  /* 0x800000ffc7c78221 */ /* 0x000fe20000010100 */
[----:B------:R-:W-:Y:S01]  /*55d0*/  LOP3.LUT R12, R172, 0xffff, RZ, 0xc0, !PT ;  /* 0x0000ffffac0c7812 */ /* 0x000fe200078ec0ff */
[----:B------:R-:W-:Y:S01]  /*55e0*/  MUFU.EX2 R178, R39 ;  /* 0x0000002700b27308 */ /* 0x000fe20000000800 */
[----:B------:R-:W-:Y:S01]  /*55f0*/  ISETP.LE.U32.AND P2, PT, R7, UR4, PT ;  /* 0x0000000407007c0c */ /* 0x000fe2000bf43070 */
[----:B------:R-:W-:Y:S01]  /*5600*/  @!P5 FADD.FTZ R208, -R208, -RZ ;  /* 0x800000ffd0d0d221 */ /* 0x000fe20000010100 */
[----:B------:R-:W-:Y:S02]  /*5610*/  LOP3.LUT R14, R168, 0xff, RZ, 0xc0, !PT ;  /* 0x000000ffa80e7812 */ /* 0x000fe400078ec0ff */
[----:B------:R-:W-:Y:S01]  /*5620*/  SHF.R.U32.HI R7, RZ, 0x8, R5 ;  /* 0x00000008ff077819 */ /* 0x000fe20000011605 */
[----:B------:R-:W-:Y:S01]  /*5630*/  @!P6 FADD.FTZ R216, -R216, -RZ ;  /* 0x800000ffd8d8e221 */ /* 0x000fe20000010100 */
[----:B------:R-:W-:Y:S02]  /*5640*/  LOP3.LUT R5, R6, 0xff, RZ, 0xc0, !PT ;  /* 0x000000ff06057812 */ /* 0x000fe400078ec0ff */
[----:B------:R-:W-:Y:S01]  /*5650*/  SHF.R.U32.HI R161, RZ, 0x10, R161 ;  /* 0x00000010ffa17819 */ /* 0x000fe200000116a1 */
[----:B------:R-:W-:Y:S01]  /*5660*/  @!P4 FADD.FTZ R197, -R197, -RZ ;  /* 0x800000ffc5c5c221 */ /* 0x000fe20000010100 */
[----:B------:R-:W-:Y:S01]  /*5670*/  SHF.R.U32.HI R6, RZ, 0x18, R179 ;  /* 0x00000018ff067819 */ /* 0x000fe200000116b3 */
[----:B------:R-:W-:Y:S01]  /*5680*/  MUFU.EX2 R173, R50 ;  /* 0x0000003200ad7308 */ /* 0x000fe20000000800 */
[----:B------:R-:W-:Y:S01]  /*5690*/  LOP3.LUT R4, R7, 0xffff, RZ, 0xc0, !PT ;  /* 0x0000ffff07047812 */ /* 0x000fe200078ec0ff */
[----:B------:R-:W-:Y:S01]  /*56a0*/  @!P2 FADD.FTZ R218, -R218, -RZ ;  /* 0x800000ffdadaa221 */ /* 0x000fe20000010100 */
[----:B------:R-:W-:Y:S02]  /*56b0*/  LOP3.LUT R161, R161, 0xff, RZ, 0xc0, !PT ;  /* 0x000000ffa1a17812 */ /* 0x000fe400078ec0ff */
[----:B------:R-:W-:Y:S02]  /*56c0*/  ISETP.LE.U32.AND P0, PT, R5, UR4, PT ;  /* 0x0000000405007c0c */ /* 0x000fe4000bf03070 */
[----:B------:R-:W-:Y:S02]  /*56d0*/  LOP3.LUT R5, R180, 0xff, RZ, 0xc0, !PT ;  /* 0x000000ffb4057812 */ /* 0x000fe400078ec0ff */
[----:B------:R-:W-:Y:S01]  /*56e0*/  ISETP.LE.U32.AND P5, PT, R4, UR4, PT ;  /* 0x0000000404007c0c */ /* 0x000fe2000bfa3070 */
[----:B------:R-:W-:Y:S01]  /*56f0*/  MUFU.EX2 R179, R45 ;  /* 0x0000002d00b37308 */ /* 0x000fe20000000800 */
[----:B------:R-:W-:Y:S02]  /*5700*/  LOP3.LUT R4, R180, 0xffff, RZ, 0xc0, !PT ;  /* 0x0000ffffb4047812 */ /* 0x000fe400078ec0ff */
[----:B------:R-:W-:Y:S02]  /*5710*/  ISETP.LE.U32.AND P6, PT, R161, UR4, PT ;  /* 0x00000004a1007c0c */ /* 0x000fe4000bfc3070 */
[----:B------:R-:W-:Y:S02]  /*5720*/  ISETP.LE.U32.AND P4, PT, R5, UR4, PT ;  /* 0x0000000405007c0c */ /* 0x000fe4000bf83070 */
[----:B------:R-:W-:Y:S01]  /*5730*/  SHF.R.U32.HI R5, RZ, 0x10, R180 ;  /* 0x00000010ff057819 */ /* 0x000fe200000116b4 */
[----:B------:R-:W-:Y:S01]  /*5740*/  @!P0 FADD.FTZ R201, -R201, -RZ ;  /* 0x800000ffc9c98221 */ /* 0x000fe20000010100 */
[----:B------:R-:W-:Y:S01]  /*5750*/  SHF.R.U32.HI R4, RZ, 0x8, R4 ;  /* 0x00000008ff047819 */ /* 0x000fe20000011604 */
[----:B------:R-:W-:Y:S01]  /*5760*/  MUFU.EX2 R161, R60 ;  /* 0x0000003c00a17308 */ /* 0x000fe20000000800 */
[----:B------:R-:W-:Y:S01]  /*5770*/  ISETP.LE.U32.AND P0, PT, R17, UR4, PT ;  /* 0x0000000411007c0c */ /* 0x000fe2000bf03070 */
[----:B------:R-:W-:Y:S01]  /*5780*/  @!P5 FADD.FTZ R196, -R196, -RZ ;  /* 0x800000ffc4c4d221 */ /* 0x000fe20000010100 */
[----:B------:R-:W-:Y:S02]  /*5790*/  ISETP.LE.U32.AND P3, PT, R6, UR4, PT ;  /* 0x0000000406007c0c */ /* 0x000fe4000bf63070 */
[----:B------:R-:W-:Y:S01]  /*57a0*/  SHF.R.U32.HI R17, RZ, 0x18, R172 ;  /* 0x00000018ff117819 */ /* 0x000fe200000116ac */
[----:B------:R-:W-:Y:S01]  /*57b0*/  @!P6 FADD.FTZ R224, -R224, -RZ ;  /* 0x800000ffe0e0e221 */ /* 0x000fe20000010100 */
[----:B------:R-:W-:Y:S01]  /*57c0*/  LOP3.LUT R4, R4, 0xffff, RZ, 0xc0, !PT ;  /* 0x0000ffff04047812 */ /* 0x000fe200078ec0ff */
[----:B------:R-:W-:Y:S01]  /*57d0*/  @!P4 FADD.FTZ R206, -R206, -RZ ;  /* 0x800000ffcecec221 */ /* 0x000fe20000010100 */
[----:B------:R-:W-:Y:S01]  /*57e0*/  LOP3.LUT R11, R162, 0xff, RZ, 0xc0, !PT ;  /* 0x000000ffa20b7812 */ /* 0x000fe200078ec0ff */
[----:B------:R-:W-:Y:S01]  /*57f0*/  MUFU.EX2 R176, R58 ;  /* 0x0000003a00b07308 */ /* 0x000fe20000000800 */
[----:B------:R-:W-:Y:S02]  /*5800*/  ISETP.LE.U32.AND P5, PT, R4, UR4, PT ;  /* 0x0000000404007c0c */ /* 0x000fe4000bfa3070 */
[----:B------:R-:W-:Y:S01]  /*5810*/  ISETP.LE.U32.AND P6, PT, R11, UR4, PT ;  /* 0x000000040b007c0c */ /* 0x000fe2000bfc3070 */
[----:B------:R-:W-:Y:S01]  /*5820*/  @!P0 FADD.FTZ R186, -R186, -RZ ;  /* 0x800000ffbaba8221 */ /* 0x000fe20000010100 */
[----:B------:R-:W-:Y:S01]  /*5830*/  LOP3.LUT R4, R5, 0xff, RZ, 0xc0, !PT ;  /* 0x000000ff05047812 */ /* 0x000fe200078ec0ff */
[----:B------:R-:W-:Y:S01]  /*5840*/  @!P3 FADD.FTZ R200, -R200, -RZ ;  /* 0x800000ffc8c8b221 */ /* 0x000fe20000010100 */
        /* <DEDUP_REMOVED lines=15> */
[----:B------:R-:W-:Y:S02]  /*5940*/  ISETP.LE.U32.AND P2, PT, R13, UR4, PT ;  /* 0x000000040d007c0c */ /* 0x000fe4000bf43070 */
[----:B------:R-:W-:Y:S01]  /*5950*/  LOP3.LUT R4, R4, 0xffff, RZ, 0xc0, !PT ;  /* 0x0000ffff04047812 */ /* 0x000fe200078ec0ff */
[----:B------:R-:W-:Y:S01]  /*5960*/  @!P3 FADD.FTZ R213, -R213, -RZ ;  /* 0x800000ffd5d5b221 */ /* 0x000fe20000010100 */
[----:B------:R-:W-:Y:S01]  /*5970*/  SHF.R.U32.HI R13, RZ, 0x10, R168 ;  /* 0x00000010ff0d7819 */ /* 0x000fe200000116a8 */
[----:B------:R-:W-:Y:S01]  /*5980*/  MUFU.EX2 R163, R160 ;  /* 0x000000a000a37308 */ /* 0x000fe20000000800 */
        /* <DEDUP_REMOVED lines=8> */
[----:B------:R-:W-:Y:S02]  /*5a10*/  SHF.R.U32.HI R6, RZ, 0x18, R184 ;  /* 0x00000018ff067819 */ /* 0x000fe400000116b8 */
[----:B------:R-:W-:Y:S01]  /*5a20*/  LOP3.LUT R8, R174, 0xffff, RZ, 0xc0, !PT ;  /* 0x0000ffffae087812 */ /* 0x000fe200078ec0ff */
[----:B------:R-:W-:Y:S01]  /*5a30*/  @!P6 FADD.FTZ R203, -R203, -RZ ;  /* 0x800000ffcbcbe221 */ /* 0x000fe20000010100 */
[----:B------:R-:W-:Y:S02]  /*5a40*/  ISETP.LE.U32.AND P6, PT, R5, UR4, PT ;  /* 0x0000000405007c0c */ /* 0x000fe4000bfc3070 */
[----:B------:R-:W-:Y:S01]  /*5a50*/  LOP3.LUT R5, R184, 0xff, RZ, 0xc0, !PT ;  /* 0x000000ffb8057812 */ /* 0x000fe200078ec0ff */
        /* <DEDUP_REMOVED lines=9> */
[----:B------:R-:W1:Y:S01]  /*5af0*/  MUFU.EX2 R175, R48 ;  /* 0x0000003000af7308 */ /* 0x000e620000000800 */
        /* <DEDUP_REMOVED lines=17> */
[----:B------:R-:W-:Y:S01]  /*5c10*/  SHF.R.U32.HI R5, RZ, 0x18, R187 ;  /* 0x00000018ff057819 */ /* 0x000fe200000116bb */
[----:B-1----:R-:W-:Y:S01]  /*5c20*/  @!P5 FADD.FTZ R175, -R175, -RZ ;  /* 0x800000ffafafd221 */ /* 0x002fe20000010100 */
[----:B------:R-:W-:Y:S01]  /*5c30*/  LOP3.LUT R4, R6, 0xff, RZ, 0xc0, !PT ;  /* 0x000000ff06047812 */ /* 0x000fe200078ec0ff */
[----:B------:R-:W-:Y:S01]  /*5c40*/  @!P2 FADD.FTZ R191, -R191, -RZ ;  /* 0x800000ffbfbfa221 */ /* 0x000fe20000010100 */
[----:B------:R-:W-:Y:S01]  /*5c50*/  ISETP.LE.U32.AND P2, PT, R11, UR4, PT ;  /* 0x000000040b007c0c */ /* 0x000fe2000bf43070 */
[----:B------:R-:W-:Y:S01]  /*5c60*/  @!P1 FADD.FTZ R178, -R178, -RZ ;  /* 0x800000ffb2b29221 */ /* 0x000fe20000010100 */
[----:B------:R-:W-:Y:S02]  /*5c70*/  ISETP.LE.U32.AND P0, PT, R4, UR4, PT ;  /* 0x0000000404007c0c */ /* 0x000fe4000bf03070 */
[----:B------:R-:W-:Y:S01]  /*5c80*/  ISETP.LE.U32.AND P1, PT, R5, UR4, PT ;  /* 0x0000000405007c0c */ /* 0x000fe2000bf23070 */
[----:B------:R1:W-:Y:S01]  /*5c90*/  MUFU.EX2 R111, R109 ;  /* 0x0000006d006f7308 */ /* 0x0003e20000000800 */
[----:B------:R-:W-:Y:S01]  /*5ca0*/  SHF.R.U32.HI R4, RZ, 0x8, R8 ;  /* 0x00000008ff047819 */ /* 0x000fe20000011608 */
[----:B------:R-:W-:Y:S01]  /*5cb0*/  @!P6 FADD.FTZ R189, -R189, -RZ ;  /* 0x800000ffbdbde221 */ /* 0x000fe20000010100 */
[----:B------:R-:W-:Y:S02]  /*5cc0*/  LOP3.LUT R5, R9, 0xff, RZ, 0xc0, !PT ;  /* 0x000000ff09057812 */ /* 0x000fe400078ec0ff */
[----:B------:R-:W-:Y:S02]  /*5cd0*/  LOP3.LUT R7, R174, 0xff, RZ, 0xc0, !PT ;  /* 0x000000ffae077812 */ /* 0x000fe400078ec0ff */
[----:B------:R-:W-:Y:S01]  /*5ce0*/  LOP3.LUT R4, R4, 0xffff, RZ, 0xc0, !PT ;  /* 0x0000ffff04047812 */ /* 0x000fe200078ec0ff */
[----:B------:R-:W-:Y:S01]  /*5cf0*/  @!P2 FADD.FTZ R180, -R180, -RZ ;  /* 0x800000ffb4b4a221 */ /* 0x000fe20000010100 */
[----:B------:R-:W-:Y:S01]  /*5d00*/  SHF.R.U32.HI R18, RZ, 0x10, R172 ;  /* 0x00000010ff127819 */ /* 0x000fe200000116ac */
[----:B------:R-:W-:Y:S01]  /*5d10*/  @!P0 FADD.FTZ R194, -R194, -RZ ;  /* 0x800000ffc2c28221 */ /* 0x000fe20000010100 */
[----:B------:R-:W-:Y:S01]  /*5d20*/  ISETP.LE.U32.AND P0, PT, R5, UR4, PT ;  /* 0x0000000405007c0c */ /* 0x000fe2000bf03070 */
[----:B------:R-:W-:Y:S01]  /*5d30*/  @!P1 FADD.FTZ R193, -R193, -RZ ;  /* 0x800000ffc1c19221 */ /* 0x000fe20000010100 */
[----:B------:R-:W-:Y:S01]  /*5d40*/  ISETP.LE.U32.AND P6, PT, R4, UR4, PT ;  /* 0x0000000404007c0c */ /* 0x000fe2000bfc3070 */
[----:B------:R-:W2:Y:S01]  /*5d50*/  MUFU.EX2 R174, R49 ;  /* 0x0000003100ae7308 */ /* 0x000ea20000000800 */
[----:B------:R-:W-:Y:S02]  /*5d60*/  LOP3.LUT R4, R21, 0xff, RZ, 0xc0, !PT ;  /* 0x000000ff15047812 */ /* 0x000fe400078ec0ff */
[----:B------:R-:W-:Y:S02]  /*5d70*/  ISETP.LE.U32.AND P3, PT, R16, UR4, PT ;  /* 0x0000000410007c0c */ /* 0x000fe4000bf63070 */
[----:B------:R-:W-:Y:S02]  /*5d80*/  SHF.R.U32.HI R5, RZ, 0x8, R20 ;  /* 0x00000008ff057819 */ /* 0x000fe40000011614 */
[----:B------:R-:W-:Y:S02]  /*5d90*/  ISETP.LE.U32.AND P1, PT, R4, UR4, PT ;  /* 0x0000000404007c0c */ /* 0x000fe4000bf23070 */
[----:B------:R-:W-:Y:S01]  /*5da0*/  LOP3.LUT R4, R5, 0xffff, RZ, 0xc0, !PT ;  /* 0x0000ffff05047812 */ /* 0x000fe200078ec0ff */
[----:B------:R-:W3:Y:S01]  /*5db0*/  MUFU.EX2 R172, R51 ;  /* 0x0000003300ac7308 */ /* 0x000ee20000000800 */
[----:B------:R-:W-:Y:S01]  /*5dc0*/  ISETP.LE.U32.AND P4, PT, R7, UR4, PT ;  /* 0x0000000407007c0c */ /* 0x000fe2000bf83070 */
[----:B------:R-:W-:Y:S01]  /*5dd0*/  @!P6 FADD.FTZ R179, -R179, -RZ ;  /* 0x800000ffb3b3e221 */ /* 0x000fe20000010100 */
[----:B------:R-:W-:Y:S01]  /*5de0*/  LOP3.LUT R5, R195, 0xff, RZ, 0xc0, !PT ;  /* 0x000000ffc3057812 */ /* 0x000fe200078ec0ff */
[----:B-1----:R-:W-:Y:S01]  /*5df0*/  IMAD.U32 R109, RZ, RZ, UR15 ;  /* 0x0000000fff6d7e24 */ /* 0x002fe2000f8e00ff */
[----:B------:R-:W-:Y:S01]  /*5e00*/  ISETP.LE.U32.AND P6, PT, R4, UR4, PT ;  /* 0x0000000404007c0c */ /* 0x000fe2000bfc3070 */
[----:B------:R-:W-:Y:S01]  /*5e10*/  @!P0 FADD.FTZ R192, -R192, -RZ ;  /* 0x800000ffc0c08221 */ /* 0x000fe20000010100 */
[----:B------:R-:W-:Y:S02]  /*5e20*/  SHF.R.U32.HI R16, RZ, 0x18, R168 ;  /* 0x00000018ff107819 */ /* 0x000fe400000116a8 */
[----:B------:R-:W-:Y:S01]  /*5e30*/  SHF.R.U32.HI R4, RZ, 0x18, R195 ;  /* 0x00000018ff047819 */ /* 0x000fe200000116c3 */
[----:B------:R-:W-:Y:S01]  /*5e40*/  @!P1 FADD.FTZ R173, -R173, -RZ ;  /* 0x800000ffadad9221 */ /* 0x000fe20000010100 */
[----:B------:R-:W-:Y:S01]  /*5e50*/  ISETP.LE.U32.AND P0, PT, R5, UR4, PT ;  /* 0x0000000405007c0c */ /* 0x000fe2000bf03070 */
[----:B------:R-:W1:Y:S01]  /*5e60*/  MUFU.EX2 R168, R55 ;  /* 0x0000003700a87308 */ /* 0x000e620000000800 */
[----:B------:R-:W-:Y:S01]  /*5e70*/  ISETP.LE.U32.AND P2, PT, R4, UR4, PT ;  /* 0x0000000404007c0c */ /* 0x000fe2000bf43070 */
[----:B------:R-:W-:Y:S01]  /*5e80*/  @!P4 FADD.FTZ R182, -R182, -RZ ;  /* 0x800000ffb6b6c221 */ /* 0x000fe20000010100 */
[----:B------:R-:W-:Y:S02]  /*5e90*/  LOP3.LUT R5, R198, 0xff, RZ, 0xc0, !PT ;  /* 0x000000ffc6057812 */ /* 0x000fe400078ec0ff */
[----:B------:R-:W-:Y:S01]  /*5ea0*/  LOP3.LUT R4, R195, 0xffff, RZ, 0xc0, !PT ;  /* 0x0000ffffc3047812 */ /* 0x000fe200078ec0ff */
[----:B--2---:R-:W-:Y:S01]  /*5eb0*/  @!P6 FADD.FTZ R174, -R174, -RZ ;  /* 0x800000ffaeaee221 */ /* 0x004fe20000010100 */
[----:B------:R-:W-:Y:S02]  /*5ec0*/  ISETP.LE.U32.AND P5, PT, R5, UR4, PT ;  /* 0x0000000405007c0c */ /* 0x000fe4000bfa3070 */
[----:B------:R-:W-:Y:S01]  /*5ed0*/  SHF.R.U32.HI R4, RZ, 0x8, R4 ;  /* 0x00000008ff047819 */ /* 0x000fe20000011604 */
[----:B------:R-:W2:Y:S01]  /*5ee0*/  MUFU.EX2 R165, R59 ;  /* 0x0000003b00a57308 */ /* 0x000ea20000000800 */
[----:B------:R-:W-:Y:S01]  /*5ef0*/  LOP3.LUT R5, R198, 0xffff, RZ, 0xc0, !PT ;  /* 0x0000ffffc6057812 */ /* 0x000fe200078ec0ff */
[----:B------:R-:W-:Y:S01]  /*5f00*/  @!P0 FADD.FTZ R171, -R171, -RZ ;  /* 0x800000ffabab8221 */ /* 0x000fe20000010100 */
[----:B------:R-:W-:Y:S01]  /*5f10*/  LOP3.LUT R4, R4, 0xffff, RZ, 0xc0, !PT ;  /* 0x0000ffff04047812 */ /* 0x000fe200078ec0ff */
[----:B---3--:R-:W-:Y:S01]  /*5f20*/  @!P3 FADD.FTZ R172, -R172, -RZ ;  /* 0x800000ffacacb221 */ /* 0x008fe20000010100 */
[----:B------:R-:W-:Y:S02]  /*5f30*/  SHF.R.U32.HI R5, RZ, 0x8, R5 ;  /* 0x00000008ff057819 */ /* 0x000fe40000011605 */
[----:B------:R-:W-:Y:S02]  /*5f40*/  ISETP.LE.U32.AND P6, PT, R4, UR4, PT ;  /* 0x0000000404007c0c */ /* 0x000fe4000bfc3070 */
[----:B------:R-:W-:Y:S01]  /*5f50*/  LOP3.LUT R5, R5, 0xffff, RZ, 0xc0, !PT ;  /* 0x0000ffff05057812 */ /* 0x000fe200078ec0ff */
[----:B------:R-:W-:Y:S01]  /*5f60*/  @!P5 FADD.FTZ R167, -R167, -RZ ;  /* 0x800000ffa7a7d221 */ /* 0x000fe20000010100 */
[----:B------:R-:W-:Y:S01]  /*5f70*/  SHF.R.U32.HI R4, RZ, 0x10, R198 ;  /* 0x00000010ff047819 */ /* 0x000fe200000116c6 */
[----:B------:R3:W4:Y:S01]  /*5f80*/  MUFU.EX2 R160, R108 ;  /* 0x0000006c00a07308 */ /* 0x0007220000000800 */
[----:B------:R-:W-:Y:S01]  /*5f90*/  ISETP.LE.U32.AND P3, PT, R5, UR4, PT ;  /* 0x0000000405007c0c */ /* 0x000fe2000bf63070 */
[----:B-1----:R-:W-:Y:S01]  /*5fa0*/  @!P2 FADD.FTZ R168, -R168, -RZ ;  /* 0x800000ffa8a8a221 */ /* 0x002fe20000010100 */
[----:B------:R-:W-:Y:S02]  /*5fb0*/  LOP3.LUT R4, R4, 0xff, RZ, 0xc0, !PT ;  /* 0x000000ff04047812 */ /* 0x000fe400078ec0ff */
[----:B------:R-:W-:Y:S02]  /*5fc0*/  SHF.R.U32.HI R5, RZ, 0x8, R12 ;  /* 0x00000008ff057819 */ /* 0x000fe4000001160c */
[----:B------:R-:W-:Y:S01]  /*5fd0*/  F2FP.RELU.BF16.PACK_AB R7, R211, R214 ;  /* 0x000000d6d307723e */ /* 0x000fe200000018ff */
[----:B------:R-:W-:Y:S01]  /*5fe0*/  @!P6 FADD.FTZ R170, -R170, -RZ ;  /* 0x800000ffaaaae221 */ /* 0x000fe20000010100 */
[----:B------:R-:W-:Y:S02]  /*5ff0*/  ISETP.LE.U32.AND P4, PT, R10, UR4, PT ;  /* 0x000000040a007c0c */ /* 0x000fe4000bf83070 */
[----:B------:R-:W-:Y:S01]  /*6000*/  ISETP.LE.U32.AND P6, PT, R4, UR4, PT ;  /* 0x0000000404007c0c */ /* 0x000fe2000bfc3070 */
[----:B------:R1:W-:Y:S01]  /*6010*/  STS [R231+0x10000], R7 ;  /* 0x01000007e7007388 */ /* 0x0003e20000000800 */
[----:B------:R-:W-:Y:S01]  /*6020*/  SHF.R.U32.HI R6, RZ, 0x10, R195 ;  /* 0x00000010ff067819 */ /* 0x000fe200000116c3 */
[----:B------:R-:W-:Y:S01]  /*6030*/  @!P3 FADD.FTZ R166, -R166, -RZ ;  /* 0x800000ffa6a6b221 */ /* 0x000fe20000010100 */
[----:B------:R-:W-:Y:S02]  /*6040*/  LOP3.LUT R4, R5, 0xffff, RZ, 0xc0, !PT ;  /* 0x0000ffff05047812 */ /* 0x000fe400078ec0ff */
[----:B------:R-:W-:Y:S02]  /*6050*/  LOP3.LUT R6, R6, 0xff, RZ, 0xc0, !PT ;  /* 0x000000ff06067812 */ /* 0x000fe400078ec0ff */
[----:B------:R-:W-:Y:S02]  /*6060*/  LOP3.LUT R5, R18, 0xff, RZ, 0xc0, !PT ;  /* 0x000000ff12057812 */ /* 0x000fe400078ec0ff */
[----:B------:R-:W-:Y:S01]  /*6070*/  ISETP.LE.U32.AND P2, PT, R4, UR4, PT ;  /* 0x0000000404007c0c */ /* 0x000fe2000bf43070 */
[----:B------:R-:W-:Y:S01]  /*6080*/  @!P4 FADD.FTZ R164, -R164, -RZ ;  /* 0x800000ffa4a4c221 */ /* 0x000fe20000010100 */
[----:B------:R-:W-:Y:S01]  /*6090*/  F2FP.RELU.BF16.PACK_AB R8, R196, R197 ;  /* 0x000000c5c408723e */ /* 0x000fe200000018ff */
[----:B------:R-:W-:Y:S01]  /*60a0*/  @!P6 FADD.FTZ R176, -R176, -RZ ;  /* 0x800000ffb0b0e221 */ /* 0x000fe20000010100 */
[----:B------:R-:W-:Y:S01]  /*60b0*/  SHF.R.U32.HI R4, RZ, 0x18, R198 ;  /* 0x00000018ff047819 */ /* 0x000fe200000116c6 */
[----:B---3--:R-:W-:Y:S01]  /*60c0*/  IMAD.U32 R108, RZ, RZ, UR16 ;  /* 0x00000010ff6c7e24 */ /* 0x008fe2000f8e00ff */
[----:B------:R-:W-:Y:S02]  /*60d0*/  ISETP.LE.U32.AND P6, PT, R5, UR4, PT ;  /* 0x0000000405007c0c */ /* 0x000fe4000bfc3070 */
[----:B------:R-:W-:Y:S02]  /*60e0*/  ISETP.LE.U32.AND P1, PT, R6, UR4, PT ;  /* 0x0000000406007c0c */ /* 0x000fe4000bf23070 */
[----:B------:R-:W-:Y:S02]  /*60f0*/  F2FP.RELU.BF16.PACK_AB R5, R199, R202 ;  /* 0x000000cac705723e */ /* 0x000fe400000018ff */
[----:B------:R-:W-:Y:S01]  /*6100*/  ISETP.LE.U32.AND P3, PT, R4, UR4, PT ;  /* 0x0000000404007c0c */ /* 0x000fe2000bf63070 */
[----:B------:R-:W-:Y:S01]  /*6110*/  @!P2 FADD.FTZ R163, -R163, -RZ ;  /* 0x800000ffa3a3a221 */ /* 0x000fe20000010100 */
[----:B------:R-:W-:Y:S02]  /*6120*/  F2FP.RELU.BF16.PACK_AB R0, R193, R194 ;  /* 0x000000c2c100723e */ /* 0x000fe400000018ff */
[----:B------:R-:W-:Y:S02]  /*6130*/  SHF.R.U32.HI R4, RZ, 0x8, R15 ;  /* 0x00000008ff047819 */ /* 0x000fe4000001160f */
[----:B-1----:R-:W-:Y:S01]  /*6140*/  F2FP.RELU.BF16.PACK_AB R7, R220, R219 ;  /* 0x000000dbdc07723e */ /* 0x002fe200000018ff */
[----:B------:R-:W-:Y:S01]  /*6150*/  @!P6 FADD.FTZ R159, -R159, -RZ ;  /* 0x800000ff9f9fe221 */ /* 0x000fe20000010100 */
[----:B------:R-:W-:Y:S01]  /*6160*/  LOP3.LUT R6, R13, 0xff, RZ, 0xc0, !PT ;  /* 0x000000ff0d067812 */ /* 0x000fe200078ec0ff */
[----:B------:R-:W-:Y:S01]  /*6170*/  @!P1 FADD.FTZ R169, -R169, -RZ ;  /* 0x800000ffa9a99221 */ /* 0x000fe20000010100 */
[----:B------:R-:W-:Y:S02]  /*6180*/  LOP3.LUT R4, R4, 0xffff, RZ, 0xc0, !PT ;  /* 0x0000ffff04047812 */ /* 0x000fe400078ec0ff */
[----:B------:R-:W-:Y:S01]  /*6190*/  ISETP.LE.U32.AND P4, PT, R6, UR4, PT ;  /* 0x0000000406007c0c */ /* 0x000fe2000bf83070 */
[----:B--2---:R-:W-:Y:S01]  /*61a0*/  @!P3 FADD.FTZ R165, -R165, -RZ ;  /* 0x800000ffa5a5b221 */ /* 0x004fe20000010100 */
[----:B------:R-:W-:Y:S02]  /*61b0*/  F2FP.RELU.BF16.PACK_AB R6, R215, R216 ;  /* 0x000000d8d706723e */ /* 0x000fe400000018ff */
[----:B------:R-:W-:Y:S02]  /*61c0*/  ISETP.LE.U32.AND P0, PT, R17, UR4, PT ;  /* 0x0000000411007c0c */ /* 0x000fe4000bf03070 */
[----:B------:R-:W-:Y:S01]  /*61d0*/  ISETP.LE.U32.AND P2, PT, R4, UR4, PT ;  /* 0x0000000404007c0c */ /* 0x000fe2000bf43070 */
[----:B------:R1:W-:Y:S01]  /*61e0*/  STS [R231+0x10400], R6 ;  /* 0x01040006e7007388 */ /* 0x0003e20000000800 */
[----:B------:R-:W-:Y:S02]  /*61f0*/  ISETP.LE.U32.AND P1, PT, R14, UR4, PT ;  /* 0x000000040e007c0c */ /* 0x000fe4000bf23070 */
[----:B------:R-:W-:Y:S01]  /*6200*/  F2FP.RELU.BF16.PACK_AB R4, R207, R208 ;  /* 0x000000d0cf04723e */ /* 0x000fe200000018ff */
[----:B------:R2:W-:Y:S01]  /*6210*/  STS [R232+0x10000], R5 ;  /* 0x01000005e8007388 */ /* 0x0005e20000000800 */
[----:B------:R-:W-:Y:S01]  /*6220*/  ISETP.LE.U32.AND P5, PT, R16, UR4, PT ;  /* 0x0000000410007c0c */ /* 0x000fe2000bfa3070 */
[----:B------:R-:W-:Y:S01]  /*6230*/  @!P4 FADD.FTZ R162, -R162, -RZ ;  /* 0x800000ffa2a2c221 */ /* 0x000fe20000010100 */
[----:B------:R-:W-:Y:S01]  /*6240*/  FSETP.GE.FTZ.AND P3, PT, R211, RZ, PT ;  /* 0x000000ffd300720b */ /* 0x000fe20003f76000 */
[----:B------:R3:W-:Y:S01]  /*6250*/  STS [R232+0x10400], R4 ;  /* 0x01040004e8007388 */ /* 0x0007e20000000800 */
[----:B------:R-:W-:Y:S01]  /*6260*/  FSETP.GE.FTZ.AND P4, PT, R214, RZ, PT ;  /* 0x000000ffd600720b */ /* 0x000fe20003f96000 */
[----:B------:R-:W-:Y:S01]  /*6270*/  @!P0 FADD.FTZ R111, -R111, -RZ ;  /* 0x800000ff6f6f8221 */ /* 0x000fe20000010100 */
[----:B------:R-:W-:Y:S01]  /*6280*/  LEA R108, P0, R247, R108, 0x2 ;  /* 0x0000006cf76c7211 */ /* 0x000fe200078010ff */
[----:B------:R3:W-:Y:S01]  /*6290*/  STS [R231+0x12000], R7 ;  /* 0x01200007e7007388 */ /* 0x0007e20000000800 */
[----:B----4-:R-:W-:Y:S01]  /*62a0*/  @!P2 FADD.FTZ R160, -R160, -RZ ;  /* 0x800000ffa0a0a221 */ /* 0x010fe20000010100 */
[----:B------:R-:W-:Y:S01]  /*62b0*/  FSETP.GE.FTZ.AND P2, PT, R202, RZ, PT ;  /* 0x000000ffca00720b */ /* 0x000fe20003f56000 */
[----:B------:R-:W-:Y:S01]  /*62c0*/  @!P1 FADD.FTZ R161, -R161, -RZ ;  /* 0x800000ffa1a19221 */ /* 0x000fe20000010100 */
[----:B------:R-:W-:Y:S01]  /*62d0*/  LEA.HI.X.SX32 R109, R247, R109, 0x2, P0 ;  /* 0x0000006df76d7211 */ /* 0x000fe200000f16ff */
[----:B------:R-:W-:Y:S01]  /*62e0*/  ULDC.64 UR4, c[0x0][0x118] ;  /* 0x0000460000047ab9 */ /* 0x000fe20000000a00 */
[----:B------:R-:W-:Y:S01]  /*62f0*/  FSETP.GE.FTZ.AND P1, PT, R199, RZ, PT ;  /* 0x000000ffc700720b */ /* 0x000fe20003f36000 */
[----:B------:R-:W-:Y:S01]  /*6300*/  @!P5 FADD.FTZ R110, -R110, -RZ ;  /* 0x800000ff6e6ed221 */ /* 0x000fe20000010100 */
[----:B------:R-:W-:Y:S02]  /*6310*/  FSETP.GE.FTZ.AND P0, PT, R197, RZ, PT ;  /* 0x000000ffc500720b */ /* 0x000fe40003f16000 */
[----:B-1----:R-:W-:Y:S02]  /*6320*/  F2FP.RELU.BF16.PACK_AB R6, R223, R224 ;  /* 0x000000e0df06723e */ /* 0x002fe400000018ff */
[----:B--2---:R-:W-:Y:S03]  /*6330*/  F2FP.RELU.BF16.PACK_AB R5, R217, R218 ;  /* 0x000000dad905723e */ /* 0x004fe600000018ff */
[----:B------:R1:W-:Y:S01]  /*6340*/  STS [R231+0x12400], R6 ;  /* 0x01240006e7007388 */ /* 0x0003e20000000800 */
[----:B---3--:R-:W-:Y:S03]  /*6350*/  F2FP.RELU.BF16.PACK_AB R4, R221, R222 ;  /* 0x000000dedd04723e */ /* 0x008fe600000018ff */
[----:B------:R2:W-:Y:S01]  /*6360*/  STS [R232+0x12000], R5 ;  /* 0x01200005e8007388 */ /* 0x0005e20000000800 */
[----:B------:R-:W-:Y:S03]  /*6370*/  F2FP.RELU.BF16.PACK_AB R7, R200, R201 ;  /* 0x000000c9c807723e */ /* 0x000fe600000018ff */
[----:B------:R3:W-:Y:S04]  /*6380*/  STS [R232+0x12400], R4 ;  /* 0x01240004e8007388 */ /* 0x0007e80000000800 */
        /* <DEDUP_REMOVED lines=39> */
[----:B------:R-:W-:Y:S01]  /*6600*/  STS [R228+0x10400], R5 ;  /* 0x01040005e4007388 */ /* 0x000fe20000000800 */
[----:B----4-:R-:W-:Y:S03]  /*6610*/  F2FP.RELU.BF16.PACK_AB R0, R110, R162 ;  /* 0x000000a26e00723e */ /* 0x010fe600000018ff */
[----:B------:R-:W-:Y:S04]  /*6620*/  STS [R229+0x12000], R7 ;  /* 0x01200007e5007388 */ /* 0x000fe80000000800 */
[----:B------:R-:W-:Y:S04]  /*6630*/  STS [R229+0x12400], R6 ;  /* 0x01240006e5007388 */ /* 0x000fe80000000800 */
[----:B------:R1:W-:Y:S04]  /*6640*/  STS [R228+0x12400], R0 ;  /* 0x01240000e4007388 */ /* 0x0003e80000000800 */
[----:B------:R-:W-:Y:S04]  /*6650*/  STS [R228+0x12000], R4 ;  /* 0x01200004e4007388 */ /* 0x000fe80000000800 */
[----:B------:R-:W2:Y:S08]  /*6660*/  LDSM.16.M88.4 R64, [R150+0x4000] ;  /* 0x004000009640783b */ /* 0x000eb00000000200 */
[----:B------:R-:W3:Y:S08]  /*6670*/  LDSM.16.M88.4 R60, [R150+0x5000] ;  /* 0x00500000963c783b */ /* 0x000ef00000000200 */
[----:B------:R-:W3:Y:S08]  /*6680*/  LDSM.16.M88.4 R100, [R151+0x4000] ;  /* 0x004000009764783b */ /* 0x000ef00000000200 */
[----:B------:R-:W3:Y:S08]  /*6690*/  LDSM.16.M88.4 R104, [R151+0x5000] ;  /* 0x005000009768783b */ /* 0x000ef00000000200 */
[----:B-1----:R-:W4:Y:S01]  /*66a0*/  LDG.E R0, [R108.64+0x120] ;  /* 0x000120226c007981 */ /* 0x002f22000c1e1900 */
        /* <DEDUP_REMOVED lines=31> */
[----:B------:R-:W2:Y:S04]  /*68a0*/  LDG.E R106, [R108.64] ;  /* 0x000000226c6a7981 */ /* 0x000ea8000c1e1900 */
[----:B------:R-:W3:Y:S03]  /*68b0*/  LDG.E R105, [R108.64+0x20] ;  /* 0x000020226c697981 */ /* 0x000ee6000c1e1900 */
[----:B------:R-:W-:Y:S01]  /*68c0*/  HMMA.16816.F32.BF16 R64, R100, R142, R64 ;  /* 0x0000008e6440723c */ /* 0x000fe20000041840 */
[----:B------:R-:W3:Y:S03]  /*68d0*/  LDG.E R104, [R108.64+0x100] ;  /* 0x000100226c687981 */ /* 0x000ee6000c1e1900 */
[C---:B----4-:R-:W-:Y:S02]  /*68e0*/  FADD.FTZ R26, -R0.reuse, R26 ;  /* 0x0000001a001a7221 */ /* 0x050fe40000010100 */
[----:B------:R-:W-:Y:S02]  /*68f0*/  FADD.FTZ R42, -R0, R42 ;  /* 0x0000002a002a7221 */ /* 0x000fe40000010100 */
[C---:B--2---:R-:W-:Y:S04]  /*6900*/  FADD.FTZ R101, -R106.reuse, R4 ;  /* 0x000000046a657221 */ /* 0x044fe80000010100 */
[C---:B------:R-:W-:Y:S02]  /*6910*/  FADD.FTZ R100, -R106.reuse, R5 ;  /* 0x000000056a647221 */ /* 0x040fe40000010100 */
        /* <DEDUP_REMOVED lines=13> */
[----:B------:R-:W-:Y:S01]  /*69f0*/  FADD.FTZ R5, -R106, R36 ;  /* 0x000000246a057221 */ /* 0x000fe20000010100 */
[----:B------:R-:W-:Y:S01]  /*6a00*/  FSETP.GE.FTZ.AND P3, PT, R188, RZ, PT ;  /* 0x000000ffbc00720b */ /* 0x000fe20003f76000 */
[----:B------:R-:W-:Y:S01]  /*6a10*/  FADD.FTZ R4, -R106, R37 ;  /* 0x000000256a047221 */ /* 0x000fe20000010100 */
[----:B------:R-:W-:Y:S01]  /*6a20*/  FSETP.GE.FTZ.AND P2, PT, R185, RZ, PT ;  /* 0x000000ffb900720b */ /* 0x000fe20003f56000 */
[----:B------:R-:W-:Y:S01]  /*6a30*/  FMUL.FTZ R202, R202, R16 ;  /* 0x00000010caca7220 */ /* 0x000fe20000410000 */
[-C--:B------:R-:W-:Y:S01]  /*6a40*/  FSEL R5, R5, R106.reuse, P1 ;  /* 0x0000006a05057208 */ /* 0x080fe20000800000 */
[----:B------:R-:W-:Y:S01]  /*6a50*/  FADD.FTZ R17, -R106, R32 ;  /* 0x000000206a117221 */ /* 0x000fe20000010100 */
[----:B------:R-:W-:Y:S01]  /*6a60*/  FSEL R4, R4, R106, P0 ;  /* 0x0000006a04047208 */ /* 0x000fe20000000000 */
[C---:B------:R-:W-:Y:S01]  /*6a70*/  FADD.FTZ R16, -R106.reuse, R33 ;  /* 0x000000216a107221 */ /* 0x040fe20000010100 */
        /* <DEDUP_REMOVED lines=25> */
[C---:B---3--:R-:W-:Y:S01]  /*6c10*/  FADD.FTZ R5, -R105.reuse, R6 ;  /* 0x0000000669057221 */ /* 0x048fe20000010100 */
[-C--:B------:R-:W-:Y:S01]  /*6c20*/  FSEL R20, R20, R106.reuse, P4 ;  /* 0x0000006a14147208 */ /* 0x080fe20002000000 */
[----:B------:R-:W-:Y:S01]  /*6c30*/  FADD.FTZ R4, -R105, R7 ;  /* 0x0000000769047221 */ /* 0x000fe20000010100 */
[-C--:B------:R-:W-:Y:S01]  /*6c40*/  FSEL R17, R17, R106.reuse, P3 ;  /* 0x0000006a11117208 */ /* 0x080fe20001800000 */
[C---:B------:R-:W-:Y:S01]  /*6c50*/  FADD.FTZ R18, -R105.reuse, R18 ;  /* 0x0000001269127221 */ /* 0x040fe20000010100 */
[----:B------:R-:W-:Y:S01]  /*6c60*/  FSEL R16, R16, R106, P1 ;  /* 0x0000006a10107208 */ /* 0x000fe20000800000 */
[----:B------:R-:W-:Y:S01]  /*6c70*/  @P0 FADD.FTZ R106, -R106, R65 ;  /* 0x000000416a6a0221 */ /* 0x000fe20000010100 */
[----:B------:R-:W-:Y:S01]  /*6c80*/  FSETP.GE.FTZ.AND P1, PT, R216, RZ, PT ;  /* 0x000000ffd800720b */ /* 0x000fe20003f36000 */
[----:B------:R-:W-:Y:S01]  /*6c90*/  FADD.FTZ R19, -R105, R19 ;  /* 0x0000001369137221 */ /* 0x000fe20000010100 */
[----:B------:R-:W-:Y:S01]  /*6ca0*/  FSETP.GE.FTZ.AND P0, PT, R215, RZ, PT ;  /* 0x000000ffd700720b */ /* 0x000fe20003f16000 */
[----:B------:R-:W-:Y:S01]  /*6cb0*/  FADD.FTZ R22, -R105, R22 ;  /* 0x0000001669167221 */ /* 0x000fe20000010100 */
[-C--:B------:R-:W-:Y:S01]  /*6cc0*/  FSEL R5, R5, R105.reuse, P1 ;  /* 0x0000006905057208 */ /* 0x080fe20000800000 */
[C---:B------:R-:W-:Y:S01]  /*6cd0*/  FADD.FTZ R23, -R105.reuse, R23 ;  /* 0x0000001769177221 */ /* 0x040fe20000010100 */
[-C--:B------:R-:W-:Y:S01]  /*6ce0*/  FSEL R4, R4, R105.reuse, P0 ;  /* 0x0000006904047208 */ /* 0x080fe20000000000 */
[C---:B------:R-:W-:Y:S01]  /*6cf0*/  FADD.FTZ R34, -R105.reuse, R34 ;  /* 0x0000002269227221 */ /* 0x040fe20000010100 */
[----:B------:R-:W-:Y:S01]  /*6d00*/  FSETP.GE.FTZ.AND P1, PT, R208, RZ, PT ;  /* 0x000000ffd000720b */ /* 0x000fe20003f36000 */
[----:B------:R-:W-:Y:S01]  /*6d10*/  FADD.FTZ R35, -R105, R35 ;  /* 0x0000002369237221 */ /* 0x000fe20000010100 */
[----:B------:R-:W-:Y:S01]  /*6d20*/  FSETP.GE.FTZ.AND P0, PT, R207, RZ, PT ;  /* 0x000000ffcf00720b */ /* 0x000fe20003f16000 */
[C---:B------:R-:W-:Y:S01]  /*6d30*/  FADD.FTZ R38, -R105.reuse, R38 ;  /* 0x0000002669267221 */ /* 0x040fe20000010100 */
[-C--:B------:R-:W-:Y:S01]  /*6d40*/  FSEL R18, R18, R105.reuse, P1 ;  /* 0x0000006912127208 */ /* 0x080fe20000800000 */
[----:B------:R-:W-:Y:S01]  /*6d50*/  FADD.FTZ R39, -R105, R39 ;  /* 0x0000002769277221 */ /* 0x000fe20000010100 */
[-C--:B------:R-:W-:Y:S01]  /*6d60*/  FSEL R19, R19, R105.reuse, P0 ;  /* 0x0000006913137208 */ /* 0x080fe20000000000 */
[----:B------:R-:W-:Y:S01]  /*6d70*/  FMUL.FTZ R215, R215, R4 ;  /* 0x00000004d7d77220 */ /* 0x000fe20000410000 */
[----:B------:R-:W-:Y:S01]  /*6d80*/  FSETP.GE.FTZ.AND P1, PT, R201, RZ, PT ;  /* 0x000000ffc900720b */ /* 0x000fe20003f36000 */
[C---:B------:R-:W-:Y:S01]  /*6d90*/  FADD.FTZ R50, -R105.reuse, R50 ;  /* 0x0000003269327221 */ /* 0x040fe20000010100 */
[----:B------:R-:W-:Y:S01]  /*6da0*/  FSETP.GE.FTZ.AND P0, PT, R200, RZ, PT ;  /* 0x000000ffc800720b */ /* 0x000fe20003f16000 */
[----:B------:R-:W-:Y:S01]  /*6db0*/  FADD.FTZ R4, -R105, R51 ;  /* 0x0000003369047221 */ /* 0x000fe20000010100 */
[----:B------:R-:W-:Y:S01]  /*6dc0*/  FSEL R22, R22, R105, P1 ;  /* 0x0000006916167208 */ /* 0x000fe20000800000 */
[----:B------:R-:W-:Y:S01]  /*6dd0*/  FMUL.FTZ R216, R216, R5 ;  /* 0x00000005d8d87220 */ /* 0x000fe20000410000 */
[-C--:B------:R-:W-:Y:S01]  /*6de0*/  FSEL R23, R23, R105.reuse, P0 ;  /* 0x0000006917177208 */ /* 0x080fe20000000000 */
[C---:B------:R-:W-:Y:S01]  /*6df0*/  FADD.FTZ R6, -R105.reuse, R55 ;  /* 0x0000003769067221 */ /* 0x040fe20000010100 */
[----:B------:R-:W-:Y:S01]  /*6e00*/  FSETP.GE.FTZ.AND P1, PT, R190, RZ, PT ;  /* 0x000000ffbe00720b */ /* 0x000fe20003f36000 */
[C---:B------:R-:W-:Y:S01]  /*6e10*/  FADD.FTZ R5, -R105.reuse, R66 ;  /* 0x0000004269057221 */ /* 0x040fe20000010100 */
[----:B------:R-:W-:Y:S01]  /*6e20*/  FSETP.GE.FTZ.AND P0, PT, R186, RZ, PT ;  /* 0x000000ffba00720b */ /* 0x000fe20003f16000 */
[----:B------:R-:W-:Y:S01]  /*6e30*/  FADD.FTZ R7, -R105, R54 ;  /* 0x0000003669077221 */ /* 0x000fe20000010100 */
[----:B------:R-:W-:Y:S01]  /*6e40*/  FSEL R34, R34, R105, P1 ;  /* 0x0000006922227208 */ /* 0x000fe20000800000 */
[----:B------:R-:W-:Y:S01]  /*6e50*/  FMUL.FTZ R200, R200, R23 ;  /* 0x00000017c8c87220 */ /* 0x000fe20000410000 */
[-C--:B------:R-:W-:Y:S01]  /*6e60*/  FSEL R35, R35, R105.reuse, P0 ;  /* 0x0000006923237208 */ /* 0x080fe20000000000 */
[----:B------:R-:W-:Y:S01]  /*6e70*/  FMUL.FTZ R164, R164, R16 ;  /* 0x00000010a4a47220 */ /* 0x000fe20000410000 */
[----:B------:R-:W-:Y:S01]  /*6e80*/  FSETP.GE.FTZ.AND P1, PT, R183, RZ, PT ;  /* 0x000000ffb700720b */ /* 0x000fe20003f36000 */
[----:B------:R-:W-:Y:S01]  /*6e90*/  FMUL.FTZ R201, R201, R22 ;  /* 0x00000016c9c97220 */ /* 0x000fe20000410000 */
[----:B------:R-:W-:Y:S01]  /*6ea0*/  FSETP.GE.FTZ.AND P0, PT, R178, RZ, PT ;  /* 0x000000ffb200720b */ /* 0x000fe20003f16000 */
        /* <DEDUP_REMOVED lines=13> */
[----:B------:R-:W-:Y:S01]  /*6f80*/  FSETP.GE.FTZ.AND P1, PT, R111, RZ, PT ;  /* 0x000000ff6f00720b */ /* 0x000fe20003f36000 */
[----:B------:R-:W-:Y:S01]  /*6f90*/  FMUL.FTZ R106, R163, R106 ;  /* 0x0000006aa36a7220 */ /* 0x000fe20000410000 */
[----:B------:R-:W-:Y:S01]  /*6fa0*/  FSETP.GE.FTZ.AND P3, PT, R168, RZ, PT ;  /* 0x000000ffa800720b */ /* 0x000fe20003f76000 */
[----:B------:R-:W-:Y:S01]  /*6fb0*/  FMUL.FTZ R172, R172, R4 ;  /* 0x00000004acac7220 */ /* 0x000fe20000410000 */
[----:B------:R-:W-:Y:S01]  /*6fc0*/  FSETP.GE.FTZ.AND P2, PT, R159, RZ, PT ;  /* 0x000000ff9f00720b */ /* 0x000fe20003f56000 */
[C---:B------:R-:W-:Y:S01]  /*6fd0*/  FADD.FTZ R4, -R104.reuse, R8 ;  /* 0x0000000868047221 */ /* 0x040fe20000010100 */
[----:B------:R-:W-:Y:S01]  /*6fe0*/  FSETP.GE.FTZ.AND P0, PT, R219, RZ, PT ;  /* 0x000000ffdb00720b */ /* 0x000fe20003f16000 */
[----:B------:R-:W-:Y:S01]  /*6ff0*/  FADD.FTZ R8, -R104, R9 ;  /* 0x0000000968087221 */ /* 0x000fe20000010100 */
[-C--:B------:R-:W-:Y:S01]  /*7000*/  FSEL R6, R6, R105.reuse, P3 ;  /* 0x0000006906067208 */ /* 0x080fe20001800000 */
[----:B------:R-:W-:Y:S01]  /*7010*/  FMUL.FTZ R190, R190, R34 ;  /* 0x00000022bebe7220 */ /* 0x000fe20000410000 */
[----:B------:R-:W-:Y:S01]  /*7020*/  FSEL R5, R5, R105, P2 ;  /* 0x0000006905057208 */ /* 0x000fe20001000000 */
[----:B------:R-:W-:Y:S01]  /*7030*/  FMUL.FTZ R35, R186, R35 ;  /* 0x00000023ba237220 */ /* 0x000fe20000410000 */
[----:B------:R-:W-:Y:S01]  /*7040*/  FSETP.GE.FTZ.AND P4, PT, R169, RZ, PT ;  /* 0x000000ffa900720b */ /* 0x000fe20003f96000 */
[----:B------:R-:W-:Y:S01]  /*7050*/  FMUL.FTZ R168, R168, R6 ;  /* 0x00000006a8a87220 */ /* 0x000fe20000410000 */
[----:B------:R-:W-:Y:S01]  /*7060*/  FSEL R4, R4, R104, P0 ;  /* 0x0000006804047208 */ /* 0x000fe20000000000 */
[----:B------:R-:W-:Y:S01]  /*7070*/  FMUL.FTZ R159, R159, R5 ;  /* 0x000000059f9f7220 */ /* 0x000fe20000410000 */
[----:B------:R-:W-:Y:S01]  /*7080*/  FSEL R7, R7, R105, P4 ;  /* 0x0000006907077208 */ /* 0x000fe20002000000 */
        /* <DEDUP_REMOVED lines=18> */
[C---:B------:R-:W-:Y:S01]  /*71b0*/  FADD.FTZ R6, -R104.reuse, R40 ;  /* 0x0000002868067221 */ /* 0x040fe20000010100 */
[----:B------:R-:W-:Y:S01]  /*71c0*/  FSEL R7, R7, R104, P3 ;  /* 0x0000006807077208 */ /* 0x000fe20001800000 */
[----:B------:R-:W-:Y:S01]  /*71d0*/  FADD.FTZ R5, -R104, R41 ;  /* 0x0000002968057221 */ /* 0x000fe20000010100 */
[----:B------:R-:W-:Y:S01]  /*71e0*/  FSETP.GE.FTZ.AND P0, PT, R182, RZ, PT ;  /* 0x000000ffb600720b */ /* 0x000fe20003f16000 */
[----:B------:R-:W-:Y:S01]  /*71f0*/  FMUL.FTZ R22, R204, R4 ;  /* 0x00000004cc167220 */ /* 0x000fe20000410000 */
[-C--:B------:R-:W-:Y:S01]  /*7200*/  FSEL R6, R6, R104.reuse, P2 ;  /* 0x0000006806067208 */ /* 0x080fe20001000000 */
[----:B------:R-:W-:Y:S01]  /*7210*/  FADD.FTZ R4, -R104, R44 ;  /* 0x0000002c68047221 */ /* 0x000fe20000010100 */
        /* <DEDUP_REMOVED lines=33> */
[C---:B------:R-:W-:Y:S01]  /*7430*/  FADD.FTZ R6, -R0.reuse, R11 ;  /* 0x0000000b00067221 */ /* 0x040fe20000010100 */
        /* <DEDUP_REMOVED lines=102> */
.L_x_349:
        /* <DEDUP_REMOVED lines=148> */
.L_x_350:
        /* <DEDUP_REMOVED lines=306> */
.L_x_352:
        /* <DEDUP_REMOVED lines=19> */
.L_x_353:
        /* <DEDUP_REMOVED lines=43> */
.L_x_355:
[----:B--2---:R-:W-:Y:S05]  /*9ae0*/  BSYNC B0 ;  /* 0x0000000000007941 */ /* 0x004fea0003800000 */
.L_x_354:
        /* <DEDUP_REMOVED lines=14> */
.L_x_357:
[----:B------:R-:W-:Y:S05]  /*9bd0*/  BSYNC B0 ;  /* 0x0000000000007941 */ /* 0x000fea0003800000 */
.L_x_356:
        /* <DEDUP_REMOVED lines=25> */
.L_x_359:
[----:B------:R-:W-:Y:S05]  /*9d70*/  BSYNC B0 ;  /* 0x0000000000007941 */ /* 0x000fea0003800000 */
.L_x_358:
        /* <DEDUP_REMOVED lines=12> */
.L_x_332:
        /* <DEDUP_REMOVED lines=21> */
.L_x_361:
        /* <DEDUP_REMOVED lines=19> */
.L_x_362:
        /* <DEDUP_REMOVED lines=37> */
.L_x_364:
[----:B------:R-:W-:Y:S05]  /*a310*/  BSYNC B0 ;  /* 0x0000000000007941 */ /* 0x000fea0003800000 */
.L_x_363:
        /* <DEDUP_REMOVED lines=15> */
.L_x_366:
[----:B------:R-:W-:Y:S05]  /*a410*/  BSYNC B0 ;  /* 0x0000000000007941 */ /* 0x000fea0003800000 */
.L_x_365:
        /* <DEDUP_REMOVED lines=26> */
.L_x_368:
[----:B------:R-:W-:Y:S05]  /*a5c0*/  BSYNC B0 ;  /* 0x0000000000007941 */ /* 0x000fea0003800000 */
.L_x_367:
        /* <DEDUP_REMOVED lines=12> */
.L_x_360:
[----:B------:R-:W-:Y:S05]  /*a690*/  BSYNC B1 ;  /* 0x0000000000017941 */ /* 0x000fea0003800000 */
.L_x_327:
        /* <DEDUP_REMOVED lines=11> */
.L_x_369:
[----:B------:R-:W-:Y:S05]  /*a750*/  EXIT ;  /* 0x000000000000794d */ /* 0x000fea0003800000 */
.L_x_371:
        /* <DEDUP_REMOVED lines=10> */
.L_x_1334:


//--------------------- .text._ZN5flash44flash_bwd_dq_dk_dv_loop_seqk_parallel_kernelI23Flash_bwd_kernel_traitsILi32ELi128ELi128ELi8ELi4ELi4ELi4ELb1ELb0EN7cutlass10bfloat16_tE19Flash_kernel_traitsILi32ELi128ELi128ELi8ES3_EELb0ELb0ELb0ELb0ELb0ELb0ELb1EEEvNS_16Flash_bwd_paramsE --------------------------
	.section	.text._ZN5flash44flash_bwd_dq_dk_dv_loop_seqk_parallel_kernelI23Flash_bwd_kernel_traitsILi32ELi128ELi128ELi8ELi4ELi4ELi4ELb1ELb0EN7cutlass10bfloat16_tE19Flash_kernel_traitsILi32ELi128ELi128ELi8ES3_EELb0ELb0ELb0ELb0ELb0ELb0ELb1EEEvNS_16Flash_bwd_paramsE,"ax",@progbits
	.sectioninfo	@"SHI_REGISTERS=255"
	.align	128
        .global         _ZN5flash44flash_bwd_dq_dk_dv_loop_seqk_parallel_kernelI23Flash_bwd_kernel_traitsILi32ELi128ELi128ELi8ELi4ELi4ELi4ELb1ELb0EN7cutlass10bfloat16_tE19Flash_kernel_traitsILi32ELi128ELi128ELi8ES3_EELb0ELb0ELb0ELb0ELb0ELb0ELb1EEEvNS_16Flash_bwd_paramsE
        .type           _ZN5flash44flash_bwd_dq_dk_dv_loop_seqk_parallel_kernelI23Flash_bwd_kernel_traitsILi32ELi128ELi128ELi8ELi4ELi4ELi4ELb1ELb0EN7cutlass10bfloat16_tE19Flash_kernel_traitsILi32ELi128ELi128ELi8ES3_EELb0ELb0ELb0ELb0ELb0ELb0ELb1EEEvNS_16Flash_bwd_paramsE,@function
        .size           _ZN5flash44flash_bwd_dq_dk_dv_loop_seqk_parallel_kernelI23Flash_bwd_kernel_traitsILi32ELi128ELi128ELi8ELi4ELi4ELi4ELb1ELb0EN7cutlass10bfloat16_tE19Flash_kernel_traitsILi32ELi128ELi128ELi8ES3_EELb0ELb0ELb0ELb0ELb0ELb0ELb1EEEvNS_16Flash_bwd_paramsE,(.L_x_1335 - _ZN5flash44flash_bwd_dq_dk_dv_loop_seqk_parallel_kernelI23Flash_bwd_kernel_traitsILi32ELi128ELi128ELi8ELi4ELi4ELi4ELb1ELb0EN7cutlass10bfloat16_tE19Flash_kernel_traitsILi32ELi128ELi128ELi8ES3_EELb0ELb0ELb0ELb0ELb0ELb0ELb1EEEvNS_16Flash_bwd_paramsE)
        .other          _ZN5flash44flash_bwd_dq_dk_dv_loop_seqk_parallel_kernelI23Flash_bwd_kernel_traitsILi32ELi128ELi128ELi8ELi4ELi4ELi4ELb1ELb0EN7cutlass10bfloat16_tE19Flash_kernel_traitsILi32ELi128ELi128ELi8ES3_EELb0ELb0ELb0ELb0ELb0ELb0ELb1EEEvNS_16Flash_bwd_paramsE,@"STO_CUDA_ENTRY STV_DEFAULT"
_ZN5flash44flash_bwd_dq_dk_dv_loop_seqk_parallel_kernelI23Flash_bwd_kernel_traitsILi32ELi128ELi128ELi8ELi4ELi4ELi4ELb1ELb0EN7cutlass10bfloat16_tE19Flash_kernel_traitsILi32ELi128ELi128ELi8ES3_EELb0ELb0ELb0ELb0ELb0ELb0ELb1EEEvNS_16Flash_bwd_paramsE:
.text._ZN5flash44flash_bwd_dq_dk_dv_loop_seqk_parallel_kernelI23Flash_bwd_kernel_traitsILi32ELi128ELi128ELi8ELi4ELi4ELi4ELb1ELb0EN7cutlass10bfloat16_tE19Flash_kernel_traitsILi32ELi128ELi128ELi8ES3_EELb0ELb0ELb0ELb0ELb0ELb0ELb1EEEvNS_16Flash_bwd_paramsE:
        /* <DEDUP_REMOVED lines=37> */
[----:B------:R-:W-:Y:S01]  /*0250*/  UIMAD.WIDE UR50, UR58, UR50, URZ ;  /* 0x000000323a3272a5 */ /* 0x000fe2000f8e023f */
[----:B------:R-:W-:Y:S01]  /*0260*/  SHF.R.S32.HI R2, RZ, 0x4, R9 ;  /* 0x00000004ff027819 */ /* 0x000fe20000011409 */
[----:B---3--:R-:W-:Y:S01]  /*0270*/  UIMAD UR5, UR5, UR47, URZ ;  /* 0x0000002f050572a4 */ /* 0x008fe2000f8e023f */
[CC--:B------:R-:W-:Y:S01]  /*0280*/  LEA.HI R6, R8.reuse, R19.reuse, RZ, 0x2 ;  /* 0x0000001308067211 */ /* 0x0c0fe200078f10ff */
[----:B------:R-:W-:Y:S01]  /*0290*/  IMAD.IADD R0, R19, 0x1, -R0 ;  /* 0x0000000113007824 */ /* 0x000fe200078e0a00 */
[----:B------:R-:W-:Y:S01]  /*02a0*/  LEA.HI R4, R9, R2, RZ, 0x1 ;  /* 0x0000000209047211 */ /* 0x000fe200078f08ff */
[----:B------:R-:W-:Y:S01]  /*02b0*/  UIMAD.WIDE.U32 UR60, UR47, UR17, URZ ;  /* 0x000000112f3c72a5 */ /* 0x000fe2000f8e003f */
[----:B------:R-:W-:Y:S01]  /*02c0*/  SHF.R.S32.HI R7, RZ, 0x2, R6 ;  /* 0x00000002ff077819 */ /* 0x000fe20000011406 */
[----:B------:R-:W-:Y:S01]  /*02d0*/  ULDC UR14, c[0x0][0x1c0] ;  /* 0x00007000000e7ab9 */ /* 0x000fe20000000800 */
[----:B------:R-:W-:Y:S01]  /*02e0*/  SHF.R.S32.HI R3, RZ, 0x1f, R0 ;  /* 0x0000001fff037819 */ /* 0x000fe20000011400 */
[----:B------:R-:W-:Y:S01]  /*02f0*/  ULDC UR12, c[0x0][0x1c0] ;  /* 0x00007000000c7ab9 */ /* 0x000fe20000000800 */
[----:B------:R-:W-:Y:S01]  /*0300*/  LEA.HI R20, R8, R19, RZ, 0x3 ;  /* 0x0000001308147211 */ /* 0x000fe200078f18ff */
[----:B------:R-:W-:Y:S01]  /*0310*/  UIMAD UR58, UR58, UR12, URZ ;  /* 0x0000000c3a3a72a4 */ /* 0x000fe2000f8e023f */
[----:B------:R-:W-:Y:S01]  /*0320*/  LEA.HI R18, R3, R0, RZ, 0x2 ;  /* 0x0000000003127211 */ /* 0x000fe200078f10ff */
[----:B------:R-:W-:Y:S01]  /*0330*/  ULDC.U8 UR11, c[0x0][0x3d0] ;  /* 0x0000f400000b7ab9 */ /* 0x000fe20000000000 */
[----:B------:R-:W-:Y:S01]  /*0340*/  LOP3.LUT R0, R4, 0xfffffffe, RZ, 0xc0, !PT ;  /* 0xfffffffe04007812 */ /* 0x000fe200078ec0ff */
[----:B------:R-:W-:Y:S01]  /*0350*/  USHF.L.U32 UR59, UR58, 0x7, URZ ;  /* 0x000000073a3b7899 */ /* 0x000fe2000800063f */
[----:B------:R-:W-:Y:S01]  /*0360*/  SHF.R.S32.HI R3, RZ, 0x1f, R6 ;  /* 0x0000001fff037819 */ /* 0x000fe20000011406 */
[----:B------:R-:W-:-:S02]  /*0370*/  ULDC.64 UR6, c[0x0][0x118] ;  /* 0x0000460000067ab9 */ /* 0x000fc40000000a00 */
[----:B------:R-:W-:Y:S01]  /*0380*/  IMAD.IADD R15, R2, 0x1, -R0 ;  /* 0x00000001020f7824 */ /* 0x000fe200078e0a00 */
[--C-:B------:R-:W-:Y:S01]  /*0390*/  SHF.R.S32.HI R2, RZ, 0x5, R5.reuse ;  /* 0x00000005ff027819 */ /* 0x100fe20000011405 */
[----:B------:R-:W-:Y:S01]  /*03a0*/  UMOV UR55, 0xffffe000 ;  /* 0xffffe00000377882 */ /* 0x000fe20000000000 */
[----:B------:R-:W-:Y:S01]  /*03b0*/  SHF.R.S32.HI R0, RZ, 0x1f, R5 ;  /* 0x0000001fff007819 */ /* 0x000fe20000011405 */
[----:B------:R-:W-:Y:S01]  /*03c0*/  UISETP.NE.AND UP3, UPT, UR11, URZ, UPT ;  /* 0x0000003f0b00728c */ /* 0x000fe2000bf65270 */
[-C--:B------:R-:W-:Y:S01]  /*03d0*/  LEA.HI R5, R6, R7.reuse, RZ, 0x1 ;  /* 0x0000000706057211 */ /* 0x080fe200078f08ff */
[----:B------:R-:W-:Y:S01]  /*03e0*/  UIMAD.WIDE.U32 UR56, UR50, UR60, URZ ;  /* 0x0000003c323872a5 */ /* 0x000fe2000f8e003f */
[----:B------:R-:W-:Y:S01]  /*03f0*/  LEA.HI R3, R3, R7, RZ, 0x3 ;  /* 0x0000000703037211 */ /* 0x000fe200078f18ff */
        /* <DEDUP_REMOVED lines=31> */
[----:B------:R-:W-:-:S02]  /*05f0*/  UIMAD UR22, UR58, 0x38, URZ ;  /* 0x000000383a1678a4 */ /* 0x000fc4000f8e023f */
[----:B------:R-:W-:Y:S01]  /*0600*/  USHF.L.U32 UR21, UR58, 0x6, URZ ;  /* 0x000000063a157899 */ /* 0x000fe2000800063f */
[----:B------:R-:W-:Y:S01]  /*0610*/  IMAD R17, R11, 0x2000, R8 ;  /* 0x000020000b117824 */ /* 0x000fe200078e0208 */
[----:B------:R-:W-:Y:S02]  /*0620*/  UIMAD UR20, UR58, 0x48, URZ ;  /* 0x000000483a1478a4 */ /* 0x000fe4000f8e023f */
[----:B------:R-:W-:Y:S02]  /*0630*/  UIMAD UR19, UR58, 0x50, URZ ;  /* 0x000000503a1378a4 */ /* 0x000fe4000f8e023f */
[----:B------:R-:W-:Y:S02]  /*0640*/  UIMAD UR18, UR58, 0x58, URZ ;  /* 0x000000583a1278a4 */ /* 0x000fe4000f8e023f */
[----:B------:R-:W-:Y:S02]  /*0650*/  UIMAD UR17, UR58, 0x60, URZ ;  /* 0x000000603a1178a4 */ /* 0x000fe4000f8e023f */
[----:B------:R-:W-:Y:S01]  /*0660*/  UIMAD UR15, UR58, 0x70, URZ ;  /* 0x000000703a0f78a4 */ /* 0x000fe2000f8e023f */
[----:B-1----:R-:W-:Y:S01]  /*0670*/  IMAD.IADD R7, R19, 0x1, -R0 ;  /* 0x0000000113077824 */ /* 0x002fe200078e0a00 */
[----:B------:R-:W-:Y:S01]  /*0680*/  UIADD3 UR13, -UR59, URZ, URZ ;  /* 0x0000003f3b0d7290 */ /* 0x000fe2000fffe13f */
        /* <DEDUP_REMOVED lines=74> */
[----:B------:R-:W-:Y:S01]  /*0b30*/  IADD3 R175, R182, 0x40, RZ ;  /* 0x00000040b6af7810 */ /* 0x000fe20007ffe0ff */
[----:B------:R-:W-:Y:S01]  /*0b40*/  IMAD.U32 R150, R150, 0x20, R4 ;  /* 0x0000002096967824 */ /* 0x000fe200078e0004 */
[----:B------:R-:W-:Y:S01]  /*0b50*/  @P4 IADD3 R175, R182, -0x40, RZ ;  /* 0xffffffc0b6af4810 */ /* 0x000fe20007ffe0ff */
[----:B------:R-:W-:Y:S01]  /*0b60*/  IMAD R10, R10, 0x20, R2 ;  /* 0x000000200a0a7824 */ /* 0x000fe200078e0202 */
[----:B------:R-:W-:Y:S01]  /*0b70*/  SHF.R.S32.HI R2, RZ, 0x1f, R0 ;  /* 0x0000001fff027819 */ /* 0x000fe20000011400 */
[----:B------:R-:W-:Y:S01]  /*0b80*/  IMAD.U32 R3, RZ, RZ, UR9 ;  /* 0x00000009ff037e24 */ /* 0x000fe2000f8e00ff */
[----:B------:R-:W-:Y:S01]  /*0b90*/  UIMAD UR14, UR58, 0x78, URZ ;  /* 0x000000783a0e78a4 */ /* 0x000fe2000f8e023f */
[----:B------:R-:W-:Y:S01]  /*0ba0*/  IMAD.SHL.U32 R4, R15, 0x10, RZ ;  /* 0x000000100f047824 */ /* 0x000fe200078e00ff */
[----:B------:R-:W-:Y:S01]  /*0bb0*/  SHF.L.U64.HI R2, R0, 0x2, R2 ;  /* 0x0000000200027819 */ /* 0x000fe20000010202 */
[----:B------:R-:W-:Y:S01]  /*0bc0*/  IMAD.U32 R0, RZ, RZ, UR5 ;  /* 0x00000005ff007e24 */ /* 0x000fe2000f8e00ff */
[----:B------:R1:W-:Y:S01]  /*0bd0*/  STL [R1+0x44], R3 ;  /* 0x0000440301007387 */ /* 0x0003e20000100800 */
[----:B------:R-:W-:Y:S01]  /*0be0*/  @!UP2 UIMAD UR5, UR8, UR29, URZ ;  /* 0x0000001d0805a2a4 */ /* 0x000fe2000f8e023f */
[----:B------:R-:W-:-:S02]  /*0bf0*/  IMAD.IADD R180, R182, 0x1, R176 ;  /* 0x00000001b6b47824 */ /* 0x000fc400078e02b0 */
[----:B------:R-:W-:Y:S02]  /*0c00*/  IMAD.IADD R176, R176, 0x1, R175 ;  /* 0x00000001b0b07824 */ /* 0x000fe400078e02af */
[----:B------:R-:W-:Y:S02]  /*0c10*/  IMAD R149, R150, 0x2, R149 ;  /* 0x0000000296957824 */ /* 0x000fe400078e0295 */
[--C-:B------:R-:W-:Y:S02]  /*0c20*/  IMAD.IADD R181, R182, 0x1, R177.reuse ;  /* 0x00000001b6b57824 */ /* 0x100fe400078e02b1 */
[----:B------:R-:W-:Y:S02]  /*0c30*/  IMAD.IADD R179, R180, 0x1, R177 ;  /* 0x00000001b4b37824 */ /* 0x000fe400078e02b1 */
[----:B------:R-:W-:Y:S02]  /*0c40*/  IMAD.IADD R178, R177, 0x1, R175 ;  /* 0x00000001b1b27824 */ /* 0x000fe400078e02af */
[----:B------:R-:W-:-:S02]  /*0c50*/  IMAD.SHL.U32 R150, R150, 0x2, RZ ;  /* 0x0000000296967824 */ /* 0x000fc400078e00ff */
[----:B------:R-:W-:Y:S02]  /*0c60*/  IMAD.IADD R177, R177, 0x1, R176 ;  /* 0x00000001b1b17824 */ /* 0x000fe400078e02b0 */
[----:B-1----:R-:W-:Y:S01]  /*0c70*/  IMAD.U32 R3, RZ, RZ, UR4 ;  /* 0x00000004ff037e24 */ /* 0x002fe2000f8e00ff */
[----:B------:R-:W-:Y:S02]  /*0c80*/  USHF.R.S32.HI UR4, URZ, 0x1f, UR16 ;  /* 0x0000001f3f047899 */ /* 0x000fe40008011410 */
[----:B------:R-:W-:Y:S02]  /*0c90*/  UIMAD UR16, UR58, 0x68, URZ ;  /* 0x000000683a1078a4 */ /* 0x000fe4000f8e023f */
[----:B------:R1:W-:Y:S04]  /*0ca0*/  STL [R1+0x40], R3 ;  /* 0x0000400301007387 */ /* 0x0003e80000100800 */
[----:B------:R2:W-:Y:S04]  /*0cb0*/  STL [R1+0x24], R2 ;  /* 0x0000240201007387 */ /* 0x0005e80000100800 */
[----:B------:R3:W-:Y:S01]  /*0cc0*/  STL [R1+0x3c], R0 ;  /* 0x00003c0001007387 */ /* 0x0007e20000100800 */
[----:B-1----:R-:W-:Y:S01]  /*0cd0*/  IMAD.U32 R3, RZ, RZ, UR4 ;  /* 0x00000004ff037e24 */ /* 0x002fe2000f8e00ff */
[----:B------:R-:W-:Y:S01]  /*0ce0*/  UIMAD UR4, UR51, UR60, URZ ;  /* 0x0000003c330472a4 */ /* 0x000fe2000f8e023f */
[----:B--2---:R-:W-:-:S03]  /*0cf0*/  IMAD.SHL.U32 R2, R19, 0x2, RZ ;  /* 0x0000000213027824 */ /* 0x004fc600078e00ff */
[----:B------:R1:W-:Y:S01]  /*0d00*/  STL [R1+0x38], R3 ;  /* 0x0000380301007387 */ /* 0x0003e20000100800 */
[----:B---3--:R-:W-:Y:S02]  /*0d10*/  SHF.R.S32.HI R0, RZ, 0x1, R12 ;  /* 0x00000001ff007819 */ /* 0x008fe4000001140c */
[----:B------:R-:W-:Y:S02]  /*0d20*/  LOP3.LUT R2, R2, 0x6, RZ, 0xc0, !PT ;  /* 0x0000000602027812 */ /* 0x000fe400078ec0ff */
[C---:B------:R-:W-:Y:S01]  /*0d30*/  LOP3.LUT P3, RZ, R0.reuse, 0x2, RZ, 0xc0, !PT ;  /* 0x0000000200ff7812 */ /* 0x040fe2000786c0ff */
[----:B------:R-:W-:-:S03]  /*0d40*/  IMAD.SHL.U32 R0, R0, 0x40, RZ ;  /* 0x0000004000007824 */ /* 0x000fc600078e00ff */
[----:B------:R-:W-:Y:S02]  /*0d50*/  R2P PR, R16, 0x6 ;  /* 0x0000000610007804 */ /* 0x000fe40000000000 */
[----:B------:R-:W-:Y:S02]  /*0d60*/  LOP3.LUT R0, R0, 0xc0, RZ, 0xc0, !PT ;  /* 0x000000c000007812 */ /* 0x000fe400078ec0ff */
[----:B------:R-:W-:Y:S02]  /*0d70*/  LOP3.LUT P0, RZ, R13, 0x2, RZ, 0xc0, !PT ;  /* 0x000000020dff7812 */ /* 0x000fe4000780c0ff */
[----:B------:R-:W-:Y:S02]  /*0d80*/  SEL R152, R152, 0xffffffc0, !P2 ;  /* 0xffffffc098987807 */ /* 0x000fe40005000000 */
[----:B------:R-:W-:Y:S01]  /*0d90*/  SEL R157, R157, 0xffffffe0, !P0 ;  /* 0xffffffe09d9d7807 */ /* 0x000fe20004000000 */
[----:B-1----:R-:W-:Y:S01]  /*0da0*/  IMAD.U32 R3, RZ, RZ, UR4 ;  /* 0x00000004ff037e24 */ /* 0x002fe2000f8e00ff */
[----:B------:R-:W-:Y:S01]  /*0db0*/  USHF.R.S32.HI UR4, URZ, 0x1f, UR59 ;  /* 0x0000001f3f047899 */ /* 0x000fe2000801143b */
[----:B------:R-:W-:-:S02]  /*0dc0*/  IMAD R3, R11, 0x40, R2 ;  /* 0x000000400b037824 */ /* 0x000fc400078e0202 */
[----:B------:R-:W-:-:S03]  /*0dd0*/  IMAD.SHL.U32 R2, R11, 0x8, RZ ;  /* 0x000000080b027824 */ /* 0x000fc600078e00ff */
[----:B------:R1:W-:Y:S02]  /*0de0*/  STL [R1+0x20], R3 ;  /* 0x0000200301007387 */ /* 0x0003e40000100800 */
[----:B------:R-:W-:-:S04]  /*0df0*/  LOP3.LUT R2, R2, 0x8, RZ, 0xc0, !PT ;  /* 0x0000000802027812 */ /* 0x000fc800078ec0ff */
[----:B------:R-:W-:Y:S02]  /*0e00*/  LOP3.LUT R7, R2, 0x10, R4, 0xf8, !PT ;  /* 0x0000001002077812 */ /* 0x000fe400078ef804 */
[----:B-1----:R-:W-:-:S04]  /*0e10*/  SHF.R.U32.HI R3, RZ, 0x3, R0 ;  /* 0x00000003ff037819 */ /* 0x002fc80000011600 */
[----:B------:R-:W-:Y:S01]  /*0e20*/  LOP3.LUT R8, R3, R0, R2, 0x1e, !PT ;  /* 0x0000000003087212 */ /* 0x000fe200078e1e02 */
[----:B------:R-:W-:Y:S02]  /*0e30*/  IMAD.SHL.U32 R0, R16, 0x40, RZ ;  /* 0x0000004010007824 */ /* 0x000fe400078e00ff */
        /* <DEDUP_REMOVED lines=29> */
[----:B------:R-:W-:Y:S01]  /*1010*/  IADD3 R159, R158, 0x6000, RZ ;  /* 0x000060009e9f7810 */ /* 0x000fe20007ffe0ff */
[----:B-1----:R-:W-:Y:S01]  /*1020*/  IMAD.U32 R0, RZ, RZ, UR4 ;  /* 0x00000004ff007e24 */ /* 0x002fe2000f8e00ff */
[C---:B------:R-:W-:Y:S02]  /*1030*/  IADD3 R0, R4.reuse, 0x20, RZ ;  /* 0x0000002004007810 */ /* 0x040fe40007ffe0ff */
[----:B------:R-:W-:-:S05]  /*1040*/  @P3 IADD3 R0, R4, -0x20, RZ ;  /* 0xffffffe004003810 */ /* 0x000fca0007ffe0ff */
[----:B------:R2:W-:Y:S02]  /*1050*/  STL [R1+0x30], R0 ;  /* 0x0000300001007387 */ /* 0x0005e40000100800 */
.L_x_416:
        /* <DEDUP_REMOVED lines=54> */
.L_x_372:
        /* <DEDUP_REMOVED lines=58> */
.L_x_374:
        /* <DEDUP_REMOVED lines=18> */
.L_x_375:
        /* <DEDUP_REMOVED lines=15> */
[----:B------:R-:W-:Y:S02]  /*1970*/  ULDC.64 UR36, c[0x0][0x3d8] ;  /* 0x0000f60000247ab9 */ /* 0x000fe40000000a00 */
[----:B------:R-:W-:Y:S02]  /*1980*/  @!UP1 UMOV UR40, UR10 ;  /* 0x0000000a00289c82 */ /* 0x000fe40008000000 */
[----:B------:R-:W-:Y:S01]  /*1990*/  UIMAD.WIDE.U32 UR10, UR50, UR5, URZ ;  /* 0x00000005320a72a5 */ /* 0x000fe2000f8e003f */
[----:B--2---:R1:W2:Y:S02]  /*19a0*/  R2UR UR39, R0 ;  /* 0x00000000002773c2 */ /* 0x0042a400000e0000 */
[----:B-1----:R-:W5:Y:S01]  /*19b0*/  LDL R0, [R1+0x44] ;  /* 0x0000440001007983 */ /* 0x002f620000100800 */
[----:B--2---:R-:W-:-:S04]  /*19c0*/  UIMAD UR9, UR35, UR38, UR39 ;  /* 0x00000026230972a4 */ /* 0x004fc8000f8e0227 */
[----:B------:R-:W-:-:S04]  /*19d0*/  UIADD3 UR9, UR61, UR9, URZ ;  /* 0x000000093d097290 */ /* 0x000fc8000fffe03f */
[----:B------:R-:W-:-:S04]  /*19e0*/  UIMAD UR9, UR50, UR9, UR12 ;  /* 0x00000009320972a4 */ /* 0x000fc8000f8e020c */
[----:B------:R-:W-:Y:S02]  /*19f0*/  UIADD3 UR38, UR57, UR9, URZ ;  /* 0x0000000939267290 */ /* 0x000fe4000fffe03f */
[----:B------:R-:W-:Y:S01]  /*1a00*/  UIMAD UR9, UR51, UR5, URZ ;  /* 0x00000005330972a4 */ /* 0x000fe2000f8e023f */
[----:B------:R-:W1:Y:S03]  /*1a10*/  S2UR UR12, SR_CTAID.X ;  /* 0x00000000000c79c3 */ /* 0x000e660000002500 */
[----:B------:R-:W-:Y:S02]  /*1a20*/  @UP1 UIADD3 UR38, UR11, UR9, URZ ;  /* 0x000000090b261290 */ /* 0x000fe4000fffe03f */
[----:B------:R-:W-:-:S03]  /*1a30*/  USHF.L.U64.HI UR9, UR47, 0x7, UR35 ;  /* 0x000000072f097899 */ /* 0x000fc60008010223 */
[----:B---3--:R2:W3:Y:S01]  /*1a40*/  R2UR UR35, R4 ;  /* 0x00000000042373c2 */ /* 0x0084e200000e0000 */
[----:B------:R-:W-:Y:S01]  /*1a50*/  USEL UR39, UR56, UR10, !UP1 ;  /* 0x0000000a38277287 */ /* 0x000fe2000c800000 */
[----:B--2---:R-:W2:Y:S01]  /*1a60*/  I2F.RP R4, R6 ;  /* 0x0000000600047306 */ /* 0x004ea20000209400 */
[----:B-1----:R-:W-:-:S04]  /*1a70*/  UIMAD.WIDE.U32 UR10, UR12, UR36, URZ ;  /* 0x000000240c0a72a5 */ /* 0x002fc8000f8e003f */
[----:B------:R-:W-:-:S03]  /*1a80*/  UIMAD UR37, UR12, UR37, UR11 ;  /* 0x000000250c2572a4 */ /* 0x000fc6000f8e020b */
[----:B--2---:R-:W1:Y:S01]  /*1a90*/  MUFU.RCP R4, R4 ;  /* 0x0000000400047308 */ /* 0x004e620000001000 */
[----:B------:R-:W-:Y:S02]  /*1aa0*/  USHF.L.U32 UR12, UR47, 0x7, URZ ;  /* 0x000000072f0c7899 */ /* 0x000fe4000800063f */
[----:B------:R-:W-:Y:S02]  /*1ab0*/  USEL UR36, UR10, URZ, UP3 ;  /* 0x0000003f0a247287 */ /* 0x000fe40009800000 */
[----:B------:R-:W-:Y:S02]  /*1ac0*/  USEL UR10, UR12, URZ, UP6 ;  /* 0x0000003f0c0a7287 */ /* 0x000fe4000b000000 */
[----:B------:R-:W-:Y:S02]  /*1ad0*/  USEL UR9, UR9, URZ, UP6 ;  /* 0x0000003f09097287 */ /* 0x000fe4000b000000 */
[----:B------:R-:W-:Y:S01]  /*1ae0*/  UIADD3 UR10, UP0, UR8, UR10, URZ ;  /* 0x0000000a080a7290 */ /* 0x000fe2000ff1e03f */
[----:B-1----:R-:W-:-:S03]  /*1af0*/  IADD3 R4, R4, 0xffffffe, RZ ;  /* 0x0ffffffe04047810 */ /* 0x002fc60007ffe0ff */
[----:B------:R-:W-:Y:S01]  /*1b00*/  UIADD3.X UR11, UR45, UR9, URZ, UP0, !UPT ;  /* 0x000000092d0b7290 */ /* 0x000fe200087fe43f */
[----:B------:R1:W2:Y:S01]  /*1b10*/  F2I.FTZ.U32.TRUNC.NTZ R5, R4 ;  /* 0x0000000400057305 */ /* 0x0002a2000021f000 */
[----:B------:R-:W-:-:S04]  /*1b20*/  UIMAD UR9, UR51, UR10, URZ ;  /* 0x0000000a330972a4 */ /* 0x000fc8000f8e023f */
[----:B------:R-:W-:-:S05]  /*1b30*/  UIMAD UR12, UR50, UR11, UR9 ;  /* 0x0000000b320c72a4 */ /* 0x000fca000f8e0209 */
[----:B----4-:R4:W2:Y:S01]  /*1b40*/  R2UR UR11, R3 ;  /* 0x00000000030b73c2 */ /* 0x0108a200000e0000 */
[----:B-1----:R-:W-:Y:S01]  /*1b50*/  IMAD.MOV.U32 R4, RZ, RZ, RZ ;  /* 0x000000ffff047224 */ /* 0x002fe200078e00ff */
[----:B----4-:R-:W-:Y:S02]  /*1b60*/  IABS R3, UR52 ;  /* 0x0000003400037c13 */ /* 0x010fe40008000000 */
[----:B------:R-:W-:Y:S01]  /*1b70*/  ISETP.NE.AND P1, PT, RZ, c[0x0][0x1c8], PT ;  /* 0x00007200ff007a0c */ /* 0x000fe20003f25270 */
[----:B------:R-:W-:-:S03]  /*1b80*/  USEL UR37, UR37, URZ, UP3 ;  /* 0x0000003f25257287 */ /* 0x000fc60009800000 */
[----:B-----5:R2:W1:Y:S02]  /*1b90*/  R2UR UR9, R0 ;  /* 0x00000000000973c2 */ /* 0x02046400000e0000 */
[----:B--2---:R-:W-:-:S04]  /*1ba0*/  IMAD.MOV R0, RZ, RZ, -R5 ;  /* 0x000000ffff007224 */ /* 0x004fc800078e0a05 */
        /* <DEDUP_REMOVED lines=11> */
[----:B-1----:R-:W-:Y:S02]  /*1c60*/  @UP2 USEL UR9, UR9, UR5, !UP1 ;  /* 0x0000000509092287 */ /* 0x002fe4000c800000 */
[----:B------:R-:W-:-:S08]  /*1c70*/  ULDC UR11, c[0x0][0x234] ;  /* 0x00008d00000b7ab9 */ /* 0x000fd00000000800 */
[----:B------:R-:W-:-:S05]  /*1c80*/  @P2 IADD3 R4, R4, 0x1, RZ ;  /* 0x0000000104042810 */ /* 0x000fca0007ffe0ff */
[----:B------:R-:W-:Y:S01]  /*1c90*/  @!P0 IMAD.MOV R4, RZ, RZ, -R4 ;  /* 0x000000ffff048224 */ /* 0x000fe200078e0a04 */
[----:B------:R-:W-:Y:S01]  /*1ca0*/  PLOP3.LUT P0, PT, PT, PT, UP2, 0x80, 0x0 ;  /* 0x000000000000781c */ /* 0x000fe20003f0f028 */
[----:B------:R-:W-:Y:S02]  /*1cb0*/  @UP2 UIMAD UR9, UR52, UR11, UR9 ;  /* 0x0000000b340922a4 */ /* 0x000fe4000f8e0209 */
[----:B------:R-:W-:Y:S01]  /*1cc0*/  UIMAD.WIDE.U32 UR10, UR50, UR10, URZ ;  /* 0x0000000a320a72a5 */ /* 0x000fe2000f8e003f */
[----:B------:R-:W-:-:S03]  /*1cd0*/  @!P1 LOP3.LUT R4, RZ, c[0x0][0x1c8], RZ, 0x33, !PT ;  /* 0x00007200ff049a12 */ /* 0x000fc600078e33ff */
[----:B------:R-:W-:Y:S02]  /*1ce0*/  UIADD3 UR12, UR11, UR12, URZ ;  /* 0x0000000c0b0c7290 */ /* 0x000fe4000fffe03f */
[----:B---3--:R-:W-:Y:S02]  /*1cf0*/  @!UP2 UMOV UR9, UR35 ;  /* 0x000000230009ac82 */ /* 0x008fe40008000000 */
[----:B------:R-:W-:Y:S01]  /*1d00*/  USHF.R.S32.HI UR35, URZ, 0x1f, UR34 ;  /* 0x0000001f3f237899 */ /* 0x000fe20008011422 */
[----:B------:R-:W-:Y:S01]  /*1d10*/  SHF.R.S32.HI R15, RZ, 0x1f, R4 ;  /* 0x0000001fff0f7819 */ /* 0x000fe20000011404 */
        /* <DEDUP_REMOVED lines=10> */
.L_x_376:
[----:B------:R-:W2:Y:S02]  /*1dc0*/  LDL R0, [R1+0x40] ;  /* 0x0000400001007983 */ /* 0x000ea40000100800 */
[----:B--2---:R1:W2:Y:S01]  /*1dd0*/  R2UR UR5, R0 ;  /* 0x00000000000573c2 */ /* 0x0042a200000e0000 */
[----:B------:R-:W-:-:S07]  /*1de0*/  DEPBAR.LE SB1, 0x0, {2} ;  /* 0x000090040000791a */ /* 0x000fce0000000000 */
.L_x_377:
[----:B------:R-:W2:Y:S04]  /*1df0*/  LDL R3, [R1+0x4c] ;  /* 0x00004c0001037983 */ /* 0x000ea80000100800 */
[----:B------:R-:W3:Y:S01]  /*1e00*/  LDL R0, [R1+0x38] ;  /* 0x0000380001007983 */ /* 0x000ee20000100800 */
[----:B------:R-:W-:Y:S01]  /*1e10*/  USHF.R.S32.HI UR11, URZ, 0x1f, UR59 ;  /* 0x0000001f3f0b7899 */ /* 0x000fe2000801143b */
[----:B------:R-:W-:Y:S01]  /*1e20*/  SHF.R.S32.HI R245, RZ, 0x1f, R244 ;  /* 0x0000001ffff57819 */ /* 0x000fe200000114f4 */
[----:B------:R-:W-:Y:S01]  /*1e30*/  IMAD.U32 R10, RZ, RZ, UR8 ;  /* 0x00000008ff0a7e24 */ /* 0x000fe2000f8e00ff */
[----:B------:R-:W1:Y:S01]  /*1e40*/  S2R R11, SR_TID.X ;  /* 0x00000000000b7919 */ /* 0x000e620000002100 */
[----:B------:R-:W-:Y:S01]  /*1e50*/  UIADD3 UR9, UR8, UR9, URZ ;  /* 0x0000000908097290 */ /* 0x000fe2000fffe03f */
[----:B------:R-:W-:Y:S01]  /*1e60*/  BSSY B1, `(.L_x_373) ;  /* 0x0000887000017945 */ /* 0x000fe20003800000 */
[----:B-1----:R-:W-:Y:S01]  /*1e70*/  SHF.R.S32.HI R12, RZ, 0x1f, R11 ;  /* 0x0000001fff0c7819 */ /* 0x002fe2000001140b */
[----:B--2---:R1:W2:Y:S03]  /*1e80*/  R2UR UR47, R3 ;  /* 0x00000000032f73c2 */ /* 0x0042a600000e0000 */
[----:B-1----:R-:W-:Y:S01]  /*1e90*/  LEA.HI R3, R12, R11, RZ, 0x2 ;  /* 0x0000000b0c037211 */ /* 0x002fe200078f10ff */
[----:B--2---:R-:W-:-:S04]  /*1ea0*/  UIADD3 UR10, UP5, UP4, UR10, UR59, UR47 ;  /* 0x0000003b0a0a7290 */ /* 0x004fc8000fcbe02f */
[----:B------:R-:W1:Y:S01]  /*1eb0*/  S2UR UR47, SR_CTAID.Y ;  /* 0x00000000002f79c3 */ /* 0x000e620000002600 */
[----:B------:R-:W-:Y:S01]  /*1ec0*/  SHF.R.S32.HI R3, RZ, 0x2, R3 ;  /* 0x00000002ff037819 */ /* 0x000fe20000011403 */
[----:B------:R-:W-:Y:S02]  /*1ed0*/  UIADD3 UR39, UP1, UP0, UR36, UR10, UR39 ;  /* 0x0000000a24277290 */ /* 0x000fe4000f83e027 */
[----:B------:R-:W-:Y:S01]  /*1ee0*/  USHF.R.S32.HI UR36, URZ, 0x1f, UR52 ;  /* 0x0000001f3f247899 */ /* 0x000fe20008011434 */
[----:B------:R-:W-:-:S03]  /*1ef0*/  SHF.R.S32.HI R16, RZ, 0x1f, R3 ;  /* 0x0000001fff107819 */ /* 0x000fc60000011403 */
[----:B---3--:R2:W3:Y:S02]  /*1f00*/  R2UR UR10, R0 ;  /* 0x00000000000a73c2 */ /* 0x0084e400000e0000 */
[----:B--2---:R-:W-:Y:S01]  /*1f10*/  IADD3 R0, P0, R3, UR8, RZ ;  /* 0x0000000803007c10 */ /* 0x004fe2000ff1e0ff */
        /* <DEDUP_REMOVED lines=19> */
[----:B------:R-:W-:Y:S01]  /*2050*/  SHF.R.S32.HI R0, RZ, 0x5, R0 ;  /* 0x00000005ff007819 */ /* 0x000fe20000011400 */
[----:B------:R-:W-:Y:S01]  /*2060*/  ULEA.HI.SX32 UR40, UR49, 0xffffffff, 0x19 ;  /* 0xffffffff31287891 */ /* 0x000fe2000f8fca3f */
[----:B------:R-:W-:Y:S01]  /*2070*/  IADD3.X R7, R245, UR44, RZ, P0, !PT ;  /* 0x0000002cf5077c10 */ /* 0x000fe200087fe4ff */
[----:B------:R-:W-:Y:S01]  /*2080*/  IMAD.IADD R5, R11, 0x1, -R5 ;  /* 0x000000010b057824 */ /* 0x000fe200078e0a05 */
[----:B------:R-:W-:-:S02]  /*2090*/  ULDC.64 UR10, c[0x0][0x370] ;  /* 0x0000dc00000a7ab9 */ /* 0x000fc40000000a00 */
[----:B------:R-:W-:Y:S01]  /*20a0*/  UIMAD UR10, UR45, UR10, URZ ;  /* 0x0000000a2d0a72a4 */ /* 0x000fe2000f8e023f */
[----:B------:R-:W-:Y:S02]  /*20b0*/  IMAD R0, R0, UR58, R5 ;  /* 0x0000003a00007c24 */ /* 0x000fe4000f8e0205 */
[----:B------:R-:W-:Y:S01]  /*20c0*/  IMAD.WIDE.U32 R6, R10, c[0x0][0x370], R6 ;  /* 0x0000dc000a067a25 */ /* 0x000fe200078e0006 */
[----:B------:R-:W-:Y:S02]  /*20d0*/  UIMAD UR10, UR8, UR11, UR10 ;  /* 0x0000000b080a72a4 */ /* 0x000fe4000f8e020a */
[----:B------:R-:W-:Y:S01]  /*20e0*/  IADD3 R5, P0, R0, UR39, RZ ;  /* 0x0000002700057c10 */ /* 0x000fe2000ff1e0ff */
[----:B------:R-:W-:-:S03]  /*20f0*/  UMOV UR45, 0x4 ;  /* 0x00000004002d7882 */ /* 0x000fc60000000000 */
[----:B------:R-:W-:Y:S01]  /*2100*/  IADD3 R7, R7, UR10, RZ ;  /* 0x0000000a07077c10 */ /* 0x000fe2000fffe0ff */
[----:B------:R-:W-:Y:S01]  /*2110*/  ULDC.64 UR10, c[0x0][0x3c8] ;  /* 0x0000f200000a7ab9 */ /* 0x000fe20000000a00 */
[----:B------:R-:W-:Y:S01]  /*2120*/  LEA.HI.X.SX32 R194, R0, UR38, 0x1, P0 ;  /* 0x0000002600c27c11 */ /* 0x000fe200080f0eff */
[----:B------:R-:W-:Y:S01]  /*2130*/  IMAD.U32 R0, RZ, RZ, UR52 ;  /* 0x00000034ff007e24 */ /* 0x000fe2000f8e00ff */
[C---:B------:R-:W-:Y:S01]  /*2140*/  LEA R195, P0, R5.reuse, c[0x0][0x350], 0x2 ;  /* 0x0000d40005c37a11 */ /* 0x040fe200078010ff */
[----:B------:R-:W-:Y:S02]  /*2150*/  ULDC.64 UR38, c[0x0][0x200] ;  /* 0x0000800000267ab9 */ /* 0x000fe40000000a00 */
[C---:B------:R-:W-:Y:S01]  /*2160*/  IMAD.WIDE.U32 R6, R0.reuse, c[0x0][0x378], R6 ;  /* 0x0000de0000067a25 */ /* 0x040fe200078e0006 */
[----:B------:R-:W-:Y:S01]  /*2170*/  LEA.HI.X R194, R5, c[0x0][0x354], R194, 0x2, P0 ;  /* 0x0000d50005c27a11 */ /* 0x000fe200000f14c2 */
[----:B------:R-:W-:Y:S01]  /*2180*/  UIMAD.WIDE UR8, UR9, UR45, UR38 ;  /* 0x0000002d090872a5 */ /* 0x000fe2000f8e0226 */
[----:B------:R-:W-:Y:S01]  /*2190*/  PLOP3.LUT P0, PT, PT, PT, UP0, 0x80, 0x0 ;  /* 0x000000000000781c */ /* 0x000fe20003f0f008 */
[----:B------:R-:W-:Y:S01]  /*21a0*/  IMAD.WIDE.U32 R8, R0, c[0x0][0x1a8], R8 ;  /* 0x00006a0000087a25 */ /* 0x000fe200078e0008 */
[----:B------:R-:W-:-:S03]  /*21b0*/  IADD3 R7, R7, UR12, RZ ;  /* 0x0000000c07077c10 */ /* 0x000fc6000fffe0ff */
[----:B------:R-:W-:Y:S01]  /*21c0*/  IMAD R0, R16, c[0x0][0x370], RZ ;  /* 0x0000dc0010007a24 */ /* 0x000fe200078e02ff */
[----:B------:R-:W-:Y:S01]  /*21d0*/  IADD3 R9, R9, UR37, RZ ;  /* 0x0000002509097c10 */ /* 0x000fe2000fffe0ff */
[C---:B------:R-:W-:Y:S01]  /*21e0*/  IMAD.WIDE.U32 R6, R3.reuse, c[0x0][0x370], R6 ;  /* 0x0000dc0003067a25 */ /* 0x040fe200078e0006 */
[----:B------:R-:W-:Y:S01]  /*21f0*/  LEA R12, P2, R8, c[0x0][0x160], 0x1 ;  /* 0x00005800080c7a11 */ /* 0x000fe200078408ff */
[----:B------:R-:W-:Y:S02]  /*2200*/  UIMAD.WIDE UR36, UR36, UR45, UR10 ;  /* 0x0000002d242472a5 */ /* 0x000fe4000f8e020a */
[----:B------:R-:W-:Y:S01]  /*2210*/  IMAD R0, R3, c[0x0][0x374], R0 ;  /* 0x0000dd0003007a24 */ /* 0x000fe200078e0200 */
[----:B------:R-:W-:Y:S02]  /*2220*/  LEA R10, P1, R6, c[0x0][0x330], 0x1 ;  /* 0x0000cc00060a7a11 */ /* 0x000fe400078208ff */
[----:B------:R-:W-:Y:S01]  /*2230*/  LEA.HI.X R13, R8, c[0x0][0x164], R9, 0x1, P2 ;  /* 0x00005900080d7a11 */ /* 0x000fe200010f0c09 */
[----:B------:R-:W-:-:S05]  /*2240*/  IMAD.IADD R0, R7, 0x1, R0 ;  /* 0x0000000107007824 */ /* 0x000fca00078e0200 */
[----:B------:R-:W-:Y:S01]  /*2250*/  LEA.HI.X R11, R6, c[0x0][0x334], R0, 0x1, P1 ;  /* 0x0000cd00060b7a11 */ /* 0x000fe200008f0c00 */
[----:B-1----:R-:W-:Y:S05]  /*2260*/  @!P0 BRA `(.L_x_378) ;  /* 0x00007c1000008947 */ /* 0x002fea0003800000 */
        /* <DEDUP_REMOVED lines=14> */
[----:B------:R-:W-:Y:S01]  /*2350*/  UMOV UR5, UR40 ;  /* 0x0000002800057c82 */ /* 0x000fe20008000000 */
[----:B------:R-:W-:Y:S01]  /*2360*/  IMAD.MOV.U32 R186, RZ, RZ, R12 ;  /* 0x000000ffffba7224 */ /* 0x000fe200078e000c */
[----:B------:R-:W-:Y:S01]  /*2370*/  ULEA.HI UR8, UR5, UR5, URZ, 0x1 ;  /* 0x0000000505087291 */ /* 0x000fe2000f8f083f */
        /* <DEDUP_REMOVED lines=35> */
.L_x_380:
[----:B------:R-:W-:Y:S05]  /*25b0*/  BSYNC B0 ;  /* 0x0000000000007941 */ /* 0x000fea0003800000 */
.L_x_379:
        /* <DEDUP_REMOVED lines=21> */
.L_x_382:
[----:B------:R-:W-:Y:S05]  /*2710*/  BSYNC B0 ;  /* 0x0000000000007941 */ /* 0x000fea0003800000 */
.L_x_381:
        /* <DEDUP_REMOVED lines=17> */
.L_x_384:
[----:B------:R-:W-:Y:S05]  /*2830*/  BSYNC B0 ;  /* 0x0000000000007941 */ /* 0x000fea0003800000 */
.L_x_383:
        /* <DEDUP_REMOVED lines=15> */
.L_x_386:
[----:B------:R-:W-:Y:S05]  /*2930*/  BSYNC B0 ;  /* 0x0000000000007941 */ /* 0x000fea0003800000 */
.L_x_385:
        /* <DEDUP_REMOVED lines=20> */
.L_x_388:
[----:B------:R-:W-:Y:S05]  /*2a80*/  BSYNC B0 ;  /* 0x0000000000007941 */ /* 0x000fea0003800000 */
.L_x_387:
        /* <DEDUP_REMOVED lines=20> */
.L_x_390:
[----:B------:R-:W-:Y:S05]  /*2bd0*/  BSYNC B0 ;  /* 0x0000000000007941 */ /* 0x000fea0003800000 */
.L_x_389:
[----:B------:R-:W5:Y:S01]  /*2be0*/  LDL R17, [R1+0x28] ;  /* 0x0000280001117983 */ /* 0x000f620000100800 */
        /* <DEDUP_REMOVED lines=11> */
[C---:B-----5:R-:W-:Y:S02]  /*2ca0*/  IADD3 R5, R17.reuse, 0x48, RZ ;  /* 0x0000004811057810 */ /* 0x060fe40007ffe0ff */
[----:B------:R-:W-:Y:S02]  /*2cb0*/  IADD3 R6, R17, 0x8, RZ ;  /* 0x0000000811067810 */ /* 0x000fe40007ffe0ff */
[----:B------:R-:W-:Y:S02]  /*2cc0*/  ISETP.GE.AND P5, PT, R5, UR8, PT ;  /* 0x0000000805007c0c */ /* 0x000fe4000bfa6270 */
[----:B------:R-:W-:Y:S01]  /*2cd0*/  ISETP.GE.AND P6, PT, R6, UR8, PT ;  /* 0x0000000806007c0c */ /* 0x000fe2000bfc6270 */
[----:B------:R-:W-:Y:S01]  /*2ce0*/  IMAD.SHL.U32 R6, R17, 0x4, RZ ;  /* 0x0000000411067824 */ /* 0x000fe200078e00ff */
[----:B------:R-:W-:-:S02]  /*2cf0*/  SHF.R.S32.HI R13, RZ, 0x1f, R17 ;  /* 0x0000001fff0d7819 */ /* 0x000fc40000011411 */
[C---:B------:R-:W-:Y:S02]  /*2d00*/  IADD3 R12, R17.reuse, 0x40, RZ ;  /* 0x00000040110c7810 */ /* 0x040fe40007ffe0ff */
[----:B------:R-:W-:Y:S02]  /*2d10*/  IADD3 R6, P4, R6, UR10, RZ ;  /* 0x0000000a06067c10 */ /* 0x000fe4000ff9e0ff */
[----:B------:R-:W-:Y:S02]  /*2d20*/  SHF.L.U64.HI R7, R17, 0x2, R13 ;  /* 0x0000000211077819 */ /* 0x000fe4000001020d */
[----:B------:R-:W-:Y:S02]  /*2d30*/  SHF.R.S32.HI R11, RZ, 0x1f, R5 ;  /* 0x0000001fff0b7819 */ /* 0x000fe40000011405 */
[----:B------:R-:W-:Y:S02]  /*2d40*/  @!P5 LEA R10, P3, R5, UR10, 0x2 ;  /* 0x0000000a050adc11 */ /* 0x000fe4000f8610ff */
[----:B------:R-:W-:-:S02]  /*2d50*/  IADD3.X R7, R7, UR9, RZ, P4, !PT ;  /* 0x0000000907077c10 */ /* 0x000fc4000a7fe4ff */
[----:B------:R-:W-:Y:S02]  /*2d60*/  ISETP.GE.AND P4, PT, R12, UR8, PT ;  /* 0x000000080c007c0c */ /* 0x000fe4000bf86270 */
[----:B------:R-:W-:Y:S01]  /*2d70*/  @!P5 LEA.HI.X R11, R5, UR9, R11, 0x2, P3 ;  /* 0x00000009050bdc11 */ /* 0x000fe200098f140b */
[----:B------:R-:W3:Y:S01]  /*2d80*/  @!P6 LDG.E R20, [R6.64+0x20] ;  /* 0x000020200614e981 */ /* 0x000ee2000c1e1900 */
[----:B------:R-:W-:-:S03]  /*2d90*/  ISETP.GE.AND P3, PT, R17, UR8, PT ;  /* 0x0000000811007c0c */ /* 0x000fc6000bf66270 */
[----:B--2---:R5:W2:Y:S06]  /*2da0*/  @!P5 LDG.E R18, [R10.64] ;  /* 0x000000200a12d981 */ /* 0x004aac000c1e1900 */
[----:B----4-:R-:W4:Y:S04]  /*2db0*/  @!P4 LDG.E R19, [R6.64+0x100] ;  /* 0x000100200613c981 */ /* 0x010f28000c1e1900 */
[----:B------:R-:W3:Y:S04]  /*2dc0*/  @!P3 LDG.E R21, [R6.64] ;  /* 0x000000200615b981 */ /* 0x000ee8000c1e1900 */
[----:B------:R1:W-:Y:S04]  /*2dd0*/  @P2 STS [R0+0x6000], RZ ;  /* 0x006000ff00002388 */ /* 0x0003e80000000800 */
[----:B------:R1:W-:Y:S04]  /*2de0*/  @P2 STS [R0+0x6004], RZ ;  /* 0x006004ff00002388 */ /* 0x0003e80000000800 */
[----:B------:R1:W-:Y:S01]  /*2df0*/  @P2 STS.64 [R0+0x6008], RZ ;  /* 0x006008ff00002388 */ /* 0x0003e20000000a00 */
[----:B------:R-:W-:Y:S01]  /*2e00*/  IMAD R5, R15, c[0x0][0x1b0], RZ ;  /* 0x00006c000f057a24 */ /* 0x000fe200078e02ff */
[----:B------:R-:W-:Y:S03]  /*2e10*/  BSSY B0, `(.L_x_391) ;  /* 0x000001a000007945 */ /* 0x000fe60003800000 */
[----:B-----5:R-:W-:-:S02]  /*2e20*/  IMAD R10, R4, c[0x0][0x1b4], R5 ;  /* 0x00006d00040a7a24 */ /* 0x020fc400078e0205 */
[----:B------:R-:W-:-:S04]  /*2e30*/  IMAD.WIDE.U32 R4, R4, c[0x0][0x1b0], R8 ;  /* 0x00006c0004047a25 */ /* 0x000fc800078e0008 */
[----:B------:R-:W-:Y:S01]  /*2e40*/  IMAD.IADD R10, R5, 0x1, R10 ;  /* 0x00000001050a7824 */ /* 0x000fe200078e020a */
[----:B--2---:R1:W-:Y:S04]  /*2e50*/  STL [R1+0x4], R18 ;  /* 0x0000041201007387 */ /* 0x0043e80000100800 */
[----:B----4-:R1:W-:Y:S04]  /*2e60*/  STL [R1], R19 ;  /* 0x0000001301007387 */ /* 0x0103e80000100800 */
[----:B---3--:R1:W-:Y:S04]  /*2e70*/  STL [R1+0xc], R20 ;  /* 0x00000c1401007387 */ /* 0x0083e80000100800 */
[----:B------:R1:W-:Y:S01]  /*2e80*/  STL [R1+0x8], R21 ;  /* 0x0000081501007387 */ /* 0x0003e20000100800 */
        /* <DEDUP_REMOVED lines=18> */
.L_x_392:
[----:B------:R-:W-:Y:S05]  /*2fb0*/  BSYNC B0 ;  /* 0x0000000000007941 */ /* 0x000fea0003800000 */
.L_x_391:
        /* <DEDUP_REMOVED lines=19> */
.L_x_394:
[----:B------:R-:W-:Y:S05]  /*30f0*/  BSYNC B0 ;  /* 0x0000000000007941 */ /* 0x000fea0003800000 */
.L_x_393:
[----:B------:R-:W0:Y:S01]  /*3100*/  LDGDEPBAR ;  /* 0x00000000000079af */ /* 0x000e220000000000 */
[----:B-1234-:R-:W-:Y:S01]  /*3110*/  IADD3 R0, R162, 0x1000, RZ ;  /* 0x00001000a2007810 */ /* 0x01efe20007ffe0ff */
[C---:B------:R-:W-:Y:S01]  /*3120*/  IMAD.SHL.U32 R4, R17.reuse, 0x4, RZ ;  /* 0x0000000411047824 */ /* 0x040fe200078e00ff */
[C---:B------:R-:W-:Y:S01]  /*3130*/  SHF.L.U64.HI R5, R17.reuse, 0x2, R13 ;  /* 0x0000000211057819 */ /* 0x040fe2000001020d */
[----:B------:R-:W-:Y:S01]  /*3140*/  UIADD3 UR34, UR34, 0x80, URZ ;  /* 0x0000008022227890 */ /* 0x000fe2000fffe03f */
[----:B------:R-:W-:Y:S01]  /*3150*/  SEL R0, R0, R162, !P0 ;  /* 0x000000a200007207 */ /* 0x000fe20004000000 */
[----:B------:R-:W-:Y:S01]  /*3160*/  IMAD.MOV.U32 R222, RZ, RZ, R163 ;  /* 0x000000ffffde7224 */ /* 0x000fe200078e00a3 */
[----:B------:R-:W-:Y:S01]  /*3170*/  IADD3 R3, R156, 0x1000, RZ ;  /* 0x000010009c037810 */ /* 0x000fe20007ffe0ff */
[----:B------:R1:W-:Y:S01]  /*3180*/  STL [R1+0x14], R5 ;  /* 0x0000140501007387 */ /* 0x0003e20000100800 */
[----:B------:R-:W-:Y:S01]  /*3190*/  SHF.L.U32 R154, R162, 0x1, RZ ;  /* 0x00000001a29a7819 */ /* 0x000fe200000006ff */
[----:B------:R-:W-:Y:S01]  /*31a0*/  IMAD.SHL.U32 R148, R0, 0x2, RZ ;  /* 0x0000000200947824 */ /* 0x000fe200078e00ff */
[----:B------:R-:W-:Y:S01]  /*31b0*/  IADD3 R0, R17, -0x80, RZ ;  /* 0xffffff8011007810 */ /* 0x000fe20007ffe0ff */
[----:B------:R1:W-:Y:S01]  /*31c0*/  STL [R1+0x18], R4 ;  /* 0x0000180401007387 */ /* 0x0003e20000100800 */
[----:B------:R-:W-:Y:S01]  /*31d0*/  SEL R3, R3, R156, !P0 ;  /* 0x0000009c03037207 */ /* 0x000fe20004000000 */
[----:B------:R-:W-:Y:S01]  /*31e0*/  CS2R R94, SRZ ;  /* 0x00000000005e7805 */ /* 0x000fe2000001ff00 */
[----:B------:R-:W-:Y:S01]  /*31f0*/  CS2R R92, SRZ ;  /* 0x00000000005c7805 */ /* 0x000fe2000001ff00 */
[----:B------:R-:W-:Y:S01]  /*3200*/  IMAD.SHL.U32 R0, R0, 0x4, RZ ;  /* 0x0000000400007824 */ /* 0x000fe200078e00ff */
[----:B------:R-:W-:Y:S01]  /*3210*/  CS2R R98, SRZ ;  /* 0x0000000000627805 */ /* 0x000fe2000001ff00 */
[----:B------:R-:W-:Y:S01]  /*3220*/  CS2R R96, SRZ ;  /* 0x0000000000607805 */ /* 0x000fe2000001ff00 */
[----:B------:R-:W-:Y:S01]  /*3230*/  CS2R R90, SRZ ;  /* 0x00000000005a7805 */ /* 0x000fe2000001ff00 */
[----:B------:R-:W-:Y:S01]  /*3240*/  CS2R R88, SRZ ;  /* 0x0000000000587805 */ /* 0x000fe2000001ff00 */
[----:B------:R1:W-:Y:S01]  /*3250*/  STL [R1+0x10], R0 ;  /* 0x0000100001007387 */ /* 0x0003e20000100800 */
[----:B------:R-:W-:Y:S01]  /*3260*/  CS2R R86, SRZ ;  /* 0x0000000000567805 */ /* 0x000fe2000001ff00 */
[----:B------:R-:W-:Y:S01]  /*3270*/  CS2R R84, SRZ ;  /* 0x0000000000547805 */ /* 0x000fe2000001ff00 */
        /* <DEDUP_REMOVED lines=11> */
[----:B------:R-:W-:Y:S01]  /*3330*/  IADD3 R155, R154, R157, RZ ;  /* 0x0000009d9a9b7210 */ /* 0x000fe20007ffe0ff */
[----:B------:R-:W-:Y:S01]  /*3340*/  UISETP.GE.AND UP0, UPT, UR34, UR4, UPT ;  /* 0x000000042200728c */ /* 0x000fe2000bf06270 */
        /* <DEDUP_REMOVED lines=8> */
.L_x_397:
[----:B-1--4-:R-:W4:Y:S01]  /*33d0*/  LDL R0, [R1+0x20] ;  /* 0x0000200001007983 */ /* 0x012f220000100800 */
[----:B------:R-:W-:Y:S01]  /*33e0*/  IADD3 R112, R157, R148, RZ ;  /* 0x000000949d707210 */ /* 0x000fe20007ffe0ff */
[----:B------:R-:W-:Y:S01]  /*33f0*/  UISETP.GE.AND UP5, UPT, UR5, 0x1, UPT ;  /* 0x000000010500788c */ /* 0x000fe2000bfa6270 */
[----:B------:R-:W-:Y:S01]  /*3400*/  PLOP3.LUT P1, PT, PT, PT, UP0, 0x80, 0x0 ;  /* 0x000000000000781c */ /* 0x000fe20003f2f008 */
[----:B---3--:R-:W3:Y:S01]  /*3410*/  LDL R164, [R1+0xc] ;  /* 0x00000c0001a47983 */ /* 0x008ee20000100800 */
[----:B------:R-:W-:Y:S02]  /*3420*/  PLOP3.LUT P3, PT, PT, PT, UP0, 0x80, 0x0 ;  /* 0x000000000000781c */ /* 0x000fe40003f6f008 */
[----:B------:R-:W-:Y:S01]  /*3430*/  PLOP3.LUT P0, PT, PT, PT, UP0, 0x80, 0x0 ;  /* 0x000000000000781c */ /* 0x000fe20003f0f008 */
[----:B--2---:R-:W2:Y:S01]  /*3440*/  LDL R165, [R1+0x8] ;  /* 0x0000080001a57983 */ /* 0x004ea20000100800 */
        /* <DEDUP_REMOVED lines=60> */
[----:B------:R-:W4:Y:S08]  /*3810*/  LDSM.16.M88.4 R60, [R148+0x1000] ;  /* 0x00100000943c783b */ /* 0x000f300000000200 */
[----:B------:R-:W4:Y:S08]  /*3820*/  LDSM.16.M88.4 R32, [R150+0x6400] ;  /* 0x006400009620783b */ /* 0x000f300000000200 */
[----:B------:R-:W4:Y:S01]  /*3830*/  LDSM.16.M88.4 R48, [R150+0x6800] ;  /* 0x006800009630783b */ /* 0x000f220000000200 */
[----:B--2---:R-:W-:Y:S07]  /*3840*/  FSETP.NEU.FTZ.AND P2, PT, R165, -INF , PT ;  /* 0xff800000a500780b */ /* 0x004fee0003f5d000 */
[----:B------:R-:W2:Y:S01]  /*3850*/  LDSM.16.M88.4 R100, [R150+0x6c00] ;  /* 0x006c00009664783b */ /* 0x000ea20000000200 */
[-C--:B-1----:R-:W-:Y:S07]  /*3860*/  HMMA.16816.F32.BF16 R4, R64, R16.reuse, RZ ;  /* 0x000000104004723c */ /* 0x082fee00000418ff */
[----:B------:R-:W-:Y:S01]  /*3870*/  LDSM.16.M88.4 R104, [R112] ;  /* 0x000000007068783b */ /* 0x000fe20000000200 */
[C---:B----4-:R-:W-:Y:S07]  /*3880*/  HMMA.16816.F32.BF16 R8, R60.reuse, R16, RZ ;  /* 0x000000103c08723c */ /* 0x050fee00000418ff */
[----:B------:R-:W1:Y:S01]  /*3890*/  LDSM.16.M88.4 R108, [R149+0x6000] ;  /* 0x00600000956c783b */ /* 0x000e620000000200 */
[-C--:B------:R-:W-:Y:S07]  /*38a0*/  HMMA.16816.F32.BF16 R12, R60, R18.reuse, RZ ;  /* 0x000000123c0c723c */ /* 0x080fee00000418ff */
[----:B------:R-:W4:Y:S01]  /*38b0*/  LDSM.16.M88.4 R112, [R112+0x1000] ;  /* 0x001000007070783b */ /* 0x000f220000000200 */
        /* <DEDUP_REMOVED lines=9> */
[-C--:B--2---:R-:W-:Y:S08]  /*3950*/  HMMA.16816.F32.BF16 R52, R64, R100.reuse, RZ ;  /* 0x000000644034723c */ /* 0x084ff000000418ff */
[C---:B------:R-:W-:Y:S08]  /*3960*/  HMMA.16816.F32.BF16 R56, R60.reuse, R100, RZ ;  /* 0x000000643c38723c */ /* 0x040ff000000418ff */
[-C--:B------:R-:W-:Y:S08]  /*3970*/  HMMA.16816.F32.BF16 R60, R60, R102.reuse, RZ ;  /* 0x000000663c3c723c */ /* 0x080ff000000418ff */
[----:B------:R-:W-:Y:S08]  /*3980*/  HMMA.16816.F32.BF16 R64, R64, R102, RZ ;  /* 0x000000664040723c */ /* 0x000ff000000418ff */
[-C--:B-1----:R-:W-:Y:S08]  /*3990*/  HMMA.16816.F32.BF16 R4, R104, R108.reuse, R4 ;  /* 0x0000006c6804723c */ /* 0x082ff00000041804 */
[C---:B----4-:R-:W-:Y:S01]  /*39a0*/  HMMA.16816.F32.BF16 R8, R112.reuse, R108, R8 ;  /* 0x0000006c7008723c */ /* 0x050fe20000041808 */
        /* <DEDUP_REMOVED lines=39> */
[----:B---3--:R-:W-:Y:S01]  /*3c20*/  FSETP.NEU.FTZ.AND P2, PT, R164, -INF , PT ;  /* 0xff800000a400780b */ /* 0x008fe20003f5d000 */
        /* <DEDUP_REMOVED lines=348> */
[C---:B------:R-:W-:Y:S02]  /*51f0*/  @P2 IADD3 R6, R11.reuse, 0x31, RZ ;  /* 0x000000310b062810 */ /* 0x040fe40007ffe0ff */
        /* <DEDUP_REMOVED lines=352> */
[----:B------:R-:W-:Y:S02]  /*6800*/  FADD.FTZ R18, -R105, R19 ;  /* 0x0000001369127221 */ /* 0x000fe40000010100 */
        /* <DEDUP_REMOVED lines=17> */
[----:B------:R-:W-:Y:S01]  /*6920*/  FMUL.FTZ R107, R18, R4 ;  /* 0x00000004126b7220 */ /* 0x000fe20000410000 */
[----:B------:R2:W5:Y:S01]  /*6930*/  LDL.LU R162, [R1+0xfc] ;  /* 0x0000fc0001a27983 */ /* 0x0005620000300800 */
[----:B------:R-:W-:Y:S02]  /*6940*/  FMUL.FTZ R4, R7, c[0x0][0x2ec] ;  /* 0x0000bb0007047a20 */ /* 0x000fe40000410000 */
[----:B------:R-:W-:Y:S02]  /*6950*/  FADD.FTZ R19, -R105, R34 ;  /* 0x0000002269137221 */ /* 0x000fe40000010100 */
[----:B------:R-:W-:Y:S02]  /*6960*/  FMUL.FTZ R106, R17, R5 ;  /* 0x00000005116a7220 */ /* 0x000fe40000410000 */
[----:B------:R-:W-:Y:S02]  /*6970*/  FFMA.FTZ R5, -R217, R217, 1 ;  /* 0x3f800000d9057423 */ /* 0x000fe400000101d9 */
[C---:B------:R-:W-:Y:S02]  /*6980*/  FADD.FTZ R18, -R105.reuse, R35 ;  /* 0x0000002369127221 */ /* 0x040fe40000010100 */
        /* <DEDUP_REMOVED lines=68> */
[----:B------:R-:W-:Y:S02]  /*6dd0*/  FMUL.FTZ R6, R6, c[0x0][0x2ec] ;  /* 0x0000bb0006067a20 */ /* 0x000fe40000410000 */
[----:B------:R-:W-:Y:S01]  /*6de0*/  FMUL.FTZ R50, R13, R7 ;  /* 0x000000070d327220 */ /* 0x000fe20000410000 */
[----:B------:R2:W5:Y:S01]  /*6df0*/  LDL.LU R151, [R1+0xdc] ;  /* 0x0000dc0001977983 */ /* 0x0005620000300800 */
[----:B------:R-:W-:Y:S02]  /*6e00*/  FADD.FTZ R13, -R104, R24 ;  /* 0x00000018680d7221 */ /* 0x000fe40000010100 */
[----:B------:R-:W-:Y:S02]  /*6e10*/  FMUL.FTZ R5, R5, c[0x0][0x2ec] ;  /* 0x0000bb0005057a20 */ /* 0x000fe40000410000 */
[----:B------:R-:W-:Y:S02]  /*6e20*/  FMUL.FTZ R4, R4, c[0x0][0x2ec] ;  /* 0x0000bb0004047a20 */ /* 0x000fe40000410000 */
[----:B------:R-:W-:Y:S02]  /*6e30*/  FMUL.FTZ R23, R12, R6 ;  /* 0x000000060c177220 */ /* 0x000fe40000410000 */
[----:B------:R-:W-:Y:S02]  /*6e40*/  FADD.FTZ R12, -R104, R25 ;  /* 0x00000019680c7221 */ /* 0x000fe40000010100 */
[----:B------:R-:W-:Y:S02]  /*6e50*/  FMUL.FTZ R13, R99, R13 ;  /* 0x0000000d630d7220 */ /* 0x000fe40000410000 */
[----:B------:R-:W-:Y:S01]  /*6e60*/  FMUL.FTZ R20, R9, R5 ;  /* 0x0000000509147220 */ /* 0x000fe20000410000 */
[----:B------:R2:W5:Y:S01]  /*6e70*/  LDL.LU R99, [R1+0xd8] ;  /* 0x0000d80001637983 */ /* 0x0005620000300800 */
[----:B------:R-:W-:Y:S02]  /*6e80*/  FMUL.FTZ R19, R8, R4 ;  /* 0x0000000408137220 */ /* 0x000fe40000410000 */
[C---:B------:R-:W-:Y:S02]  /*6e90*/  FADD.FTZ R9, -R104.reuse, R28 ;  /* 0x0000001c68097221 */ /* 0x040fe40000010100 */
[----:B------:R-:W-:Y:S02]  /*6ea0*/  FADD.FTZ R8, -R104, R29 ;  /* 0x0000001d68087221 */ /* 0x000fe40000010100 */
[----:B------:R-:W-:Y:S02]  /*6eb0*/  FMUL.FTZ R12, R98, R12 ;  /* 0x0000000c620c7220 */ /* 0x000fe40000410000 */
[----:B------:R-:W-:Y:S01]  /*6ec0*/  FFMA.FTZ R4, -R249, R249, 1 ;  /* 0x3f800000f9047423 */ /* 0x000fe200000101f9 */
[----:B------:R2:W5:Y:S01]  /*6ed0*/  LDL.LU R98, [R1+0xd4] ;  /* 0x0000d40001627983 */ /* 0x0005620000300800 */
[----:B------:R-:W-:Y:S02]  /*6ee0*/  FMUL.FTZ R9, R97, R9 ;  /* 0x0000000961097220 */ /* 0x000fe40000410000 */
[----:B------:R-:W-:Y:S01]  /*6ef0*/  FMUL.FTZ R8, R96, R8 ;  /* 0x0000000860087220 */ /* 0x000fe20000410000 */
[----:B------:R2:W5:Y:S01]  /*6f00*/  LDL.LU R97, [R1+0xd0] ;  /* 0x0000d00001617983 */ /* 0x0005620000300800 */
[----:B------:R-:W-:Y:S02]  /*6f10*/  FMUL.FTZ R4, R4, c[0x0][0x2ec] ;  /* 0x0000bb0004047a20 */ /* 0x000fe40000410000 */
[----:B------:R-:W-:Y:S01]  /*6f20*/  FFMA.FTZ R7, -R95, R95, 1 ;  /* 0x3f8000005f077423 */ /* 0x000fe2000001015f */
[----:B------:R2:W5:Y:S01]  /*6f30*/  LDL.LU R96, [R1+0xcc] ;  /* 0x0000cc0001607983 */ /* 0x0005620000300800 */
[----:B------:R-:W-:Y:S02]  /*6f40*/  FFMA.FTZ R6, -R94, R94, 1 ;  /* 0x3f8000005e067423 */ /* 0x000fe4000001015e */
[----:B------:R-:W-:Y:S01]  /*6f50*/  FFMA.FTZ R5, -R250, R250, 1 ;  /* 0x3f800000fa057423 */ /* 0x000fe200000101fa */
[----:B------:R2:W5:Y:S01]  /*6f60*/  LDL.LU R95, [R1+0xc8] ;  /* 0x0000c800015f7983 */ /* 0x0005620000300800 */
[----:B------:R-:W-:Y:S02]  /*6f70*/  FMUL.FTZ R18, R8, R4 ;  /* 0x0000000408127220 */ /* 0x000fe40000410000 */
[----:B------:R-:W-:Y:S01]  /*6f80*/  FADD.FTZ R8, -R104, R45 ;  /* 0x0000002d68087221 */ /* 0x000fe20000010100 */
[----:B------:R2:W5:Y:S01]  /*6f90*/  LDL.LU R94, [R1+0xc4] ;  /* 0x0000c400015e7983 */ /* 0x0005620000300800 */
[----:B------:R-:W-:Y:S02]  /*6fa0*/  FFMA.FTZ R4, -R223, R223, 1 ;  /* 0x3f800000df047423 */ /* 0x000fe400000101df */
[----:B------:R-:W-:Y:S02]  /*6fb0*/  FMUL.FTZ R7, R7, c[0x0][0x2ec] ;  /* 0x0000bb0007077a20 */ /* 0x000fe40000410000 */
[----:B------:R-:W-:Y:S02]  /*6fc0*/  FMUL.FTZ R6, R6, c[0x0][0x2ec] ;  /* 0x0000bb0006067a20 */ /* 0x000fe40000410000 */
[----:B------:R-:W-:Y:S02]  /*6fd0*/  FMUL.FTZ R5, R5, c[0x0][0x2ec] ;  /* 0x0000bb0005057a20 */ /* 0x000fe40000410000 */
[----:B------:R-:W-:Y:S02]  /*6fe0*/  FMUL.FTZ R8, R243, R8 ;  /* 0x00000008f3087220 */ /* 0x000fe40000410000 */
[----:B------:R-:W-:Y:S02]  /*6ff0*/  FMUL.FTZ R4, R4, c[0x0][0x2ec] ;  /* 0x0000bb0004047a20 */ /* 0x000fe40000410000 */
[----:B------:R-:W-:Y:S02]  /*7000*/  FMUL.FTZ R49, R13, R7 ;  /* 0x000000070d317220 */ /* 0x000fe40000410000 */
[----:B------:R-:W-:Y:S02]  /*7010*/  FMUL.FTZ R22, R12, R6 ;  /* 0x000000060c167220 */ /* 0x000fe40000410000 */
[----:B------:R-:W-:Y:S02]  /*7020*/  FMUL.FTZ R16, R9, R5 ;  /* 0x0000000509107220 */ /* 0x000fe40000410000 */
[C---:B------:R-:W-:Y:S02]  /*7030*/  FADD.FTZ R13, -R104.reuse, R40 ;  /* 0x00000028680d7221 */ /* 0x040fe40000010100 */
[C---:B------:R-:W-:Y:S02]  /*7040*/  FADD.FTZ R12, -R104.reuse, R41 ;  /* 0x00000029680c7221 */ /* 0x040fe40000010100 */
[----:B------:R-:W-:Y:S02]  /*7050*/  FADD.FTZ R9, -R104, R44 ;  /* 0x0000002c68097221 */ /* 0x000fe40000010100 */
[----:B------:R-:W-:Y:S02]  /*7060*/  FFMA.FTZ R5, -R224, R224, 1 ;  /* 0x3f800000e0057423 */ /* 0x000fe400000101e0 */
[----:B------:R-:W-:Y:S02]  /*7070*/  FMUL.FTZ R41, R8, R4 ;  /* 0x0000000408297220 */ /* 0x000fe40000410000 */
[----:B------:R-:W-:Y:S02]  /*7080*/  FADD.FTZ R8, -R104, R61 ;  /* 0x0000003d68087221 */ /* 0x000fe40000010100 */
[----:B------:R-:W-:Y:S02]  /*7090*/  FFMA.FTZ R4, -R210, R210, 1 ;  /* 0x3f800000d2047423 */ /* 0x000fe400000101d2 */
[----:B------:R-:W-:Y:S02]  /*70a0*/  FMUL.FTZ R13, R93, R13 ;  /* 0x0000000d5d0d7220 */ /* 0x000fe40000410000 */
[----:B------:R-:W-:Y:S01]  /*70b0*/  FMUL.FTZ R9, R248, R9 ;  /* 0x00000009f8097220 */ /* 0x000fe20000410000 */
[----:B------:R2:W5:Y:S01]  /*70c0*/  LDL.LU R93, [R1+0xc0] ;  /* 0x0000c000015d7983 */ /* 0x0005620000300800 */
        /* <DEDUP_REMOVED lines=9> */
[----:B------:R-:W-:Y:S02]  /*7160*/  FADD.FTZ R4, -R0, R10 ;  /* 0x0000000a00047221 */ /* 0x000fe40000010100 */
[----:B------:R-:W-:Y:S02]  /*7170*/  FFMA.FTZ R7, -R234, R234, 1 ;  /* 0x3f800000ea077423 */ /* 0x000fe400000101ea */
[----:B------:R-:W-:Y:S02]  /*7180*/  FMUL.FTZ R9, R230, R9 ;  /* 0x00000009e6097220 */ /* 0x000fe40000410000 */
[----:B------:R-:W-:Y:S02]  /*7190*/  FMUL.FTZ R5, R5, c[0x0][0x2ec] ;  /* 0x0000bb0005057a20 */ /* 0x000fe40000410000 */
[C---:B------:R-:W-:Y:S02]  /*71a0*/  FADD.FTZ R10, -R0.reuse, R11 ;  /* 0x0000000b000a7221 */ /* 0x040fe40000010100 */
[----:B------:R-:W-:Y:S02]  /*71b0*/  FMUL.FTZ R11, R91, R4 ;  /* 0x000000045b0b7220 */ /* 0x000fe40000410000 */
[----:B------:R-:W-:Y:S01]  /*71c0*/  FFMA.FTZ R6, -R233, R233, 1 ;  /* 0x3f800000e9067423 */ /* 0x000fe200000101e9 */
[----:B------:R2:W5:Y:S01]  /*71d0*/  LDL.LU R91, [R1+0xb8] ;  /* 0x0000b800015b7983 */ /* 0x0005620000300800 */
[----:B------:R-:W-:Y:S02]  /*71e0*/  FMUL.FTZ R7, R7, c[0x0][0x2ec] ;  /* 0x0000bb0007077a20 */ /* 0x000fe40000410000 */
[----:B------:R-:W-:Y:S02]  /*71f0*/  FMUL.FTZ R38, R9, R5 ;  /* 0x0000000509267220 */ /* 0x000fe40000410000 */
[----:B------:R-:W-:Y:S02]  /*7200*/  FADD.FTZ R9, -R0, R14 ;  /* 0x0000000e00097221 */ /* 0x000fe40000010100 */
[----:B------:R-:W-:Y:S02]  /*7210*/  FMUL.FTZ R10, R90, R10 ;  /* 0x0000000a5a0a7220 */ /* 0x000fe40000410000 */
[----:B------:R-:W-:Y:S01]  /*7220*/  FMUL.FTZ R6, R6, c[0x0][0x2ec] ;  /* 0x0000bb0006067a20 */ /* 0x000fe20000410000 */
[----:B------:R2:W5:Y:S01]  /*7230*/  LDL.LU R90, [R1+0xb4] ;  /* 0x0000b400015a7983 */ /* 0x0005620000300800 */
        /* <DEDUP_REMOVED lines=55> */
[C---:B------:R-:W-:Y:S01]  /*75b0*/  FADD.FTZ R13, -R0.reuse, R43 ;  /* 0x0000002b000d7221 */ /* 0x040fe20000010100 */
[----:B------:R2:W5:Y:S01]  /*75c0*/  LDL.LU R76, [R1+0x7c] ;  /* 0x00007c00014c7983 */ /* 0x0005620000300800 */
[----:B------:R-:W-:Y:S02]  /*75d0*/  FMUL.FTZ R8, R75, R8 ;  /* 0x000000084b087220 */ /* 0x000fe40000410000 */
[----:B------:R-:W-:Y:S01]  /*75e0*/  FADD.FTZ R9, -R0, R46 ;  /* 0x0000002e00097221 */ /* 0x000fe20000010100 */
        /* <DEDUP_REMOVED lines=17> */
[C---:B------:R-:W-:Y:S02]  /*7700*/  FADD.FTZ R34, -R0.reuse, R59 ;  /* 0x0000003b00227221 */ /* 0x040fe40000010100 */
[----:B------:R-:W-:Y:S02]  /*7710*/  FMUL.FTZ R36, R69, R36 ;  /* 0x0000002445247220 */ /* 0x000fe40000410000 */
[----:B------:R-:W-:Y:S01]  /*7720*/  FADD.FTZ R35, -R0, R62 ;  /* 0x0000003e00237221 */ /* 0x000fe20000010100 */
[----:B------:R2:W5:Y:S01]  /*7730*/  LDL.LU R69, [R1+0x60] ;  /* 0x0000600001457983 */ /* 0x0005620000300800 */
        /* <DEDUP_REMOVED lines=21> */
[----:B------:R-:W-:Y:S02]  /*7890*/  FFMA.FTZ R6, -R240, R240, 1 ;  /* 0x3f800000f0067423 */ /* 0x000fe400000101f0 */
[----:B------:R-:W-:Y:S02]  /*78a0*/  FFMA.FTZ R5, -R238, R238, 1 ;  /* 0x3f800000ee057423 */ /* 0x000fe400000101ee */
        /* <DEDUP_REMOVED lines=13> */
[----:B-----5:R-:W-:Y:S02]  /*7980*/  ISETP.GE.AND P2, PT, R244, c[0x0][0x220], PT ;  /* 0x00008800f4007a0c */ /* 0x020fe40003f46270 */
        /* <DEDUP_REMOVED lines=30> */
.L_x_395:
        /* <DEDUP_REMOVED lines=149> */
.L_x_396:
        /* <DEDUP_REMOVED lines=143> */
[-C--:B------:R-:W-:Y:S01]  /*8db0*/  LEA.HI.X.SX32 R29, R56, R21.reuse, 0x2, P3 ;  /* 0x00000015381d7211 */ /* 0x080fe200018f16ff */
[----:B-1----:R-:W-:Y:S02]  /*8dc0*/  IMAD.U32 R58, RZ, RZ, UR19 ;  /* 0x00000013ff3a7e24 */ /* 0x002fe4000f8e00ff */
[----:B------:R-:W-:Y:S01]  /*8dd0*/  RED.E.ADD.F32.FTZ.RN.STRONG.GPU [R36.64], R16 ;  /* 0x000000102400798e */ /* 0x000fe2000c10e786 */
[----:B--2---:R-:W-:Y:S02]  /*8de0*/  IMAD.U32 R55, RZ, RZ, UR16 ;  /* 0x00000010ff377e24 */ /* 0x004fe4000f8e00ff */
[-C--:B------:R-:W-:Y:S01]  /*8df0*/  LEA.HI.X.SX32 R33, R58, R21.reuse, 0x2, P5 ;  /* 0x000000153a217211 */ /* 0x080fe200028f16ff */
[----:B------:R-:W-:Y:S01]  /*8e00*/  RED.E.ADD.F32.FTZ.RN.STRONG.GPU [R34.64], R17 ;  /* 0x000000112200798e */ /* 0x000fe2000c10e786 */
[----:B---3--:R-:W-:Y:S01]  /*8e10*/  IMAD.U32 R54, RZ, RZ, UR15 ;  /* 0x0000000fff367e24 */ /* 0x008fe2000f8e00ff */
[-C--:B------:R-:W-:Y:S02]  /*8e20*/  LEA.HI.X.SX32 R27, R55, R21.reuse, 0x2, P2 ;  /* 0x00000015371b7211 */ /* 0x080fe400010f16ff */
[----:B------:R-:W-:Y:S01]  /*8e30*/  RED.E.ADD.F32.FTZ.RN.STRONG.GPU [R32.64], R18 ;  /* 0x000000122000798e */ /* 0x000fe2000c10e786 */
[----:B----4-:R-:W-:Y:S01]  /*8e40*/  IMAD.U32 R53, RZ, RZ, UR14 ;  /* 0x0000000eff357e24 */ /* 0x010fe2000f8e00ff */
[-C--:B------:R-:W-:Y:S02]  /*8e50*/  LEA.HI.X.SX32 R25, R54, R21.reuse, 0x2, P1 ;  /* 0x0000001536197211 */ /* 0x080fe400008f16ff */
[----:B------:R-:W-:Y:S01]  /*8e60*/  RED.E.ADD.F32.FTZ.RN.STRONG.GPU [R30.64], R19 ;  /* 0x000000131e00798e */ /* 0x000fe2000c10e786 */
[----:B------:R-:W-:Y:S01]  /*8e70*/  ISETP.LT.AND P1, PT, RZ, UR5, PT ;  /* 0x00000005ff007c0c */ /* 0x000fe2000bf21270 */
[----:B------:R-:W-:Y:S01]  /*8e80*/  UIADD3 UR5, UR5, -0x1, URZ ;  /* 0xffffffff05057890 */ /* 0x000fe2000fffe03f */
[----:B------:R-:W-:Y:S01]  /*8e90*/  LEA.HI.X.SX32 R23, R53, R21, 0x2, P0 ;  /* 0x0000001535177211 */ /* 0x000fe200000f16ff */
[----:B------:R-:W-:Y:S01]  /*8ea0*/  RED.E.ADD.F32.FTZ.RN.STRONG.GPU [R28.64], R12 ;  /* 0x0000000c1c00798e */ /* 0x000fe2000c10e786 */
[----:B------:R-:W-:Y:S01]  /*8eb0*/  PLOP3.LUT P0, PT, PT, PT, UP1, 0x80, 0x0 ;  /* 0x000000000000781c */ /* 0x000fe20003f0f018 */
[----:B------:R-:W-:Y:S02]  /*8ec0*/  @UP5 UIADD3 UR12, UP1, UR12, -0x200, URZ ;  /* 0xfffffe000c0c5890 */ /* 0x000fe4000ff3e03f */
[----:B------:R-:W1:Y:S02]  /*8ed0*/  LDSM.16.MT88.4 R8, [R3] ;  /* 0x000000000308783b */ /* 0x000e640000004200 */
[----:B------:R-:W-:Y:S02]  /*8ee0*/  @UP5 UIADD3.X UR11, UR11, -0x1, URZ, UP1, !UPT ;  /* 0xffffffff0b0b5890 */ /* 0x000fe40008ffe43f */
[----:B------:R-:W-:Y:S04]  /*8ef0*/  RED.E.ADD.F32.FTZ.RN.STRONG.GPU [R26.64], R13 ;  /* 0x0000000d1a00798e */ /* 0x000fe8000c10e786 */
[----:B------:R-:W-:Y:S02]  /*8f00*/  RED.E.ADD.F32.FTZ.RN.STRONG.GPU [R24.64], R14 ;  /* 0x0000000e1800798e */ /* 0x000fe4000c10e786 */
[----:B------:R-:W-:Y:S02]  /*8f10*/  @P0 IADD3 R0, R3, 0x2000, RZ ;  /* 0x0000200003000810 */ /* 0x000fe40007ffe0ff */
        /* <DEDUP_REMOVED lines=130> */
.L_x_398:
        /* <DEDUP_REMOVED lines=19> */
.L_x_399:
        /* <DEDUP_REMOVED lines=43> */
.L_x_401:
[----:B--2---:R-:W-:Y:S05]  /*9b20*/  BSYNC B0 ;  /* 0x0000000000007941 */ /* 0x004fea0003800000 */
.L_x_400:
        /* <DEDUP_REMOVED lines=14> */
.L_x_403:
[----:B------:R-:W-:Y:S05]  /*9c10*/  BSYNC B0 ;  /* 0x0000000000007941 */ /* 0x000fea0003800000 */
.L_x_402:
        /* <DEDUP_REMOVED lines=25> */
.L_x_405:
[----:B------:R-:W-:Y:S05]  /*9db0*/  BSYNC B0 ;  /* 0x0000000000007941 */ /* 0x000fea0003800000 */
.L_x_404:
        /* <DEDUP_REMOVED lines=12> */
.L_x_378:
        /* <DEDUP_REMOVED lines=21> */
.L_x_407:
        /* <DEDUP_REMOVED lines=19> */
.L_x_408:
        /* <DEDUP_REMOVED lines=37> */
.L_x_410:
[----:B------:R-:W-:Y:S05]  /*a350*/  BSYNC B0 ;  /* 0x0000000000007941 */ /* 0x000fea0003800000 */
.L_x_409:
        /* <DEDUP_REMOVED lines=15> */
.L_x_412:
[----:B------:R-:W-:Y:S05]  /*a450*/  BSYNC B0 ;  /* 0x0000000000007941 */ /* 0x000fea0003800000 */
.L_x_411:
        /* <DEDUP_REMOVED lines=26> */
.L_x_414:
[----:B------:R-:W-:Y:S05]  /*a600*/  BSYNC B0 ;  /* 0x0000000000007941 */ /* 0x000fea0003800000 */
.L_x_413:
        /* <DEDUP_REMOVED lines=12> */
.L_x_406:
[----:B------:R-:W-:Y:S05]  /*a6d0*/  BSYNC B1 ;  /* 0x0000000000017941 */ /* 0x000fea0003800000 */
.L_x_373:
        /* <DEDUP_REMOVED lines=11> */
.L_x_415:
[----:B------:R-:W-:Y:S05]  /*a790*/  EXIT ;  /* 0x000000000000794d */ /* 0x000fea0003800000 */
.L_x_417:
        /* <DEDUP_REMOVED lines=14> */
.L_x_1335:


//--------------------- .text._ZN5flash44flash_bwd_dq_dk_dv_loop_seqk_parallel_kernelI23Flash_bwd_kernel_traitsILi32ELi128ELi128ELi8ELi4ELi4ELi4ELb1ELb0EN7cutlass10bfloat16_tE19Flash_kernel_traitsILi32ELi128ELi128ELi8ES3_EELb1ELb0ELb1ELb0ELb0ELb0ELb0EEEvNS_16Flash_bwd_paramsE --------------------------
	.section	.text._ZN5flash44flash_bwd_dq_dk_dv_loop_seqk_parallel_kernelI23Flash_bwd_kernel_traitsILi32ELi128ELi128ELi8ELi4ELi4ELi4ELb1ELb0EN7cutlass10bfloat16_tE19Flash_kernel_traitsILi32ELi128ELi128ELi8ES3_EELb1ELb0ELb1ELb0ELb0ELb0ELb0EEEvNS_16Flash_bwd_paramsE,"ax",@progbits
	.sectioninfo	@"SHI_REGISTERS=255"
	.align	128
        .global         _ZN5flash44flash_bwd_dq_dk_dv_loop_seqk_parallel_kernelI23Flash_bwd_kernel_traitsILi32ELi128ELi128ELi8ELi4ELi4ELi4ELb1ELb0EN7cutlass10bfloat16_tE19Flash_kernel_traitsILi32ELi128ELi128ELi8ES3_EELb1ELb0ELb1ELb0ELb0ELb0ELb0EEEvNS_16Flash_bwd_paramsE
        .type           _ZN5flash44flash_bwd_dq_dk_dv_loop_seqk_parallel_kernelI23Flash_bwd_kernel_traitsILi32ELi128ELi128ELi8ELi4ELi4ELi4ELb1ELb0EN7cutlass10bfloat16_tE19Flash_kernel_traitsILi32ELi128ELi128ELi8ES3_EELb1ELb0ELb1ELb0ELb0ELb0ELb0EEEvNS_16Flash_bwd_paramsE,@function
        .size           _ZN5flash44flash_bwd_dq_dk_dv_loop_seqk_parallel_kernelI23Flash_bwd_kernel_traitsILi32ELi128ELi128ELi8ELi4ELi4ELi4ELb1ELb0EN7cutlass10bfloat16_tE19Flash_kernel_traitsILi32ELi128ELi128ELi8ES3_EELb1ELb0ELb1ELb0ELb0ELb0ELb0EEEvNS_16Flash_bwd_paramsE,(.L_x_1336 - _ZN5flash44flash_bwd_dq_dk_dv_loop_seqk_parallel_kernelI23Flash_bwd_kernel_traitsILi32ELi128ELi128ELi8ELi4ELi4ELi4ELb1ELb0EN7cutlass10bfloat16_tE19Flash_kernel_traitsILi32ELi128ELi128ELi8ES3_EELb1ELb0ELb1ELb0ELb0ELb0ELb0EEEvNS_16Flash_bwd_paramsE)
        .other          _ZN5flash44flash_bwd_dq_dk_dv_loop_seqk_parallel_kernelI23Flash_bwd_kernel_traitsILi32ELi128ELi128ELi8ELi4ELi4ELi4ELb1ELb0EN7cutlass10bfloat16_tE19Flash_kernel_traitsILi32ELi128ELi128ELi8ES3_EELb1ELb0ELb1ELb0ELb0ELb0ELb0EEEvNS_16Flash_bwd_paramsE,@"STO_CUDA_ENTRY STV_DEFAULT"
_ZN5flash44flash_bwd_dq_dk_dv_loop_seqk_parallel_kernelI23Flash_bwd_kernel_traitsILi32ELi128ELi128ELi8ELi4ELi4ELi4ELb1ELb0EN7cutlass10bfloat16_tE19Flash_kernel_traitsILi32ELi128ELi128ELi8ES3_EELb1ELb0ELb1ELb0ELb0ELb0ELb0EEEvNS_16Flash_bwd_paramsE:
.text._ZN5flash44flash_bwd_dq_dk_dv_loop_seqk_parallel_kernelI23Flash_bwd_kernel_traitsILi32ELi128ELi128ELi8ELi4ELi4ELi4ELb1ELb0EN7cutlass10bfloat16_tE19Flash_kernel_traitsILi32ELi128ELi128ELi8ES3_EELb1ELb0ELb1ELb0ELb0ELb0ELb0EEEvNS_16Flash_bwd_paramsE:
        /* <DEDUP_REMOVED lines=23> */
[----:B------:R-:W-:Y:S01]  /*0170*/  IMAD.U32 R11, RZ, RZ, UR4 ;  /* 0x00000004ff0b7e24 */ /* 0x000fe2000f8e00ff */
[----:B------:R-:W-:Y:S02]  /*0180*/  ULDC UR8, c[0x0][0x1c0] ;  /* 0x0000700000087ab9 */ /* 0x000fe40000000800 */
[----:B------:R-:W-:Y:S02]  /*0190*/  ULDC.U8 UR9, c[0x0][0x328] ;  /* 0x0000ca0000097ab9 */ /* 0x000fe40000000000 */
[----:B------:R4:W-:Y:S01]  /*01a0*/  STL [R1+0x30], R11 ;  /* 0x0000300b01007387 */ /* 0x0009e20000100800 */
[----:B------:R-:W-:Y:S02]  /*01b0*/  UISETP.NE.AND UP5, UPT, UR9, URZ, UPT ;  /* 0x0000003f0900728c */ /* 0x000fe4000bfa5270 */
[----:B------:R-:W-:Y:S01]  /*01c0*/  ULDC UR13, c[0x0][0x214] ;  /* 0x00008500000d7ab9 */ /* 0x000fe20000000800 */
[----:B-1----:R-:W-:Y:S01]  /*01d0*/  SHF.R.S32.HI R6, RZ, 0x1f, R10 ;  /* 0x0000001fff067819 */ /* 0x002fe2000001140a */
[----:B--2---:R-:W-:-:S02]  /*01e0*/  UIMAD UR18, UR55, UR61, URZ ;  /* 0x0000003d371272a4 */ /* 0x004fc4000f8e023f */
[----:B------:R-:W-:Y:S01]  /*01f0*/  ULOP3.LUT UR4, UR55, UR12, URZ, 0x3c, !UPT ;  /* 0x0000000c37047292 */ /* 0x000fe2000f8e3c3f */
[CC--:B------:R-:W-:Y:S01]  /*0200*/  LEA.HI R7, R6.reuse, R10.reuse, RZ, 0x2 ;  /* 0x0000000a06077211 */ /* 0x0c0fe200078f10ff */
[----:B------:R-:W-:Y:S01]  /*0210*/  ULDC UR17, c[0x0][0x224] ;  /* 0x0000890000117ab9 */ /* 0x000fe20000000800 */
[CC--:B------:R-:W-:Y:S01]  /*0220*/  LEA.HI R5, R6.reuse, R10.reuse, RZ, 0x5 ;  /* 0x0000000a06057211 */ /* 0x0c0fe200078f28ff */
[----:B------:R-:W-:Y:S01]  /*0230*/  ULDC UR56, c[0x0][0x1c0] ;  /* 0x0000700000387ab9 */ /* 0x000fe20000000800 */
[--C-:B------:R-:W-:Y:S01]  /*0240*/  SHF.R.S32.HI R0, RZ, 0x2, R7.reuse ;  /* 0x00000002ff007819 */ /* 0x100fe20000011407 */
[----:B---3--:R-:W-:Y:S01]  /*0250*/  UIMAD UR6, UR54, UR8, UR55 ;  /* 0x00000008360672a4 */ /* 0x008fe2000f8e0237 */
[----:B------:R-:W-:Y:S01]  /*0260*/  SHF.R.S32.HI R2, RZ, 0x1f, R7 ;  /* 0x0000001fff027819 */ /* 0x000fe20000011407 */
[----:B------:R-:W-:Y:S01]  /*0270*/  USHF.R.S32.HI UR8, URZ, 0x1f, UR55 ;  /* 0x0000001f3f087899 */ /* 0x000fe20008011437 */
[CC--:B------:R-:W-:Y:S01]  /*0280*/  LEA.HI R246, R6.reuse, R10.reuse, RZ, 0x7 ;  /* 0x0000000a06f67211 */ /* 0x0c0fe200078f38ff */
[----:B------:R-:W-:Y:S01]  /*0290*/  USHF.L.U32 UR9, UR54, 0x7, URZ ;  /* 0x0000000736097899 */ /* 0x000fe2000800063f */
[----:B------:R-:W-:Y:S01]  /*02a0*/  LEA.HI R161, R6, R10, RZ, 0x3 ;  /* 0x0000000a06a17211 */ /* 0x000fe200078f18ff */
[----:B------:R-:W-:Y:S01]  /*02b0*/  UIMAD UR6, UR6, UR17, URZ ;  /* 0x00000011060672a4 */ /* 0x000fe2000f8e023f */
[----:B------:R-:W-:Y:S01]  /*02c0*/  LEA.HI R2, R2, R0, RZ, 0x3 ;  /* 0x0000000002027211 */ /* 0x000fe200078f18ff */
[----:B------:R-:W-:Y:S01]  /*02d0*/  ULDC.U8 UR10, c[0x0][0x3d0] ;  /* 0x0000f400000a7ab9 */ /* 0x000fe20000000000 */
[----:B------:R-:W-:Y:S01]  /*02e0*/  LEA.HI R6, R6, R10, RZ, 0x4 ;  /* 0x0000000a06067211 */ /* 0x000fe200078f20ff */
[----:B------:R-:W-:Y:S01]  /*02f0*/  ULDC UR11, c[0x0][0x1c0] ;  /* 0x00007000000b7ab9 */ /* 0x000fe20000000800 */
[----:B------:R-:W-:Y:S01]  /*0300*/  LOP3.LUT R3, R7, 0xfffffffc, RZ, 0xc0, !PT ;  /* 0xfffffffc07037812 */ /* 0x000fe200078ec0ff */
[----:B------:R-:W-:Y:S01]  /*0310*/  ULDC UR19, c[0x0][0x224] ;  /* 0x0000890000137ab9 */ /* 0x000fe20000000800 */
[----:B------:R-:W-:Y:S01]  /*0320*/  LOP3.LUT R4, R5, 0xffffffe0, RZ, 0xc0, !PT ;  /* 0xffffffe005047812 */ /* 0x000fe200078ec0ff */
[----:B------:R-:W-:Y:S01]  /*0330*/  ULDC UR15, c[0x0][0x1c0] ;  /* 0x00007000000f7ab9 */ /* 0x000fe20000000800 */
[----:B------:R-:W-:Y:S01]  /*0340*/  LEA.HI R7, R7, R0, RZ, 0x1 ;  /* 0x0000000007077211 */ /* 0x000fe200078f08ff */
[----:B------:R-:W-:Y:S01]  /*0350*/  IMAD.IADD R12, R10, 0x1, -R3 ;  /* 0x000000010a0c7824 */ /* 0x000fe200078e0a03 */
[----:B------:R-:W-:Y:S01]  /*0360*/  LOP3.LUT R2, R2, 0xfffffff8, RZ, 0xc0, !PT ;  /* 0xfffffff802027812 */ /* 0x000fe200078ec0ff */
[----:B------:R-:W-:Y:S01]  /*0370*/  IMAD.IADD R4, R10, 0x1, -R4 ;  /* 0x000000010a047824 */ /* 0x000fe200078e0a04 */
[----:B------:R-:W-:Y:S01]  /*0380*/  LOP3.LUT R8, R6, 0xfffffff0, RZ, 0xc0, !PT ;  /* 0xfffffff006087812 */ /* 0x000fe200078ec0ff */
[----:B------:R-:W-:Y:S01]  /*0390*/  IMAD.SHL.U32 R238, R12, 0x8, RZ ;  /* 0x000000080cee7824 */ /* 0x000fe200078e00ff */
[----:B------:R-:W-:Y:S01]  /*03a0*/  LOP3.LUT R9, R161, 0xfffffff8, RZ, 0xc0, !PT ;  /* 0xfffffff8a1097812 */ /* 0x000fe200078ec0ff */
[----:B------:R-:W-:Y:S01]  /*03b0*/  UIMAD.WIDE UR56, UR61, UR56, URZ ;  /* 0x000000383d3872a5 */ /* 0x000fe2000f8e023f */
[----:B------:R-:W-:Y:S01]  /*03c0*/  LOP3.LUT R3, R7, 0x7fffffe, RZ, 0xc0, !PT ;  /* 0x07fffffe07037812 */ /* 0x000fe200078ec0ff */
[----:B------:R-:W-:Y:S01]  /*03d0*/  IMAD.IADD R7, R0, 0x1, -R2 ;  /* 0x0000000100077824 */ /* 0x000fe200078e0a02 */
[----:B------:R-:W-:Y:S01]  /*03e0*/  SHF.R.S32.HI R2, RZ, 0x4, R6 ;  /* 0x00000004ff027819 */ /* 0x000fe20000011406 */
[C---:B------:R-:W-:Y:S01]  /*03f0*/  IMAD.IADD R8, R10.reuse, 0x1, -R8 ;  /* 0x000000010a087824 */ /* 0x040fe200078e0a08 */
[----:B------:R-:W-:Y:S01]  /*0400*/  SHF.R.S32.HI R246, RZ, 0x7, R246 ;  /* 0x00000007fff67819 */ /* 0x000fe200000114f6 */
[----:B------:R-:W-:Y:S01]  /*0410*/  IMAD.IADD R10, R10, 0x1, -R9 ;  /* 0x000000010a0a7824 */ /* 0x000fe200078e0a09 */
[----:B------:R-:W-:Y:S01]  /*0420*/  SHF.R.S32.HI R9, RZ, 0x1f, R4 ;  /* 0x0000001fff097819 */ /* 0x000fe20000011404 */
[----:B------:R-:W-:Y:S01]  /*0430*/  IMAD.IADD R248, R0, 0x1, -R3 ;  /* 0x0000000100f87824 */ /* 0x000fe200078e0a03 */
[--C-:B------:R-:W-:Y:S01]  /*0440*/  SHF.R.S32.HI R0, RZ, 0x5, R5.reuse ;  /* 0x00000005ff007819 */ /* 0x100fe20000011405 */
[----:B------:R-:W-:Y:S01]  /*0450*/  UISETP.NE.AND UP6, UPT, UR10, URZ, UPT ;  /* 0x0000003f0a00728c */ /* 0x000fe2000bfc5270 */
[----:B------:R-:W-:Y:S01]  /*0460*/  SHF.R.S32.HI R3, RZ, 0x1f, R5 ;  /* 0x0000001fff037819 */ /* 0x000fe20000011405 */
[----:B------:R-:W-:Y:S01]  /*0470*/  UIMAD UR61, UR61, UR11, URZ ;  /* 0x0000000b3d3d72a4 */ /* 0x000fe2000f8e023f */
[----:B------:R-:W-:Y:S01]  /*0480*/  LEA.HI R5, R6, R2, RZ, 0x1 ;  /* 0x0000000206057211 */ /* 0x000fe200078f08ff */
[----:B------:R-:W-:Y:S01]  /*0490*/  IMAD R248, R0, 0x8, R248 ;  /* 0x0000000800f87824 */ /* 0x000fe200078e02f8 */
[----:B------:R-:W-:Y:S01]  /*04a0*/  LEA.HI R240, R9, R4, RZ, 0x2 ;  /* 0x0000000409f07211 */ /* 0x000fe200078f10ff */
[----:B------:R-:W-:Y:S01]  /*04b0*/  IMAD.SHL.U32 R6, R12, 0x2, RZ ;  /* 0x000000020c067824 */ /* 0x000fe200078e00ff */
[----:B------:R-:W-:Y:S01]  /*04c0*/  LEA.HI R4, R3, R0, RZ, 0x2 ;  /* 0x0000000003047211 */ /* 0x000fe200078f10ff */
[----:B------:R-:W-:Y:S01]  /*04d0*/  USHF.R.S32.HI UR7, URZ, 0x1f, UR19 ;  /* 0x0000001f3f077899 */ /* 0x000fe20008011413 */
[----:B------:R-:W-:Y:S01]  /*04e0*/  LOP3.LUT R3, R5, 0xfffffffe, RZ, 0xc0, !PT ;  /* 0xfffffffe05037812 */ /* 0x000fe200078ec0ff */
[----:B------:R-:W-:Y:S01]  /*04f0*/  IMAD R228, R246, 0x2000, R6 ;  /* 0x00002000f6e47824 */ /* 0x000fe200078e0206 */
[----:B------:R-:W-:Y:S01]  /*0500*/  SHF.R.S32.HI R5, RZ, 0x3, R161 ;  /* 0x00000003ff057819 */ /* 0x000fe200000114a1 */
[----:B------:R-:W-:Y:S01]  /*0510*/  UIMAD.WIDE.U32 UR10, UR54, UR19, URZ ;  /* 0x00000013360a72a5 */ /* 0x000fe2000f8e003f */
[----:B------:R-:W-:Y:S01]  /*0520*/  LOP3.LUT R4, R4, 0xfffffffc, RZ, 0xc0, !PT ;  /* 0xfffffffc04047812 */ /* 0x000fe200078ec0ff */
[----:B----4-:R-:W-:Y:S01]  /*0530*/  IMAD.IADD R11, R2, 0x1, -R3 ;  /* 0x00000001020b7824 */ /* 0x010fe200078e0a03 */
[----:B------:R-:W-:Y:S01]  /*0540*/  LEA.HI R9, R10, R10, RZ, 0x1 ;  /* 0x0000000a0a097211 */ /* 0x000fe200078f08ff */
[----:B------:R-:W-:Y:S01]  /*0550*/  IMAD.SHL.U32 R2, R5, 0x40, RZ ;  /* 0x0000004005027824 */ /* 0x000fe200078e00ff */
[----:B------:R-:W-:Y:S01]  /*0560*/  SHF.R.S32.HI R5, RZ, 0x1f, R8 ;  /* 0x0000001fff057819 */ /* 0x000fe20000011408 */
[----:B------:R-:W-:Y:S01]  /*0570*/  IMAD.IADD R249, R0, 0x1, -R4 ;  /* 0x0000000100f97824 */ /* 0x000fe200078e0a04 */
[----:B------:R-:W-:Y:S01]  /*0580*/  UIMAD UR7, UR7, UR54, URZ ;  /* 0x00000036070772a4 */ /* 0x000fe2000f8e023f */
[----:B------:R-:W-:Y:S01]  /*0590*/  IMAD.U32 R18, RZ, RZ, UR10 ;  /* 0x0000000aff127e24 */ /* 0x000fe2000f8e00ff */
[----:B------:R-:W-:Y:S01]  /*05a0*/  LOP3.LUT R0, R2, 0xc0, RZ, 0xc0, !PT ;  /* 0x000000c002007812 */ /* 0x000fe200078ec0ff */
[----:B------:R-:W-:Y:S01]  /*05b0*/  IMAD.U32 R19, RZ, RZ, UR11 ;  /* 0x0000000bff137e24 */ /* 0x000fe2000f8e00ff */
[----:B------:R-:W-:Y:S01]  /*05c0*/  LOP3.LUT R2, R9, 0x7fffffe, RZ, 0xc0, !PT ;  /* 0x07fffffe09027812 */ /* 0x000fe200078ec0ff */
[----:B------:R-:W-:Y:S01]  /*05d0*/  ULDC UR16, c[0x0][0x1c0] ;  /* 0x0000700000107ab9 */ /* 0x000fe20000000800 */
[----:B------:R-:W-:Y:S01]  /*05e0*/  SHF.R.U32.HI R4, RZ, 0x3, R0 ;  /* 0x00000003ff047819 */ /* 0x000fe20000011600 */
[----:B------:R-:W-:Y:S01]  /*05f0*/  IMAD.U32 R252, RZ, RZ, UR7 ;  /* 0x00000007fffc7e24 */ /* 0x000fe2000f8e00ff */
[----:B------:R-:W-:Y:S01]  /*0600*/  LOP3.LUT R3, R0, 0x18, R238, 0xf8, !PT ;  /* 0x0000001800037812 */ /* 0x000fe200078ef8ee */
[----:B------:R-:W-:Y:S01]  /*0610*/  IMAD.IADD R2, R10, 0x1, -R2 ;  /* 0x000000010a027824 */ /* 0x000fe200078e0a02 */
[----:B------:R-:W-:Y:S01]  /*0620*/  LEA.HI R5, R5, R8, RZ, 0x3 ;  /* 0x0000000805057211 */ /* 0x000fe200078f18ff */
[----:B------:R-:W-:Y:S01]  /*0630*/  IMAD R0, R246, 0x8, R11 ;  /* 0x00000008f6007824 */ /* 0x000fe200078e020b */
[----:B------:R-:W-:Y:S01]  /*0640*/  LOP3.LUT R3, R3, R4, RZ, 0x3c, !PT ;  /* 0x0000000403037212 */ /* 0x000fe200078e3cff */
[----:B------:R-:W-:Y:S01]  /*0650*/  IMAD.U32 R4, RZ, RZ, UR18 ;  /* 0x00000012ff047e24 */ /* 0x000fe2000f8e00ff */
[----:B------:R-:W-:Y:S01]  /*0660*/  USHF.R.S32.HI UR7, URZ, 0x1f, UR18 ;  /* 0x0000001f3f077899 */ /* 0x000fe20008011412 */
[----:B------:R-:W-:Y:S01]  /*0670*/  IMAD R16, R0, 0x8, R2 ;  /* 0x0000000800107824 */ /* 0x000fe200078e0202 */
[----:B------:R-:W-:Y:S01]  /*0680*/  LEA.HI R0, R8, R8, RZ, 0x1 ;  /* 0x0000000808007211 */ /* 0x000fe200078f08ff */
[----:B------:R-:W-:Y:S01]  /*0690*/  IMAD.U32 R248, R248, 0x20, R3 ;  /* 0x00000020f8f87824 */ /* 0x000fe200078e0003 */
[----:B------:R1:W-:Y:S01]  /*06a0*/  STL [R1+0x2c], R4 ;  /* 0x00002c0401007387 */ /* 0x0003e20000100800 */
[----:B------:R-:W-:Y:S01]  /*06b0*/  IMAD.U32 R2, RZ, RZ, UR4 ;  /* 0x00000004ff027e24 */ /* 0x000fe2000f8e00ff */
[----:B------:R-:W-:Y:S01]  /*06c0*/  SHF.R.S32.HI R3, RZ, 0x1, R0 ;  /* 0x00000001ff037819 */ /* 0x000fe20000011400 */
[----:B------:R-:W-:Y:S01]  /*06d0*/  UIMAD UR4, UR54, UR15, UR55 ;  /* 0x0000000f360472a4 */ /* 0x000fe2000f8e0237 */
[C---:B------:R-:W-:Y:S01]  /*06e0*/  LOP3.LUT P5, RZ, R7.reuse, 0x2, RZ, 0xc0, !PT ;  /* 0x0000000207ff7812 */ /* 0x040fe200078ac0ff */
[----:B------:R-:W-:Y:S01]  /*06f0*/  ULDC UR60, c[0x0][0x2e8] ;  /* 0x0000ba00003c7ab9 */ /* 0x000fe20000000800 */
[----:B------:R2:W-:Y:S01]  /*0700*/  STL [R1+0x28], R2 ;  /* 0x0000280201007387 */ /* 0x0005e20000100800 */
[----:B------:R-:W-:Y:S01]  /*0710*/  LOP3.LUT P4, RZ, R7, 0x4, RZ, 0xc0, !PT ;  /* 0x0000000407ff7812 */ /* 0x000fe2000788c0ff */
[----:B------:R-:W-:Y:S01]  /*0720*/  ULDC UR59, c[0x0][0x2e8] ;  /* 0x0000ba00003b7ab9 */ /* 0x000fe20000000800 */
[----:B------:R-:W-:Y:S01]  /*0730*/  SEL R225, R166, 0xffffffe0, !P5 ;  /* 0xffffffe0a6e17807 */ /* 0x000fe20006800000 */
[----:B------:R-:W-:-:S02]  /*0740*/  ULDC.U8 UR5, c[0x0][0x2d8] ;  /* 0x0000b60000057ab9 */ /* 0x000fc40000000000 */
[----:B------:R-:W-:Y:S02]  /*0750*/  USHF.L.U32 UR48, UR61, 0x3, URZ ;  /* 0x000000033d307899 */ /* 0x000fe4000800063f */
[----:B------:R-:W-:Y:S02]  /*0760*/  USHF.L.U32 UR47, UR61, 0x4, URZ ;  /* 0x000000043d2f7899 */ /* 0x000fe4000800063f */
[----:B------:R-:W-:Y:S02]  /*0770*/  UIMAD UR46, UR61, 0x18, URZ ;  /* 0x000000183d2e78a4 */ /* 0x000fe4000f8e023f */
[----:B------:R-:W-:Y:S02]  /*0780*/  USHF.L.U32 UR45, UR61, 0x5, URZ ;  /* 0x000000053d2d7899 */ /* 0x000fe4000800063f */
[----:B------:R-:W-:Y:S02]  /*0790*/  UIMAD UR44, UR61, 0x28, URZ ;  /* 0x000000283d2c78a4 */ /* 0x000fe4000f8e023f */
[----:B------:R-:W-:-:S02]  /*07a0*/  UIMAD UR43, UR61, 0x30, URZ ;  /* 0x000000303d2b78a4 */ /* 0x000fc4000f8e023f */
[----:B------:R-:W-:Y:S01]  /*07b0*/  UIMAD UR42, UR61, 0x38, URZ ;  /* 0x000000383d2a78a4 */ /* 0x000fe2000f8e023f */
[----:B-1----:R-:W-:Y:S01]  /*07c0*/  LOP3.LUT R4, R0, 0x7fffffe, RZ, 0xc0, !PT ;  /* 0x07fffffe00047812 */ /* 0x002fe200078ec0ff */
[----:B------:R-:W-:Y:S01]  /*07d0*/  USHF.L.U32 UR41, UR61, 0x6, URZ ;  /* 0x000000063d297899 */ /* 0x000fe2000800063f */
[----:B------:R-:W-:Y:S01]  /*07e0*/  SHF.R.S32.HI R0, RZ, 0x1f, R0 ;  /* 0x0000001fff007819 */ /* 0x000fe20000011400 */
[----:B------:R-:W-:Y:S02]  /*07f0*/  UIMAD UR40, UR61, 0x48, URZ ;  /* 0x000000483d2878a4 */ /* 0x000fe4000f8e023f */
[----:B------:R-:W-:Y:S01]  /*0800*/  IMAD.IADD R15, R8, 0x1, -R4 ;  /* 0x00000001080f7824 */ /* 0x000fe200078e0a04 */
[----:B------:R-:W-:Y:S01]  /*0810*/  LEA.HI R0, R0, R3, RZ, 0x2 ;  /* 0x0000000300007211 */ /* 0x000fe200078f10ff */
[----:B------:R-:W-:Y:S01]  /*0820*/  IMAD.U32 R4, RZ, RZ, UR8 ;  /* 0x00000008ff047e24 */ /* 0x000fe2000f8e00ff */
[----:B--2---:R-:W-:Y:S01]  /*0830*/  LOP3.LUT R2, R5, 0xfffffff8, RZ, 0xc0, !PT ;  /* 0xfffffff805027812 */ /* 0x004fe200078ec0ff */
[----:B------:R-:W-:Y:S01]  /*0840*/  USHF.R.S32.HI UR8, URZ, 0x1f, UR54 ;  /* 0x0000001f3f087899 */ /* 0x000fe20008011436 */
[----:B------:R-:W-:Y:S01]  /*0850*/  LOP3.LUT R0, R0, 0xfffffffc, RZ, 0xc0, !PT ;  /* 0xfffffffc00007812 */ /* 0x000fe200078ec0ff */
[C---:B------:R-:W-:Y:S01]  /*0860*/  IMAD.SHL.U32 R4, R7.reuse, 0x40, RZ ;  /* 0x0000004007047824 */ /* 0x040fe200078e00ff */
[----:B------:R-:W-:Y:S01]  /*0870*/  UIMAD UR39, UR61, 0x50, URZ ;  /* 0x000000503d2778a4 */ /* 0x000fe2000f8e023f */
[----:B------:R-:W-:Y:S01]  /*0880*/  IMAD.IADD R14, R8, 0x1, -R2 ;  /* 0x00000001080e7824 */ /* 0x000fe200078e0a02 */
[----:B------:R-:W-:Y:S01]  /*0890*/  LOP3.LUT R2, R7, 0x1, RZ, 0xc0, !PT ;  /* 0x0000000107027812 */ /* 0x000fe200078ec0ff */
[----:B------:R-:W-:Y:S01]  /*08a0*/  IMAD.IADD R13, R3, 0x1, -R0 ;  /* 0x00000001030d7824 */ /* 0x000fe200078e0a00 */
[----:B------:R-:W-:Y:S01]  /*08b0*/  LOP3.LUT R4, R4, 0x1c0, RZ, 0xc0, !PT ;  /* 0x000001c004047812 */ /* 0x000fe200078ec0ff */
[----:B------:R-:W-:Y:S01]  /*08c0*/  IMAD.U32 R0, RZ, RZ, UR8 ;  /* 0x00000008ff007e24 */ /* 0x000fe2000f8e00ff */
[----:B------:R-:W-:Y:S01]  /*08d0*/  ISETP.NE.U32.AND P6, PT, R2, 0x1, PT ;  /* 0x000000010200780c */ /* 0x000fe20003fc5070 */
[----:B------:R-:W-:Y:S01]  /*08e0*/  IMAD.U32 R2, RZ, RZ, UR9 ;  /* 0x00000009ff027e24 */ /* 0x000fe2000f8e00ff */
[----:B------:R-:W-:Y:S01]  /*08f0*/  SHF.R.S32.HI R0, RZ, 0x1, R9 ;  /* 0x00000001ff007819 */ /* 0x000fe20000011409 */
[----:B------:R-:W-:Y:S01]  /*0900*/  IMAD.SHL.U32 R2, R10, 0x40, RZ ;  /* 0x000000400a027824 */ /* 0x000fe200078e00ff */
[----:B------:R-:W-:Y:S01]  /*0910*/  USHF.R.S32.HI UR9, URZ, 0x1f, UR55 ;  /* 0x0000001f3f097899 */ /* 0x000fe20008011437 */
[----:B------:R-:W-:Y:S01]  /*0920*/  LEA.HI R9, R7, R7, RZ, 0x1 ;  /* 0x0000000707097211 */ /* 0x000fe200078f08ff */
[----:B------:R-:W-:Y:S01]  /*0930*/  @!UP5 UIMAD UR8, UR54, UR16, UR55 ;  /* 0x000000103608d2a4 */ /* 0x000fe2000f8e0237 */
[C---:B------:R-:W-:Y:S01]  /*0940*/  LOP3.LUT P0, RZ, R0.reuse, 0x2, RZ, 0xc0, !PT ;  /* 0x0000000200ff7812 */ /* 0x040fe2000780c0ff */
[----:B------:R-:W-:Y:S01]  /*0950*/  IMAD.SHL.U32 R10, R0, 0x40, RZ ;  /* 0x00000040000a7824 */ /* 0x000fe200078e00ff */
[----:B------:R-:W-:Y:S01]  /*0960*/  LOP3.LUT R8, R2, 0x1c0, RZ, 0xc0, !PT ;  /* 0x000001c002087812 */ /* 0x000fe200078ec0ff */
[----:B------:R-:W-:Y:S01]  /*0970*/  IMAD.SHL.U32 R0, R249, 0x10, RZ ;  /* 0x00000010f9007824 */ /* 0x000fe200078e00ff */
[----:B------:R-:W-:Y:S01]  /*0980*/  LOP3.LUT R2, R9, 0x3fffffe, RZ, 0xc0, !PT ;  /* 0x03fffffe09027812 */ /* 0x000fe200078ec0ff */
[----:B------:R-:W-:Y:S01]  /*0990*/  IMAD.U32 R3, RZ, RZ, UR9 ;  /* 0x00000009ff037e24 */ /* 0x000fe2000f8e00ff */
[----:B------:R-:W-:Y:S01]  /*09a0*/  SHF.R.S32.HI R3, RZ, 0x3, R5 ;  /* 0x00000003ff037819 */ /* 0x000fe20000011405 */
[----:B------:R-:W-:Y:S01]  /*09b0*/  @UP5 UIMAD UR9, UR54, UR13, URZ ;  /* 0x0000000d360952a4 */ /* 0x000fe2000f8e023f */
[----:B------:R-:W-:Y:S01]  /*09c0*/  LEA.HI.SX32 R240, R240, R0, 0x1e ;  /* 0x00000000f0f07211 */ /* 0x000fe200078ff2ff */
[----:B------:R-:W-:Y:S01]  /*09d0*/  IMAD.IADD R12, R7, 0x1, -R2 ;  /* 0x00000001070c7824 */ /* 0x000fe200078e0a02 */
[----:B------:R-:W-:Y:S01]  /*09e0*/  LOP3.LUT R5, R8, 0x30, R0, 0xf8, !PT ;  /* 0x0000003008057812 */ /* 0x000fe200078ef800 */
[----:B------:R-:W-:Y:S01]  /*09f0*/  IMAD.SHL.U32 R2, R249, 0x400, RZ ;  /* 0x00000400f9027824 */ /* 0x000fe200078e00ff */
[----:B------:R-:W-:Y:S01]  /*0a00*/  LOP3.LUT R0, R10, 0xc0, RZ, 0xc0, !PT ;  /* 0x000000c00a007812 */ /* 0x000fe200078ec0ff */
[----:B------:R-:W-:Y:S01]  /*0a10*/  IMAD R15, R3, 0x8, R15 ;  /* 0x00000008030f7824 */ /* 0x000fe200078e020f */
[--C-:B------:R-:W-:Y:S01]  /*0a20*/  LOP3.LUT R5, R5, 0x8, R161.reuse, 0xf8, !PT ;  /* 0x0000000805057812 */ /* 0x100fe200078ef8a1 */
[----:B------:R-:W-:Y:S01]  /*0a30*/  IMAD R163, R3, 0x200, R2 ;  /* 0x0000020003a37824 */ /* 0x000fe200078e0202 */
[----:B------:R-:W-:Y:S01]  /*0a40*/  LOP3.LUT R161, R0, 0x8, R161, 0xf8, !PT ;  /* 0x0000000800a17812 */ /* 0x000fe200078ef8a1 */
[----:B------:R-:W-:Y:S01]  /*0a50*/  IMAD.U32 R3, RZ, RZ, UR6 ;  /* 0x00000006ff037e24 */ /* 0x000fe2000f8e00ff */
[----:B------:R-:W-:Y:S01]  /*0a60*/  SHF.R.U32.HI R0, RZ, 0x3, R0 ;  /* 0x00000003ff007819 */ /* 0x000fe20000011600 */
[----:B------:R-:W-:Y:S01]  /*0a70*/  USHF.L.U32 UR6, UR4, 0x5, URZ ;  /* 0x0000000504067899 */ /* 0x000fe2000800063f */
[----:B------:R-:W-:Y:S01]  /*0a80*/  LEA.HI R4, R4, R4, RZ, 0x1d ;  /* 0x0000000404047211 */ /* 0x000fe200078fe8ff */
[----:B------:R-:W-:Y:S01]  /*0a90*/  UIMAD UR4, UR57, UR10, URZ ;  /* 0x0000000a390472a4 */ /* 0x000fe2000f8e023f */
[----:B------:R-:W-:Y:S01]  /*0aa0*/  LOP3.LUT R161, R161, R0, RZ, 0x3c, !PT ;  /* 0x00000000a1a17212 */ /* 0x000fe200078e3cff */
[----:B------:R-:W-:Y:S01]  /*0ab0*/  IMAD.U32 R0, RZ, RZ, UR9 ;  /* 0x00000009ff007e24 */ /* 0x000fe2000f8e00ff */
[----:B------:R-:W-:Y:S01]  /*0ac0*/  IADD3 R228, R4, R228, R2 ;  /* 0x000000e404e47210 */ /* 0x000fe20007ffe002 */
[----:B------:R-:W-:Y:S01]  /*0ad0*/  UIMAD.WIDE.U32 UR10, UR56, UR10, URZ ;  /* 0x0000000a380a72a5 */ /* 0x000fe2000f8e003f */
[----:B------:R-:W-:Y:S01]  /*0ae0*/  SHF.R.U32.HI R2, RZ, 0x3, R8 ;  /* 0x00000003ff027819 */ /* 0x000fe20000011608 */
[----:B------:R-:W-:Y:S01]  /*0af0*/  @!UP5 UIMAD UR8, UR8, UR13, URZ ;  /* 0x0000000d0808d2a4 */ /* 0x000fe2000f8e023f */
[----:B------:R1:W-:Y:S01]  /*0b00*/  STL [R1+0x24], R0 ;  /* 0x0000240001007387 */ /* 0x0003e20000100800 */
[----:B------:R-:W-:Y:S01]  /*0b10*/  IMAD.SHL.U32 R228, R228, 0x2, RZ ;  /* 0x00000002e4e47824 */ /* 0x000fe200078e00ff */
[----:B------:R-:W-:Y:S01]  /*0b20*/  LOP3.LUT R5, R5, R2, RZ, 0x3c, !PT ;  /* 0x0000000205057212 */ /* 0x000fe200078e3cff */
[----:B------:R-:W-:Y:S01]  /*0b30*/  IMAD.U32 R2, RZ, RZ, UR4 ;  /* 0x00000004ff027e24 */ /* 0x000fe2000f8e00ff */
[----:B------:R2:W-:Y:S01]  /*0b40*/  STL [R1+0x20], R3 ;  /* 0x0000200301007387 */ /* 0x0005e20000100800 */
[----:B------:R-:W-:Y:S01]  /*0b50*/  USHF.L.U32 UR4, UR61, 0x7, URZ ;  /* 0x000000073d047899 */ /* 0x000fe2000800063f */
[----:B------:R-:W-:Y:S01]  /*0b60*/  SEL R224, R224, 0x10, !P6 ;  /* 0x00000010e0e07807 */ /* 0x000fe20007000000 */
[----:B------:R-:W-:Y:S01]  /*0b70*/  IMAD.U32 R161, R16, 0x20, R161 ;  /* 0x0000002010a17824 */ /* 0x000fe200078e00a1 */
[C---:B------:R-:W-:Y:S01]  /*0b80*/  IADD3 R223, R228.reuse, 0x40, RZ ;  /* 0x00000040e4df7810 */ /* 0x040fe20007ffe0ff */
[C---:B------:R-:W-:Y:S01]  /*0b90*/  IMAD R5, R11.reuse, 0x200, R5 ;  /* 0x000002000b057824 */ /* 0x040fe200078e0205 */
[----:B------:R-:W-:Y:S01]  /*0ba0*/  @P4 IADD3 R223, R228, -0x40, RZ ;  /* 0xffffffc0e4df4810 */ /* 0x000fe20007ffe0ff */
[----:B------:R-:W-:Y:S01]  /*0bb0*/  IMAD.U32 R4, RZ, RZ, UR4 ;  /* 0x00000004ff047e24 */ /* 0x000fe2000f8e00ff */
[----:B------:R-:W-:Y:S01]  /*0bc0*/  SEL R162, R166, 0xffffffe0, !P0 ;  /* 0xffffffe0a6a27807 */ /* 0x000fe20004000000 */
[----:B------:R-:W-:Y:S01]  /*0bd0*/  IMAD.SHL.U32 R4, R11, 0x10, RZ ;  /* 0x000000100b047824 */ /* 0x000fe200078e00ff */
[----:B------:R-:W-:Y:S01]  /*0be0*/  UIMAD UR38, UR61, 0x58, URZ ;  /* 0x000000583d2678a4 */ /* 0x000fe2000f8e023f */
[----:B------:R-:W-:Y:S01]  /*0bf0*/  IMAD.IADD R229, R228, 0x1, R224 ;  /* 0x00000001e4e57824 */ /* 0x000fe200078e02e0 */
[----:B------:R-:W-:Y:S01]  /*0c00*/  UIMAD UR37, UR61, 0x60, URZ ;  /* 0x000000603d2578a4 */ /* 0x000fe2000f8e023f */
[----:B------:R-:W-:Y:S01]  /*0c10*/  IMAD.SHL.U32 R161, R161, 0x2, RZ ;  /* 0x00000002a1a17824 */ /* 0x000fe200078e00ff */
[----:B------:R-:W-:Y:S01]  /*0c20*/  UIMAD UR36, UR61, 0x68, URZ ;  /* 0x000000683d2478a4 */ /* 0x000fe2000f8e023f */
[----:B------:R-:W-:Y:S01]  /*0c30*/  IMAD.IADD R224, R224, 0x1, R223 ;  /* 0x00000001e0e07824 */ /* 0x000fe200078e02df */
[----:B------:R-:W-:Y:S01]  /*0c40*/  UIMAD UR35, UR61, 0x70, URZ ;  /* 0x000000703d2378a4 */ /* 0x000fe2000f8e023f */
[--C-:B------:R-:W-:Y:S01]  /*0c50*/  IMAD.IADD R230, R228, 0x1, R225.reuse ;  /* 0x00000001e4e67824 */ /* 0x100fe200078e02e1 */
[----:B------:R-:W-:Y:S01]  /*0c60*/  UIMAD UR34, UR61, 0x78, URZ ;  /* 0x000000783d2278a4 */ /* 0x000fe2000f8e023f */
[----:B------:R-:W-:Y:S01]  /*0c70*/  IMAD.IADD R227, R229, 0x1, R225 ;  /* 0x00000001e5e37824 */ /* 0x000fe200078e02e1 */
[----:B------:R-:W-:Y:S01]  /*0c80*/  UIADD3 UR33, -UR4, URZ, URZ ;  /* 0x0000003f04217290 */ /* 0x000fe2000fffe13f */
[----:B-1----:R-:W-:Y:S01]  /*0c90*/  IMAD R0, R249, 0x200, R6 ;  /* 0x00000200f9007824 */ /* 0x002fe200078e0206 */
[----:B------:R-:W-:Y:S01]  /*0ca0*/  UMOV UR58, 0xffffe000 ;  /* 0xffffe000003a7882 */ /* 0x000fe20000000000 */
[----:B------:R-:W-:Y:S01]  /*0cb0*/  IMAD.IADD R226, R225, 0x1, R223 ;  /* 0x00000001e1e27824 */ /* 0x000fe200078e02df */
[----:B------:R-:W-:Y:S01]  /*0cc0*/  ULDC.64 UR12, c[0x0][0x118] ;  /* 0x00004600000c7ab9 */ /* 0x000fe20000000a00 */
[----:B------:R-:W-:-:S02]  /*0cd0*/  IMAD R12, R12, 0x20, R0 ;  /* 0x000000200c0c7824 */ /* 0x000fc400078e0200 */
[----:B------:R-:W-:Y:S01]  /*0ce0*/  IMAD.U32 R0, RZ, RZ, UR6 ;  /* 0x00000006ff007e24 */ /* 0x000fe2000f8e00ff */
[----:B------:R-:W-:Y:S01]  /*0cf0*/  USHF.R.S32.HI UR6, URZ, 0x1f, UR6 ;  /* 0x0000001f3f067899 */ /* 0x000fe20008011406 */
[----:B--2---:R-:W-:Y:S02]  /*0d00*/  IMAD.U32 R3, RZ, RZ, UR11 ;  /* 0x0000000bff037e24 */ /* 0x004fe4000f8e00ff */
[----:B------:R-:W-:Y:S01]  /*0d10*/  IMAD.IADD R162, R161, 0x1, R162 ;  /* 0x00000001a1a27824 */ /* 0x000fe200078e02a2 */
[----:B------:R1:W-:Y:S01]  /*0d20*/  STL [R1+0x1c], R0 ;  /* 0x00001c0001007387 */ /* 0x0003e20000100800 */
[----:B------:R-:W-:-:S03]  /*0d30*/  IMAD.IADD R225, R225, 0x1, R224 ;  /* 0x00000001e1e17824 */ /* 0x000fc600078e02e0 */
[----:B------:R2:W-:Y:S01]  /*0d40*/  STL [R1+0x18], R2 ;  /* 0x0000180201007387 */ /* 0x0005e20000100800 */
[----:B-1----:R-:W-:Y:S01]  /*0d50*/  SHF.R.S32.HI R0, RZ, 0x1, R9 ;  /* 0x00000001ff007819 */ /* 0x002fe20000011409 */
[----:B--2---:R-:W-:-:S03]  /*0d60*/  IMAD.U32 R2, RZ, RZ, UR7 ;  /* 0x00000007ff027e24 */ /* 0x004fc6000f8e00ff */
[C---:B------:R-:W-:Y:S01]  /*0d70*/  LOP3.LUT P3, RZ, R0.reuse, 0x2, RZ, 0xc0, !PT ;  /* 0x0000000200ff7812 */ /* 0x040fe2000786c0ff */
[----:B------:R-:W-:Y:S01]  /*0d80*/  IMAD.SHL.U32 R0, R0, 0x40, RZ ;  /* 0x0000004000007824 */ /* 0x000fe200078e00ff */
[----:B------:R-:W-:Y:S01]  /*0d90*/  USHF.R.S32.HI UR7, URZ, 0x1f, UR4 ;  /* 0x0000001f3f077899 */ /* 0x000fe20008011404 */
[----:B------:R1:W-:Y:S01]  /*0da0*/  STL [R1+0x14], R2 ;  /* 0x0000140201007387 */ /* 0x0003e20000100800 */
[----:B------:R-:W-:Y:S02]  /*0db0*/  R2P PR, R14, 0x6 ;  /* 0x000000060e007804 */ /* 0x000fe40000000000 */
[----:B------:R-:W-:Y:S02]  /*0dc0*/  LOP3.LUT R0, R0, 0xc0, RZ, 0xc0, !PT ;  /* 0x000000c000007812 */ /* 0x000fe400078ec0ff */
[----:B------:R-:W-:Y:S02]  /*0dd0*/  LOP3.LUT P0, RZ, R13, 0x2, RZ, 0xc0, !PT ;  /* 0x000000020dff7812 */ /* 0x000fe4000780c0ff */
[----:B------:R-:W-:-:S02]  /*0de0*/  SEL R164, R164, 0xffffffc0, !P2 ;  /* 0xffffffc0a4a47807 */ /* 0x000fc40005000000 */
[----:B------:R-:W-:Y:S01]  /*0df0*/  SEL R166, R166, 0xffffffe0, !P0 ;  /* 0xffffffe0a6a67807 */ /* 0x000fe20004000000 */
[----:B-1----:R-:W-:-:S05]  /*0e00*/  IMAD.U32 R2, RZ, RZ, UR10 ;  /* 0x0000000aff027e24 */ /* 0x002fca000f8e00ff */
[----:B------:R1:W-:Y:S02]  /*0e10*/  STL.64 [R1], R2 ;  /* 0x0000000201007387 */ /* 0x0003e40000100a00 */
[----:B-1----:R-:W-:Y:S01]  /*0e20*/  IMAD.SHL.U32 R2, R246, 0x8, RZ ;  /* 0x00000008f6027824 */ /* 0x002fe200078e00ff */
[----:B------:R-:W-:-:S04]  /*0e30*/  SHF.R.U32.HI R3, RZ, 0x3, R0 ;  /* 0x00000003ff037819 */ /* 0x000fc80000011600 */
        /* <DEDUP_REMOVED lines=20> */
[C---:B------:R-:W-:Y:S01]  /*0f80*/  IADD3 R251, R250.reuse, 0x20, RZ ;  /* 0x00000020fafb7810 */ /* 0x040fe20007ffe0ff */
[----:B------:R-:W-:Y:S01]  /*0f90*/  IMAD.U32 R2, RZ, RZ, UR8 ;  /* 0x00000008ff027e24 */ /* 0x000fe2000f8e00ff */
[----:B------:R-:W-:Y:S01]  /*0fa0*/  LEA R163, R163, 0x8000, 0x1 ;  /* 0x00008000a3a37811 */ /* 0x000fe200078e08ff */
[----:B------:R-:W-:Y:S01]  /*0fb0*/  IMAD.U32 R0, RZ, RZ, UR7 ;  /* 0x00000007ff007e24 */ /* 0x000fe2000f8e00ff */
[----:B------:R-:W-:Y:S01]  /*0fc0*/  @P3 IADD3 R251, R250, -0x20, RZ ;  /* 0xffffffe0fafb3810 */ /* 0x000fe20007ffe0ff */
[----:B------:R-:W-:Y:S01]  /*0fd0*/  IMAD.IADD R168, R4, 0x1, R3 ;  /* 0x0000000104a87824 */ /* 0x000fe200078e0203 */
[----:B------:R1:W-:Y:S01]  /*0fe0*/  STL [R1+0x10], R2 ;  /* 0x0000100201007387 */ /* 0x0003e20000100800 */
[C---:B------:R-:W-:Y:S01]  /*0ff0*/  IADD3 R169, R163.reuse, 0x20, RZ ;  /* 0x00000020a3a97810 */ /* 0x040fe20007ffe0ff */
[C---:B------:R-:W-:Y:S01]  /*1000*/  IMAD.IADD R165, R163.reuse, 0x1, R164 ;  /* 0x00000001a3a57824 */ /* 0x040fe200078e02a4 */
[----:B------:R-:W-:Y:S01]  /*1010*/  @P1 IADD3 R169, R163, -0x20, RZ ;  /* 0xffffffe0a3a91810 */ /* 0x000fe20007ffe0ff */
[----:B------:R2:W-:Y:S03]  /*1020*/  STL [R1+0xc], R0 ;  /* 0x00000c0001007387 */ /* 0x0005e60000100800 */
[C---:B------:R-:W-:Y:S01]  /*1030*/  IADD3 R172, R169.reuse, 0x2000, RZ ;  /* 0x00002000a9ac7810 */ /* 0x040fe20007ffe0ff */
[----:B------:R-:W-:Y:S01]  /*1040*/  IMAD.IADD R164, R164, 0x1, R169 ;  /* 0x00000001a4a47824 */ /* 0x000fe200078e02a9 */
[----:B------:R-:W-:-:S02]  /*1050*/  IADD3 R171, R169, 0x4000, RZ ;  /* 0x00004000a9ab7810 */ /* 0x000fc40007ffe0ff */
[----:B------:R-:W-:Y:S01]  /*1060*/  IADD3 R170, R169, 0x6000, RZ ;  /* 0x00006000a9aa7810 */ /* 0x000fe20007ffe0ff */
[----:B-1----:R-:W-:Y:S02]  /*1070*/  IMAD.SHL.U32 R2, R5, 0x2, RZ ;  /* 0x0000000205027824 */ /* 0x002fe400078e00ff */
[----:B--2---:R-:W-:-:S05]  /*1080*/  IMAD.U32 R0, RZ, RZ, UR6 ;  /* 0x00000006ff007e24 */ /* 0x004fca000f8e00ff */
[----:B------:R1:W-:Y:S02]  /*1090*/  STL [R1+0x8], R0 ;  /* 0x0000080001007387 */ /* 0x0003e40000100800 */
.L_x_464:
[----:B------:R-:W-:Y:S02]  /*10a0*/  ULDC.64 UR6, c[0x0][0x250] ;  /* 0x0000940000067ab9 */ /* 0x000fe40000000a00 */
[----:B------:R-:W-:Y:S02]  /*10b0*/  UISETP.NE.U32.AND UP3, UPT, URZ, UR6, UPT ;  /* 0x000000063f00728c */ /* 0x000fe4000bf65070 */
[----:B------:R-:W-:Y:S02]  /*10c0*/  USHF.L.U32 UR15, UR54, 0x2, URZ ;  /* 0x00000002360f7899 */ /* 0x000fe4000800063f */
[----:B------:R-:W-:Y:S02]  /*10d0*/  UISETP.NE.AND.EX UP3, UPT, URZ, UR7, UPT, UP3 ;  /* 0x000000073f00728c */ /* 0x000fe4000bf65330 */
[----:B------:R-:W-:Y:S02]  /*10e0*/  USHF.R.S32.HI UR50, URZ, 0x1f, UR54 ;  /* 0x0000001f3f327899 */ /* 0x000fe40008011436 */
[----:B------:R-:W-:-:S02]  /*10f0*/  ULDC.64 UR52, c[0x0][0x118] ;  /* 0x0000460000347ab9 */ /* 0x000fc40000000a00 */
[----:B------:R-:W-:Y:S01]  /*1100*/  USHF.L.U64.HI UR4, UR54, 0x2, UR50 ;  /* 0x0000000236047899 */ /* 0x000fe20008010232 */
[----:B------:R-:W-:-:S04]  /*1110*/  PLOP3.LUT P0, PT, PT, PT, UP3, 0x80, 0x0 ;  /* 0x000000000000781c */ /* 0x000fc80003f0f038 */
[----:B------:R-:W-:-:S04]  /*1120*/  @UP3 UIADD3 UR6, UP0, UR15, UR6, URZ ;  /* 0x000000060f063290 */ /* 0x000fc8000ff1e03f */
[----:B------:R-:W-:Y:S02]  /*1130*/  @UP3 UIADD3.X UR7, UR4, UR7, URZ, UP0, !UPT ;  /* 0x0000000704073290 */ /* 0x000fe400087fe43f */
[----:B-12---:R-:W-:Y:S01]  /*1140*/  IMAD.U32 R8, RZ, RZ, UR6 ;  /* 0x00000006ff087e24 */ /* 0x006fe2000f8e00ff */
[----:B------:R-:W-:Y:S02]  /*1150*/  ULDC.U8 UR6, c[0x0][0x312] ;  /* 0x0000c48000067ab9 */ /* 0x000fe40000000000 */
[----:B------:R-:W-:Y:S01]  /*1160*/  UISETP.NE.AND UP4, UPT, UR6, URZ, UPT ;  /* 0x0000003f0600728c */ /* 0x000fe2000bf85270 */
[----:B------:R-:W-:Y:S02]  /*1170*/  IMAD.U32 R9, RZ, RZ, UR7 ;  /* 0x00000007ff097e24 */ /* 0x000fe4000f8e00ff */
[----:B------:R-:W-:Y:S02]  /*1180*/  ULDC.64 UR6, c[0x0][0x240] ;  /* 0x0000900000067ab9 */ /* 0x000fe40000000a00 */
[----:B------:R-:W-:Y:S01]  /*1190*/  UISETP.NE.U32.AND UP1, UPT, URZ, UR6, UPT ;  /* 0x000000063f00728c */ /* 0x000fe2000bf25070 */
[----:B------:R-:W2:Y:S01]  /*11a0*/  @P0 LDG.E R8, [R8.64] ;  /* 0x0000003408080981 */ /* 0x000ea2000c1e1900 */
[----:B------:R-:W-:-:S02]  /*11b0*/  UIADD3 UR6, UP0, UR15, UR6, URZ ;  /* 0x000000060f067290 */ /* 0x000fc4000ff1e03f */
[----:B------:R-:W-:Y:S02]  /*11c0*/  UISETP.NE.AND.EX UP1, UPT, URZ, UR7, UPT, UP1 ;  /* 0x000000073f00728c */ /* 0x000fe4000bf25310 */
[----:B------:R-:W-:Y:S02]  /*11d0*/  UIADD3.X UR8, UR4, UR7, URZ, UP0, !UPT ;  /* 0x0000000704087290 */ /* 0x000fe400087fe43f */
[----:B------:R-:W-:Y:S01]  /*11e0*/  IMAD.U32 R6, RZ, RZ, UR6 ;  /* 0x00000006ff067e24 */ /* 0x000fe2000f8e00ff */
[----:B------:R-:W-:Y:S01]  /*11f0*/  ULDC.64 UR6, c[0x0][0x248] ;  /* 0x0000920000067ab9 */ /* 0x000fe20000000a00 */
[----:B------:R-:W-:Y:S01]  /*1200*/  PLOP3.LUT P2, PT, PT, PT, UP1, 0x80, 0x0 ;  /* 0x000000000000781c */ /* 0x000fe20003f4f018 */
[----:B------:R-:W-:Y:S01]  /*1210*/  UISETP.EQ.U32.AND UP2, UPT, URZ, UR6, UPT ;  /* 0x000000063f00728c */ /* 0x000fe2000bf42070 */
[----:B------:R-:W-:Y:S01]  /*1220*/  IMAD.U32 R7, RZ, RZ, UR8 ;  /* 0x00000008ff077e24 */ /* 0x000fe2000f8e00ff */
[----:B------:R-:W-:Y:S02]  /*1230*/  UIADD3 UR6, UP0, UR15, UR6, URZ ;  /* 0x000000060f067290 */ /* 0x000fe4000ff1e03f */
[----:B------:R-:W-:-:S02]  /*1240*/  UISETP.EQ.OR.EX UP2, UPT, URZ, UR7, !UP4, UP2 ;  /* 0x000000073f00728c */ /* 0x000fc4000e742720 */
        /* <DEDUP_REMOVED lines=27> */
.L_x_418:
        /* <DEDUP_REMOVED lines=67> */
.L_x_420:
        /* <DEDUP_REMOVED lines=18> */
.L_x_421:
[----:B------:R-:W2:Y:S01]  /*1950*/  LDL R6, [R1+0x18] ;  /* 0x0000180001067983 */ /* 0x000ea20000100800 */
[----:B------:R-:W-:-:S03]  /*1960*/  ULDC.64 UR16, c[0x0][0x370] ;  /* 0x0000dc0000107ab9 */ /* 0x000fc60000000a00 */
[----:B------:R-:W3:Y:S01]  /*1970*/  LDL.64 R4, [R1] ;  /* 0x0000000001047983 */ /* 0x000ee20000100a00 */
[----:B------:R-:W-:Y:S01]  /*1980*/  @UP3 UIMAD.WIDE.U32 UR10, UR6, UR16, URZ ;  /* 0x00000010060a32a5 */ /* 0x000fe2000f8e003f */
[----:B------:R-:W1:Y:S01]  /*1990*/  R2UR UR20, R252 ;  /* 0x00000000fc1473c2 */ /* 0x000e6200000e0000 */
[----:B------:R-:W-:Y:S02]  /*19a0*/  IMAD.U32 R3, RZ, RZ, UR5 ;  /* 0x00000005ff037e24 */ /* 0x000fe4000f8e00ff */
[----:B------:R-:W-:Y:S01]  /*19b0*/  @UP3 UIMAD UR26, UR6, UR17, UR11 ;  /* 0x00000011061a32a4 */ /* 0x000fe2000f8e020b */
[----:B------:R-:W-:Y:S02]  /*19c0*/  IMAD.U32 R0, RZ, RZ, UR4 ;  /* 0x00000004ff007e24 */ /* 0x000fe4000f8e00ff */
[----:B------:R-:W-:Y:S02]  /*19d0*/  @UP3 UMOV UR22, UR10 ;  /* 0x0000000a00163c82 */ /* 0x000fe40008000000 */
[----:B------:R-:W-:-:S02]  /*19e0*/  ULDC.64 UR10, c[0x0][0x368] ;  /* 0x0000da00000a7ab9 */ /* 0x000fc40000000a00 */
[----:B------:R-:W-:-:S04]  /*19f0*/  @!UP3 UIMAD UR15, UR50, UR10, URZ ;  /* 0x0000000a320fb2a4 */ /* 0x000fc8000f8e023f */
[----:B------:R-:W-:Y:S02]  /*1a00*/  @!UP3 UIMAD UR15, UR54, UR11, UR15 ;  /* 0x0000000b360fb2a4 */ /* 0x000fe4000f8e020f */
[----:B------:R-:W-:Y:S02]  /*1a10*/  @!UP3 UIMAD.WIDE.U32 UR10, UR54, UR10, URZ ;  /* 0x0000000a360ab2a5 */ /* 0x000fe4000f8e003f */
[----:B------:R-:W-:Y:S02]  /*1a20*/  ULDC UR19, c[0x0][0x224] ;  /* 0x0000890000137ab9 */ /* 0x000fe40000000800 */
[----:B------:R-:W-:-:S03]  /*1a30*/  UIMAD.WIDE.U32 UR4, UR54, UR19, URZ ;  /* 0x00000013360472a5 */ /* 0x000fc6000f8e003f */
[----:B------:R-:W-:Y:S02]  /*1a40*/  @!UP3 UMOV UR22, UR10 ;  /* 0x0000000a0016bc82 */ /* 0x000fe40008000000 */
[----:B-1----:R-:W-:Y:S01]  /*1a50*/  UIMAD UR10, UR50, UR19, UR20 ;  /* 0x00000013320a72a4 */ /* 0x002fe2000f8e0214 */
[----:B------:R-:W1:Y:S08]  /*1a60*/  S2UR UR19, SR_CTAID.X ;  /* 0x00000000001379c3 */ /* 0x000e700000002500 */
[----:B--2---:R2:W4:Y:S08]  /*1a70*/  R2UR UR18, R6 ;  /* 0x00000000061273c2 */ /* 0x00453000000e0000 */
[----:B---3--:R3:W5:Y:S08]  /*1a80*/  R2UR UR16, R4 ;  /* 0x00000000041073c2 */ /* 0x00877000000e0000 */
[----:B------:R1:W4:Y:S01]  /*1a90*/  R2UR UR17, R5 ;  /* 0x00000000051173c2 */ /* 0x00032200000e0000 */
[----:B--2---:R-:W2:Y:S04]  /*1aa0*/  LDL R6, [R1+0x28] ;  /* 0x0000280001067983 */ /* 0x004ea80000100800 */
[----:B---3--:R-:W3:Y:S04]  /*1ab0*/  LDL R4, [R1+0x10] ;  /* 0x0000100001047983 */ /* 0x008ee80000100800 */
[----:B-1----:R-:W3:Y:S01]  /*1ac0*/  LDL R5, [R1+0x24] ;  /* 0x0000240001057983 */ /* 0x002ee20000100800 */
[----:B------:R-:W-:-:S04]  /*1ad0*/  UIADD3 UR10, UR5, UR10, URZ ;  /* 0x0000000a050a7290 */ /* 0x000fc8000fffe03f */
[----:B----4-:R-:W-:Y:S02]  /*1ae0*/  UIMAD UR10, UR56, UR10, UR18 ;  /* 0x0000000a380a72a4 */ /* 0x010fe4000f8e0212 */
[----:B------:R-:W-:Y:S02]  /*1af0*/  @!UP3 UIADD3 UR26, UR11, UR15, URZ ;  /* 0x0000000f0b1ab290 */ /* 0x000fe4000fffe03f */
[----:B------:R-:W-:Y:S02]  /*1b00*/  UIADD3 UR18, UR17, UR10, URZ ;  /* 0x0000000a11127290 */ /* 0x000fe4000fffe03f */
[----:B------:R-:W-:Y:S02]  /*1b10*/  UIMAD.WIDE.U32 UR10, UR56, UR6, URZ ;  /* 0x00000006380a72a5 */ /* 0x000fe4000f8e003f */
[----:B------:R-:W-:Y:S02]  /*1b20*/  UIMAD UR15, UR57, UR6, URZ ;  /* 0x00000006390f72a4 */ /* 0x000fe4000f8e023f */
[----:B-----5:R-:W-:-:S02]  /*1b30*/  USEL UR23, UR16, UR10, !UP3 ;  /* 0x0000000a10177287 */ /* 0x020fc4000d800000 */
[----:B------:R-:W-:Y:S02]  /*1b40*/  @UP3 UIADD3 UR18, UR11, UR15, URZ ;  /* 0x0000000f0b123290 */ /* 0x000fe4000fffe03f */
[----:B------:R-:W-:Y:S02]  /*1b50*/  ULDC.64 UR16, c[0x0][0x3d8] ;  /* 0x0000f60000107ab9 */ /* 0x000fe40000000a00 */
[----:B------:R-:W-:-:S04]  /*1b60*/  UIMAD.WIDE.U32 UR10, UR19, UR16, URZ ;  /* 0x00000010130a72a5 */ /* 0x000fc8000f8e003f */
[----:B------:R-:W-:Y:S02]  /*1b70*/  UIMAD UR17, UR19, UR17, UR11 ;  /* 0x00000011131172a4 */ /* 0x000fe4000f8e020b */
[----:B------:R-:W-:Y:S02]  /*1b80*/  USHF.L.U32 UR19, UR54, 0x7, URZ ;  /* 0x0000000736137899 */ /* 0x000fe4000800063f */
[----:B------:R-:W-:Y:S02]  /*1b90*/  USEL UR20, UR10, URZ, UP6 ;  /* 0x0000003f0a147287 */ /* 0x000fe4000b000000 */
[----:B------:R-:W-:-:S04]  /*1ba0*/  USHF.L.U64.HI UR10, UR54, 0x7, UR50 ;  /* 0x00000007360a7899 */ /* 0x000fc80008010232 */
[----:B------:R-:W-:Y:S02]  /*1bb0*/  USEL UR11, UR10, URZ, UP1 ;  /* 0x0000003f0a0b7287 */ /* 0x000fe40008800000 */
[----:B------:R-:W-:Y:S01]  /*1bc0*/  USEL UR10, UR19, URZ, UP1 ;  /* 0x0000003f130a7287 */ /* 0x000fe20008800000 */
[----:B------:R1:W4:Y:S08]  /*1bd0*/  R2UR UR4, R0 ;  /* 0x00000000000473c2 */ /* 0x00033000000e0000 */
[----:B------:R5:W1:Y:S02]  /*1be0*/  R2UR UR5, R3 ;  /* 0x00000000030573c2 */ /* 0x000a6400000e0000 */
[----:B-----5:R-:W-:Y:S01]  /*1bf0*/  IABS R3, UR55 ;  /* 0x0000003700037c13 */ /* 0x020fe20008000000 */
[----:B------:R-:W-:Y:S01]  /*1c00*/  UIADD3 UR10, UP1, UR8, UR10, URZ ;  /* 0x0000000a080a7290 */ /* 0x000fe2000ff3e03f */
[----:B------:R-:W-:-:S03]  /*1c10*/  ISETP.NE.AND P2, PT, RZ, c[0x0][0x1c8], PT ;  /* 0x00007200ff007a0c */ /* 0x000fc60003f45270 */
[----:B------:R-:W-:Y:S02]  /*1c20*/  UIADD3.X UR15, UR25, UR11, URZ, UP1, !UPT ;  /* 0x0000000b190f7290 */ /* 0x000fe40008ffe43f */
[----:B------:R-:W-:-:S04]  /*1c30*/  UIMAD UR11, UR57, UR10, URZ ;  /* 0x0000000a390b72a4 */ /* 0x000fc8000f8e023f */
[----:B------:R-:W-:Y:S02]  /*1c40*/  UIMAD UR15, UR56, UR15, UR11 ;  /* 0x0000000f380f72a4 */ /* 0x000fe4000f8e020b */
[----:B------:R-:W-:Y:S01]  /*1c50*/  UIMAD.WIDE.U32 UR10, UR56, UR10, URZ ;  /* 0x0000000a380a72a5 */ /* 0x000fe2000f8e003f */
[----:B--2---:R2:W5:Y:S08]  /*1c60*/  R2UR UR32, R6 ;  /* 0x00000000062073c2 */ /* 0x00457000000e0000 */
[----:B---3--:R3:W1:Y:S01]  /*1c70*/  R2UR UR19, R4 ;  /* 0x00000000041373c2 */ /* 0x00866200000e0000 */
[----:B--2---:R-:W-:-:S04]  /*1c80*/  IABS R6, c[0x0][0x1c8] ;  /* 0x0000720000067a13 */ /* 0x004fc80000000000 */
[----:B---3--:R-:W2:Y:S08]  /*1c90*/  I2F.RP R4, R6 ;  /* 0x0000000600047306 */ /* 0x008eb00000209400 */
[----:B--2---:R-:W2:Y:S01]  /*1ca0*/  MUFU.RCP R4, R4 ;  /* 0x0000000400047308 */ /* 0x004ea20000001000 */
[----:B------:R3:W1:Y:S01]  /*1cb0*/  R2UR UR16, R5 ;  /* 0x00000000051073c2 */ /* 0x00066200000e0000 */
[----:B--2---:R-:W-:-:S06]  /*1cc0*/  IADD3 R4, R4, 0xffffffe, RZ ;  /* 0x0ffffffe04047810 */ /* 0x004fcc0007ffe0ff */
[----:B---3--:R-:W1:Y:S02]  /*1cd0*/  F2I.FTZ.U32.TRUNC.NTZ R5, R4 ;  /* 0x0000000400057305 */ /* 0x008e64000021f000 */
[----:B-1----:R-:W-:Y:S02]  /*1ce0*/  IMAD.MOV R0, RZ, RZ, -R5 ;  /* 0x000000ffff007224 */ /* 0x002fe400078e0a05 */
[----:B------:R-:W-:Y:S02]  /*1cf0*/  IMAD.MOV.U32 R4, RZ, RZ, RZ ;  /* 0x000000ffff047224 */ /* 0x000fe400078e00ff */
        /* <DEDUP_REMOVED lines=10> */
[----:B-----5:R-:W-:Y:S01]  /*1da0*/  ISETP.LE.AND P1, PT, RZ, UR32, PT ;  /* 0x00000020ff007c0c */ /* 0x020fe2000bf23270 */
[----:B------:R-:W-:Y:S02]  /*1db0*/  @UP5 USEL UR16, UR16, UR6, !UP3 ;  /* 0x0000000610105287 */ /* 0x000fe4000d800000 */
[----:B------:R-:W-:-:S08]  /*1dc0*/  ULDC UR32, c[0x0][0x234] ;  /* 0x00008d0000207ab9 */ /* 0x000fd00000000800 */
[----:B------:R-:W-:Y:S01]  /*1dd0*/  @P3 IADD3 R4, R4, 0x1, RZ ;  /* 0x0000000104043810 */ /* 0x000fe20007ffe0ff */
[----:B------:R-:W-:-:S04]  /*1de0*/  @UP5 UIMAD UR16, UR55, UR32, UR16 ;  /* 0x00000020371052a4 */ /* 0x000fc8000f8e0210 */
[----:B------:R-:W-:Y:S01]  /*1df0*/  @!P1 IMAD.MOV R4, RZ, RZ, -R4 ;  /* 0x000000ffff049224 */ /* 0x000fe200078e0a04 */
[----:B------:R-:W-:Y:S02]  /*1e00*/  PLOP3.LUT P1, PT, PT, PT, UP5, 0x80, 0x0 ;  /* 0x000000000000781c */ /* 0x000fe40003f2f058 */
[----:B------:R-:W-:Y:S01]  /*1e10*/  @!UP5 UMOV UR16, UR19 ;  /* 0x000000130010dc82 */ /* 0x000fe20008000000 */
[----:B------:R-:W-:Y:S01]  /*1e20*/  @!P2 LOP3.LUT R4, RZ, c[0x0][0x1c8], RZ, 0x33, !PT ;  /* 0x00007200ff04aa12 */ /* 0x000fe200078e33ff */
[----:B------:R-:W-:Y:S02]  /*1e30*/  USEL UR19, UR17, URZ, UP6 ;  /* 0x0000003f11137287 */ /* 0x000fe4000b000000 */
[----:B------:R-:W-:Y:S02]  /*1e40*/  UIADD3 UR17, UR11, UR15, URZ ;  /* 0x0000000f0b117290 */ /* 0x000fe4000fffe03f */
[----:B------:R-:W-:Y:S01]  /*1e50*/  USHF.R.S32.HI UR15, URZ, 0x1f, UR7 ;  /* 0x0000001f3f0f7899 */ /* 0x000fe20008011407 */
[----:B------:R-:W-:-:S04]  /*1e60*/  SHF.R.S32.HI R15, RZ, 0x1f, R4 ;  /* 0x0000001fff0f7819 */ /* 0x000fc80000011404 */
[----:B----4-:R-:W-:Y:S05]  /*1e70*/  @!P1 BRA `(.L_x_422) ;  /* 0x0000008000009947 */ /* 0x010fea0003800000 */
[----:B------:R-:W2:Y:S01]  /*1e80*/  LDL R7, [R1+0x30] ;  /* 0x0000300001077983 */ /* 0x000ea20000100800 */
[----:B------:R-:W-:Y:S02]  /*1e90*/  ULDC UR5, c[0x0][0x224] ;  /* 0x0000890000057ab9 */ /* 0x000fe40000000800 */
[----:B------:R-:W-:-:S03]  /*1ea0*/  @!UP3 UIMAD UR6, UR54, UR5, URZ ;  /* 0x000000053606b2a4 */ /* 0x000fc6000f8e023f */
[----:B------:R-:W-:Y:S02]  /*1eb0*/  ULDC.U8 UR5, c[0x0][0x2d8] ;  /* 0x0000b60000057ab9 */ /* 0x000fe40000000000 */
[----:B------:R-:W-:Y:S01]  /*1ec0*/  ULEA UR6, UR54, UR6, 0x7 ;  /* 0x0000000636067291 */ /* 0x000fe2000f8e383f */
[----:B--2---:R-:W1:Y:S03]  /*1ed0*/  R2UR UR32, R7 ;  /* 0x00000000072073c2 */ /* 0x004e6600000e0000 */
[----:B-1----:R-:W-:Y:S01]  /*1ee0*/  UIMAD UR6, UR32, UR55, UR6 ;  /* 0x00000037200672a4 */ /* 0x002fe2000f8e0206 */
[----:B------:R-:W-:Y:S05]  /*1ef0*/  BRA `(.L_x_423) ;  /* 0x0000003000007947 */ /* 0x000fea0003800000 */
.L_x_422:
[----:B------:R-:W2:Y:S02]  /*1f00*/  LDL R0, [R1+0x20] ;  /* 0x0000200001007983 */ /* 0x000ea40000100800 */
[----:B--2---:R1:W2:Y:S01]  /*1f10*/  R2UR UR6, R0 ;  /* 0x00000000000673c2 */ /* 0x0042a200000e0000 */
[----:B------:R-:W-:-:S07]  /*1f20*/  DEPBAR.LE SB1, 0x0, {2} ;  /* 0x000090040000791a */ /* 0x000fce0000000000 */
.L_x_423:
[----:B------:R-:W2:Y:S04]  /*1f30*/  LDL R5, [R1+0x2c] ;  /* 0x00002c0001057983 */ /* 0x000ea80000100800 */
[----:B------:R-:W3:Y:S04]  /*1f40*/  LDL R3, [R1+0xc] ;  /* 0x00000c0001037983 */ /* 0x000ee80000100800 */
[----:B------:R-:W4:Y:S01]  /*1f50*/  LDL R0, [R1+0x14] ;  /* 0x0000140001007983 */ /* 0x000f220000100800 */
[----:B------:R-:W-:Y:S01]  /*1f60*/  IMAD.U32 R11, RZ, RZ, UR13 ;  /* 0x0000000dff0b7e24 */ /* 0x000fe2000f8e00ff */
[----:B------:R-:W-:Y:S01]  /*1f70*/  USHF.L.U32 UR32, UR61, 0x7, URZ ;  /* 0x000000073d207899 */ /* 0x000fe2000800063f */
[----:B------:R-:W-:Y:S01]  /*1f80*/  IMAD.U32 R10, RZ, RZ, UR12 ;  /* 0x0000000cff0a7e24 */ /* 0x000fe2000f8e00ff */
[----:B------:R-:W1:Y:S01]  /*1f90*/  S2R R12, SR_TID.X ;  /* 0x00000000000c7919 */ /* 0x000e620000002100 */
[----:B------:R-:W-:Y:S01]  /*1fa0*/  SHF.R.S32.HI R239, RZ, 0x1f, R238 ;  /* 0x0000001fffef7819 */ /* 0x000fe200000114ee */
[----:B------:R-:W-:Y:S01]  /*1fb0*/  UIADD3 UR16, UR8, UR16, URZ ;  /* 0x0000001008107290 */ /* 0x000fe2000fffe03f */
[----:B------:R-:W-:Y:S01]  /*1fc0*/  BSSY B1, `(.L_x_419) ;  /* 0x00008b1000017945 */ /* 0x000fe20003800000 */
[----:B-1----:R-:W-:Y:S01]  /*1fd0*/  SHF.R.S32.HI R13, RZ, 0x1f, R12 ;  /* 0x0000001fff0d7819 */ /* 0x002fe2000001140c */
[----:B--2---:R-:W1:Y:S08]  /*1fe0*/  R2UR UR5, R5 ;  /* 0x00000000050573c2 */ /* 0x004e7000000e0000 */
[----:B---3--:R2:W3:Y:S08]  /*1ff0*/  R2UR UR13, R3 ;  /* 0x00000000030d73c2 */ /* 0x0084f000000e0000 */
[----:B----4-:R-:W3:Y:S01]  /*2000*/  R2UR UR12, R0 ;  /* 0x00000000000c73c2 */ /* 0x010ee200000e0000 */
[----:B-1----:R-:W-:-:S02]  /*2010*/  UIADD3 UR10, UP4, UP3, UR10, UR32, UR5 ;  /* 0x000000200a0a7290 */ /* 0x002fc4000fb9e005 */
[----:B------:R-:W-:Y:S02]  /*2020*/  USHF.R.S32.HI UR32, URZ, 0x1f, UR55 ;  /* 0x0000001f3f207899 */ /* 0x000fe40008011437 */
[----:B------:R-:W-:Y:S02]  /*2030*/  UIADD3 UR23, UP2, UP1, UR20, UR10, UR23 ;  /* 0x0000000a14177290 */ /* 0x000fe4000f95e017 */
[----:B------:R-:W-:Y:S01]  /*2040*/  ULDC.U8 UR5, c[0x0][0x2d8] ;  /* 0x0000b60000057ab9 */ /* 0x000fe20000000000 */
[----:B--2---:R-:W-:-:S04]  /*2050*/  LEA.HI R3, R13, R12, RZ, 0x2 ;  /* 0x0000000c0d037211 */ /* 0x004fc800078f10ff */
[----:B------:R-:W-:-:S04]  /*2060*/  SHF.R.S32.HI R3, RZ, 0x2, R3 ;  /* 0x00000002ff037819 */ /* 0x000fc80000011403 */
[----:B------:R-:W-:Y:S01]  /*2070*/  SHF.R.S32.HI R16, RZ, 0x1f, R3 ;  /* 0x0000001fff107819 */ /* 0x000fe20000011403 */
[----:B---3--:R-:W-:Y:S01]  /*2080*/  UIADD3.X UR10, UR17, UR13, UR12, UP4, UP3 ;  /* 0x0000000d110a7290 */ /* 0x008fe2000a7e640c */
[----:B------:R-:W-:Y:S02]  /*2090*/  IADD3 R0, P1, R3, UR8, RZ ;  /* 0x0000000803007c10 */ /* 0x000fe4000ff3e0ff */
[----:B------:R-:W-:Y:S02]  /*20a0*/  ULDC.64 UR12, c[0x0][0x3c8] ;  /* 0x0000f200000c7ab9 */ /* 0x000fe40000000a00 */
[----:B------:R-:W-:Y:S01]  /*20b0*/  UIADD3.X UR20, UR19, UR10, UR18, UP2, UP1 ;  /* 0x0000000a13147290 */ /* 0x000fe200097e2412 */
[----:B------:R-:W-:Y:S01]  /*20c0*/  IADD3.X R5, R16, UR25, RZ, P1, !PT ;  /* 0x0000001910057c10 */ /* 0x000fe20008ffe4ff */
[----:B------:R-:W-:Y:S01]  /*20d0*/  IMAD.WIDE.U32 R6, R0, c[0x0][0x190], R238 ;  /* 0x0000640000067a25 */ /* 0x000fe200078e00ee */
[----:B------:R-:W-:Y:S02]  /*20e0*/  ULDC.64 UR10, c[0x0][0x1a8] ;  /* 0x00006a00000a7ab9 */ /* 0x000fe40000000a00 */
[----:B------:R-:W-:Y:S01]  /*20f0*/  UIMAD UR10, UR32, UR10, URZ ;  /* 0x0000000a200a72a4 */ /* 0x000fe2000f8e023f */
[----:B------:R-:W-:Y:S01]  /*2100*/  IMAD R5, R5, c[0x0][0x190], RZ ;  /* 0x0000640005057a24 */ /* 0x000fe200078e02ff */
[----:B------:R-:W-:-:S02]  /*2110*/  IADD3 R8, P1, R6, UR30, RZ ;  /* 0x0000001e06087c10 */ /* 0x000fc4000ff3e0ff */
[----:B------:R-:W-:Y:S01]  /*2120*/  UIMAD UR19, UR55, UR11, UR10 ;  /* 0x0000000b371372a4 */ /* 0x000fe2000f8e020a */
[----:B------:R-:W-:Y:S02]  /*2130*/  IMAD R0, R0, c[0x0][0x194], R5 ;  /* 0x0000650000007a24 */ /* 0x000fe400078e0205 */
[----:B------:R-:W-:Y:S01]  /*2140*/  ULDC.64 UR10, c[0x0][0x378] ;  /* 0x0000de00000a7ab9 */ /* 0x000fe20000000a00 */
[----:B------:R-:W-:Y:S01]  /*2150*/  IMAD.U32 R5, RZ, RZ, UR8 ;  /* 0x00000008ff057e24 */ /* 0x000fe2000f8e00ff */
[----:B------:R-:W-:Y:S01]  /*2160*/  UIMAD UR10, UR32, UR10, URZ ;  /* 0x0000000a200a72a4 */ /* 0x000fe2000f8e023f */
[----:B------:R-:W-:Y:S02]  /*2170*/  IADD3.X R9, R7, UR29, R0, P1, !PT ;  /* 0x0000001d07097c10 */ /* 0x000fe40008ffe400 */
[----:B------:R-:W-:Y:S01]  /*2180*/  ULDC UR32, c[0x0][0x2e8] ;  /* 0x0000ba0000207ab9 */ /* 0x000fe20000000800 */
[----:B------:R-:W-:Y:S01]  /*2190*/  LEA.HI R0, R13, R12, RZ, 0x5 ;  /* 0x0000000c0d007211 */ /* 0x000fe200078f28ff */
[----:B------:R-:W-:Y:S01]  /*21a0*/  UIMAD UR18, UR55, UR11, UR10 ;  /* 0x0000000b371272a4 */ /* 0x000fe2000f8e020a */
[----:B------:R-:W-:-:S02]  /*21b0*/  IADD3 R6, P1, R238, UR22, RZ ;  /* 0x00000016ee067c10 */ /* 0x000fc4000ff3e0ff */
[----:B------:R-:W-:Y:S01]  /*21c0*/  ULDC.64 UR10, c[0x0][0x370] ;  /* 0x0000dc00000a7ab9 */ /* 0x000fe20000000a00 */
[----:B------:R-:W-:Y:S01]  /*21d0*/  LOP3.LUT R14, R0, 0xffffffe0, RZ, 0xc0, !PT ;  /* 0xffffffe0000e7812 */ /* 0x000fe200078ec0ff */
[----:B------:R-:W-:Y:S01]  /*21e0*/  UIMAD UR10, UR25, UR10, URZ ;  /* 0x0000000a190a72a4 */ /* 0x000fe2000f8e023f */
[----:B------:R-:W-:Y:S02]  /*21f0*/  SHF.R.S32.HI R0, RZ, 0x5, R0 ;  /* 0x00000005ff007819 */ /* 0x000fe40000011400 */
[----:B------:R-:W-:Y:S01]  /*2200*/  IADD3.X R7, R239, UR26, RZ, P1, !PT ;  /* 0x0000001aef077c10 */ /* 0x000fe20008ffe4ff */
[----:B------:R-:W-:Y:S01]  /*2210*/  UIMAD UR17, UR8, UR11, UR10 ;  /* 0x0000000b081172a4 */ /* 0x000fe2000f8e020a */
[----:B------:R-:W-:Y:S01]  /*2220*/  IMAD.IADD R14, R12, 0x1, -R14 ;  /* 0x000000010c0e7824 */ /* 0x000fe200078e0a0e */
[----:B------:R-:W-:Y:S02]  /*2230*/  UIADD3 UR10, UR8, UR6, URZ ;  /* 0x00000006080a7290 */ /* 0x000fe4000fffe03f */
[----:B------:R-:W-:Y:S01]  /*2240*/  UIADD3 UR6, -UR4, UR9, UR7 ;  /* 0x0000000904067290 */ /* 0x000fe2000fffe107 */
[----:B------:R-:W-:Y:S01]  /*2250*/  IMAD R0, R0, UR61, R14 ;  /* 0x0000003d00007c24 */ /* 0x000fe2000f8e020e */
[----:B------:R-:W-:Y:S01]  /*2260*/  UMOV UR25, 0x4 ;  /* 0x0000000400197882 */ /* 0x000fe20000000000 */
[----:B------:R-:W-:Y:S01]  /*2270*/  IMAD.WIDE.U32 R6, R5, c[0x0][0x370], R6 ;  /* 0x0000dc0005067a25 */ /* 0x000fe200078e0006 */
[----:B------:R-:W-:-:S02]  /*2280*/  UIADD3 UR6, UR6, -UR32, URZ ;  /* 0x8000002006067290 */ /* 0x000fc4000fffe03f */
[----:B------:R-:W-:Y:S01]  /*2290*/  IADD3 R177, P1, R0, UR23, RZ ;  /* 0x0000001700b17c10 */ /* 0x000fe2000ff3e0ff */
[----:B------:R-:W-:Y:S01]  /*22a0*/  UIMAD.WIDE UR10, UR10, UR25, UR12 ;  /* 0x000000190a0a72a5 */ /* 0x000fe2000f8e020c */
[----:B------:R1:W2:Y:S01]  /*22b0*/  R2UR UR12, R10 ;  /* 0x000000000a0c73c2 */ /* 0x0002a200000e0000 */
[----:B------:R-:W-:Y:S01]  /*22c0*/  USHF.R.S32.HI UR32, URZ, 0x1f, UR6 ;  /* 0x0000001f3f207899 */ /* 0x000fe20008011406 */
[----:B------:R-:W-:-:S03]  /*22d0*/  IADD3 R7, R7, UR17, RZ ;  /* 0x0000001107077c10 */ /* 0x000fc6000fffe0ff */
[----:B------:R-:W-:Y:S02]  /*22e0*/  ULEA.HI UR32, UR32, UR6, URZ, 0x7 ;  /* 0x0000000620207291 */ /* 0x000fe4000f8f383f */
[----:B------:R-:W-:Y:S01]  /*22f0*/  UMOV UR30, UR10 ;  /* 0x0000000a001e7c82 */ /* 0x000fe20008000000 */
[----:B------:R3:W4:Y:S01]  /*2300*/  R2UR UR13, R11 ;  /* 0x000000000b0d73c2 */ /* 0x00072200000e0000 */
[----:B------:R-:W-:Y:S02]  /*2310*/  USHF.R.S32.HI UR32, URZ, 0x7, UR32 ;  /* 0x000000073f207899 */ /* 0x000fe40008011420 */
[----:B------:R-:W-:Y:S02]  /*2320*/  UMOV UR29, UR11 ;  /* 0x0000000b001d7c82 */ /* 0x000fe40008000000 */
[----:B------:R-:W-:Y:S02]  /*2330*/  UISETP.LT.AND UP1, UPT, URZ, UR32, UPT ;  /* 0x000000203f00728c */ /* 0x000fe4000bf21270 */
[----:B------:R-:W-:-:S02]  /*2340*/  ULDC.64 UR10, c[0x0][0x200] ;  /* 0x00008000000a7ab9 */ /* 0x000fc40000000a00 */
[----:B------:R-:W-:Y:S02]  /*2350*/  USEL UR32, URZ, UR32, !UP1 ;  /* 0x000000203f207287 */ /* 0x000fe4000c800000 */
[----:B------:R-:W-:Y:S02]  /*2360*/  UIADD3 UR6, UR27, -0x1, URZ ;  /* 0xffffffff1b067890 */ /* 0x000fe4000fffe03f */
[----:B------:R-:W-:Y:S01]  /*2370*/  UISETP.GT.AND UP1, UPT, UR27, UR32, UPT ;  /* 0x000000201b00728c */ /* 0x000fe2000bf24270 */
[----:B-1----:R-:W-:Y:S01]  /*2380*/  LEA.HI.X.SX32 R10, R0, UR20, 0x1, P1 ;  /* 0x00000014000a7c11 */ /* 0x002fe200088f0eff */
[----:B------:R-:W-:Y:S01]  /*2390*/  IMAD.U32 R0, RZ, RZ, UR55 ;  /* 0x00000037ff007e24 */ /* 0x000fe2000f8e00ff */
[C---:B------:R-:W-:Y:S01]  /*23a0*/  LEA R178, P1, R177.reuse, c[0x0][0x350], 0x2 ;  /* 0x0000d400b1b27a11 */ /* 0x040fe200078210ff */
        /* <DEDUP_REMOVED lines=15> */
[----:B--234-:R-:W-:Y:S05]  /*24a0*/  @P1 BRA `(.L_x_424) ;  /* 0x0000075000001947 */ /* 0x01cfea0003800000 */
        /* <DEDUP_REMOVED lines=18> */
.L_x_425:
[----:B------:R-:W-:Y:S02]  /*25d0*/  @UP0 UIADD3 UR6, UR49, UR51, URZ ;  /* 0x0000003331060290 */ /* 0x000fe4000fffe03f */
[----:B------:R-:W-:Y:S02]  /*25e0*/  ULDC.64 UR10, c[0x0][0x3a8] ;  /* 0x0000ea00000a7ab9 */ /* 0x000fe40000000a00 */
[----:B------:R-:W-:-:S04]  /*25f0*/  @UP0 UIMAD.WIDE.U32 UR8, UR6, UR10, URZ ;  /* 0x0000000a060802a5 */ /* 0x000fc8000f8e003f */
[----:B------:R-:W-:Y:S01]  /*2600*/  @UP0 UIMAD UR6, UR6, UR11, UR9 ;  /* 0x0000000b060602a4 */ /* 0x000fe2000f8e0209 */
        /* <DEDUP_REMOVED lines=11> */
[----:B------:R-:W-:Y:S02]  /*26c0*/  UIADD3 UR6, UR9, UR6, URZ ;  /* 0x0000000609067290 */ /* 0x000fe4000fffe03f */
.L_x_426:
        /* <DEDUP_REMOVED lines=29> */
.L_x_428:
[----:B------:R-:W-:Y:S05]  /*28a0*/  BSYNC B0 ;  /* 0x0000000000007941 */ /* 0x000fea0003800000 */
.L_x_427:
        /* <DEDUP_REMOVED lines=14> */
.L_x_430:
[----:B------:R-:W-:Y:S05]  /*2990*/  BSYNC B0 ;  /* 0x0000000000007941 */ /* 0x000fea0003800000 */
.L_x_429:
[----:B------:R-:W-:Y:S01]  /*29a0*/  ULDC.64 UR10, c[0x0][0x3a8] ;  /* 0x0000ea00000a7ab9 */ /* 0x000fe20000000a00 */
[----:B-1----:R-:W-:Y:S01]  /*29b0*/  IMAD.WIDE.U32 R4, R11, c[0x0][0x3a8], R238 ;  /* 0x0000ea000b047a25 */ /* 0x002fe200078e00ee */
[----:B------:R-:W-:Y:S01]  /*29c0*/  UIMAD UR15, UR15, UR10, URZ ;  /* 0x0000000a0f0f72a4 */ /* 0x000fe2000f8e023f */
[----:B------:R-:W-:Y:S01]  /*29d0*/  BSSY B0, `(.L_x_431) ;  /* 0x0000016000007945 */ /* 0x000fe20003800000 */
[----:B------:R-:W-:Y:S02]  /*29e0*/  USHF.R.S32.HI UR4, URZ, 0x1f, UR55 ;  /* 0x0000001f3f047899 */ /* 0x000fe40008011437 */
[----:B------:R-:W-:Y:S01]  /*29f0*/  UIMAD UR7, UR7, UR11, UR15 ;  /* 0x0000000b070772a4 */ /* 0x000fe2000f8e020f */
[----:B------:R-:W-:Y:S01]  /*2a00*/  IADD3 R4, P2, R4, UR8, RZ ;  /* 0x0000000804047c10 */ /* 0x000fe2000ff5e0ff */
[----:B------:R-:W-:Y:S02]  /*2a10*/  ULDC.64 UR8, c[0x0][0x3c0] ;  /* 0x0000f00000087ab9 */ /* 0x000fe40000000a00 */
[----:B------:R-:W-:-:S02]  /*2a20*/  UIMAD UR4, UR4, UR8, URZ ;  /* 0x00000008040472a4 */ /* 0x000fc4000f8e023f */
[----:B------:R-:W-:Y:S02]  /*2a30*/  IMAD.U32 R0, RZ, RZ, UR7 ;  /* 0x00000007ff007e24 */ /* 0x000fe4000f8e00ff */
[----:B------:R-:W-:-:S03]  /*2a40*/  UIMAD UR4, UR55, UR9, UR4 ;  /* 0x00000009370472a4 */ /* 0x000fc6000f8e0204 */
[----:B------:R-:W-:Y:S02]  /*2a50*/  IADD3.X R5, R5, UR6, R0, P2, !PT ;  /* 0x0000000605057c10 */ /* 0x000fe400097fe400 */
        /* <DEDUP_REMOVED lines=13> */
.L_x_432:
[----:B------:R-:W-:Y:S05]  /*2b30*/  BSYNC B0 ;  /* 0x0000000000007941 */ /* 0x000fea0003800000 */
.L_x_431:
        /* <DEDUP_REMOVED lines=12> */
.L_x_424:
        /* <DEDUP_REMOVED lines=43> */
.L_x_435:
[----:B------:R-:W-:Y:S05]  /*2eb0*/  BSYNC B0 ;  /* 0x0000000000007941 */ /* 0x000fea0003800000 */
.L_x_434:
        /* <DEDUP_REMOVED lines=21> */
.L_x_437:
[----:B------:R-:W-:Y:S05]  /*3010*/  BSYNC B0 ;  /* 0x0000000000007941 */ /* 0x000fea0003800000 */
.L_x_436:
        /* <DEDUP_REMOVED lines=17> */
.L_x_439:
[----:B------:R-:W-:Y:S05]  /*3130*/  BSYNC B0 ;  /* 0x0000000000007941 */ /* 0x000fea0003800000 */
.L_x_438:
        /* <DEDUP_REMOVED lines=15> */
.L_x_441:
[----:B------:R-:W-:Y:S05]  /*3230*/  BSYNC B0 ;  /* 0x0000000000007941 */ /* 0x000fea0003800000 */
.L_x_440:
        /* <DEDUP_REMOVED lines=20> */
.L_x_443:
[----:B------:R-:W-:Y:S05]  /*3380*/  BSYNC B0 ;  /* 0x0000000000007941 */ /* 0x000fea0003800000 */
.L_x_442:
        /* <DEDUP_REMOVED lines=20> */
.L_x_445:
[----:B------:R-:W-:Y:S05]  /*34d0*/  BSYNC B0 ;  /* 0x0000000000007941 */ /* 0x000fea0003800000 */
.L_x_444:
[----:B------:R-:W-:Y:S01]  /*34e0*/  ULDC.64 UR16, c[0x0][0x198] ;  /* 0x0000660000107ab9 */ /* 0x000fe20000000a00 */
[----:B---3--:R-:W-:Y:S01]  /*34f0*/  IMAD.WIDE.U32 R6, R13, c[0x0][0x198], R238 ;  /* 0x000066000d067a25 */ /* 0x008fe200078e00ee */
[----:B------:R-:W-:Y:S01]  /*3500*/  UIMAD UR15, UR15, UR16, URZ ;  /* 0x000000100f0f72a4 */ /* 0x000fe2000f8e023f */
[----:B------:R-:W-:Y:S02]  /*3510*/  ISETP.GE.AND P6, PT, R240, UR8, PT ;  /* 0x00000008f0007c0c */ /* 0x000fe4000bfc6270 */
        /* <DEDUP_REMOVED lines=13> */
[C---:B------:R-:W-:Y:S02]  /*35f0*/  IADD3 R5, R240.reuse, 0x48, RZ ;  /* 0x00000048f0057810 */ /* 0x040fe40007ffe0ff */
        /* <DEDUP_REMOVED lines=34> */
.L_x_447:
[----:B---3--:R-:W-:Y:S05]  /*3820*/  BSYNC B0 ;  /* 0x0000000000007941 */ /* 0x008fea0003800000 */
.L_x_446:
        /* <DEDUP_REMOVED lines=19> */
.L_x_449:
[----:B------:R-:W-:Y:S05]  /*3960*/  BSYNC B0 ;  /* 0x0000000000007941 */ /* 0x000fea0003800000 */
.L_x_448:
[----:B------:R-:W0:Y:S04]  /*3970*/  LDGDEPBAR ;  /* 0x00000000000079af */ /* 0x000e280000000000 */
[----:B--2---:R-:W2:Y:S04]  /*3980*/  LDL R3, [R1+0x1c] ;  /* 0x00001c0001037983 */ /* 0x004ea80000100800 */
[----:B-1-34-:R-:W3:Y:S01]  /*3990*/  LDL R0, [R1+0x8] ;  /* 0x0000080001007983 */ /* 0x01aee20000100800 */
[----:B------:R-:W-:Y:S02]  /*39a0*/  IMAD.MOV.U32 R6, RZ, RZ, c[0x0][0x308] ;  /* 0x0000c200ff067624 */ /* 0x000fe400078e00ff */
[----:B------:R-:W-:Y:S01]  /*39b0*/  IMAD.MOV.U32 R7, RZ, RZ, c[0x0][0x30c] ;  /* 0x0000c300ff077624 */ /* 0x000fe200078e00ff */
[----:B------:R-:W-:-:S04]  /*39c0*/  DEPBAR.LE SB0, 0x1 ;  /* 0x000080400000791a */ /* 0x000fc80000000000 */
[----:B------:R-:W-:Y:S06]  /*39d0*/  BAR.SYNC.DEFER_BLOCKING 0x0 ;  /* 0x0000000000007b1d */ /* 0x000fec0000010000 */
[----:B------:R1:W4:Y:S04]  /*39e0*/  LDG.E.64 R4, [R6.64+0x8] ;  /* 0x0000083406047981 */ /* 0x000328000c1e1b00 */
[----:B------:R1:W2:Y:S04]  /*39f0*/  LDSM.16.M88.4 R128, [R161+0x8000] ;  /* 0x00800000a180783b */ /* 0x0002a80000000200 */
[----:B------:R2:W2:Y:S04]  /*3a00*/  LDSM.16.M88.4 R132, [R161+0x8400] ;  /* 0x00840000a184783b */ /* 0x0004a80000000200 */
[----:B------:R2:W2:Y:S04]  /*3a10*/  LDSM.16.M88.4 R136, [R161+0x8800] ;  /* 0x00880000a188783b */ /* 0x0004a80000000200 */
[----:B------:R2:W2:Y:S04]  /*3a20*/  LDSM.16.M88.4 R140, [R161+0x8c00] ;  /* 0x008c0000a18c783b */ /* 0x0004a80000000200 */
[----:B------:R2:W2:Y:S04]  /*3a30*/  LDSM.16.M88.4 R144, [R162+0x8000] ;  /* 0x00800000a290783b */ /* 0x0004a80000000200 */
[----:B------:R2:W2:Y:S04]  /*3a40*/  LDSM.16.M88.4 R148, [R162+0x8400] ;  /* 0x00840000a294783b */ /* 0x0004a80000000200 */
[----:B-1----:R-:W4:Y:S04]  /*3a50*/  LDG.E.64 R6, [R6.64] ;  /* 0x0000003406067981 */ /* 0x002f28000c1e1b00 */
[----:B------:R1:W1:Y:S04]  /*3a60*/  LDSM.16.M88.4 R152, [R162+0x8800] ;  /* 0x00880000a298783b */ /* 0x0002680000000200 */
[----:B------:R1:W1:Y:S01]  /*3a70*/  LDSM.16.M88.4 R156, [R162+0x8c00] ;  /* 0x008c0000a29c783b */ /* 0x0002620000000200 */
        /* <DEDUP_REMOVED lines=17> */
[----:B------:R-:W-:Y:S01]  /*3b90*/  ULDC UR28, c[0x0][0x2e4] ;  /* 0x0000b900001c7ab9 */ /* 0x000fe20000000800 */
[----:B--2---:R2:W4:Y:S08]  /*3ba0*/  R2UR UR8, R3 ;  /* 0x00000000030873c2 */ /* 0x00453000000e0000 */
[----:B---3--:R3:W1:Y:S01]  /*3bb0*/  R2UR UR7, R0 ;  /* 0x00000000000773c2 */ /* 0x00866200000e0000 */
[----:B--2---:R-:W-:-:S02]  /*3bc0*/  IADD3 R3, R168, 0x1000, RZ ;  /* 0x00001000a8037810 */ /* 0x004fc40007ffe0ff */
[--C-:B---3--:R-:W-:Y:S02]  /*3bd0*/  SHF.R.S32.HI R0, RZ, 0x1f, R14.reuse ;  /* 0x0000001fff007819 */ /* 0x108fe4000001140e */
[----:B------:R-:W-:Y:S02]  /*3be0*/  SEL R3, R3, R168, !P0 ;  /* 0x000000a803037207 */ /* 0x000fe40004000000 */
[----:B----4-:R-:W-:-:S04]  /*3bf0*/  IADD3 R247, P2, P1, R4, UR8, R14 ;  /* 0x0000000804f77c10 */ /* 0x010fc8000f95e00e */
[----:B-1----:R-:W-:Y:S02]  /*3c00*/  IADD3.X R245, R5, UR7, R0, P2, P1 ;  /* 0x0000000705f57c10 */ /* 0x002fe400097e2400 */
[----:B------:R-:W-:-:S04]  /*3c10*/  IADD3 R0, R167, 0x1000, RZ ;  /* 0x00001000a7007810 */ /* 0x000fc80007ffe0ff */
[----:B------:R-:W-:Y:S01]  /*3c20*/  SEL R0, R0, R167, !P0 ;  /* 0x000000a700007207 */ /* 0x000fe20004000000 */
[----:B------:R-:W1:Y:S08]  /*3c30*/  R2UR UR16, R6 ;  /* 0x00000000061073c2 */ /* 0x000e7000000e0000 */
[----:B------:R-:W2:Y:S01]  /*3c40*/  R2UR UR31, R7 ;  /* 0x00000000071f73c2 */ /* 0x000ea200000e0000 */
[----:B------:R-:W-:-:S02]  /*3c50*/  IMAD.SHL.U32 R160, R3, 0x2, RZ ;  /* 0x0000000203a07824 */ /* 0x000fc400078e00ff */
[----:B------:R-:W-:Y:S01]  /*3c60*/  IMAD.SHL.U32 R3, R0, 0x2, RZ ;  /* 0x0000000200037824 */ /* 0x000fe200078e00ff */
[----:B-1----:R-:W-:Y:S01]  /*3c70*/  LOP3.LUT R245, R245, UR16, RZ, 0x3c, !PT ;  /* 0x00000010f5f57c12 */ /* 0x002fe2000f8e3cff */
[----:B------:R-:W-:Y:S02]  /*3c80*/  UIADD3 UR25, UR16, -0x61c88647, URZ ;  /* 0x9e3779b910197890 */ /* 0x000fe4000fffe03f */
[----:B------:R-:W-:Y:S02]  /*3c90*/  UIADD3 UR24, UR16, 0x3c6ef372, URZ ;  /* 0x3c6ef37210187890 */ /* 0x000fe4000fffe03f */
[----:B------:R-:W-:Y:S02]  /*3ca0*/  UIADD3 UR22, UR16, -0x255992d5, URZ ;  /* 0xdaa66d2b10167890 */ /* 0x000fe4000fffe03f */
[----:B------:R-:W-:Y:S02]  /*3cb0*/  UIADD3 UR20, UR16, 0x78dde6e4, URZ ;  /* 0x78dde6e410147890 */ /* 0x000fe4000fffe03f */
[----:B------:R-:W-:-:S02]  /*3cc0*/  UIADD3 UR18, UR16, 0x1715609d, URZ ;  /* 0x1715609d10127890 */ /* 0x000fc4000fffe03f */
[----:B------:R-:W-:Y:S02]  /*3cd0*/  UIADD3 UR16, UR16, -0x4ab325aa, URZ ;  /* 0xb54cda5610107890 */ /* 0x000fe4000fffe03f */
[----:B--2---:R-:W-:Y:S02]  /*3ce0*/  UIADD3 UR50, UR31, -0x4498517b, URZ ;  /* 0xbb67ae851f327890 */ /* 0x004fe4000fffe03f */
[----:B------:R-:W-:Y:S02]  /*3cf0*/  UIADD3 UR23, UR31, 0x76cf5d0a, URZ ;  /* 0x76cf5d0a1f177890 */ /* 0x000fe4000fffe03f */
[----:B------:R-:W-:Y:S02]  /*3d00*/  UIADD3 UR21, UR31, 0x32370b8f, URZ ;  /* 0x32370b8f1f157890 */ /* 0x000fe4000fffe03f */
[----:B------:R-:W-:Y:S02]  /*3d10*/  UIADD3 UR19, UR31, -0x126145ec, URZ ;  /* 0xed9eba141f137890 */ /* 0x000fe4000fffe03f */
[----:B------:R-:W-:-:S02]  /*3d20*/  UIADD3 UR17, UR31, -0x56f99767, URZ ;  /* 0xa90668991f117890 */ /* 0x000fc4000fffe03f */
[----:B------:R-:W-:Y:S02]  /*3d30*/  UIADD3 UR15, UR31, 0x646e171e, URZ ;  /* 0x646e171e1f0f7890 */ /* 0x000fe4000fffe03f */
.L_x_454:
[----:B------:R-:W0:Y:S01]  /*3d40*/  LDGDEPBAR ;  /* 0x00000000000079af */ /* 0x000e220000000000 */
[----:B------:R-:W-:Y:S01]  /*3d50*/  IMAD.U32 R4, RZ, RZ, UR30 ;  /* 0x0000001eff047e24 */ /* 0x000fe2000f8e00ff */
[----:B------:R-:W-:Y:S01]  /*3d60*/  IADD3 R112, R166, R160, RZ ;  /* 0x000000a0a6707210 */ /* 0x000fe20007ffe0ff */
[----:B------:R-:W-:Y:S01]  /*3d70*/  IMAD.U32 R5, RZ, RZ, UR29 ;  /* 0x0000001dff057e24 */ /* 0x000fe2000f8e00ff */
[----:B------:R-:W-:Y:S01]  /*3d80*/  MOV R237, R177 ;  /* 0x000000b100ed7202 */ /* 0x000fe20000000f00 */
[----:B------:R-:W-:Y:S01]  /*3d90*/  USHF.L.U32 UR27, UR14, 0x7, URZ ;  /* 0x000000070e1b7899 */ /* 0x000fe2000800063f */
[C---:B------:R-:W-:Y:S01]  /*3da0*/  LEA R4, P0, R240.reuse, R4, 0x2 ;  /* 0x00000004f0047211 */ /* 0x040fe200078010ff */
[----:B------:R-:W-:Y:S02]  /*3db0*/  IMAD.MOV.U32 R236, RZ, RZ, R178 ;  /* 0x000000ffffec7224 */ /* 0x000fe400078e00b2 */
[----:B------:R-:W-:Y:S01]  /*3dc0*/  UIADD3 UR26, UR27, UR9, URZ ;  /* 0x000000091b1a7290 */ /* 0x000fe2000fffe03f */
[----:B------:R-:W-:Y:S03]  /*3dd0*/  LEA.HI.X.SX32 R5, R240, R5, 0x2, P0 ;  /* 0x00000005f0057211 */ /* 0x000fe600000f16ff */
[----:B------:R-:W-:Y:S04]  /*3de0*/  UIADD3 UR7, -UR4, 0x80, UR26 ;  /* 0x0000008004077890 */ /* 0x000fe8000fffe11a */
[----:B------:R-:W-:Y:S02]  /*3df0*/  UIADD3 UR8, UR7, -UR60, URZ ;  /* 0x8000003c07087290 */ /* 0x000fe4000fffe03f */
[----:B------:R-:W-:Y:S04]  /*3e00*/  USHF.L.U32 UR7, UR6, 0x7, URZ ;  /* 0x0000000706077899 */ /* 0x000fe8000800063f */
[----:B------:R-:W-:Y:S01]  /*3e10*/  UISETP.GE.AND UP0, UPT, UR7, UR8, UPT ;  /* 0x000000080700728c */ /* 0x000fe2000bf06270 */
[----:B------:R-:W-:Y:S04]  /*3e20*/  DEPBAR.LE SB0, 0x0 ;  /* 0x000080000000791a */ /* 0x000fe80000000000 */
[----:B------:R-:W-:Y:S01]  /*3e30*/  BAR.SYNC.DEFER_BLOCKING 0x0 ;  /* 0x0000000000007b1d */ /* 0x000fe20000010000 */
[----:B------:R-:W-:Y:S05]  /*3e40*/  PLOP3.LUT P0, PT, PT, PT, UP0, 0x80, 0x0 ;  /* 0x000000000000781c */ /* 0x000fea0003f0f008 */
[----:B------:R-:W-:Y:S01]  /*3e50*/  LDSM.16.M88.4 R64, [R160] ;  /* 0x00000000a040783b */ /* 0x000fe20000000200 */
[----:B------:R-:W-:Y:S05]  /*3e60*/  ULDC UR8, c[0x0][0x2e4] ;  /* 0x0000b90000087ab9 */ /* 0x000fea0000000800 */
[----:B------:R-:W1:Y:S06]  /*3e70*/  LDSM.16.M88.4 R16, [R161+0x6000] ;  /* 0x00600000a110783b */ /* 0x000e6c0000000200 */
[----:B------:R-:W2:Y:S06]  /*3e80*/  LDSM.16.M88.4 R60, [R160+0x1000] ;  /* 0x00100000a03c783b */ /* 0x000eac0000000200 */
[----:B-----5:R1:W5:Y:S06]  /*3e90*/  LDG.E R176, [R4.64] ;  /* 0x0000003404b07981 */ /* 0x02036c000c1e1900 */
[----:B------:R1:W5:Y:S06]  /*3ea0*/  LDG.E R175, [R4.64+0x20] ;  /* 0x0000203404af7981 */ /* 0x00036c000c1e1900 */
[----:B------:R1:W5:Y:S06]  /*3eb0*/  LDG.E R174, [R4.64+0x100] ;  /* 0x0001003404ae7981 */ /* 0x00036c000c1e1900 */
[----:B------:R1:W5:Y:S06]  /*3ec0*/  LDG.E R173, [R4.64+0x120] ;  /* 0x0001203404ad7981 */ /* 0x00036c000c1e1900 */
[----:B------:R-:W3:Y:S06]  /*3ed0*/  LDSM.16.M88.4 R32, [R161+0x6400] ;  /* 0x00640000a120783b */ /* 0x000eec0000000200 */
[----:B------:R-:W4:Y:S06]  /*3ee0*/  LDSM.16.M88.4 R48, [R161+0x6800] ;  /* 0x00680000a130783b */ /* 0x000f2c0000000200 */
[----:B------:R-:W4:Y:S06]  /*3ef0*/  LDSM.16.M88.4 R100, [R161+0x6c00] ;  /* 0x006c0000a164783b */ /* 0x000f2c0000000200 */
[----:B------:R-:W-:Y:S01]  /*3f00*/  LDSM.16.M88.4 R104, [R112] ;  /* 0x000000007068783b */ /* 0x000fe20000000200 */
[-C--:B-1----:R-:W-:Y:S05]  /*3f10*/  HMMA.16816.F32.BF16 R4, R64, R16.reuse, RZ ;  /* 0x000000104004723c */ /* 0x082fea00000418ff */
[----:B------:R-:W1:Y:S03]  /*3f20*/  LDSM.16.M88.4 R108, [R162+0x6000] ;  /* 0x00600000a26c783b */ /* 0x000e660000000200 */
[C---:B--2---:R-:W-:Y:S03]  /*3f30*/  HMMA.16816.F32.BF16 R8, R60.reuse, R16, RZ ;  /* 0x000000103c08723c */ /* 0x044fe600000418ff */
[----:B------:R-:W2:Y:S05]  /*3f40*/  LDSM.16.M88.4 R112, [R112+0x1000] ;  /* 0x001000007070783b */ /* 0x000eaa0000000200 */
[-C--:B------:R-:W-:Y:S01]  /*3f50*/  HMMA.16816.F32.BF16 R12, R60, R18.reuse, RZ ;  /* 0x000000123c0c723c */ /* 0x080fe200000418ff */
[----:B------:R-:W1:Y:S06]  /*3f60*/  LDSM.16.M88.4 R116, [R162+0x6400] ;  /* 0x00640000a274783b */ /* 0x000e6c0000000200 */
[----:B------:R-:W1:Y:S01]  /*3f70*/  LDSM.16.M88.4 R120, [R162+0x6800] ;  /* 0x00680000a278783b */ /* 0x000e620000000200 */
[C---:B------:R-:W-:Y:S05]  /*3f80*/  HMMA.16816.F32.BF16 R16, R64.reuse, R18, RZ ;  /* 0x000000124010723c */ /* 0x040fea00000418ff */
[----:B------:R-:W1:Y:S03]  /*3f90*/  LDSM.16.M88.4 R124, [R162+0x6c00] ;  /* 0x006c0000a27c783b */ /* 0x000e660000000200 */
[-C--:B---3--:R-:W-:Y:S08]  /*3fa0*/  HMMA.16816.F32.BF16 R20, R64, R32.reuse, RZ ;  /* 0x000000204014723c */ /* 0x088ff000000418ff */
[C---:B------:R-:W-:Y:S08]  /*3fb0*/  HMMA.16816.F32.BF16 R24, R60.reuse, R32, RZ ;  /* 0x000000203c18723c */ /* 0x040ff000000418ff */
[-C--:B------:R-:W-:Y:S08]  /*3fc0*/  HMMA.16816.F32.BF16 R28, R60, R34.reuse, RZ ;  /* 0x000000223c1c723c */ /* 0x080ff000000418ff */
[C---:B------:R-:W-:Y:S08]  /*3fd0*/  HMMA.16816.F32.BF16 R32, R64.reuse, R34, RZ ;  /* 0x000000224020723c */ /* 0x040ff000000418ff */
[-C--:B----4-:R-:W-:Y:S08]  /*3fe0*/  HMMA.16816.F32.BF16 R36, R64, R48.reuse, RZ ;  /* 0x000000304024723c */ /* 0x090ff000000418ff */
        /* <DEDUP_REMOVED lines=8> */
[C---:B--2---:R-:W-:Y:S08]  /*4070*/  HMMA.16816.F32.BF16 R8, R112.reuse, R108, R8 ;  /* 0x0000006c7008723c */ /* 0x044ff00000041808 */
        /* <DEDUP_REMOVED lines=15> */
[----:B------:R-:W-:Y:S02]  /*4170*/  UIADD3 UR27, UR27, 0x80, URZ ;  /* 0x000000801b1b7890 */ /* 0x000fe4000fffe03f */
[----:B------:R-:W-:Y:S02]  /*4180*/  UIADD3 UR26, UR28, UR26, -UR4 ;  /* 0x0000001a1c1a7290 */ /* 0x000fe4000fffe804 */
[----:B------:R-:W-:Y:S02]  /*4190*/  UIADD3 UR8, UR7, 0x80, URZ ;  /* 0x0000008007087890 */ /* 0x000fe4000fffe03f */
[----:B------:R-:W-:Y:S02]  /*41a0*/  IMAD.U32 R0, RZ, RZ, UR27 ;  /* 0x0000001bff007e24 */ /* 0x000fe4000f8e00ff */
[----:B------:R-:W-:Y:S03]  /*41b0*/  UISETP.GE.AND UP0, UPT, UR8, UR26, UPT ;  /* 0x0000001a0800728c */ /* 0x000fe6000bf06270 */
[----:B------:R-:W-:Y:S01]  /*41c0*/  ISETP.LT.AND P0, PT, R0, UR4, PT ;  /* 0x0000000400007c0c */ /* 0x000fe2000bf01270 */
[----:B------:R-:W-:Y:S02]  /*41d0*/  UMOV UR8, UR28 ;  /* 0x0000001c00087c82 */ /* 0x000fe40008000000 */
[----:B------:R-:W-:Y:S11]  /*41e0*/  PLOP3.LUT P1, PT, PT, PT, UP0, 0x80, 0x0 ;  /* 0x000000000000781c */ /* 0x000ff60003f2f008 */
[----:B------:R-:W-:Y:S02]  /*41f0*/  @!UPT UIADD3 URZ, URZ, URZ, URZ ;  /* 0x0000003f3f3ff290 */ /* 0x000fe4000fffe03f */
[----:B------:R-:W-:-:S05]  /*4200*/  @!P1 BRA P0, `(.L_x_451) ;  /* 0x00000ed000009947 */ /* 0x000fca0000000000 */
.L_x_450:
[----:B------:R-:W-:Y:S01]  /*4210*/  IADD3 R0, R240, UR7, RZ ;  /* 0x00000007f0007c10 */ /* 0x000fe2000fffe0ff */
[----:B------:R-:W-:Y:S02]  /*4220*/  UIADD3 UR7, -UR8, UR4, -UR9 ;  /* 0x0000000408077290 */ /* 0x000fe4000fffe909 */
[----:B------:R-:W-:Y:S01]  /*4230*/  UMOV UR28, UR8 ;  /* 0x00000008001c7c82 */ /* 0x000fe20008000000 */
[C---:B------:R-:W-:Y:S02]  /*4240*/  IADD3 R102, R0.reuse, 0x8, RZ ;  /* 0x0000000800667810 */ /* 0x040fe40007ffe0ff */
[C---:B------:R-:W-:Y:S02]  /*4250*/  IADD3 R101, R0.reuse, 0x40, RZ ;  /* 0x0000004000657810 */ /* 0x040fe40007ffe0ff */
[C---:B------:R-:W-:Y:S02]  /*4260*/  IADD3 R100, R0.reuse, 0x48, RZ ;  /* 0x0000004800647810 */ /* 0x040fe40007ffe0ff */
[----:B------:R-:W-:Y:S02]  /*4270*/  IADD3 R107, R0, UR7, RZ ;  /* 0x00000007006b7c10 */ /* 0x000fe4000fffe0ff */
[----:B------:R-:W-:Y:S02]  /*4280*/  IADD3 R105, R102, UR7, RZ ;  /* 0x0000000766697c10 */ /* 0x000fe4000fffe0ff */
[C---:B------:R-:W-:Y:S02]  /*4290*/  IADD3 R103, R101.reuse, UR7, RZ ;  /* 0x0000000765677c10 */ /* 0x040fe4000fffe0ff */
[C---:B------:R-:W-:Y:S01]  /*42a0*/  IADD3 R104, R100.reuse, UR7, RZ ;  /* 0x0000000764687c10 */ /* 0x040fe2000fffe0ff */
[----:B------:R-:W-:Y:S01]  /*42b0*/  UIADD3 UR7, UR4, 0x1, -UR9 ;  /* 0x0000000104077890 */ /* 0x000fe2000fffe809 */
[----:B------:R-:W-:Y:S02]  /*42c0*/  IMNMX R107, RZ, R107, !PT ;  /* 0x0000006bff6b7217 */ /* 0x000fe40007800200 */
[----:B------:R-:W-:Y:S01]  /*42d0*/  IMNMX R105, RZ, R105, !PT ;  /* 0x00000069ff697217 */ /* 0x000fe20007800200 */
[----:B------:R-:W-:Y:S01]  /*42e0*/  UIADD3 UR7, UR7, UR59, URZ ;  /* 0x0000003b07077290 */ /* 0x000fe2000fffe03f */
[----:B------:R-:W-:Y:S05]  /*42f0*/  IMNMX R103, RZ, R103, !PT ;  /* 0x00000067ff677217 */ /* 0x000fea0007800200 */
[----:B------:R-:W-:Y:S02]  /*4300*/  IADD3 R108, R100, UR7, RZ ;  /* 0x00000007646c7c10 */ /* 0x000fe4000fffe0ff */
[----:B------:R-:W-:Y:S01]  /*4310*/  IADD3 R106, R0, UR7, RZ ;  /* 0x00000007006a7c10 */ /* 0x000fe2000fffe0ff */
[----:B------:R-:W1:Y:S01]  /*4320*/  S2R R100, SR_TID.X ;  /* 0x0000000000647919 */ /* 0x000e620000002100 */
[----:B------:R-:W-:Y:S01]  /*4330*/  IADD3 R109, R102, UR7, RZ ;  /* 0x00000007666d7c10 */ /* 0x000fe2000fffe0ff */
[----:B------:R-:W-:Y:S01]  /*4340*/  IMAD.U32 R0, RZ, RZ, UR14 ;  /* 0x0000000eff007e24 */ /* 0x000fe2000f8e00ff */
[----:B------:R-:W-:Y:S02]  /*4350*/  IMNMX R106, R106, UR4, PT ;  /* 0x000000046a6a7c17 */ /* 0x000fe4000b800200 */
[----:B------:R-:W-:Y:S02]  /*4360*/  IADD3 R102, R101, UR7, RZ ;  /* 0x0000000765667c10 */ /* 0x000fe4000fffe0ff */
[----:B------:R-:W-:Y:S02]  /*4370*/  IMNMX R101, RZ, R104, !PT ;  /* 0x00000068ff657217 */ /* 0x000fe40007800200 */
[----:B------:R-:W-:Y:S02]  /*4380*/  IMNMX R104, R109, UR4, PT ;  /* 0x000000046d687c17 */ /* 0x000fe4000b800200 */
[----:B------:R-:W-:Y:S01]  /*4390*/  IMNMX R102, R102, UR4, PT ;  /* 0x0000000466667c17 */ /* 0x000fe2000b800200 */
[----:B-1----:R-:W-:Y:S05]  /*43a0*/  IMAD.SHL.U32 R100, R100, 0x2, RZ ;  /* 0x0000000264647824 */ /* 0x002fea00078e00ff */
[----:B------:R-:W-:Y:S05]  /*43b0*/  LOP3.LUT R100, R100, 0x6, RZ, 0xc0, !PT ;  /* 0x0000000664647812 */ /* 0x000fea00078ec0ff */
[----:B------:R-:W-:Y:S04]  /*43c0*/  IMAD R100, R246, 0x40, R100 ;  /* 0x00000040f6647824 */ /* 0x000fe800078e0264 */
[----:B------:R-:W-:Y:S01]  /*43d0*/  IMAD R0, R0, 0x80, R100 ;  /* 0x0000008000007824 */ /* 0x000fe200078e0264 */
[----:B------:R-:W-:Y:S04]  /*43e0*/  IMNMX R100, R108, UR4, PT ;  /* 0x000000046c647c17 */ /* 0x000fe8000b800200 */
[C---:B------:R-:W-:Y:S02]  /*43f0*/  ISETP.GE.AND P0, PT, R0.reuse, R107, PT ;  /* 0x0000006b0000720c */ /* 0x040fe40003f06270 */
[C---:B------:R-:W-:Y:S02]  /*4400*/  IADD3 R121, R0.reuse, 0x1, RZ ;  /* 0x0000000100797810 */ /* 0x040fe40007ffe0ff */
[C---:B------:R-:W-:Y:S02]  /*4410*/  IADD3 R120, R0.reuse, 0x8, RZ ;  /* 0x0000000800787810 */ /* 0x040fe40007ffe0ff */
[C---:B------:R-:W-:Y:S02]  /*4420*/  IADD3 R119, R0.reuse, 0x9, RZ ;  /* 0x0000000900777810 */ /* 0x040fe40007ffe0ff */
[C---:B------:R-:W-:Y:S02]  /*4430*/  IADD3 R118, R0.reuse, 0x10, RZ ;  /* 0x0000001000767810 */ /* 0x040fe40007ffe0ff */
[C---:B------:R-:W-:Y:S02]  /*4440*/  ISETP.GE.OR P0, PT, R0.reuse, R106, !P0 ;  /* 0x0000006a0000720c */ /* 0x040fe40004706670 */
[C---:B------:R-:W-:Y:S02]  /*4450*/  ISETP.GE.AND P6, PT, R0.reuse, R105, PT ;  /* 0x000000690000720c */ /* 0x040fe40003fc6270 */
[C---:B------:R-:W-:Y:S02]  /*4460*/  ISETP.GE.AND P5, PT, R0.reuse, R103, PT ;  /* 0x000000670000720c */ /* 0x040fe40003fa6270 */
[----:B------:R-:W-:Y:S02]  /*4470*/  ISETP.GE.AND P4, PT, R0, R101, PT ;  /* 0x000000650000720c */ /* 0x000fe40003f86270 */
[-C--:B------:R-:W-:Y:S02]  /*4480*/  ISETP.GE.AND P3, PT, R121, R107.reuse, PT ;  /* 0x0000006b7900720c */ /* 0x080fe40003f66270 */
[-C--:B------:R-:W-:Y:S02]  /*4490*/  ISETP.GE.AND P2, PT, R120, R107.reuse, PT ;  /* 0x0000006b7800720c */ /* 0x080fe40003f46270 */
[-C--:B------:R-:W-:Y:S02]  /*44a0*/  ISETP.GE.AND P1, PT, R119, R107.reuse, PT ;  /* 0x0000006b7700720c */ /* 0x080fe40003f26270 */
[----:B------:R-:W-:Y:S02]  /*44b0*/  FSEL R4, R4, -INF , !P0 ;  /* 0xff80000004047808 */ /* 0x000fe40004000000 */
[-C--:B------:R-:W-:Y:S02]  /*44c0*/  ISETP.GE.AND P0, PT, R118, R107.reuse, PT ;  /* 0x0000006b7600720c */ /* 0x080fe40003f06270 */
[C---:B------:R-:W-:Y:S02]  /*44d0*/  IADD3 R117, R0.reuse, 0x11, RZ ;  /* 0x0000001100757810 */ /* 0x040fe40007ffe0ff */
[C---:B------:R-:W-:Y:S02]  /*44e0*/  IADD3 R116, R0.reuse, 0x18, RZ ;  /* 0x0000001800747810 */ /* 0x040fe40007ffe0ff */
[C---:B------:R-:W-:Y:S02]  /*44f0*/  IADD3 R115, R0.reuse, 0x19, RZ ;  /* 0x0000001900737810 */ /* 0x040fe40007ffe0ff */
[C---:B------:R-:W-:Y:S02]  /*4500*/  IADD3 R114, R0.reuse, 0x20, RZ ;  /* 0x0000002000727810 */ /* 0x040fe40007ffe0ff */
[C---:B------:R-:W-:Y:S02]  /*4510*/  IADD3 R113, R0.reuse, 0x21, RZ ;  /* 0x0000002100717810 */ /* 0x040fe40007ffe0ff */
[C---:B------:R-:W-:Y:S02]  /*4520*/  IADD3 R112, R0.reuse, 0x28, RZ ;  /* 0x0000002800707810 */ /* 0x040fe40007ffe0ff */
[C---:B------:R-:W-:Y:S02]  /*4530*/  IADD3 R111, R0.reuse, 0x29, RZ ;  /* 0x00000029006f7810 */ /* 0x040fe40007ffe0ff */
[C---:B------:R-:W-:Y:S02]  /*4540*/  ISETP.GE.OR P6, PT, R0.reuse, R104, !P6 ;  /* 0x000000680000720c */ /* 0x040fe400077c6670 */
[C---:B------:R-:W-:Y:S02]  /*4550*/  ISETP.GE.OR P5, PT, R0.reuse, R102, !P5 ;  /* 0x000000660000720c */ /* 0x040fe40006fa6670 */
[----:B------:R-:W-:Y:S02]  /*4560*/  ISETP.GE.OR P4, PT, R0, R100, !P4 ;  /* 0x000000640000720c */ /* 0x000fe40006786670 */
        /* <DEDUP_REMOVED lines=127> */
[-C--:B------:R-:W-:Y:S02]  /*4d60*/  ISETP.GE.OR P6, PT, R112, R102.reuse, !P6 ;  /* 0x000000667000720c */ /* 0x080fe400077c6670 */
[-C--:B------:R-:W-:Y:S02]  /*4d70*/  ISETP.GE.OR P5, PT, R111, R102.reuse, !P5 ;  /* 0x000000666f00720c */ /* 0x080fe40006fa6670 */
[-C--:B------:R-:W-:Y:S02]  /*4d80*/  ISETP.GE.OR P4, PT, R110, R102.reuse, !P4 ;  /* 0x000000666e00720c */ /* 0x080fe40006786670 */
[-C--:B------:R-:W-:Y:S02]  /*4d90*/  ISETP.GE.OR P3, PT, R109, R102.reuse, !P3 ;  /* 0x000000666d00720c */ /* 0x080fe40005f66670 */
[-C--:B------:R-:W-:Y:S02]  /*4da0*/  ISETP.GE.OR P2, PT, R108, R102.reuse, !P2 ;  /* 0x000000666c00720c */ /* 0x080fe40005746670 */
[----:B------:R-:W-:Y:S02]  /*4db0*/  ISETP.GE.OR P1, PT, R0, R102, !P1 ;  /* 0x000000660000720c */ /* 0x000fe40004f26670 */
        /* <DEDUP_REMOVED lines=50> */
.L_x_451:
[C---:B------:R-:W-:Y:S01]  /*50e0*/  FSETP.NEU.FTZ.AND P0, PT, R243.reuse, -INF , PT ;  /* 0xff800000f300780b */ /* 0x040fe20003f1d000 */
[----:B------:R-:W-:Y:S01]  /*50f0*/  FMUL.FTZ R101, R243, 1.4426950216293334961 ;  /* 0x3fb8aa3bf3657820 */ /* 0x000fe20000410000 */
[----:B------:R-:W-:Y:S01]  /*5100*/  UISETP.GT.AND UP2, UPT, UR6, UR32, UPT ;  /* 0x000000200600728c */ /* 0x000fe2000bf44270 */
[----:B------:R-:W-:Y:S02]  /*5110*/  FMUL.FTZ R100, R244, 1.4426950216293334961 ;  /* 0x3fb8aa3bf4647820 */ /* 0x000fe40000410000 */
[----:B------:R-:W-:Y:S01]  /*5120*/  FMUL.FTZ R0, R242, 1.4426950216293334961 ;  /* 0x3fb8aa3bf2007820 */ /* 0x000fe20000410000 */
[----:B------:R-:W-:Y:S02]  /*5130*/  FSEL R101, R101, RZ, P0 ;  /* 0x000000ff65657208 */ /* 0x000fe40000000000 */
[----:B------:R-:W-:Y:S03]  /*5140*/  FSETP.NEU.FTZ.AND P0, PT, R244, -INF , PT ;  /* 0xff800000f400780b */ /* 0x000fe60003f1d000 */
[--C-:B------:R-:W-:Y:S01]  /*5150*/  FFMA.FTZ R16, R16, c[0x0][0x23c], -R101.reuse ;  /* 0x00008f0010107a23 */ /* 0x100fe20000010865 */
[----:B------:R-:W-:Y:S01]  /*5160*/  FSEL R100, R100, RZ, P0 ;  /* 0x000000ff64647208 */ /* 0x000fe20000000000 */
[--C-:B------:R-:W-:Y:S01]  /*5170*/  FFMA.FTZ R64, R64, c[0x0][0x23c], -R101.reuse ;  /* 0x00008f0040407a23 */ /* 0x100fe20000010865 */
[----:B------:R-:W-:Y:S01]  /*5180*/  FSETP.NEU.FTZ.AND P0, PT, R241, -INF , PT ;  /* 0xff800000f100780b */ /* 0x000fe20003f1d000 */
[----:B------:R1:W-:Y:S01]  /*5190*/  MUFU.EX2 R206, R16 ;  /* 0x0000001000ce7308 */ /* 0x0003e20000000800 */
        /* <DEDUP_REMOVED lines=14> */
[----:B-1----:R-:W-:Y:S02]  /*5280*/  FMUL.FTZ R16, R241, 1.4426950216293334961 ;  /* 0x3fb8aa3bf1107820 */ /* 0x002fe40000410000 */
[--C-:B------:R-:W-:Y:S02]  /*5290*/  FFMA.FTZ R65, R65, c[0x0][0x23c], -R101.reuse ;  /* 0x00008f0041417a23 */ /* 0x100fe40000010865 */
[--C-:B------:R-:W-:Y:S01]  /*52a0*/  FFMA.FTZ R190, R33, c[0x0][0x23c], -R101.reuse ;  /* 0x00008f0021be7a23 */ /* 0x100fe20000010865 */
[----:B------:R-:W-:Y:S01]  /*52b0*/  FSEL R16, R16, RZ, P0 ;  /* 0x000000ff10107208 */ /* 0x000fe20000000000 */
[----:B------:R-:W-:Y:S01]  /*52c0*/  MUFU.EX2 R219, R64 ;  /* 0x0000004000db7308 */ /* 0x000fe20000000800 */
[----:B------:R-:W-:Y:S01]  /*52d0*/  FSETP.NEU.FTZ.AND P0, PT, R242, -INF , PT ;  /* 0xff800000f200780b */ /* 0x000fe20003f1d000 */
[----:B------:R-:W-:Y:S02]  /*52e0*/  FFMA.FTZ R34, R34, c[0x0][0x23c], -R100 ;  /* 0x00008f0022227a23 */ /* 0x000fe40000010864 */
[--C-:B------:R-:W-:Y:S01]  /*52f0*/  FFMA.FTZ R60, R60, c[0x0][0x23c], -R16.reuse ;  /* 0x00008f003c3c7a23 */ /* 0x100fe20000010810 */
[----:B------:R-:W-:Y:S01]  /*5300*/  FSEL R0, R0, RZ, P0 ;  /* 0x000000ff00007208 */ /* 0x000fe20000000000 */
[----:B--2---:R-:W-:Y:S02]  /*5310*/  FFMA.FTZ R7, R17, c[0x0][0x23c], -R101 ;  /* 0x00008f0011077a23 */ /* 0x004fe40000010865 */
[----:B------:R-:W-:Y:S02]  /*5320*/  FFMA.FTZ R12, R12, c[0x0][0x23c], -R16 ;  /* 0x00008f000c0c7a23 */ /* 0x000fe40000010810 */
[----:B------:R-:W-:Y:S01]  /*5330*/  FFMA.FTZ R15, R15, c[0x0][0x23c], -R0 ;  /* 0x00008f000f0f7a23 */ /* 0x000fe20000010800 */
[----:B------:R1:W-:Y:S01]  /*5340*/  MUFU.EX2 R199, R18 ;  /* 0x0000001200c77308 */ /* 0x0003e20000000800 */
[----:B------:R-:W-:Y:S02]  /*5350*/  FFMA.FTZ R28, R28, c[0x0][0x23c], -R16 ;  /* 0x00008f001c1c7a23 */ /* 0x000fe40000010810 */
[----:B---3--:R-:W-:Y:S02]  /*5360*/  FFMA.FTZ R4, R6, c[0x0][0x23c], -R100 ;  /* 0x00008f0006047a23 */ /* 0x008fe40000010864 */
[----:B------:R-:W-:Y:S02]  /*5370*/  IMAD.U32 R6, RZ, RZ, UR6 ;  /* 0x00000006ff067e24 */ /* 0x000fe4000f8e00ff */
[--C-:B------:R-:W-:Y:S02]  /*5380*/  FFMA.FTZ R30, R30, c[0x0][0x23c], -R0.reuse ;  /* 0x00008f001e1e7a23 */ /* 0x100fe40000010800 */
[----:B------:R-:W-:Y:S01]  /*5390*/  IMAD R6, R6, 0x8, R249 ;  /* 0x0000000806067824 */ /* 0x000fe200078e02f9 */
[----:B------:R2:W-:Y:S01]  /*53a0*/  MUFU.EX2 R197, R15 ;  /* 0x0000000f00c57308 */ /* 0x0005e20000000800 */
[--C-:B------:R-:W-:Y:S02]  /*53b0*/  FFMA.FTZ R63, R63, c[0x0][0x23c], -R0.reuse ;  /* 0x00008f003f3f7a23 */ /* 0x100fe40000010800 */
[----:B------:R-:W-:Y:S02]  /*53c0*/  FFMA.FTZ R31, R31, c[0x0][0x23c], -R0 ;  /* 0x00008f001f1f7a23 */ /* 0x000fe40000010800 */
[----:B------:R-:W-:Y:S02]  /*53d0*/  FFMA.FTZ R108, R9, c[0x0][0x23c], -R16 ;  /* 0x00008f00096c7a23 */ /* 0x000fe40000010810 */
[----:B------:R-:W-:Y:S02]  /*53e0*/  FFMA.FTZ R119, R10, c[0x0][0x23c], -R0 ;  /* 0x00008f000a777a23 */ /* 0x000fe40000010800 */
[----:B------:R-:W-:Y:S01]  /*53f0*/  FFMA.FTZ R24, R24, c[0x0][0x23c], -R16 ;  /* 0x00008f0018187a23 */ /* 0x000fe20000010810 */
[----:B------:R3:W4:Y:S01]  /*5400*/  MUFU.EX2 R205, R19 ;  /* 0x0000001300cd7308 */ /* 0x0007220000000800 */
[----:B------:R-:W-:Y:S02]  /*5410*/  FFMA.FTZ R27, R27, c[0x0][0x23c], -R0 ;  /* 0x00008f001b1b7a23 */ /* 0x000fe40000010800 */
[----:B------:R-:W-:Y:S01]  /*5420*/  FFMA.FTZ R120, R13, c[0x0][0x23c], -R16 ;  /* 0x00008f000d787a23 */ /* 0x000fe20000010810 */
[----:B-1----:R-:W-:Y:S01]  /*5430*/  IADD3 R18, R6, 0x4, RZ ;  /* 0x0000000406127810 */ /* 0x002fe20007ffe0ff */
[--C-:B------:R-:W-:Y:S02]  /*5440*/  FFMA.FTZ R17, R11, c[0x0][0x23c], -R0.reuse ;  /* 0x00008f000b117a23 */ /* 0x100fe40000010800 */
[----:B------:R-:W-:Y:S02]  /*5450*/  FFMA.FTZ R185, R26, c[0x0][0x23c], -R0 ;  /* 0x00008f001ab97a23 */ /* 0x000fe40000010800 */
[--C-:B------:R-:W-:Y:S01]  /*5460*/  FFMA.FTZ R184, R29, c[0x0][0x23c], -R16.reuse ;  /* 0x00008f001db87a23 */ /* 0x100fe20000010810 */
[----:B------:R1:W-:Y:S01]  /*5470*/  MUFU.EX2 R193, R7 ;  /* 0x0000000700c17308 */ /* 0x0003e20000000800 */
[--C-:B------:R-:W-:Y:S02]  /*5480*/  FFMA.FTZ R121, R25, c[0x0][0x23c], -R16.reuse ;  /* 0x00008f0019797a23 */ /* 0x100fe40000010810 */
[--C-:B------:R-:W-:Y:S02]  /*5490*/  FFMA.FTZ R36, R36, c[0x0][0x23c], -R101.reuse ;  /* 0x00008f0024247a23 */ /* 0x100fe40000010865 */
[----:B--2---:R-:W-:Y:S02]  /*54a0*/  FFMA.FTZ R15, R8, c[0x0][0x23c], -R16 ;  /* 0x00008f00080f7a23 */ /* 0x004fe40000010810 */
[----:B------:R-:W-:Y:S02]  /*54b0*/  IMAD.U32 R8, RZ, RZ, UR14 ;  /* 0x0000000eff087e24 */ /* 0x000fe4000f8e00ff */
[----:B------:R-:W-:Y:S01]  /*54c0*/  FFMA.FTZ R38, R38, c[0x0][0x23c], -R100 ;  /* 0x00008f0026267a23 */ /* 0x000fe20000010864 */
[----:B------:R2:W-:Y:S01]  /*54d0*/  MUFU.EX2 R192, R4 ;  /* 0x0000000400c07308 */ /* 0x0005e20000000800 */
[----:B------:R-:W-:Y:S02]  /*54e0*/  IMAD R8, R8, 0x2, R246 ;  /* 0x0000000208087824 */ /* 0x000fe400078e02f6 */
[--C-:B------:R-:W-:Y:S02]  /*54f0*/  FFMA.FTZ R35, R35, c[0x0][0x23c], -R100.reuse ;  /* 0x00008f0023237a23 */ /* 0x100fe40000010864 */
[----:B---3--:R-:W-:Y:S04]  /*5500*/  IMAD.WIDE.U32 R18, R18, -0x326172a9, RZ ;  /* 0xcd9e8d5712127825 */ /* 0x008fe800078e00ff */
[----:B------:R-:W-:Y:S01]  /*5510*/  IMAD.SHL.U32 R8, R8, 0x2, RZ ;  /* 0x0000000208087824 */ /* 0x000fe200078e00ff */
[----:B------:R3:W-:Y:S01]  /*5520*/  MUFU.EX2 R200, R23 ;  /* 0x0000001700c87308 */ /* 0x0007e20000000800 */
[----:B------:R-:W-:Y:S02]  /*5530*/  FFMA.FTZ R48, R48, c[0x0][0x23c], -R101 ;  /* 0x00008f0030307a23 */ /* 0x000fe40000010865 */
[--C-:B------:R-:W-:Y:S01]  /*5540*/  FFMA.FTZ R51, R51, c[0x0][0x23c], -R100.reuse ;  /* 0x00008f0033337a23 */ /* 0x100fe20000010864 */
[----:B------:R-:W-:Y:S01]  /*5550*/  IADD3 R9, R8, 0x1, RZ ;  /* 0x0000000108097810 */ /* 0x000fe20007ffe0ff */
[----:B-1----:R-:W-:Y:S04]  /*5560*/  IMAD.WIDE.U32 R6, R6, -0x326172a9, RZ ;  /* 0xcd9e8d5706067825 */ /* 0x002fe800078e00ff */
[----:B------:R-:W-:Y:S01]  /*5570*/  FFMA.FTZ R50, R50, c[0x0][0x23c], -R100 ;  /* 0x00008f0032327a23 */ /* 0x000fe20000010864 */
[----:B------:R1:W-:Y:S01]  /*5580*/  MUFU.EX2 R198, R12 ;  /* 0x0000000c00c67308 */ /* 0x0003e20000000800 */
[----:B------:R-:W-:Y:S02]  /*5590*/  FFMA.FTZ R44, R44, c[0x0][0x23c], -R16 ;  /* 0x00008f002c2c7a23 */ /* 0x000fe40000010810 */
[----:B------:R-:W-:Y:S02]  /*55a0*/  FFMA.FTZ R47, R47, c[0x0][0x23c], -R0 ;  /* 0x00008f002f2f7a23 */ /* 0x000fe40000010800 */
[----:B--2---:R-:W-:Y:S04]  /*55b0*/  IMAD.WIDE.U32 R4, R247, -0x2daee0ad, RZ ;  /* 0xd2511f53f7047825 */ /* 0x004fe800078e00ff */
[----:B------:R-:W-:Y:S01]  /*55c0*/  FFMA.FTZ R39, R39, c[0x0][0x23c], -R100 ;  /* 0x00008f0027277a23 */ /* 0x000fe20000010864 */
[C---:B------:R-:W-:Y:S01]  /*55d0*/  LOP3.LUT R10, R5.reuse, UR31, R8, 0x96, !PT ;  /* 0x0000001f050a7c12 */ /* 0x040fe2000f8e9608 */
[----:B------:R2:W-:Y:S01]  /*55e0*/  MUFU.EX2 R191, R15 ;  /* 0x0000000f00bf7308 */ /* 0x0005e20000000800 */
[----:B------:R-:W-:Y:S01]  /*55f0*/  LOP3.LUT R9, R5, UR31, R9, 0x96, !PT ;  /* 0x0000001f05097c12 */ /* 0x000fe2000f8e9609 */
[--C-:B------:R-:W-:Y:S01]  /*5600*/  FFMA.FTZ R123, R37, c[0x0][0x23c], -R101.reuse ;  /* 0x00008f00257b7a23 */ /* 0x100fe20000010865 */
[----:B------:R-:W-:Y:S01]  /*5610*/  LOP3.LUT R4, R4, UR50, RZ, 0x3c, !PT ;  /* 0x0000003204047c12 */ /* 0x000fe2000f8e3cff */
[----:B---3--:R-:W-:Y:S01]  /*5620*/  FFMA.FTZ R23, R14, c[0x0][0x23c], -R0 ;  /* 0x00008f000e177a23 */ /* 0x008fe20000010800 */
[-C--:B------:R-:W-:Y:S01]  /*5630*/  LOP3.LUT R14, R7, R245.reuse, RZ, 0x3c, !PT ;  /* 0x000000f5070e7212 */ /* 0x080fe200078e3cff */
[--C-:B------:R-:W-:Y:S02]  /*5640*/  FFMA.FTZ R49, R49, c[0x0][0x23c], -R101.reuse ;  /* 0x00008f0031317a23 */ /* 0x100fe40000010865 */
[----:B------:R-:W-:Y:S02]  /*5650*/  FFMA.FTZ R40, R40, c[0x0][0x23c], -R16 ;  /* 0x00008f0028287a23 */ /* 0x000fe40000010810 */
[----:B------:R3:W-:Y:S01]  /*5660*/  MUFU.EX2 R201, R20 ;  /* 0x0000001400c97308 */ /* 0x0007e20000000800 */
[----:B------:R-:W-:Y:S01]  /*5670*/  FFMA.FTZ R43, R43, c[0x0][0x23c], -R0 ;  /* 0x00008f002b2b7a23 */ /* 0x000fe20000010800 */
[----:B-1----:R-:W-:Y:S01]  /*5680*/  LOP3.LUT R12, R19, R245, RZ, 0x3c, !PT ;  /* 0x000000f5130c7212 */ /* 0x002fe200078e3cff */
[----:B------:R-:W-:Y:S04]  /*5690*/  IMAD.WIDE.U32 R10, R10, -0x326172a9, RZ ;  /* 0xcd9e8d570a0a7825 */ /* 0x000fe800078e00ff */
[----:B------:R-:W-:Y:S03]  /*56a0*/  IMAD.WIDE.U32 R12, R12, -0x2daee0ad, RZ ;  /* 0xd2511f530c0c7825 */ /* 0x000fe600078e00ff */
[----:B------:R1:W-:Y:S01]  /*56b0*/  MUFU.EX2 R211, R28 ;  /* 0x0000001c00d37308 */ /* 0x0003e20000000800 */
[----:B------:R-:W-:Y:S04]  /*56c0*/  IMAD.WIDE.U32 R8, R9, -0x326172a9, RZ ;  /* 0xcd9e8d5709087825 */ /* 0x000fe800078e00ff */
[----:B--2---:R-:W-:Y:S01]  /*56d0*/  IMAD.WIDE.U32 R14, R14, -0x2daee0ad, RZ ;  /* 0xd2511f530e0e7825 */ /* 0x004fe200078e00ff */
[C---:B------:R-:W-:Y:S02]  /*56e0*/  LOP3.LUT R19, R9.reuse, UR25, R6, 0x96, !PT ;  /* 0x0000001909137c12 */ /* 0x040fe4000f8e9606 */
[----:B------:R-:W-:Y:S02]  /*56f0*/  LOP3.LUT R9, R9, UR25, R18, 0x96, !PT ;  /* 0x0000001909097c12 */ /* 0x000fe4000f8e9612 */
[----:B------:R2:W-:Y:S01]  /*5700*/  MUFU.EX2 R204, R30 ;  /* 0x0000001e00cc7308 */ /* 0x0005e20000000800 */
[----:B------:R-:W-:Y:S01]  /*5710*/  LOP3.LUT R7, R4, R15, RZ, 0x3c, !PT ;  /* 0x0000000f04077212 */ /* 0x000fe200078e3cff */
[--C-:B------:R-:W-:Y:S01]  /*5720*/  FFMA.FTZ R52, R52, c[0x0][0x23c], -R101.reuse ;  /* 0x00008f0034347a23 */ /* 0x100fe20000010865 */
[----:B------:R-:W-:Y:S01]  /*5730*/  LOP3.LUT R4, R4, R13, RZ, 0x3c, !PT ;  /* 0x0000000d04047212 */ /* 0x000fe200078e3cff */
[----:B------:R-:W-:Y:S01]  /*5740*/  FFMA.FTZ R101, R53, c[0x0][0x23c], -R101 ;  /* 0x00008f0035657a23 */ /* 0x000fe20000010865 */
[C---:B---3--:R-:W-:Y:S01]  /*5750*/  LOP3.LUT R20, R11.reuse, UR25, R6, 0x96, !PT ;  /* 0x000000190b147c12 */ /* 0x048fe2000f8e9606 */
[----:B------:R-:W-:Y:S01]  /*5760*/  FFMA.FTZ R46, R46, c[0x0][0x23c], -R0 ;  /* 0x00008f002e2e7a23 */ /* 0x000fe20000010800 */
[----:B------:R-:W-:Y:S01]  /*5770*/  LOP3.LUT R11, R11, UR25, R18, 0x96, !PT ;  /* 0x000000190b0b7c12 */ /* 0x000fe2000f8e9612 */
[----:B------:R-:W-:Y:S02]  /*5780*/  IMAD.WIDE.U32 R6, R7, -0x326172a9, RZ ;  /* 0xcd9e8d5707067825 */ /* 0x000fe400078e00ff */
[----:B------:R3:W3:Y:S02]  /*5790*/  MUFU.EX2 R213, R32 ;  /* 0x0000002000d57308 */ /* 0x0006e40000000800 */
[----:B------:R-:W-:Y:S04]  /*57a0*/  IMAD.WIDE.U32 R4, R4, -0x326172a9, RZ ;  /* 0xcd9e8d5704047825 */ /* 0x000fe800078e00ff */
[----:B------:R-:W-:Y:S01]  /*57b0*/  IMAD.WIDE.U32 R20, R20, -0x2daee0ad, RZ ;  /* 0xd2511f5314147825 */ /* 0x000fe200078e00ff */
[C---:B-1----:R-:W-:Y:S02]  /*57c0*/  LOP3.LUT R28, R5.reuse, UR24, R10, 0x96, !PT ;  /* 0x00000018051c7c12 */ /* 0x042fe4000f8e960a */
[----:B------:R-:W-:Y:S01]  /*57d0*/  LOP3.LUT R26, R5, UR24, R8, 0x96, !PT ;  /* 0x00000018051a7c12 */ /* 0x000fe2000f8e9608 */
[----:B------:R1:W-:Y:S01]  /*57e0*/  MUFU.EX2 R210, R31 ;  /* 0x0000001f00d27308 */ /* 0x0003e20000000800 */
[----:B------:R-:W-:Y:S01]  /*57f0*/  LOP3.LUT R22, R21, UR23, R14, 0x96, !PT ;  /* 0x0000001715167c12 */ /* 0x000fe2000f8e960e */
[----:B------:R-:W-:Y:S01]  /*5800*/  FFMA.FTZ R55, R55, c[0x0][0x23c], -R100 ;  /* 0x00008f0037377a23 */ /* 0x000fe20000010864 */
[----:B--2---:R-:W-:Y:S01]  /*5810*/  LOP3.LUT R30, R7, UR24, R10, 0x96, !PT ;  /* 0x00000018071e7c12 */ /* 0x004fe2000f8e960a */
[----:B------:R-:W-:Y:S04]  /*5820*/  IMAD.WIDE.U32 R10, R11, -0x2daee0ad, RZ ;  /* 0xd2511f530b0a7825 */ /* 0x000fe800078e00ff */
[----:B------:R-:W-:Y:S01]  /*5830*/  FFMA.FTZ R100, R54, c[0x0][0x23c], -R100 ;  /* 0x00008f0036647a23 */ /* 0x000fe20000010864 */
[----:B------:R-:W-:Y:S01]  /*5840*/  LOP3.LUT R13, R11, UR23, R12, 0x96, !PT ;  /* 0x000000170b0d7c12 */ /* 0x000fe2000f8e960c */
[----:B------:R2:W-:Y:S01]  /*5850*/  MUFU.EX2 R188, R23 ;  /* 0x0000001700bc7308 */ /* 0x0005e20000000800 */
[----:B------:R-:W-:Y:S01]  /*5860*/  FFMA.FTZ R45, R45, c[0x0][0x23c], -R16 ;  /* 0x00008f002d2d7a23 */ /* 0x000fe20000010810 */
[----:B---3--:R-:W-:Y:S01]  /*5870*/  LOP3.LUT R32, R7, UR24, R8, 0x96, !PT ;  /* 0x0000001807207c12 */ /* 0x008fe2000f8e9608 */
[----:B------:R-:W-:Y:S04]  /*5880*/  IMAD.WIDE.U32 R18, R19, -0x2daee0ad, RZ ;  /* 0xd2511f5313127825 */ /* 0x000fe800078e00ff */
[----:B------:R-:W-:Y:S01]  /*5890*/  IMAD.WIDE.U32 R8, R9, -0x2daee0ad, RZ ;  /* 0xd2511f5309087825 */ /* 0x000fe200078e00ff */
[----:B------:R-:W-:Y:S02]  /*58a0*/  LOP3.LUT R21, R19, UR23, R14, 0x96, !PT ;  /* 0x0000001713157c12 */ /* 0x000fe4000f8e960e */
[----:B------:R3:W-:Y:S01]  /*58b0*/  MUFU.EX2 R203, R24 ;  /* 0x0000001800cb7308 */ /* 0x0007e20000000800 */
[----:B------:R-:W-:Y:S04]  /*58c0*/  IMAD.WIDE.U32 R32, R32, -0x2daee0ad, RZ ;  /* 0xd2511f5320207825 */ /* 0x000fe800078e00ff */
[----:B-1----:R-:W-:Y:S01]  /*58d0*/  IMAD.WIDE.U32 R30, R30, -0x2daee0ad, RZ ;  /* 0xd2511f531e1e7825 */ /* 0x002fe200078e00ff */
[----:B------:R-:W-:Y:S04]  /*58e0*/  LOP3.LUT R11, R33, UR21, R18, 0x96, !PT ;  /* 0x00000015210b7c12 */ /* 0x000fe8000f8e9612 */
[----:B------:R1:W-:Y:S01]  /*58f0*/  MUFU.EX2 R202, R27 ;  /* 0x0000001b00ca7308 */ /* 0x0003e20000000800 */
[----:B------:R-:W-:Y:S01]  /*5900*/  LOP3.LUT R14, R31, UR21, R20, 0x96, !PT ;  /* 0x000000151f0e7c12 */ /* 0x000fe2000f8e9614 */
[----:B------:R-:W-:Y:S02]  /*5910*/  FFMA.FTZ R42, R42, c[0x0][0x23c], -R0 ;  /* 0x00008f002a2a7a23 */ /* 0x000fe40000010800 */
[----:B--2---:R-:W-:Y:S04]  /*5920*/  IMAD.WIDE.U32 R22, R22, -0x326172a9, RZ ;  /* 0xcd9e8d5716167825 */ /* 0x004fe800078e00ff */
[----:B------:R-:W-:Y:S01]  /*5930*/  FFMA.FTZ R41, R41, c[0x0][0x23c], -R16 ;  /* 0x00008f0029297a23 */ /* 0x000fe20000010810 */
[----:B------:R-:W-:Y:S01]  /*5940*/  LOP3.LUT R18, R23, UR22, R6, 0x96, !PT ;  /* 0x0000001617127c12 */ /* 0x000fe2000f8e9606 */
[----:B------:R2:W-:Y:S01]  /*5950*/  MUFU.EX2 R189, R17 ;  /* 0x0000001100bd7308 */ /* 0x0005e20000000800 */
[--C-:B------:R-:W-:Y:S02]  /*5960*/  FFMA.FTZ R59, R59, c[0x0][0x23c], -R0.reuse ;  /* 0x00008f003b3b7a23 */ /* 0x100fe40000010800 */
[----:B------:R-:W-:Y:S01]  /*5970*/  FFMA.FTZ R58, R58, c[0x0][0x23c], -R0 ;  /* 0x00008f003a3a7a23 */ /* 0x000fe20000010800 */
[----:B---3--:R-:W-:Y:S01]  /*5980*/  LOP3.LUT R24, R9, UR23, R12, 0x96, !PT ;  /* 0x0000001709187c12 */ /* 0x008fe2000f8e960c */
[----:B------:R-:W-:Y:S04]  /*5990*/  IMAD.WIDE.U32 R12, R13, -0x326172a9, RZ ;  /* 0xcd9e8d570d0c7825 */ /* 0x000fe800078e00ff */
[----:B------:R-:W-:Y:S01]  /*59a0*/  IMAD.WIDE.U32 R28, R28, -0x2daee0ad, RZ ;  /* 0xd2511f531c1c7825 */ /* 0x000fe200078e00ff */
[----:B------:R-:W-:Y:S03]  /*59b0*/  MUFU.EX2 R218, R67 ;  /* 0x0000004300da7308 */ /* 0x000fe60000000800 */
[----:B------:R-:W-:Y:S01]  /*59c0*/  FFMA.FTZ R0, R62, c[0x0][0x23c], -R0 ;  /* 0x00008f003e007a23 */ /* 0x000fe20000010800 */
[----:B------:R-:W-:Y:S01]  /*59d0*/  LOP3.LUT R7, R29, UR21, R10, 0x96, !PT ;  /* 0x000000151d077c12 */ /* 0x000fe2000f8e960a */
[----:B-1----:R-:W-:Y:S04]  /*59e0*/  IMAD.WIDE.U32 R26, R26, -0x2daee0ad, RZ ;  /* 0xd2511f531a1a7825 */ /* 0x002fe800078e00ff */
[----:B------:R-:W-:Y:S01]  /*59f0*/  FFMA.FTZ R56, R56, c[0x0][0x23c], -R16 ;  /* 0x00008f0038387a23 */ /* 0x000fe20000010810 */
[----:B------:R-:W-:Y:S01]  /*5a00*/  LOP3.LUT R5, R27, UR21, R8, 0x96, !PT ;  /* 0x000000151b057c12 */ /* 0x000fe2000f8e9608 */
[----:B------:R-:W-:Y:S01]  /*5a10*/  MUFU.EX2 R216, R60 ;  /* 0x0000003c00d87308 */ /* 0x000fe20000000800 */
[----:B------:R-:W-:Y:S01]  /*5a20*/  LOP3.LUT R8, R13, UR22, R4, 0x96, !PT ;  /* 0x000000160d087c12 */ /* 0x000fe2000f8e9604 */
[----:B------:R-:W-:Y:S04]  /*5a30*/  IMAD.WIDE.U32 R20, R21, -0x326172a9, RZ ;  /* 0xcd9e8d5715147825 */ /* 0x000fe800078e00ff */
[----:B------:R-:W-:Y:S01]  /*5a40*/  IMAD.WIDE.U32 R24, R24, -0x326172a9, RZ ;  /* 0xcd9e8d5718187825 */ /* 0x000fe200078e00ff */
[----:B--2---:R-:W-:Y:S03]  /*5a50*/  LOP3.LUT R17, R21, UR22, R6, 0x96, !PT ;  /* 0x0000001615117c12 */ /* 0x004fe6000f8e9606 */
[----:B------:R-:W-:Y:S01]  /*5a60*/  IMAD.WIDE.U32 R14, R14, -0x326172a9, RZ ;  /* 0xcd9e8d570e0e7825 */ /* 0x000fe200078e00ff */
[----:B------:R-:W-:Y:S01]  /*5a70*/  LOP3.LUT R4, R25, UR22, R4, 0x96, !PT ;  /* 0x0000001619047c12 */ /* 0x000fe2000f8e9604 */
[----:B------:R-:W-:Y:S02]  /*5a80*/  MUFU.EX2 R182, R66 ;  /* 0x0000004200b67308 */ /* 0x000fe40000000800 */
[----:B------:R-:W-:Y:S01]  /*5a90*/  IMAD.WIDE.U32 R18, R18, -0x2daee0ad, RZ ;  /* 0xd2511f5312127825 */ /* 0x000fe200078e00ff */
[----:B------:R-:W-:Y:S03]  /*5aa0*/  LOP3.LUT R29, R15, UR20, R22, 0x96, !PT ;  /* 0x000000140f1d7c12 */ /* 0x000fe6000f8e9616 */
[----:B------:R-:W-:Y:S01]  /*5ab0*/  IMAD.WIDE.U32 R8, R8, -0x2daee0ad, RZ ;  /* 0xd2511f5308087825 */ /* 0x000fe200078e00ff */
[----:B------:R-:W-:Y:S03]  /*5ac0*/  LOP3.LUT R22, R19, UR19, R30, 0x96, !PT ;  /* 0x0000001313167c12 */ /* 0x000fe6000f8e961e */
[----:B------:R-:W-:Y:S01]  /*5ad0*/  IMAD.WIDE.U32 R6, R7, -0x326172a9, RZ ;  /* 0xcd9e8d5707067825 */ /* 0x000fe200078e00ff */
[----:B------:R-:W-:Y:S01]  /*5ae0*/  LOP3.LUT R25, R9, UR19, R28, 0x96, !PT ;  /* 0x0000001309197c12 */ /* 0x000fe2000f8e961c */
[----:B------:R1:W-:Y:S02]  /*5af0*/  MUFU.EX2 R207, R34 ;  /* 0x0000002200cf7308 */ /* 0x0003e40000000800 */
[----:B------:R-:W-:Y:S01]  /*5b00*/  IMAD.WIDE.U32 R10, R11, -0x326172a9, RZ ;  /* 0xcd9e8d570b0a7825 */ /* 0x000fe200078e00ff */
[----:B------:R-:W-:Y:S03]  /*5b10*/  LOP3.LUT R15, R7, UR20, R12, 0x96, !PT ;  /* 0x00000014070f7c12 */ /* 0x000fe6000f8e960c */
[----:B------:R-:W-:Y:S01]  /*5b20*/  FFMA.FTZ R57, R57, c[0x0][0x23c], -R16 ;  /* 0x00008f0039397a23 */ /* 0x000fe20000010810 */
[----:B------:R-:W-:Y:S01]  /*5b30*/  LOP3.LUT R27, R11, UR20, R20, 0x96, !PT ;  /* 0x000000140b1b7c12 */ /* 0x000fe2000f8e9614 */
[----:B------:R-:W-:Y:S02]  /*5b40*/  IMAD.WIDE.U32 R20, R5, -0x326172a9, RZ ;  /* 0xcd9e8d5705147825 */ /* 0x000fe400078e00ff */
[----:B------:R2:W-:Y:S02]  /*5b50*/  MUFU.EX2 R209, R36 ;  /* 0x0000002400d17308 */ /* 0x0005e40000000800 */
        /* <DEDUP_REMOVED lines=9> */
[----:B------:R-:W-:Y:S01]  /*5bf0*/  IMAD.WIDE.U32 R26, R27, -0x2daee0ad, RZ ;  /* 0xd2511f531b1a7825 */ /* 0x000fe200078e00ff */
[----:B------:R-:W-:Y:S03]  /*5c00*/  LOP3.LUT R9, R29, UR17, R18, 0x96, !PT ;  /* 0x000000111d097c12 */ /* 0x000fe6000f8e9612 */
[----:B------:R-:W-:Y:S01]  /*5c10*/  IMAD.WIDE.U32 R24, R25, -0x326172a9, RZ ;  /* 0xcd9e8d5719187825 */ /* 0x000fe200078e00ff */
[----:B------:R-:W-:Y:S03]  /*5c20*/  MUFU.EX2 R126, R100 ;  /* 0x00000064007e7308 */ /* 0x000fe60000000800 */
[----:B------:R-:W-:Y:S01]  /*5c30*/  IMAD.WIDE.U32 R14, R15, -0x2daee0ad, RZ ;  /* 0xd2511f530f0e7825 */ /* 0x000fe200078e00ff */
[----:B------:R-:W-:Y:S02]  /*5c40*/  LOP3.LUT R5, R25, UR18, R6, 0x96, !PT ;  /* 0x0000001219057c12 */ /* 0x000fe4000f8e9606 */
[----:B------:R-:W-:Y:S01]  /*5c50*/  LOP3.LUT R6, R27, UR17, R12, 0x96, !PT ;  /* 0x000000111b067c12 */ /* 0x000fe2000f8e960c */
[----:B------:R-:W-:Y:S01]  /*5c60*/  IMAD.WIDE.U32 R30, R30, -0x2daee0ad, RZ ;  /* 0xd2511f531e1e7825 */ /* 0x000fe200078e00ff */
[----:B------:R-:W-:Y:S02]  /*5c70*/  LOP3.LUT R27, R15, UR17, R8, 0x96, !PT ;  /* 0x000000110f1b7c12 */ /* 0x000fe4000f8e9608 */
[----:B------:R2:W2:Y:S01]  /*5c80*/  MUFU.EX2 R212, R35 ;  /* 0x0000002300d47308 */ /* 0x0004a20000000800 */
[----:B------:R-:W-:Y:S01]  /*5c90*/  IMAD.WIDE.U32 R18, R19, -0x326172a9, RZ ;  /* 0xcd9e8d5713127825 */ /* 0x000fe200078e00ff */
[----:B------:R-:W-:Y:S03]  /*5ca0*/  LOP3.LUT R25, R31, UR17, R4, 0x96, !PT ;  /* 0x000000111f197c12 */ /* 0x000fe6000f8e9604 */
[----:B------:R-:W-:Y:S01]  /*5cb0*/  IMAD.WIDE.U32 R8, R9, -0x326172a9, RZ ;  /* 0xcd9e8d5709087825 */ /* 0x000fe200078e00ff */
[----:B------:R-:W-:Y:S03]  /*5cc0*/  LOP3.LUT R29, R19, UR18, R10, 0x96, !PT ;  /* 0x00000012131d7c12 */ /* 0x000fe6000f8e960a */
[----:B------:R-:W-:Y:S01]  /*5cd0*/  IMAD.WIDE.U32 R6, R6, -0x326172a9, RZ ;  /* 0xcd9e8d5706067825 */ /* 0x000fe200078e00ff */
[----:B------:R-:W-:Y:S01]  /*5ce0*/  SHF.R.U32.HI R21, RZ, 0x18, R8 ;  /* 0x00000018ff157819 */ /* 0x000fe20000011608 */
[----:B------:R-:W2:Y:S01]  /*5cf0*/  MUFU.EX2 R220, R48 ;  /* 0x0000003000dc7308 */ /* 0x000ea20000000800 */
[C---:B------:R-:W-:Y:S01]  /*5d00*/  LOP3.LUT R15, R8.reuse, 0xff, RZ, 0xc0, !PT ;  /* 0x000000ff080f7812 */ /* 0x040fe200078ec0ff */
[----:B------:R-:W-:Y:S01]  /*5d10*/  IMAD.WIDE.U32 R12, R13, -0x326172a9, RZ ;  /* 0xcd9e8d570d0c7825 */ /* 0x000fe200078e00ff */
[----:B-1----:R-:W-:Y:S02]  /*5d20*/  LOP3.LUT R34, R8, 0xffff, RZ, 0xc0, !PT ;  /* 0x0000ffff08227812 */ /* 0x002fe400078ec0ff */
[----:B------:R-:W-:Y:S01]  /*5d30*/  ISETP.LE.U32.AND P4, PT, R21, UR5, PT ;  /* 0x0000000515007c0c */ /* 0x000fe2000bf83070 */
[----:B------:R-:W-:Y:S01]  /*5d40*/  IMAD.WIDE.U32 R10, R11, -0x2daee0ad, RZ ;  /* 0xd2511f530b0a7825 */ /* 0x000fe200078e00ff */
[----:B------:R-:W-:Y:S02]  /*5d50*/  LOP3.LUT R23, R13, UR18, R20, 0x96, !PT ;  /* 0x000000120d177c12 */ /* 0x000fe4000f8e9614 */
[----:B------:R-:W-:Y:S01]  /*5d60*/  LOP3.LUT R20, R9, UR16, R22, 0x96, !PT ;  /* 0x0000001009147c12 */ /* 0x000fe2000f8e9616 */
[----:B------:R-:W-:Y:S01]  /*5d70*/  IMAD.WIDE.U32 R4, R5, -0x2daee0ad, RZ ;  /* 0xd2511f5305047825 */ /* 0x000fe200078e00ff */
[----:B------:R-:W-:Y:S01]  /*5d80*/  LOP3.LUT R19, R11, UR15, R28, 0x96, !PT ;  /* 0x0000000f0b137c12 */ /* 0x000fe2000f8e961c */
[----:B------:R-:W-:Y:S01]  /*5d90*/  MUFU.EX2 R127, R65 ;  /* 0x00000041007f7308 */ /* 0x000fe20000000800 */
[----:B------:R-:W-:Y:S01]  /*5da0*/  SHF.R.U32.HI R28, RZ, 0x10, R8 ;  /* 0x00000010ff1c7819 */ /* 0x000fe20000011608 */
[----:B------:R-:W-:Y:S01]  /*5db0*/  FFMA.FTZ R16, R61, c[0x0][0x23c], -R16 ;  /* 0x00008f003d107a23 */ /* 0x000fe20000010810 */
[----:B------:R-:W-:Y:S02]  /*5dc0*/  LOP3.LUT R17, R5, UR15, R14, 0x96, !PT ;  /* 0x0000000f05117c12 */ /* 0x000fe4000f8e960e */
[----:B------:R-:W-:Y:S02]  /*5dd0*/  LOP3.LUT R14, R10, 0xff, RZ, 0xc0, !PT ;  /* 0x000000ff0a0e7812 */ /* 0x000fe400078ec0ff */
[C---:B------:R-:W-:Y:S02]  /*5de0*/  LOP3.LUT R9, R4.reuse, 0xff, RZ, 0xc0, !PT ;  /* 0x000000ff04097812 */ /* 0x040fe400078ec0ff */
[--C-:B------:R-:W-:Y:S01]  /*5df0*/  SHF.R.U32.HI R8, RZ, 0x18, R4.reuse ;  /* 0x00000018ff087819 */ /* 0x100fe20000011604 */
[----:B------:R-:W-:Y:S01]  /*5e00*/  MUFU.EX2 R116, R101 ;  /* 0x0000006500747308 */ /* 0x000fe20000000800 */
[----:B------:R-:W-:Y:S02]  /*5e10*/  SHF.R.U32.HI R32, RZ, 0x10, R4 ;  /* 0x00000010ff207819 */ /* 0x000fe40000011604 */
[----:B--2---:R-:W-:Y:S02]  /*5e20*/  LOP3.LUT R36, R4, 0xffff, RZ, 0xc0, !PT ;  /* 0x0000ffff04247812 */ /* 0x004fe400078ec0ff */
[----:B------:R-:W-:Y:S02]  /*5e30*/  LOP3.LUT R4, R6, 0xff, RZ, 0xc0, !PT ;  /* 0x000000ff06047812 */ /* 0x000fe400078ec0ff */
[----:B------:R-:W-:Y:S02]  /*5e40*/  SHF.R.U32.HI R13, RZ, 0x18, R10 ;  /* 0x00000018ff0d7819 */ /* 0x000fe4000001160a */
[----:B------:R-:W-:Y:S01]  /*5e50*/  ISETP.LE.U32.AND P3, PT, R15, UR5, PT ;  /* 0x000000050f007c0c */ /* 0x000fe2000bf63070 */
[----:B------:R-:W-:Y:S01]  /*5e60*/  MUFU.EX2 R117, R63 ;  /* 0x0000003f00757308 */ /* 0x000fe20000000800 */
[----:B------:R-:W-:Y:S02]  /*5e70*/  ISETP.LE.U32.AND P2, PT, R14, UR5, PT ;  /* 0x000000050e007c0c */ /* 0x000fe4000bf43070 */
[----:B------:R-:W-:Y:S02]  /*5e80*/  ISETP.LE.U32.AND P6, PT, R9, UR5, PT ;  /* 0x0000000509007c0c */ /* 0x000fe4000bfc3070 */
[----:B------:R-:W-:Y:S01]  /*5e90*/  ISETP.LE.U32.AND P5, PT, R8, UR5, PT ;  /* 0x0000000508007c0c */ /* 0x000fe2000bfa3070 */
[----:B------:R-:W-:Y:S01]  /*5ea0*/  IMAD.WIDE.U32 R8, R27, -0x326172a9, RZ ;  /* 0xcd9e8d571b087825 */ /* 0x000fe200078e00ff */
[----:B------:R-:W-:Y:S02]  /*5eb0*/  ISETP.LE.U32.AND P0, PT, R4, UR5, PT ;  /* 0x0000000504007c0c */ /* 0x000fe4000bf03070 */
[----:B------:R-:W-:Y:S01]  /*5ec0*/  ISETP.LE.U32.AND P1, PT, R13, UR5, PT ;  /* 0x000000050d007c0c */ /* 0x000fe2000bf23070 */
[----:B------:R-:W-:Y:S01]  /*5ed0*/  IMAD.WIDE.U32 R4, R25, -0x326172a9, RZ ;  /* 0xcd9e8d5719047825 */ /* 0x000fe200078e00ff */
[----:B------:R-:W-:Y:S01]  /*5ee0*/  LOP3.LUT R14, R9, UR16, R24, 0x96, !PT ;  /* 0x00000010090e7c12 */ /* 0x000fe2000f8e9618 */
[----:B------:R-:W1:Y:S01]  /*5ef0*/  MUFU.EX2 R221, R51 ;  /* 0x0000003300dd7308 */ /* 0x000e620000000800 */
[----:B------:R-:W-:Y:S02]  /*5f00*/  SHF.R.U32.HI R15, RZ, 0x18, R6 ;  /* 0x00000018ff0f7819 */ /* 0x000fe40000011606 */
[C---:B------:R-:W-:Y:S02]  /*5f10*/  LOP3.LUT R24, R4.reuse, 0xff, RZ, 0xc0, !PT ;  /* 0x000000ff04187812 */ /* 0x040fe400078ec0ff */
[--C-:B------:R-:W-:Y:S02]  /*5f20*/  SHF.R.U32.HI R25, RZ, 0x18, R4.reuse ;  /* 0x00000018ff197819 */ /* 0x100fe40000011604 */
[----:B------:R-:W-:Y:S02]  /*5f30*/  SHF.R.U32.HI R27, RZ, 0x10, R4 ;  /* 0x00000010ff1b7819 */ /* 0x000fe40000011604 */
[----:B---3--:R-:W-:Y:S01]  /*5f40*/  LOP3.LUT R38, R4, 0xffff, RZ, 0xc0, !PT ;  /* 0x0000ffff04267812 */ /* 0x008fe200078ec0ff */
[----:B------:R-:W-:Y:S01]  /*5f50*/  MUFU.EX2 R109, R0 ;  /* 0x00000000006d7308 */ /* 0x000fe20000000800 */
[----:B------:R-:W-:Y:S02]  /*5f60*/  SHF.R.U32.HI R4, RZ, 0x18, R20 ;  /* 0x00000018ff047819 */ /* 0x000fe40000011614 */
[----:B------:R-:W-:Y:S02]  /*5f70*/  LOP3.LUT R13, R5, UR16, R12, 0x96, !PT ;  /* 0x00000010050d7c12 */ /* 0x000fe4000f8e960c */
[----:B------:R-:W-:Y:S02]  /*5f80*/  LOP3.LUT R5, R20, 0xff, RZ, 0xc0, !PT ;  /* 0x000000ff14057812 */ /* 0x000fe400078ec0ff */
[----:B------:R-:W-:Y:S02]  /*5f90*/  LOP3.LUT R22, R8, 0xff, RZ, 0xc0, !PT ;  /* 0x000000ff08167812 */ /* 0x000fe400078ec0ff */
[----:B------:R-:W-:Y:S01]  /*5fa0*/  SHF.R.U32.HI R31, RZ, 0x10, R10 ;  /* 0x00000010ff1f7819 */ /* 0x000fe2000001160a */
[----:B------:R-:W2:Y:S01]  /*5fb0*/  MUFU.EX2 R217, R50 ;  /* 0x0000003200d97308 */ /* 0x000ea20000000800 */
[----:B------:R-:W-:Y:S02]  /*5fc0*/  SHF.R.U32.HI R21, RZ, 0x18, R8 ;  /* 0x00000018ff157819 */ /* 0x000fe40000011608 */
[----:B------:R-:W-:Y:S02]  /*5fd0*/  LOP3.LUT R18, R7, UR16, R18, 0x96, !PT ;  /* 0x0000001007127c12 */ /* 0x000fe4000f8e9612 */
[----:B------:R-:W-:Y:S02]  /*5fe0*/  SHF.R.U32.HI R33, RZ, 0x10, R6 ;  /* 0x00000010ff217819 */ /* 0x000fe40000011606 */
[----:B------:R-:W-:Y:S01]  /*5ff0*/  LOP3.LUT R35, R10, 0xffff, RZ, 0xc0, !PT ;  /* 0x0000ffff0a237812 */ /* 0x000fe200078ec0ff */
[----:B------:R-:W-:Y:S01]  /*6000*/  IMAD.WIDE.U32 R10, R29, -0x2daee0ad, RZ ;  /* 0xd2511f531d0a7825 */ /* 0x000fe200078e00ff */
[----:B------:R-:W-:Y:S01]  /*6010*/  LOP3.LUT R37, R6, 0xffff, RZ, 0xc0, !PT ;  /* 0x0000ffff06257812 */ /* 0x000fe200078ec0ff */
[----:B------:R-:W3:Y:S02]  /*6020*/  MUFU.EX2 R214, R44 ;  /* 0x0000002c00d67308 */ /* 0x000ee40000000800 */
[----:B------:R-:W-:Y:S01]  /*6030*/  IMAD.WIDE.U32 R6, R23, -0x2daee0ad, RZ ;  /* 0xd2511f5317067825 */ /* 0x000fe200078e00ff */
[----:B------:R-:W-:Y:S02]  /*6040*/  LOP3.LUT R23, R10, 0xff, RZ, 0xc0, !PT ;  /* 0x000000ff0a177812 */ /* 0x000fe400078ec0ff */
[----:B------:R-:W-:Y:S02]  /*6050*/  SHF.R.U32.HI R29, RZ, 0x10, R10 ;  /* 0x00000010ff1d7819 */ /* 0x000fe4000001160a */
[----:B------:R-:W-:Y:S02]  /*6060*/  LOP3.LUT R12, R7, UR15, R30, 0x96, !PT ;  /* 0x0000000f070c7c12 */ /* 0x000fe4000f8e961e */
[----:B------:R-:W-:Y:S01]  /*6070*/  LOP3.LUT R30, R8, 0xffff, RZ, 0xc0, !PT ;  /* 0x0000ffff081e7812 */ /* 0x000fe200078ec0ff */
[----:B------:R-:W1:Y:S01]  /*6080*/  MUFU.EX2 R215, R47 ;  /* 0x0000002f00d77308 */ /* 0x000e620000000800 */
[----:B------:R-:W-:Y:S02]  /*6090*/  SHF.R.U32.HI R9, RZ, 0x18, R10 ;  /* 0x00000018ff097819 */ /* 0x000fe4000001160a */
[----:B------:R-:W-:Y:S07]  /*60a0*/  LOP3.LUT R7, R6, 0xffff, RZ, 0xc0, !PT ;  /* 0x0000ffff06077812 */ /* 0x000fee00078ec0ff */
[----:B------:R1:W1:Y:S10]  /*60b0*/  MUFU.EX2 R208, R39 ;  /* 0x0000002700d07308 */ /* 0x0002740000000800 */
[----:B------:R-:W2:Y:S10]  /*60c0*/  MUFU.EX2 R187, R187 ;  /* 0x000000bb00bb7308 */ /* 0x000eb40000000800 */
[----:B------:R-:W2:Y:S01]  /*60d0*/  MUFU.EX2 R190, R190 ;  /* 0x000000be00be7308 */ /* 0x000ea20000000800 */
[----:B-1----:R-:W-:Y:S02]  /*60e0*/  LOP3.LUT R39, R10, 0xffff, RZ, 0xc0, !PT ;  /* 0x0000ffff0a277812 */ /* 0x002fe400078ec0ff */
[----:B------:R-:W-:Y:S07]  /*60f0*/  SHF.R.U32.HI R10, RZ, 0x18, R6 ;  /* 0x00000018ff0a7819 */ /* 0x000fee0000011606 */
[----:B------:R-:W1:Y:S10]  /*6100*/  MUFU.EX2 R185, R185 ;  /* 0x000000b900b97308 */ /* 0x000e740000000800 */
[----:B------:R-:W1:Y:S10]  /*6110*/  MUFU.EX2 R184, R184 ;  /* 0x000000b800b87308 */ /* 0x000e740000000800 */
[----:B------:R-:W1:Y:S10]  /*6120*/  MUFU.EX2 R186, R49 ;  /* 0x0000003100ba7308 */ /* 0x000e740000000800 */
[----:B------:R-:W1:Y:S10]  /*6130*/  MUFU.EX2 R180, R40 ;  /* 0x0000002800b47308 */ /* 0x000e740000000800 */
[----:B------:R-:W1:Y:S10]  /*6140*/  MUFU.EX2 R178, R43 ;  /* 0x0000002b00b27308 */ /* 0x000e740000000800 */
[----:B------:R-:W1:Y:S10]  /*6150*/  MUFU.EX2 R177, R46 ;  /* 0x0000002e00b17308 */ /* 0x000e740000000800 */
[----:B------:R-:W1:Y:S10]  /*6160*/  MUFU.EX2 R181, R52 ;  /* 0x0000003400b57308 */ /* 0x000e740000000800 */
        /* <DEDUP_REMOVED lines=12> */
[----:B------:R-:W1:Y:S10]  /*6230*/  MUFU.EX2 R113, R59 ;  /* 0x0000003b00717308 */ /* 0x000e740000000800 */
[----:B------:R-:W-:Y:S10]  /*6240*/  MUFU.EX2 R112, R57 ;  /* 0x0000003900707308 */ /* 0x000ff40000000800 */
[----:B------:R-:W1:Y:S10]  /*6250*/  MUFU.EX2 R111, R58 ;  /* 0x0000003a006f7308 */ /* 0x000e740000000800 */
[----:B------:R-:W1:Y:S01]  /*6260*/  MUFU.EX2 R110, R16 ;  /* 0x00000010006e7308 */ /* 0x000e620000000800 */
[----:B----4-:R-:W-:Y:S01]  /*6270*/  @!P4 FADD.FTZ R205, -R205, -RZ ;  /* 0x800000ffcdcdc221 */ /* 0x010fe20000010100 */
[----:B------:R-:W-:Y:S01]  /*6280*/  ISETP.LE.U32.AND P4, PT, R4, UR5, PT ;  /* 0x0000000504007c0c */ /* 0x000fe2000bf83070 */
[----:B------:R-:W-:Y:S01]  /*6290*/  @!P3 FADD.FTZ R206, -R206, -RZ ;  /* 0x800000ffceceb221 */ /* 0x000fe20000010100 */
[----:B------:R-:W-:Y:S01]  /*62a0*/  LOP3.LUT R4, R28, 0xff, RZ, 0xc0, !PT ;  /* 0x000000ff1c047812 */ /* 0x000fe200078ec0ff */
[----:B------:R-:W-:Y:S01]  /*62b0*/  @!P2 FADD.FTZ R213, -R213, -RZ ;  /* 0x800000ffd5d5a221 */ /* 0x000fe20000010100 */
[----:B------:R-:W-:Y:S01]  /*62c0*/  ISETP.LE.U32.AND P3, PT, R15, UR5, PT ;  /* 0x000000050f007c0c */ /* 0x000fe2000bf63070 */
[----:B------:R-:W-:Y:S01]  /*62d0*/  @!P1 FADD.FTZ R212, -R212, -RZ ;  /* 0x800000ffd4d49221 */ /* 0x000fe20000010100 */
[----:B------:R-:W-:Y:S01]  /*62e0*/  ISETP.LE.U32.AND P2, PT, R5, UR5, PT ;  /* 0x0000000505007c0c */ /* 0x000fe2000bf43070 */
[----:B------:R-:W-:Y:S01]  /*62f0*/  @!P6 FADD.FTZ R211, -R211, -RZ ;  /* 0x800000ffd3d3e221 */ /* 0x000fe20000010100 */
[----:B------:R-:W-:Y:S01]  /*6300*/  ISETP.LE.U32.AND P1, PT, R4, UR5, PT ;  /* 0x0000000504007c0c */ /* 0x000fe2000bf23070 */
[----:B------:R-:W-:Y:S01]  /*6310*/  @!P0 FADD.FTZ R220, -R220, -RZ ;  /* 0x800000ffdcdc8221 */ /* 0x000fe20000010100 */
[----:B------:R-:W-:Y:S01]  /*6320*/  LOP3.LUT R4, R19, 0xff, RZ, 0xc0, !PT ;  /* 0x000000ff13047812 */ /* 0x000fe200078ec0ff */
[----:B------:R-:W-:Y:S01]  /*6330*/  @!P5 FADD.FTZ R210, -R210, -RZ ;  /* 0x800000ffd2d2d221 */ /* 0x000fe20000010100 */
[----:B------:R-:W-:Y:S01]  /*6340*/  ISETP.LE.U32.AND P6, PT, R22, UR5, PT ;  /* 0x0000000516007c0c */ /* 0x000fe2000bfc3070 */
[----:B------:R-:W-:Y:S01]  /*6350*/  @!P4 FADD.FTZ R195, -R195, -RZ ;  /* 0x800000ffc3c3c221 */ /* 0x000fe20000010100 */
[----:B------:R-:W-:Y:S02]  /*6360*/  ISETP.LE.U32.AND P0, PT, R4, UR5, PT ;  /* 0x0000000504007c0c */ /* 0x000fe4000bf03070 */
[----:B------:R-:W-:Y:S01]  /*6370*/  LOP3.LUT R4, R31, 0xff, RZ, 0xc0, !PT ;  /* 0x000000ff1f047812 */ /* 0x000fe200078ec0ff */
[----:B------:R-:W-:Y:S01]  /*6380*/  @!P3 FADD.FTZ R221, -R221, -RZ ;  /* 0x800000ffddddb221 */ /* 0x000fe20000010100 */
[----:B------:R-:W-:Y:S01]  /*6390*/  ISETP.LE.U32.AND P5, PT, R21, UR5, PT ;  /* 0x0000000515007c0c */ /* 0x000fe2000bfa3070 */
[----:B------:R-:W-:Y:S01]  /*63a0*/  @!P2 FADD.FTZ R194, -R194, -RZ ;  /* 0x800000ffc2c2a221 */ /* 0x000fe20000010100 */
[----:B------:R-:W-:Y:S01]  /*63b0*/  SHF.R.U32.HI R5, RZ, 0x18, R19 ;  /* 0x00000018ff057819 */ /* 0x000fe20000011613 */
[----:B------:R-:W-:Y:S01]  /*63c0*/  @!P1 FADD.FTZ R199, -R199, -RZ ;  /* 0x800000ffc7c79221 */ /* 0x000fe20000010100 */
[----:B------:R-:W-:Y:S02]  /*63d0*/  ISETP.LE.U32.AND P4, PT, R4, UR5, PT ;  /* 0x0000000504007c0c */ /* 0x000fe4000bf83070 */
[----:B------:R-:W-:Y:S01]  /*63e0*/  LOP3.LUT R4, R17, 0xff, RZ, 0xc0, !PT ;  /* 0x000000ff11047812 */ /* 0x000fe200078ec0ff */
[----:B------:R-:W-:Y:S01]  /*63f0*/  @!P6 FADD.FTZ R198, -R198, -RZ ;  /* 0x800000ffc6c6e221 */ /* 0x000fe20000010100 */
[----:B------:R-:W-:Y:S01]  /*6400*/  ISETP.LE.U32.AND P3, PT, R5, UR5, PT ;  /* 0x0000000505007c0c */ /* 0x000fe2000bf63070 */
[----:B------:R-:W-:Y:S01]  /*6410*/  @!P0 FADD.FTZ R201, -R201, -RZ ;  /* 0x800000ffc9c98221 */ /* 0x000fe20000010100 */
[----:B------:R-:W-:Y:S02]  /*6420*/  ISETP.LE.U32.AND P2, PT, R4, UR5, PT ;  /* 0x0000000504007c0c */ /* 0x000fe4000bf43070 */
[----:B------:R-:W-:Y:S01]  /*6430*/  LOP3.LUT R4, R32, 0xff, RZ, 0xc0, !PT ;  /* 0x000000ff20047812 */ /* 0x000fe200078ec0ff */
[----:B------:R-:W-:Y:S01]  /*6440*/  @!P5 FADD.FTZ R197, -R197, -RZ ;  /* 0x800000ffc5c5d221 */ /* 0x000fe20000010100 */
[----:B------:R-:W-:Y:S02]  /*6450*/  SHF.R.U32.HI R5, RZ, 0x18, R17 ;  /* 0x00000018ff057819 */ /* 0x000fe40000011611 */
[----:B------:R-:W-:Y:S01]  /*6460*/  ISETP.LE.U32.AND P6, PT, R4, UR5, PT ;  /* 0x0000000504007c0c */ /* 0x000fe2000bfc3070 */
[----:B------:R-:W-:Y:S01]  /*6470*/  @!P4 FADD.FTZ R207, -R207, -RZ ;  /* 0x800000ffcfcfc221 */ /* 0x000fe20000010100 */
[----:B------:R-:W-:Y:S02]  /*6480*/  LOP3.LUT R4, R18, 0xff, RZ, 0xc0, !PT ;  /* 0x000000ff12047812 */ /* 0x000fe400078ec0ff */
[----:B------:R-:W-:Y:S01]  /*6490*/  ISETP.LE.U32.AND P1, PT, R5, UR5, PT ;  /* 0x0000000505007c0c */ /* 0x000fe2000bf23070 */
[----:B------:R-:W-:Y:S01]  /*64a0*/  @!P3 FADD.FTZ R200, -R200, -RZ ;  /* 0x800000ffc8c8b221 */ /* 0x000fe20000010100 */
[----:B------:R-:W-:Y:S01]  /*64b0*/  ISETP.LE.U32.AND P5, PT, R4, UR5, PT ;  /* 0x0000000504007c0c */ /* 0x000fe2000bfa3070 */
[----:B------:R-:W-:Y:S01]  /*64c0*/  @!P2 FADD.FTZ R203, -R203, -RZ ;  /* 0x800000ffcbcba221 */ /* 0x000fe20000010100 */
[----:B------:R-:W-:Y:S02]  /*64d0*/  LOP3.LUT R4, R33, 0xff, RZ, 0xc0, !PT ;  /* 0x000000ff21047812 */ /* 0x000fe400078ec0ff */
[----:B------:R-:W-:Y:S02]  /*64e0*/  SHF.R.U32.HI R5, RZ, 0x18, R18 ;  /* 0x00000018ff057819 */ /* 0x000fe40000011612 */
[----:B------:R-:W-:Y:S01]  /*64f0*/  ISETP.LE.U32.AND P3, PT, R4, UR5, PT ;  /* 0x0000000504007c0c */ /* 0x000fe2000bf63070 */
[----:B------:R-:W-:Y:S01]  /*6500*/  @!P6 FADD.FTZ R204, -R204, -RZ ;  /* 0x800000ffcccce221 */ /* 0x000fe20000010100 */
[----:B------:R-:W-:Y:S02]  /*6510*/  ISETP.LE.U32.AND P4, PT, R24, UR5, PT ;  /* 0x0000000518007c0c */ /* 0x000fe4000bf83070 */
[----:B------:R-:W-:Y:S01]  /*6520*/  ISETP.LE.U32.AND P2, PT, R25, UR5, PT ;  /* 0x0000000519007c0c */ /* 0x000fe2000bf43070 */
[----:B------:R-:W-:Y:S01]  /*6530*/  @!P1 FADD.FTZ R202, -R202, -RZ ;  /* 0x800000ffcaca9221 */ /* 0x000fe20000010100 */
[----:B------:R-:W-:Y:S01]  /*6540*/  ISETP.LE.U32.AND P0, PT, R5, UR5, PT ;  /* 0x0000000505007c0c */ /* 0x000fe2000bf03070 */
[----:B------:R-:W-:Y:S01]  /*6550*/  @!P5 FADD.FTZ R209, -R209, -RZ ;  /* 0x800000ffd1d1d221 */ /* 0x000fe20000010100 */
[----:B------:R-:W-:Y:S02]  /*6560*/  SHF.R.U32.HI R5, RZ, 0x10, R20 ;  /* 0x00000010ff057819 */ /* 0x000fe40000011614 */
[----:B------:R-:W-:Y:S02]  /*6570*/  LOP3.LUT R15, R11, UR15, R26, 0x96, !PT ;  /* 0x0000000f0b0f7c12 */ /* 0x000fe4000f8e961a */
[----:B------:R-:W-:Y:S01]  /*6580*/  SHF.R.U32.HI R26, RZ, 0x10, R8 ;  /* 0x00000010ff1a7819 */ /* 0x000fe20000011608 */
[----:B--2---:R-:W-:Y:S01]  /*6590*/  @!P3 FADD.FTZ R217, -R217, -RZ ;  /* 0x800000ffd9d9b221 */ /* 0x004fe20000010100 */
[----:B------:R-:W-:Y:S01]  /*65a0*/  LOP3.LUT R8, R6, 0xff, RZ, 0xc0, !PT ;  /* 0x000000ff06087812 */ /* 0x000fe200078ec0ff */
[----:B---3--:R-:W-:Y:S01]  /*65b0*/  @!P4 FADD.FTZ R214, -R214, -RZ ;  /* 0x800000ffd6d6c221 */ /* 0x008fe20000010100 */
[----:B------:R-:W-:Y:S01]  /*65c0*/  ISETP.LE.U32.AND P1, PT, R23, UR5, PT ;  /* 0x0000000517007c0c */ /* 0x000fe2000bf23070 */
[----:B------:R-:W-:Y:S01]  /*65d0*/  @!P2 FADD.FTZ R215, -R215, -RZ ;  /* 0x800000ffd7d7a221 */ /* 0x000fe20000010100 */
[----:B------:R-:W-:Y:S01]  /*65e0*/  SHF.R.U32.HI R4, RZ, 0x8, R34 ;  /* 0x00000008ff047819 */ /* 0x000fe20000011622 */
[----:B------:R-:W-:Y:S01]  /*65f0*/  @!P0 FADD.FTZ R208, -R208, -RZ ;  /* 0x800000ffd0d08221 */ /* 0x000fe20000010100 */
[----:B------:R-:W-:Y:S02]  /*6600*/  LOP3.LUT R5, R5, 0xff, RZ, 0xc0, !PT ;  /* 0x000000ff05057812 */ /* 0x000fe400078ec0ff */
[----:B------:R-:W-:Y:S02]  /*6610*/  ISETP.LE.U32.AND P6, PT, R9, UR5, PT ;  /* 0x0000000509007c0c */ /* 0x000fe4000bfc3070 */
[----:B------:R-:W-:Y:S02]  /*6620*/  ISETP.LE.U32.AND P5, PT, R8, UR5, PT ;  /* 0x0000000508007c0c */ /* 0x000fe4000bfa3070 */
[----:B------:R-:W-:Y:S02]  /*6630*/  LOP3.LUT R4, R4, 0xffff, RZ, 0xc0, !PT ;  /* 0x0000ffff04047812 */ /* 0x000fe400078ec0ff */
[----:B------:R-:W-:Y:S01]  /*6640*/  ISETP.LE.U32.AND P3, PT, R5, UR5, PT ;  /* 0x0000000505007c0c */ /* 0x000fe2000bf63070 */
[----:B------:R-:W-:Y:S01]  /*6650*/  @!P1 FADD.FTZ R219, -R219, -RZ ;  /* 0x800000ffdbdb9221 */ /* 0x000fe20000010100 */
[----:B------:R-:W-:Y:S02]  /*6660*/  LOP3.LUT R5, R14, 0xff, RZ, 0xc0, !PT ;  /* 0x000000ff0e057812 */ /* 0x000fe400078ec0ff */
[----:B------:R-:W-:Y:S02]  /*6670*/  ISETP.LE.U32.AND P4, PT, R4, UR5, PT ;  /* 0x0000000504007c0c */ /* 0x000fe4000bf83070 */
[----:B------:R-:W-:Y:S01]  /*6680*/  ISETP.LE.U32.AND P2, PT, R5, UR5, PT ;  /* 0x0000000505007c0c */ /* 0x000fe2000bf43070 */
[----:B------:R-:W-:Y:S01]  /*6690*/  @!P6 FADD.FTZ R218, -R218, -RZ ;  /* 0x800000ffdadae221 */ /* 0x000fe20000010100 */
[----:B------:R-:W-:Y:S01]  /*66a0*/  SHF.R.U32.HI R4, RZ, 0x18, R14 ;  /* 0x00000018ff047819 */ /* 0x000fe2000001160e */
[----:B------:R-:W-:Y:S01]  /*66b0*/  @!P5 FADD.FTZ R216, -R216, -RZ ;  /* 0x800000ffd8d8d221 */ /* 0x000fe20000010100 */
[----:B------:R-:W-:Y:S02]  /*66c0*/  SHF.R.U32.HI R5, RZ, 0x10, R19 ;  /* 0x00000010ff057819 */ /* 0x000fe40000011613 */
[----:B------:R-:W-:Y:S01]  /*66d0*/  SHF.R.U32.HI R11, RZ, 0x10, R6 ;  /* 0x00000010ff0b7819 */ /* 0x000fe20000011606 */
[----:B------:R-:W-:Y:S01]  /*66e0*/  @!P3 FADD.FTZ R192, -R192, -RZ ;  /* 0x800000ffc0c0b221 */ /* 0x000fe20000010100 */
[----:B------:R-:W-:Y:S02]  /*66f0*/  LOP3.LUT R6, R26, 0xff, RZ, 0xc0, !PT ;  /* 0x000000ff1a067812 */ /* 0x000fe400078ec0ff */
[----:B------:R-:W-:Y:S01]  /*6700*/  ISETP.LE.U32.AND P1, PT, R4, UR5, PT ;  /* 0x0000000504007c0c */ /* 0x000fe2000bf23070 */
[----:B------:R-:W-:Y:S01]  /*6710*/  @!P4 FADD.FTZ R193, -R193, -RZ ;  /* 0x800000ffc1c1c221 */ /* 0x000fe20000010100 */
[----:B------:R-:W-:Y:S01]  /*6720*/  LOP3.LUT R5, R5, 0xff, RZ, 0xc0, !PT ;  /* 0x000000ff05057812 */ /* 0x000fe200078ec0ff */
[----:B------:R-:W-:Y:S01]  /*6730*/  @!P2 FADD.FTZ R191, -R191, -RZ ;  /* 0x800000ffbfbfa221 */ /* 0x000fe20000010100 */
[----:B------:R-:W-:Y:S02]  /*6740*/  SHF.R.U32.HI R4, RZ, 0x8, R35 ;  /* 0x00000008ff047819 */ /* 0x000fe40000011623 */
[----:B------:R-:W-:Y:S02]  /*6750*/  ISETP.LE.U32.AND P6, PT, R6, UR5, PT ;  /* 0x0000000506007c0c */ /* 0x000fe4000bfc3070 */
[----:B------:R-:W-:Y:S02]  /*6760*/  ISETP.LE.U32.AND P5, PT, R5, UR5, PT ;  /* 0x0000000505007c0c */ /* 0x000fe4000bfa3070 */
[----:B------:R-:W-:Y:S02]  /*6770*/  SHF.R.U32.HI R6, RZ, 0x10, R17 ;  /* 0x00000010ff067819 */ /* 0x000fe40000011611 */
[----:B------:R-:W-:Y:S01]  /*6780*/  LOP3.LUT R4, R4, 0xffff, RZ, 0xc0, !PT ;  /* 0x0000ffff04047812 */ /* 0x000fe200078ec0ff */
[----:B------:R-:W-:Y:S01]  /*6790*/  @!P1 FADD.FTZ R189, -R189, -RZ ;  /* 0x800000ffbdbd9221 */ /* 0x000fe20000010100 */
[----:B------:R-:W-:Y:S02]  /*67a0*/  SHF.R.U32.HI R5, RZ, 0x8, R36 ;  /* 0x00000008ff057819 */ /* 0x000fe40000011624 */
[----:B------:R-:W-:Y:S02]  /*67b0*/  LOP3.LUT R6, R6, 0xff, RZ, 0xc0, !PT ;  /* 0x000000ff06067812 */ /* 0x000fe400078ec0ff */
[----:B------:R-:W-:Y:S01]  /*67c0*/  ISETP.LE.U32.AND P3, PT, R4, UR5, PT ;  /* 0x0000000504007c0c */ /* 0x000fe2000bf63070 */
[----:B------:R-:W-:Y:S01]  /*67d0*/  @!P6 FADD.FTZ R188, -R188, -RZ ;  /* 0x800000ffbcbce221 */ /* 0x000fe20000010100 */
[----:B------:R-:W-:Y:S01]  /*67e0*/  LOP3.LUT R4, R5, 0xffff, RZ, 0xc0, !PT ;  /* 0x0000ffff05047812 */ /* 0x000fe200078ec0ff */
[----:B------:R-:W-:Y:S01]  /*67f0*/  @!P5 FADD.FTZ R187, -R187, -RZ ;  /* 0x800000ffbbbbd221 */ /* 0x000fe20000010100 */
[----:B------:R-:W-:Y:S02]  /*6800*/  SHF.R.U32.HI R5, RZ, 0x10, R18 ;  /* 0x00000010ff057819 */ /* 0x000fe40000011612 */
[----:B------:R-:W-:Y:S02]  /*6810*/  ISETP.LE.U32.AND P4, PT, R6, UR5, PT ;  /* 0x0000000506007c0c */ /* 0x000fe4000bf83070 */
[----:B------:R-:W-:Y:S02]  /*6820*/  SHF.R.U32.HI R6, RZ, 0x8, R37 ;  /* 0x00000008ff067819 */ /* 0x000fe40000011625 */
[----:B------:R-:W-:Y:S02]  /*6830*/  ISETP.LE.U32.AND P2, PT, R4, UR5, PT ;  /* 0x0000000504007c0c */ /* 0x000fe4000bf43070 */
[----:B------:R-:W-:Y:S01]  /*6840*/  LOP3.LUT R4, R5, 0xff, RZ, 0xc0, !PT ;  /* 0x000000ff05047812 */ /* 0x000fe200078ec0ff */
[----:B------:R-:W-:Y:S01]  /*6850*/  @!P3 FADD.FTZ R190, -R190, -RZ ;  /* 0x800000ffbebeb221 */ /* 0x000fe20000010100 */
[----:B------:R-:W-:Y:S02]  /*6860*/  LOP3.LUT R5, R6, 0xffff, RZ, 0xc0, !PT ;  /* 0x0000ffff06057812 */ /* 0x000fe400078ec0ff */
[----:B------:R-:W-:Y:S02]  /*6870*/  ISETP.LE.U32.AND P1, PT, R4, UR5, PT ;  /* 0x0000000504007c0c */ /* 0x000fe4000bf23070 */
[----:B------:R-:W-:Y:S01]  /*6880*/  LOP3.LUT R4, R13, 0xff, RZ, 0xc0, !PT ;  /* 0x000000ff0d047812 */ /* 0x000fe200078ec0ff */
[----:B-1----:R-:W-:Y:S01]  /*6890*/  @!P4 FADD.FTZ R185, -R185, -RZ ;  /* 0x800000ffb9b9c221 */ /* 0x002fe20000010100 */
[----:B------:R-:W-:Y:S02]  /*68a0*/  ISETP.LE.U32.AND P6, PT, R5, UR5, PT ;  /* 0x0000000505007c0c */ /* 0x000fe4000bfc3070 */
[----:B------:R-:W-:Y:S01]  /*68b0*/  ISETP.LE.U32.AND P5, PT, R4, UR5, PT ;  /* 0x0000000504007c0c */ /* 0x000fe2000bfa3070 */
[----:B------:R-:W-:Y:S01]  /*68c0*/  @!P2 FADD.FTZ R184, -R184, -RZ ;  /* 0x800000ffb8b8a221 */ /* 0x000fe20000010100 */
[----:B------:R-:W-:Y:S02]  /*68d0*/  SHF.R.U32.HI R5, RZ, 0x18, R13 ;  /* 0x00000018ff057819 */ /* 0x000fe4000001160d */
[----:B------:R-:W-:Y:S02]  /*68e0*/  LOP3.LUT R4, R27, 0xff, RZ, 0xc0, !PT ;  /* 0x000000ff1b047812 */ /* 0x000fe400078ec0ff */
[----:B------:R-:W-:Y:S01]  /*68f0*/  ISETP.LE.U32.AND P3, PT, R5, UR5, PT ;  /* 0x0000000505007c0c */ /* 0x000fe2000bf63070 */
[----:B------:R-:W-:Y:S01]  /*6900*/  @!P1 FADD.FTZ R183, -R183, -RZ ;  /* 0x800000ffb7b79221 */ /* 0x000fe20000010100 */
[----:B------:R-:W-:Y:S02]  /*6910*/  LOP3.LUT R5, R15, 0xff, RZ, 0xc0, !PT ;  /* 0x000000ff0f057812 */ /* 0x000fe400078ec0ff */
[----:B------:R-:W-:Y:S01]  /*6920*/  ISETP.LE.U32.AND P4, PT, R4, UR5, PT ;  /* 0x0000000504007c0c */ /* 0x000fe2000bf83070 */
[----:B------:R-:W-:Y:S01]  /*6930*/  @!P6 FADD.FTZ R186, -R186, -RZ ;  /* 0x800000ffbabae221 */ /* 0x000fe20000010100 */
[----:B------:R-:W-:Y:S01]  /*6940*/  SHF.R.U32.HI R4, RZ, 0x18, R15 ;  /* 0x00000018ff047819 */ /* 0x000fe2000001160f */
[----:B------:R-:W-:Y:S01]  /*6950*/  @!P5 FADD.FTZ R180, -R180, -RZ ;  /* 0x800000ffb4b4d221 */ /* 0x000fe20000010100 */
[----:B------:R-:W-:Y:S02]  /*6960*/  ISETP.LE.U32.AND P2, PT, R5, UR5, PT ;  /* 0x0000000505007c0c */ /* 0x000fe4000bf43070 */
[----:B------:R-:W-:Y:S02]  /*6970*/  ISETP.LE.U32.AND P1, PT, R4, UR5, PT ;  /* 0x0000000504007c0c */ /* 0x000fe4000bf23070 */
[----:B------:R-:W-:Y:S01]  /*6980*/  LOP3.LUT R5, R29, 0xff, RZ, 0xc0, !PT ;  /* 0x000000ff1d057812 */ /* 0x000fe200078ec0ff */
[----:B------:R-:W-:Y:S01]  /*6990*/  @!P3 FADD.FTZ R178, -R178, -RZ ;  /* 0x800000ffb2b2b221 */ /* 0x000fe20000010100 */
[----:B------:R-:W-:Y:S02]  /*69a0*/  LOP3.LUT R20, R20, 0xffff, RZ, 0xc0, !PT ;  /* 0x0000ffff14147812 */ /* 0x000fe400078ec0ff */
[----:B------:R-:W-:Y:S01]  /*69b0*/  LOP3.LUT R4, R12, 0xff, RZ, 0xc0, !PT ;  /* 0x000000ff0c047812 */ /* 0x000fe200078ec0ff */
[----:B------:R-:W-:Y:S01]  /*69c0*/  @!P4 FADD.FTZ R177, -R177, -RZ ;  /* 0x800000ffb1b1c221 */ /* 0x000fe20000010100 */
[----:B------:R-:W-:Y:S02]  /*69d0*/  ISETP.LE.U32.AND P6, PT, R5, UR5, PT ;  /* 0x0000000505007c0c */ /* 0x000fe4000bfc3070 */
[----:B------:R-:W-:Y:S01]  /*69e0*/  ISETP.LE.U32.AND P5, PT, R4, UR5, PT ;  /* 0x0000000504007c0c */ /* 0x000fe2000bfa3070 */
[----:B------:R-:W-:Y:S01]  /*69f0*/  @!P2 FADD.FTZ R181, -R181, -RZ ;  /* 0x800000ffb5b5a221 */ /* 0x000fe20000010100 */
[----:B------:R-:W-:Y:S01]  /*6a00*/  SHF.R.U32.HI R4, RZ, 0x8, R20 ;  /* 0x00000008ff047819 */ /* 0x000fe20000011614 */
[----:B------:R-:W-:Y:S01]  /*6a10*/  @!P1 FADD.FTZ R179, -R179, -RZ ;  /* 0x800000ffb3b39221 */ /* 0x000fe20000010100 */
[----:B------:R-:W-:Y:S02]  /*6a20*/  SHF.R.U32.HI R5, RZ, 0x18, R12 ;  /* 0x00000018ff057819 */ /* 0x000fe4000001160c */
[----:B------:R-:W-:Y:S02]  /*6a30*/  SHF.R.U32.HI R6, RZ, 0x10, R14 ;  /* 0x00000010ff067819 */ /* 0x000fe4000001160e */
[----:B------:R-:W-:Y:S02]  /*6a40*/  LOP3.LUT R4, R4, 0xffff, RZ, 0xc0, !PT ;  /* 0x0000ffff04047812 */ /* 0x000fe400078ec0ff */
[----:B------:R-:W-:Y:S01]  /*6a50*/  ISETP.LE.U32.AND P3, PT, R5, UR5, PT ;  /* 0x0000000505007c0c */ /* 0x000fe2000bf63070 */
[----:B------:R-:W-:Y:S01]  /*6a60*/  @!P6 FADD.FTZ R182, -R182, -RZ ;  /* 0x800000ffb6b6e221 */ /* 0x000fe20000010100 */
[----:B------:R-:W-:Y:S01]  /*6a70*/  LOP3.LUT R5, R6, 0xff, RZ, 0xc0, !PT ;  /* 0x000000ff06057812 */ /* 0x000fe200078ec0ff */
[----:B------:R-:W-:Y:S01]  /*6a80*/  @!P5 FADD.FTZ R114, -R114, -RZ ;  /* 0x800000ff7272d221 */ /* 0x000fe20000010100 */
[----:B------:R-:W-:Y:S02]  /*6a90*/  ISETP.LE.U32.AND P4, PT, R4, UR5, PT ;  /* 0x0000000504007c0c */ /* 0x000fe4000bf83070 */
[----:B------:R-:W-:Y:S02]  /*6aa0*/  ISETP.LE.U32.AND P2, PT, R5, UR5, PT ;  /* 0x0000000505007c0c */ /* 0x000fe4000bf43070 */
[----:B------:R-:W-:Y:S02]  /*6ab0*/  SHF.R.U32.HI R4, RZ, 0x8, R30 ;  /* 0x00000008ff047819 */ /* 0x000fe4000001161e */
[----:B------:R-:W-:Y:S02]  /*6ac0*/  LOP3.LUT R5, R19, 0xffff, RZ, 0xc0, !PT ;  /* 0x0000ffff13057812 */ /* 0x000fe400078ec0ff */
[----:B------:R-:W-:Y:S01]  /*6ad0*/  LOP3.LUT R17, R17, 0xffff, RZ, 0xc0, !PT ;  /* 0x0000ffff11117812 */ /* 0x000fe200078ec0ff */
[----:B------:R-:W-:Y:S01]  /*6ae0*/  @!P3 FADD.FTZ R113, -R113, -RZ ;  /* 0x800000ff7171b221 */ /* 0x000fe20000010100 */
[----:B------:R-:W-:Y:S02]  /*6af0*/  LOP3.LUT R4, R4, 0xffff, RZ, 0xc0, !PT ;  /* 0x0000ffff04047812 */ /* 0x000fe400078ec0ff */
[----:B------:R-:W-:Y:S01]  /*6b00*/  SHF.R.U32.HI R5, RZ, 0x8, R5 ;  /* 0x00000008ff057819 */ /* 0x000fe20000011605 */
[----:B------:R-:W-:Y:S01]  /*6b10*/  @!P4 FADD.FTZ R118, -R118, -RZ ;  /* 0x800000ff7676c221 */ /* 0x000fe20000010100 */
[----:B------:R-:W-:Y:S01]  /*6b20*/  ISETP.LE.U32.AND P1, PT, R4, UR5, PT ;  /* 0x0000000504007c0c */ /* 0x000fe2000bf23070 */
[----:B------:R-:W-:Y:S01]  /*6b30*/  @!P2 FADD.FTZ R119, -R119, -RZ ;  /* 0x800000ff7777a221 */ /* 0x000fe20000010100 */
[----:B------:R-:W-:Y:S02]  /*6b40*/  LOP3.LUT R4, R5, 0xffff, RZ, 0xc0, !PT ;  /* 0x0000ffff05047812 */ /* 0x000fe400078ec0ff */
[----:B------:R-:W-:Y:S02]  /*6b50*/  SHF.R.U32.HI R5, RZ, 0x8, R17 ;  /* 0x00000008ff057819 */ /* 0x000fe40000011611 */
[----:B------:R-:W-:Y:S02]  /*6b60*/  LOP3.LUT R6, R18, 0xffff, RZ, 0xc0, !PT ;  /* 0x0000ffff12067812 */ /* 0x000fe400078ec0ff */
[----:B------:R-:W-:Y:S02]  /*6b70*/  ISETP.LE.U32.AND P6, PT, R4, UR5, PT ;  /* 0x0000000504007c0c */ /* 0x000fe4000bfc3070 */
[----:B------:R-:W-:Y:S02]  /*6b80*/  LOP3.LUT R4, R5, 0xffff, RZ, 0xc0, !PT ;  /* 0x0000ffff05047812 */ /* 0x000fe400078ec0ff */
[----:B------:R-:W-:Y:S01]  /*6b90*/  SHF.R.U32.HI R6, RZ, 0x8, R6 ;  /* 0x00000008ff067819 */ /* 0x000fe20000011606 */
[----:B------:R-:W-:Y:S01]  /*6ba0*/  @!P1 FADD.FTZ R120, -R120, -RZ ;  /* 0x800000ff78789221 */ /* 0x000fe20000010100 */
[----:B------:R-:W-:Y:S02]  /*6bb0*/  F2FP.RELU.BF16.PACK_AB R0, R221, R217 ;  /* 0x000000d9dd00723e */ /* 0x000fe400000018ff */
[----:B------:R-:W-:Y:S02]  /*6bc0*/  LOP3.LUT R5, R6, 0xffff, RZ, 0xc0, !PT ;  /* 0x0000ffff06057812 */ /* 0x000fe400078ec0ff */
[----:B------:R-:W-:Y:S02]  /*6bd0*/  SHF.R.U32.HI R6, RZ, 0x10, R15 ;  /* 0x00000010ff067819 */ /* 0x000fe4000001160f */
[----:B------:R-:W-:Y:S01]  /*6be0*/  ISETP.LE.U32.AND P2, PT, R5, UR5, PT ;  /* 0x0000000505007c0c */ /* 0x000fe2000bf43070 */
[----:B------:R-:W-:Y:S01]  /*6bf0*/  @!P6 FADD.FTZ R122, -R122, -RZ ;  /* 0x800000ff7a7ae221 */ /* 0x000fe20000010100 */
[----:B------:R-:W-:Y:S02]  /*6c00*/  SHF.R.U32.HI R5, RZ, 0x10, R13 ;  /* 0x00000010ff057819 */ /* 0x000fe4000001160d */
[----:B------:R-:W-:Y:S02]  /*6c10*/  FSETP.GE.FTZ.AND P3, PT, R194, RZ, PT ;  /* 0x000000ffc200720b */ /* 0x000fe40003f76000 */
[----:B------:R-:W-:Y:S02]  /*6c20*/  LOP3.LUT R5, R5, 0xff, RZ, 0xc0, !PT ;  /* 0x000000ff05057812 */ /* 0x000fe400078ec0ff */
[----:B------:R-:W-:Y:S02]  /*6c30*/  ISETP.LE.U32.AND P4, PT, R4, UR5, PT ;  /* 0x0000000504007c0c */ /* 0x000fe4000bf83070 */
[----:B------:R-:W-:Y:S02]  /*6c40*/  ISETP.LE.U32.AND P6, PT, R5, UR5, PT ;  /* 0x0000000505007c0c */ /* 0x000fe4000bfc3070 */
[----:B------:R-:W-:Y:S01]  /*6c50*/  LOP3.LUT R5, R6, 0xff, RZ, 0xc0, !PT ;  /* 0x000000ff06057812 */ /* 0x000fe200078ec0ff */
[----:B------:R-:W-:Y:S01]  /*6c60*/  @!P2 FADD.FTZ R123, -R123, -RZ ;  /* 0x800000ff7b7ba221 */ /* 0x000fe20000010100 */
[----:B------:R-:W-:Y:S02]  /*6c70*/  LOP3.LUT R4, R11, 0xff, RZ, 0xc0, !PT ;  /* 0x000000ff0b047812 */ /* 0x000fe400078ec0ff */
[----:B------:R-:W-:Y:S02]  /*6c80*/  ISETP.LE.U32.AND P2, PT, R5, UR5, PT ;  /* 0x0000000505007c0c */ /* 0x000fe4000bf43070 */
[----:B------:R-:W-:Y:S02]  /*6c90*/  SHF.R.U32.HI R5, RZ, 0x8, R39 ;  /* 0x00000008ff057819 */ /* 0x000fe40000011627 */
[----:B------:R-:W-:Y:S01]  /*6ca0*/  ISETP.LE.U32.AND P1, PT, R4, UR5, PT ;  /* 0x0000000504007c0c */ /* 0x000fe2000bf23070 */
[----:B------:R-:W-:Y:S01]  /*6cb0*/  @!P4 FADD.FTZ R121, -R121, -RZ ;  /* 0x800000ff7979c221 */ /* 0x000fe20000010100 */
[----:B------:R-:W-:Y:S01]  /*6cc0*/  LOP3.LUT R5, R5, 0xffff, RZ, 0xc0, !PT ;  /* 0x0000ffff05057812 */ /* 0x000fe200078ec0ff */
[----:B------:R-:W-:Y:S01]  /*6cd0*/  @!P6 FADD.FTZ R124, -R124, -RZ ;  /* 0x800000ff7c7ce221 */ /* 0x000fe20000010100 */
[----:B------:R-:W-:Y:S02]  /*6ce0*/  SHF.R.U32.HI R4, RZ, 0x8, R38 ;  /* 0x00000008ff047819 */ /* 0x000fe40000011626 */
[----:B------:R-:W-:Y:S02]  /*6cf0*/  ISETP.LE.U32.AND P6, PT, R5, UR5, PT ;  /* 0x0000000505007c0c */ /* 0x000fe4000bfc3070 */
[----:B------:R-:W-:Y:S01]  /*6d00*/  LOP3.LUT R4, R4, 0xffff, RZ, 0xc0, !PT ;  /* 0x0000ffff04047812 */ /* 0x000fe200078ec0ff */
[----:B------:R-:W-:Y:S01]  /*6d10*/  @!P2 FADD.FTZ R126, -R126, -RZ ;  /* 0x800000ff7e7ea221 */ /* 0x000fe20000010100 */
[----:B------:R-:W-:Y:S02]  /*6d20*/  LOP3.LUT R13, R13, 0xffff, RZ, 0xc0, !PT ;  /* 0x0000ffff0d0d7812 */ /* 0x000fe400078ec0ff */
[----:B------:R-:W-:Y:S01]  /*6d30*/  ISETP.LE.U32.AND P4, PT, R4, UR5, PT ;  /* 0x0000000504007c0c */ /* 0x000fe2000bf83070 */
[----:B------:R-:W-:Y:S01]  /*6d40*/  @!P1 FADD.FTZ R109, -R109, -RZ ;  /* 0x800000ff6d6d9221 */ /* 0x000fe20000010100 */
[----:B------:R-:W-:Y:S02]  /*6d50*/  FSETP.GE.FTZ.AND P1, PT, R192, RZ, PT ;  /* 0x000000ffc000720b */ /* 0x000fe40003f36000 */
[----:B------:R-:W-:Y:S02]  /*6d60*/  LOP3.LUT R4, R14, 0xffff, RZ, 0xc0, !PT ;  /* 0x0000ffff0e047812 */ /* 0x000fe400078ec0ff */
[----:B------:R-:W-:Y:S01]  /*6d70*/  SHF.R.U32.HI R13, RZ, 0x8, R13 ;  /* 0x00000008ff0d7819 */ /* 0x000fe2000001160d */
[----:B------:R-:W-:Y:S01]  /*6d80*/  @!P6 FADD.FTZ R127, -R127, -RZ ;  /* 0x800000ff7f7fe221 */ /* 0x000fe20000010100 */
[----:B------:R-:W-:Y:S02]  /*6d90*/  SHF.R.U32.HI R4, RZ, 0x8, R4 ;  /* 0x00000008ff047819 */ /* 0x000fe40000011604 */
[----:B------:R-:W-:Y:S02]  /*6da0*/  LOP3.LUT R5, R13, 0xffff, RZ, 0xc0, !PT ;  /* 0x0000ffff0d057812 */ /* 0x000fe400078ec0ff */
[----:B------:R-:W-:Y:S01]  /*6db0*/  LOP3.LUT R4, R4, 0xffff, RZ, 0xc0, !PT ;  /* 0x0000ffff04047812 */ /* 0x000fe200078ec0ff */
[----:B------:R-:W-:Y:S01]  /*6dc0*/  @!P4 FADD.FTZ R125, -R125, -RZ ;  /* 0x800000ff7d7dc221 */ /* 0x000fe20000010100 */
[----:B------:R-:W-:Y:S02]  /*6dd0*/  ISETP.LE.U32.AND P2, PT, R5, UR5, PT ;  /* 0x0000000505007c0c */ /* 0x000fe4000bf43070 */
[----:B------:R-:W-:Y:S02]  /*6de0*/  ISETP.LE.U32.AND P4, PT, R4, UR5, PT ;  /* 0x0000000504007c0c */ /* 0x000fe4000bf83070 */
[----:B------:R-:W-:Y:S02]  /*6df0*/  SHF.R.U32.HI R5, RZ, 0x10, R12 ;  /* 0x00000010ff057819 */ /* 0x000fe4000001160c */
[----:B------:R-:W-:Y:S02]  /*6e00*/  LOP3.LUT R15, R15, 0xffff, RZ, 0xc0, !PT ;  /* 0x0000ffff0f0f7812 */ /* 0x000fe400078ec0ff */
[----:B------:R-:W-:Y:S02]  /*6e10*/  LOP3.LUT R5, R5, 0xff, RZ, 0xc0, !PT ;  /* 0x000000ff05057812 */ /* 0x000fe400078ec0ff */
[----:B------:R-:W-:Y:S02]  /*6e20*/  SHF.R.U32.HI R4, RZ, 0x8, R15 ;  /* 0x00000008ff047819 */ /* 0x000fe4000001160f */
[----:B------:R-:W-:Y:S01]  /*6e30*/  LOP3.LUT R6, R12, 0xffff, RZ, 0xc0, !PT ;  /* 0x0000ffff0c067812 */ /* 0x000fe200078ec0ff */
[----:B------:R-:W-:Y:S01]  /*6e40*/  @!P2 FADD.FTZ R115, -R115, -RZ ;  /* 0x800000ff7373a221 */ /* 0x000fe20000010100 */
[----:B------:R-:W-:Y:S01]  /*6e50*/  LOP3.LUT R4, R4, 0xffff, RZ, 0xc0, !PT ;  /* 0x0000ffff04047812 */ /* 0x000fe200078ec0ff */
[----:B------:R-:W-:Y:S01]  /*6e60*/  @!P4 FADD.FTZ R108, -R108, -RZ ;  /* 0x800000ff6c6cc221 */ /* 0x000fe20000010100 */
[----:B------:R-:W-:Y:S02]  /*6e70*/  ISETP.LE.U32.AND P4, PT, R5, UR5, PT ;  /* 0x0000000505007c0c */ /* 0x000fe4000bf83070 */
[----:B------:R-:W-:Y:S02]  /*6e80*/  F2FP.RELU.BF16.PACK_AB R5, R118, R194 ;  /* 0x000000c27605723e */ /* 0x000fe400000018ff */
[----:B------:R-:W-:Y:S02]  /*6e90*/  ISETP.LE.U32.AND P6, PT, R4, UR5, PT ;  /* 0x0000000504007c0c */ /* 0x000fe4000bfc3070 */
[----:B------:R-:W-:Y:S01]  /*6ea0*/  SHF.R.U32.HI R4, RZ, 0x8, R7 ;  /* 0x00000008ff047819 */ /* 0x000fe20000011607 */
[----:B------:R1:W-:Y:S01]  /*6eb0*/  STS [R228+0x10000], R5 ;  /* 0x01000005e4007388 */ /* 0x0003e20000000800 */
[----:B------:R-:W-:Y:S02]  /*6ec0*/  SHF.R.U32.HI R6, RZ, 0x8, R6 ;  /* 0x00000008ff067819 */ /* 0x000fe40000011606 */
[----:B------:R-:W-:Y:S02]  /*6ed0*/  LOP3.LUT R7, R4, 0xffff, RZ, 0xc0, !PT ;  /* 0x0000ffff04077812 */ /* 0x000fe400078ec0ff */
[----:B------:R-:W-:Y:S01]  /*6ee0*/  F2FP.RELU.BF16.PACK_AB R4, R195, R192 ;  /* 0x000000c0c304723e */ /* 0x000fe200000018ff */
[----:B------:R-:W-:Y:S01]  /*6ef0*/  @!P4 FADD.FTZ R111, -R111, -RZ ;  /* 0x800000ff6f6fc221 */ /* 0x000fe20000010100 */
[----:B------:R-:W-:Y:S02]  /*6f00*/  LOP3.LUT R6, R6, 0xffff, RZ, 0xc0, !PT ;  /* 0x0000ffff06067812 */ /* 0x000fe400078ec0ff */
[----:B------:R-:W-:Y:S01]  /*6f10*/  F2FP.RELU.BF16.PACK_AB R8, R108, R191 ;  /* 0x000000bf6c08723e */ /* 0x000fe200000018ff */
[----:B------:R2:W-:Y:S01]  /*6f20*/  STS [R228+0x10400], R4 ;  /* 0x01040004e4007388 */ /* 0x0005e20000000800 */
[----:B------:R-:W-:Y:S01]  /*6f30*/  ISETP.LE.U32.AND P2, PT, R7, UR5, PT ;  /* 0x0000000507007c0c */ /* 0x000fe2000bf43070 */
[----:B------:R-:W-:Y:S01]  /*6f40*/  @!P6 FADD.FTZ R116, -R116, -RZ ;  /* 0x800000ff7474e221 */ /* 0x000fe20000010100 */
[----:B------:R-:W-:Y:S02]  /*6f50*/  ISETP.LE.U32.AND P6, PT, R6, UR5, PT ;  /* 0x0000000506007c0c */ /* 0x000fe4000bfc3070 */
[----:B------:R-:W-:Y:S02]  /*6f60*/  F2FP.RELU.BF16.PACK_AB R6, R193, R206 ;  /* 0x000000cec106723e */ /* 0x000fe400000018ff */
[----:B------:R-:W-:Y:S02]  /*6f70*/  F2FP.RELU.BF16.PACK_AB R7, R189, R119 ;  /* 0x00000077bd07723e */ /* 0x000fe400000018ff */
[----:B------:R-:W-:Y:S01]  /*6f80*/  ISETP.LE.U32.AND P0, PT, R10, UR5, PT ;  /* 0x000000050a007c0c */ /* 0x000fe2000bf03070 */
[----:B------:R3:W-:Y:S04]  /*6f90*/  STS [R229+0x10000], R6 ;  /* 0x01000006e5007388 */ /* 0x0007e80000000800 */
[----:B------:R-:W-:Y:S01]  /*6fa0*/  @!P2 FADD.FTZ R110, -R110, -RZ ;  /* 0x800000ff6e6ea221 */ /* 0x000fe20000010100 */
[----:B------:R-:W-:Y:S01]  /*6fb0*/  FSETP.GE.FTZ.AND P2, PT, R118, RZ, PT ;  /* 0x000000ff7600720b */ /* 0x000fe20003f56000 */
[----:B------:R-:W-:Y:S01]  /*6fc0*/  @!P6 FADD.FTZ R112, -R112, -RZ ;  /* 0x800000ff7070e221 */ /* 0x000fe20000010100 */
[----:B-1----:R-:W-:Y:S05]  /*6fd0*/  F2FP.RELU.BF16.PACK_AB R5, R205, R199 ;  /* 0x000000c7cd05723e */ /* 0x002fea00000018ff */
[----:B------:R1:W-:Y:S01]  /*6fe0*/  STS [R229+0x10400], R5 ;  /* 0x01040005e5007388 */ /* 0x0003e20000000800 */
[----:B------:R-:W-:Y:S01]  /*6ff0*/  @!P0 FADD.FTZ R117, -R117, -RZ ;  /* 0x800000ff75758221 */ /* 0x000fe20000010100 */
[----:B------:R-:W-:Y:S02]  /*7000*/  FSETP.GE.FTZ.AND P0, PT, R195, RZ, PT ;  /* 0x000000ffc300720b */ /* 0x000fe40003f16000 */
[----:B--2---:R-:W-:Y:S01]  /*7010*/  F2FP.RELU.BF16.PACK_AB R4, R120, R198 ;  /* 0x000000c67804723e */ /* 0x004fe200000018ff */
[----:B------:R2:W-:Y:S04]  /*7020*/  STS [R228+0x12000], R8 ;  /* 0x01200008e4007388 */ /* 0x0005e80000000800 */
[----:B------:R4:W-:Y:S01]  /*7030*/  STS [R228+0x12400], R7 ;  /* 0x01240007e4007388 */ /* 0x0009e20000000800 */
[----:B---3--:R-:W-:Y:S03]  /*7040*/  F2FP.RELU.BF16.PACK_AB R6, R200, R187 ;  /* 0x000000bbc806723e */ /* 0x008fe600000018ff */
[----:B------:R3:W-:Y:S01]  /*7050*/  STS [R229+0x12000], R4 ;  /* 0x01200004e5007388 */ /* 0x0007e20000000800 */
[----:B-1----:R-:W-:Y:S02]  /*7060*/  F2FP.RELU.BF16.PACK_AB R5, R190, R213 ;  /* 0x000000d5be05723e */ /* 0x002fe400000018ff */
[----:B--2---:R-:W-:Y:S02]  /*7070*/  F2FP.RELU.BF16.PACK_AB R8, R197, R188 ;  /* 0x000000bcc508723e */ /* 0x004fe400000018ff */
[----:B----4-:R-:W-:Y:S03]  /*7080*/  F2FP.RELU.BF16.PACK_AB R7, R122, R201 ;  /* 0x000000c97a07723e */ /* 0x010fe600000018ff */
[----:B------:R1:W-:Y:S01]  /*7090*/  STS [R229+0x12400], R8 ;  /* 0x01240008e5007388 */ /* 0x0003e20000000800 */
[----:B---3--:R-:W-:Y:S03]  /*70a0*/  F2FP.RELU.BF16.PACK_AB R4, R212, R207 ;  /* 0x000000cfd404723e */ /* 0x008fe600000018ff */
[----:B------:R2:W-:Y:S04]  /*70b0*/  STS [R230+0x10000], R7 ;  /* 0x01000007e6007388 */ /* 0x0005e80000000800 */
[----:B------:R3:W-:Y:S04]  /*70c0*/  STS [R230+0x10400], R6 ;  /* 0x01040006e6007388 */ /* 0x0007e80000000800 */
[----:B------:R4:W-:Y:S04]  /*70d0*/  STS [R227+0x10000], R5 ;  /* 0x01000005e3007388 */ /* 0x0009e80000000800 */
[----:B------:R4:W-:Y:S01]  /*70e0*/  STS [R227+0x10400], R4 ;  /* 0x01040004e3007388 */ /* 0x0009e20000000800 */
[----:B-1----:R-:W-:Y:S02]  /*70f0*/  F2FP.RELU.BF16.PACK_AB R8, R121, R203 ;  /* 0x000000cb7908723e */ /* 0x002fe400000018ff */
[----:B--2---:R-:W-:Y:S03]  /*7100*/  F2FP.RELU.BF16.PACK_AB R7, R202, R185 ;  /* 0x000000b9ca07723e */ /* 0x004fe600000018ff */
[----:B------:R-:W-:Y:S01]  /*7110*/  STS [R230+0x12000], R8 ;  /* 0x01200008e6007388 */ /* 0x000fe20000000800 */
[----:B---3--:R-:W-:Y:S03]  /*7120*/  F2FP.RELU.BF16.PACK_AB R6, R184, R211 ;  /* 0x000000d3b806723e */ /* 0x008fe600000018ff */
[----:B------:R1:W-:Y:S01]  /*7130*/  STS [R230+0x12400], R7 ;  /* 0x01240007e6007388 */ /* 0x0003e20000000800 */
[----:B----4-:R-:W-:Y:S03]  /*7140*/  F2FP.RELU.BF16.PACK_AB R5, R210, R204 ;  /* 0x000000ccd205723e */ /* 0x010fe600000018ff */
[----:B------:R2:W-:Y:S01]  /*7150*/  STS [R227+0x12000], R6 ;  /* 0x01200006e3007388 */ /* 0x0005e20000000800 */
[----:B------:R-:W-:Y:S03]  /*7160*/  F2FP.RELU.BF16.PACK_AB R4, R123, R209 ;  /* 0x000000d17b04723e */ /* 0x000fe600000018ff */
[----:B------:R3:W-:Y:S04]  /*7170*/  STS [R227+0x12400], R5 ;  /* 0x01240005e3007388 */ /* 0x0007e80000000800 */
[----:B------:R4:W-:Y:S01]  /*7180*/  STS [R223+0x10000], R4 ;  /* 0x01000004df007388 */ /* 0x0009e20000000800 */
[----:B-1----:R-:W-:Y:S02]  /*7190*/  F2FP.RELU.BF16.PACK_AB R7, R208, R183 ;  /* 0x000000b7d007723e */ /* 0x002fe400000018ff */
[----:B--2---:R-:W-:Y:S03]  /*71a0*/  F2FP.RELU.BF16.PACK_AB R6, R115, R180 ;  /* 0x000000b47306723e */ /* 0x004fe600000018ff */
[----:B------:R1:W-:Y:S01]  /*71b0*/  STS [R223+0x10400], R7 ;  /* 0x01040007df007388 */ /* 0x0003e20000000800 */
[----:B---3--:R-:W-:Y:S03]  /*71c0*/  F2FP.RELU.BF16.PACK_AB R5, R178, R124 ;  /* 0x0000007cb205723e */ /* 0x008fe600000018ff */
[----:B------:R2:W-:Y:S01]  /*71d0*/  STS [R224+0x10400], R0 ;  /* 0x01040000e0007388 */ /* 0x0005e20000000800 */
[----:B----4-:R-:W-:Y:S05]  /*71e0*/  F2FP.RELU.BF16.PACK_AB R4, R186, R220 ;  /* 0x000000dcba04723e */ /* 0x010fea00000018ff */
[----:B------:R3:W-:Y:S04]  /*71f0*/  STS [R224+0x10000], R4 ;  /* 0x01000004e0007388 */ /* 0x0007e80000000800 */
[----:B------:R4:W-:Y:S04]  /*7200*/  STS [R223+0x12000], R6 ;  /* 0x01200006df007388 */ /* 0x0009e80000000800 */
[----:B------:R4:W-:Y:S01]  /*7210*/  STS [R223+0x12400], R5 ;  /* 0x01240005df007388 */ /* 0x0009e20000000800 */
[----:B-1----:R-:W-:Y:S02]  /*7220*/  F2FP.RELU.BF16.PACK_AB R7, R125, R214 ;  /* 0x000000d67d07723e */ /* 0x002fe400000018ff */
[----:B--2---:R-:W-:Y:S03]  /*7230*/  F2FP.RELU.BF16.PACK_AB R0, R127, R219 ;  /* 0x000000db7f00723e */ /* 0x004fe600000018ff */
[----:B------:R1:W-:Y:S01]  /*7240*/  STS [R224+0x12000], R7 ;  /* 0x01200007e0007388 */ /* 0x0003e20000000800 */
[----:B---3--:R-:W-:Y:S02]  /*7250*/  F2FP.RELU.BF16.PACK_AB R4, R179, R126 ;  /* 0x0000007eb304723e */ /* 0x008fe400000018ff */
[----:B----4-:R-:W-:Y:S02]  /*7260*/  F2FP.RELU.BF16.PACK_AB R6, R215, R177 ;  /* 0x000000b1d706723e */ /* 0x010fe400000018ff */
[----:B------:R-:W-:Y:S03]  /*7270*/  F2FP.RELU.BF16.PACK_AB R5, R116, R181 ;  /* 0x000000b57405723e */ /* 0x000fe600000018ff */
[----:B------:R2:W-:Y:S04]  /*7280*/  STS [R224+0x12400], R6 ;  /* 0x01240006e0007388 */ /* 0x0005e80000000800 */
[----:B------:R3:W-:Y:S04]  /*7290*/  STS [R226+0x10000], R5 ;  /* 0x01000005e2007388 */ /* 0x0007e80000000800 */
[----:B------:R4:W-:Y:S01]  /*72a0*/  STS [R226+0x10400], R4 ;  /* 0x01040004e2007388 */ /* 0x0009e20000000800 */
[----:B-1----:R-:W-:Y:S03]  /*72b0*/  F2FP.RELU.BF16.PACK_AB R7, R112, R114 ;  /* 0x000000727007723e */ /* 0x002fe600000018ff */
[----:B------:R1:W-:Y:S01]  /*72c0*/  STS [R225+0x10000], R0 ;  /* 0x01000000e1007388 */ /* 0x0003e20000000800 */
[----:B--2---:R-:W-:Y:S02]  /*72d0*/  F2FP.RELU.BF16.PACK_AB R6, R113, R111 ;  /* 0x0000006f7106723e */ /* 0x004fe400000018ff */
[----:B---3--:R-:W-:Y:S02]  /*72e0*/  F2FP.RELU.BF16.PACK_AB R5, R110, R216 ;  /* 0x000000d86e05723e */ /* 0x008fe400000018ff */
[----:B----4-:R-:W-:Y:S02]  /*72f0*/  F2FP.RELU.BF16.PACK_AB R4, R117, R109 ;  /* 0x0000006d7504723e */ /* 0x010fe400000018ff */
[----:B-1----:R-:W-:Y:S05]  /*7300*/  F2FP.RELU.BF16.PACK_AB R0, R218, R182 ;  /* 0x000000b6da00723e */ /* 0x002fea00000018ff */
[----:B------:R1:W-:Y:S04]  /*7310*/  STS [R225+0x10400], R0 ;  /* 0x01040000e1007388 */ /* 0x0003e80000000800 */
[----:B------:R-:W-:Y:S04]  /*7320*/  STS [R226+0x12000], R7 ;  /* 0x01200007e2007388 */ /* 0x000fe80000000800 */
[----:B------:R-:W-:Y:S04]  /*7330*/  STS [R226+0x12400], R6 ;  /* 0x01240006e2007388 */ /* 0x000fe80000000800 */
[----:B------:R-:W-:Y:S04]  /*7340*/  STS [R225+0x12000], R5 ;  /* 0x01200005e1007388 */ /* 0x000fe80000000800 */
[----:B------:R-:W-:Y:S01]  /*7350*/  STS [R225+0x12400], R4 ;  /* 0x01240004e1007388 */ /* 0x000fe20000000800 */
[----:B-1----:R-:W-:Y:S05]  /*7360*/  IMAD.SHL.U32 R0, R168, 0x2, RZ ;  /* 0x00000002a8007824 */ /* 0x002fea00078e00ff */
[----:B------:R-:W1:Y:S08]  /*7370*/  LDSM.16.M88.4 R64, [R0+0x4000] ;  /* 0x004000000040783b */ /* 0x000e700000000200 */
[----:B------:R2:W3:Y:S02]  /*7380*/  LDSM.16.M88.4 R60, [R0+0x5000] ;  /* 0x00500000003c783b */ /* 0x0004e40000000200 */
[----:B--2---:R-:W-:Y:S06]  /*7390*/  IMAD.IADD R0, R0, 0x1, R166 ;  /* 0x0000000100007824 */ /* 0x004fec00078e02a6 */
        /* <DEDUP_REMOVED lines=22> */
[C---:B------:R-:W-:Y:S03]  /*7500*/  HMMA.16816.F32.BF16 R16, R100.reuse, R146, R16 ;  /* 0x000000926410723c */ /* 0x040fe60000041810 */
[----:B------:R-:W-:Y:S01]  /*7510*/  FADD.FTZ R196, -R176, R4 ;  /* 0x00000004b0c47221 */ /* 0x000fe20000010100 */
[-C--:B------:R-:W-:Y:S01]  /*7520*/  FSEL R0, R0, R175.reuse, P0 ;  /* 0x000000af00007208 */ /* 0x080fe20000000000 */
[----:B------:R-:W-:Y:S01]  /*7530*/  FADD.FTZ R4, -R175, R6 ;  /* 0x00000006af047221 */ /* 0x000fe20000010100 */
[----:B------:R-:W-:Y:S01]  /*7540*/  FSETP.GE.FTZ.AND P0, PT, R189, RZ, PT ;  /* 0x000000ffbd00720b */ /* 0x000fe20003f16000 */
[----:B------:R-:W-:Y:S01]  /*7550*/  FADD.FTZ R5, -R176, R5 ;  /* 0x00000005b0057221 */ /* 0x000fe20000010100 */
[-C--:B------:R-:W-:Y:S01]  /*7560*/  HMMA.16816.F32.BF16 R20, R100, R148.reuse, R20 ;  /* 0x000000946414723c */ /* 0x080fe20000041814 */
[C---:B------:R-:W-:Y:S03]  /*7570*/  FADD.FTZ R11, -R173.reuse, R11 ;  /* 0x0000000bad0b7221 */ /* 0x040fe60000010100 */
[----:B------:R-:W-:Y:S01]  /*7580*/  FADD.FTZ R10, -R173, R10 ;  /* 0x0000000aad0a7221 */ /* 0x000fe20000010100 */
[----:B------:R-:W-:Y:S01]  /*7590*/  FSEL R4, R4, R175, P1 ;  /* 0x000000af04047208 */ /* 0x000fe20000800000 */
[C---:B------:R-:W-:Y:S01]  /*75a0*/  FADD.FTZ R9, -R174.reuse, R9 ;  /* 0x00000009ae097221 */ /* 0x040fe20000010100 */
[----:B------:R-:W-:Y:S01]  /*75b0*/  FSETP.GE.FTZ.AND P1, PT, R119, RZ, PT ;  /* 0x000000ff7700720b */ /* 0x000fe20003f36000 */
[----:B------:R-:W-:Y:S01]  /*75c0*/  FADD.FTZ R6, -R174, R8 ;  /* 0x00000008ae067221 */ /* 0x000fe20000010100 */
[C---:B------:R-:W-:Y:S03]  /*75d0*/  HMMA.16816.F32.BF16 R24, R104.reuse, R148, R24 ;  /* 0x000000946818723c */ /* 0x040fe60000041818 */
[----:B------:R-:W-:Y:S01]  /*75e0*/  FMUL.FTZ R195, R195, R0 ;  /* 0x00000000c3c37220 */ /* 0x000fe20000410000 */
[----:B------:R-:W-:Y:S01]  /*75f0*/  FSEL R5, R5, R176, P2 ;  /* 0x000000b005057208 */ /* 0x000fe20001000000 */
[C---:B------:R-:W-:Y:S01]  /*7600*/  FADD.FTZ R15, -R173.reuse, R15 ;  /* 0x0000000fad0f7221 */ /* 0x040fe20000010100 */
[----:B------:R-:W-:Y:S01]  /*7610*/  FSETP.GE.FTZ.AND P2, PT, R108, RZ, PT ;  /* 0x000000ff6c00720b */ /* 0x000fe20003f56000 */
[----:B------:R-:W-:Y:S01]  /*7620*/  FMUL.FTZ R192, R192, R4 ;  /* 0x00000004c0c07220 */ /* 0x000fe20000410000 */
[-C--:B------:R-:W-:Y:S01]  /*7630*/  HMMA.16816.F32.BF16 R28, R104, R150.reuse, R28 ;  /* 0x00000096681c723c */ /* 0x080fe2000004181c */
[----:B------:R-:W-:Y:S03]  /*7640*/  FADD.FTZ R14, -R173, R14 ;  /* 0x0000000ead0e7221 */ /* 0x000fe60000010100 */
[----:B------:R-:W-:Y:S01]  /*7650*/  FMUL.FTZ R118, R118, R5 ;  /* 0x0000000576767220 */ /* 0x000fe20000410000 */
[-C--:B------:R-:W-:Y:S01]  /*7660*/  FSEL R0, R11, R173.reuse, P0 ;  /* 0x000000ad0b007208 */ /* 0x080fe20000000000 */
[----:B------:R-:W-:Y:S01]  /*7670*/  FADD.FTZ R13, -R174, R13 ;  /* 0x0000000dae0d7221 */ /* 0x000fe20000010100 */
[----:B------:R-:W-:Y:S01]  /*7680*/  FSEL R7, R196, R176, P3 ;  /* 0x000000b0c4077208 */ /* 0x000fe20001800000 */
[----:B------:R-:W-:Y:S01]  /*7690*/  FADD.FTZ R12, -R174, R12 ;  /* 0x0000000cae0c7221 */ /* 0x000fe20000010100 */
[----:B------:R-:W-:Y:S01]  /*76a0*/  FSETP.GE.FTZ.AND P3, PT, R191, RZ, PT ;  /* 0x000000ffbf00720b */ /* 0x000fe20003f76000 */
[C---:B------:R-:W-:Y:S01]  /*76b0*/  HMMA.16816.F32.BF16 R32, R100.reuse, R150, R32 ;  /* 0x000000966420723c */ /* 0x040fe20000041820 */
        /* <DEDUP_REMOVED lines=8> */
[-C--:B------:R-:W-:Y:S01]  /*7740*/  HMMA.16816.F32.BF16 R36, R100, R152.reuse, R36 ;  /* 0x000000986424723c */ /* 0x080fe20000041824 */
[----:B------:R-:W-:Y:S02]  /*7750*/  FSETP.GE.FTZ.AND P2, PT, R120, RZ, PT ;  /* 0x000000ff7800720b */ /* 0x000fe40003f56000 */
[----:B------:R-:W-:Y:S01]  /*7760*/  FMUL.FTZ R108, R108, R5 ;  /* 0x000000056c6c7220 */ /* 0x000fe20000410000 */
[----:B------:R-:W-:Y:S01]  /*7770*/  FSEL R6, R6, R174, P3 ;  /* 0x000000ae06067208 */ /* 0x000fe20001800000 */
[C---:B------:R-:W-:Y:S01]  /*7780*/  FADD.FTZ R17, -R176.reuse, R17 ;  /* 0x00000011b0117221 */ /* 0x040fe20000010100 */
[-C--:B------:R-:W-:Y:S01]  /*7790*/  FSEL R0, R15, R173.reuse, P0 ;  /* 0x000000ad0f007208 */ /* 0x080fe20000000000 */
[----:B------:R-:W-:Y:S01]  /*77a0*/  FADD.FTZ R16, -R176, R16 ;  /* 0x00000010b0107221 */ /* 0x000fe20000010100 */
[C---:B------:R-:W-:Y:S01]  /*77b0*/  HMMA.16816.F32.BF16 R40, R104.reuse, R152, R40 ;  /* 0x000000986828723c */ /* 0x040fe20000041828 */
[----:B------:R-:W-:Y:S01]  /*77c0*/  FMUL.FTZ R191, R191, R6 ;  /* 0x00000006bfbf7220 */ /* 0x000fe20000410000 */
[----:B------:R-:W-:Y:S02]  /*77d0*/  FSETP.GE.FTZ.AND P3, PT, R198, RZ, PT ;  /* 0x000000ffc600720b */ /* 0x000fe40003f76000 */
[----:B------:R-:W-:Y:S01]  /*77e0*/  FMUL.FTZ R197, R197, R0 ;  /* 0x00000000c5c57220 */ /* 0x000fe20000410000 */
[----:B------:R-:W-:Y:S01]  /*77f0*/  FSEL R4, R14, R173, P1 ;  /* 0x000000ad0e047208 */ /* 0x000fe20000800000 */
[----:B------:R-:W-:Y:S01]  /*7800*/  FADD.FTZ R23, -R175, R23 ;  /* 0x00000017af177221 */ /* 0x000fe20000010100 */
[----:B------:R-:W-:Y:S01]  /*7810*/  FSETP.GE.FTZ.AND P0, PT, R205, RZ, PT ;  /* 0x000000ffcd00720b */ /* 0x000fe20003f16000 */
[----:B------:R-:W-:Y:S01]  /*7820*/  FADD.FTZ R22, -R175, R22 ;  /* 0x00000016af167221 */ /* 0x000fe20000010100 */
[----:B------:R-:W-:Y:S01]  /*7830*/  FSETP.GE.FTZ.AND P1, PT, R199, RZ, PT ;  /* 0x000000ffc700720b */ /* 0x000fe20003f36000 */
[-C--:B------:R-:W-:Y:S02]  /*7840*/  HMMA.16816.F32.BF16 R44, R104, R154.reuse, R44 ;  /* 0x0000009a682c723c */ /* 0x080fe4000004182c */
[----:B------:R-:W-:Y:S01]  /*7850*/  FMUL.FTZ R188, R188, R4 ;  /* 0x00000004bcbc7220 */ /* 0x000fe20000410000 */
[-C--:B------:R-:W-:Y:S01]  /*7860*/  FSEL R5, R13, R174.reuse, P2 ;  /* 0x000000ae0d057208 */ /* 0x080fe20001000000 */
[----:B------:R-:W-:Y:S01]  /*7870*/  FADD.FTZ R21, -R176, R21 ;  /* 0x00000015b0157221 */ /* 0x000fe20000010100 */
[----:B------:R-:W-:Y:S01]  /*7880*/  FSEL R6, R12, R174, P3 ;  /* 0x000000ae0c067208 */ /* 0x000fe20001800000 */
[----:B------:R-:W-:Y:S01]  /*7890*/  FADD.FTZ R20, -R176, R20 ;  /* 0x00000014b0147221 */ /* 0x000fe20000010100 */
[----:B------:R-:W-:Y:S01]  /*78a0*/  FSETP.GE.FTZ.AND P2, PT, R193, RZ, PT ;  /* 0x000000ffc100720b */ /* 0x000fe20003f56000 */
[----:B------:R-:W-:Y:S01]  /*78b0*/  FMUL.FTZ R120, R120, R5 ;  /* 0x0000000578787220 */ /* 0x000fe20000410000 */
[-C--:B------:R-:W-:Y:S01]  /*78c0*/  FSEL R0, R19, R175.reuse, P0 ;  /* 0x000000af13007208 */ /* 0x080fe20000000000 */
[C---:B------:R-:W-:Y:S01]  /*78d0*/  HMMA.16816.F32.BF16 R48, R100.reuse, R154, R48 ;  /* 0x0000009a6430723c */ /* 0x040fe20000041830 */
[----:B------:R-:W-:Y:S01]  /*78e0*/  FSETP.GE.FTZ.AND P3, PT, R206, RZ, PT ;  /* 0x000000ffce00720b */ /* 0x000fe20003f76000 */
        /* <DEDUP_REMOVED lines=8> */
[-C--:B------:R-:W-:Y:S01]  /*7970*/  HMMA.16816.F32.BF16 R52, R100, R156.reuse, R52 ;  /* 0x0000009c6434723c */ /* 0x080fe20000041834 */
[----:B------:R-:W-:Y:S01]  /*7980*/  FSETP.GE.FTZ.AND P2, PT, R122, RZ, PT ;  /* 0x000000ff7a00720b */ /* 0x000fe20003f56000 */
[----:B------:R-:W-:Y:S01]  /*7990*/  FADD.FTZ R26, -R173, R26 ;  /* 0x0000001aad1a7221 */ /* 0x000fe20000010100 */
[----:B------:R-:W-:Y:S01]  /*79a0*/  FSEL R6, R16, R176, P3 ;  /* 0x000000b010067208 */ /* 0x000fe20001800000 */
[----:B------:R-:W-:Y:S01]  /*79b0*/  FMUL.FTZ R193, R193, R5 ;  /* 0x00000005c1c17220 */ /* 0x000fe20000410000 */
[-C--:B------:R-:W-:Y:S01]  /*79c0*/  FSEL R0, R23, R175.reuse, P0 ;  /* 0x000000af17007208 */ /* 0x080fe20000000000 */
[----:B------:R-:W-:Y:S01]  /*79d0*/  FADD.FTZ R25, -R174, R25 ;  /* 0x00000019ae197221 */ /* 0x000fe20000010100 */
[----:B------:R-:W-:Y:S01]  /*79e0*/  FSETP.GE.FTZ.AND P3, PT, R201, RZ, PT ;  /* 0x000000ffc900720b */ /* 0x000fe20003f76000 */
[----:B------:R-:W-:Y:S01]  /*79f0*/  FMUL.FTZ R206, R206, R6 ;  /* 0x00000006cece7220 */ /* 0x000fe20000410000 */
[----:B------:R-:W-:Y:S01]  /*7a00*/  FSEL R4, R22, R175, P1 ;  /* 0x000000af16047208 */ /* 0x000fe20000800000 */
[C---:B------:R-:W-:Y:S01]  /*7a10*/  HMMA.16816.F32.BF16 R56, R104.reuse, R156, R56 ;  /* 0x0000009c6838723c */ /* 0x040fe20000041838 */
[----:B------:R-:W-:Y:S01]  /*7a20*/  FSETP.GE.FTZ.AND P0, PT, R202, RZ, PT ;  /* 0x000000ffca00720b */ /* 0x000fe20003f16000 */
        /* <DEDUP_REMOVED lines=17> */
[----:B------:R-:W-:Y:S01]  /*7b40*/  FSETP.GE.FTZ.AND P1, PT, R204, RZ, PT ;  /* 0x000000ffcc00720b */ /* 0x000fe20003f36000 */
[----:B------:R-:W-:Y:S02]  /*7b50*/  HMMA.16816.F32.BF16 R64, R100, R158, R64 ;  /* 0x0000009e6440723c */ /* 0x000fe40000041840 */
[----:B------:R-:W-:Y:S01]  /*7b60*/  FADD.FTZ R28, -R174, R28 ;  /* 0x0000001cae1c7221 */ /* 0x000fe20000010100 */
[----:B------:R-:W-:Y:S01]  /*7b70*/  FSEL R5, R25, R174, P2 ;  /* 0x000000ae19057208 */ /* 0x000fe20001000000 */
[----:B------:R-:W-:Y:S01]  /*7b80*/  FMUL.FTZ R21, R202, R0 ;  /* 0x00000000ca157220 */ /* 0x000fe20000410000 */
[----:B------:R-:W-:Y:S01]  /*7b90*/  FSEL R6, R24, R174, P3 ;  /* 0x000000ae18067208 */ /* 0x000fe20001800000 */
[----:B------:R-:W-:Y:S01]  /*7ba0*/  FADD.FTZ R35, -R175, R35 ;  /* 0x00000023af237221 */ /* 0x000fe20000010100 */
[----:B------:R-:W-:Y:S01]  /*7bb0*/  FSETP.GE.FTZ.AND P2, PT, R184, RZ, PT ;  /* 0x000000ffb800720b */ /* 0x000fe20003f56000 */
[----:B------:R-:W-:Y:S01]  /*7bc0*/  FMUL.FTZ R185, R185, R4 ;  /* 0x00000004b9b97220 */ /* 0x000fe20000410000 */
[-C--:B------:R-:W-:Y:S02]  /*7bd0*/  FSEL R0, R31, R173.reuse, P0 ;  /* 0x000000ad1f007208 */ /* 0x080fe40000000000 */
[----:B------:R-:W-:Y:S01]  /*7be0*/  FSETP.GE.FTZ.AND P3, PT, R211, RZ, PT ;  /* 0x000000ffd300720b */ /* 0x000fe20003f76000 */
[----:B------:R-:W-:Y:S01]  /*7bf0*/  FADD.FTZ R34, -R175, R34 ;  /* 0x00000022af227221 */ /* 0x000fe20000010100 */
[----:B------:R-:W-:Y:S01]  /*7c00*/  FSEL R4, R30, R173, P1 ;  /* 0x000000ad1e047208 */ /* 0x000fe20000800000 */
[----:B------:R-:W-:Y:S01]  /*7c10*/  FMUL.FTZ R22, R121, R5 ;  /* 0x0000000579167220 */ /* 0x000fe20000410000 */
[----:B------:R-:W-:Y:S01]  /*7c20*/  FSETP.GE.FTZ.AND P0, PT, R212, RZ, PT ;  /* 0x000000ffd400720b */ /* 0x000fe20003f16000 */
[C---:B------:R-:W-:Y:S01]  /*7c30*/  FADD.FTZ R33, -R176.reuse, R33 ;  /* 0x00000021b0217221 */ /* 0x040fe20000010100 */
        /* <DEDUP_REMOVED lines=35> */
[----:B------:R-:W-:Y:S01]  /*7e70*/  FMUL.FTZ R15, R208, R0 ;  /* 0x00000000d00f7220 */ /* 0x000fe20000410000 */
[----:B------:R-:W-:Y:S01]  /*7e80*/  FSEL R6, R36, R176, P3 ;  /* 0x000000b024067208 */ /* 0x000fe20001800000 */
[----:B------:R-:W-:Y:S01]  /*7e90*/  FMUL.FTZ R183, R183, R4 ;  /* 0x00000004b7b77220 */ /* 0x000fe20000410000 */
[-C--:B------:R-:W-:Y:S01]  /*7ea0*/  FSEL R0, R43, R173.reuse, P0 ;  /* 0x000000ad2b007208 */ /* 0x080fe20000000000 */
[----:B------:R-:W-:Y:S01]  /*7eb0*/  FADD.FTZ R47, -R173, R47 ;  /* 0x0000002fad2f7221 */ /* 0x000fe20000010100 */
[----:B------:R-:W-:Y:S01]  /*7ec0*/  FSETP.GE.FTZ.AND P2, PT, R115, RZ, PT ;  /* 0x000000ff7300720b */ /* 0x000fe20003f56000 */
[----:B------:R-:W-:Y:S01]  /*7ed0*/  FADD.FTZ R46, -R173, R46 ;  /* 0x0000002ead2e7221 */ /* 0x000fe20000010100 */
[----:B------:R-:W-:Y:S01]  /*7ee0*/  FSEL R4, R42, R173, P1 ;  /* 0x000000ad2a047208 */ /* 0x000fe20000800000 */
[----:B------:R-:W-:Y:S01]  /*7ef0*/  FMUL.FTZ R16, R123, R5 ;  /* 0x000000057b107220 */ /* 0x000fe20000410000 */
[----:B------:R-:W-:Y:S01]  /*7f00*/  FSETP.GE.FTZ.AND P0, PT, R215, RZ, PT ;  /* 0x000000ffd700720b */ /* 0x000fe20003f16000 */
[C---:B------:R-:W-:Y:S01]  /*7f10*/  FADD.FTZ R5, -R174.reuse, R45 ;  /* 0x0000002dae057221 */ /* 0x040fe20000010100 */
[----:B------:R-:W-:Y:S01]  /*7f20*/  FSETP.GE.FTZ.AND P1, PT, R177, RZ, PT ;  /* 0x000000ffb100720b */ /* 0x000fe20003f36000 */
        /* <DEDUP_REMOVED lines=14> */
[----:B------:R-:W-:Y:S01]  /*8010*/  FADD.FTZ R7, -R174, R44 ;  /* 0x0000002cae077221 */ /* 0x000fe20000010100 */
[-C--:B------:R-:W-:Y:S01]  /*8020*/  FSEL R5, R5, R174.reuse, P2 ;  /* 0x000000ae05057208 */ /* 0x080fe20001000000 */
[----:B------:R-:W-:Y:S01]  /*8030*/  FADD.FTZ R49, -R176, R49 ;  /* 0x00000031b0317221 */ /* 0x000fe20000010100 */
        /* <DEDUP_REMOVED lines=14> */
[----:B------:R-:W-:Y:S01]  /*8120*/  FSEL R7, R7, R174, P3 ;  /* 0x000000ae07077208 */ /* 0x000fe20001800000 */
[----:B------:R-:W-:Y:S01]  /*8130*/  FADD.FTZ R56, -R174, R56 ;  /* 0x00000038ae387221 */ /* 0x000fe20000010100 */
        /* <DEDUP_REMOVED lines=9> */
[----:B------:R-:W-:Y:S01]  /*81d0*/  FMUL.FTZ R36, R214, R7 ;  /* 0x00000007d6247220 */ /* 0x000fe20000410000 */
[----:B------:R-:W-:Y:S01]  /*81e0*/  FSETP.GE.FTZ.AND P1, PT, R114, RZ, PT ;  /* 0x000000ff7200720b */ /* 0x000fe20003f36000 */
        /* <DEDUP_REMOVED lines=8> */
[----:B------:R-:W-:Y:S01]  /*8270*/  FMUL.FTZ R126, R126, R4 ;  /* 0x000000047e7e7220 */ /* 0x000fe20000410000 */
[----:B------:R-:W-:Y:S01]  /*8280*/  FSEL R0, R56, R174, P1 ;  /* 0x000000ae38007208 */ /* 0x000fe20000800000 */
[----:B------:R-:W-:Y:S01]  /*8290*/  FADD.FTZ R62, -R173, R62 ;  /* 0x0000003ead3e7221 */ /* 0x000fe20000010100 */
[----:B------:R-:W-:Y:S01]  /*82a0*/  FSETP.GE.FTZ.AND P1, PT, R113, RZ, PT ;  /* 0x000000ff7100720b */ /* 0x000fe20003f36000 */
[----:B------:R-:W-:Y:S01]  /*82b0*/  FMUL.FTZ R180, R180, R8 ;  /* 0x00000008b4b47220 */ /* 0x000fe20000410000 */
[----:B------:R-:W-:Y:S01]  /*82c0*/  FSEL R6, R52, R176, P3 ;  /* 0x000000b034067208 */ /* 0x000fe20001800000 */
[----:B------:R-:W-:Y:S01]  /*82d0*/  FMUL.FTZ R8, R116, R5 ;  /* 0x0000000574087220 */ /* 0x000fe20000410000 */
[----:B------:R-:W-:Y:S01]  /*82e0*/  FSETP.GE.FTZ.AND P0, PT, R111, RZ, PT ;  /* 0x000000ff6f00720b */ /* 0x000fe20003f16000 */
[----:B------:R-:W-:Y:S01]  /*82f0*/  FMUL.FTZ R114, R114, R0 ;  /* 0x0000000072727220 */ /* 0x000fe20000410000 */
[----:B------:R-:W-:Y:S01]  /*8300*/  FSETP.GE.FTZ.AND P3, PT, R112, RZ, PT ;  /* 0x000000ff7000720b */ /* 0x000fe20003f76000 */
[----:B------:R-:W-:Y:S01]  /*8310*/  FADD.FTZ R0, -R174, R60 ;  /* 0x0000003cae007221 */ /* 0x000fe20000010100 */
[-C--:B------:R-:W-:Y:S01]  /*8320*/  FSEL R4, R59, R173.reuse, P1 ;  /* 0x000000ad3b047208 */ /* 0x080fe20000800000 */
[----:B------:R-:W-:Y:S01]  /*8330*/  FMUL.FTZ R181, R181, R6 ;  /* 0x00000006b5b57220 */ /* 0x000fe20000410000 */
[----:B------:R-:W-:Y:S01]  /*8340*/  FSETP.GE.FTZ.AND P1, PT, R109, RZ, PT ;  /* 0x000000ff6d00720b */ /* 0x000fe20003f36000 */
[----:B------:R-:W-:Y:S01]  /*8350*/  FMUL.FTZ R46, R177, R46 ;  /* 0x0000002eb12e7220 */ /* 0x000fe20000410000 */
        /* <DEDUP_REMOVED lines=9> */
[----:B------:R-:W-:Y:S01]  /*83f0*/  FMUL.FTZ R112, R112, R6 ;  /* 0x0000000670707220 */ /* 0x000fe20000410000 */
[----:B------:R-:W-:Y:S02]  /*8400*/  FSETP.GE.FTZ.AND P1, PT, R219, RZ, PT ;  /* 0x000000ffdb00720b */ /* 0x000fe40003f36000 */
[----:B------:R-:W-:Y:S01]  /*8410*/  FSEL R0, R0, R174, P3 ;  /* 0x000000ae00007208 */ /* 0x000fe20001800000 */
[----:B------:R-:W-:Y:S01]  /*8420*/  @P2 FADD.FTZ R174, -R174, R61 ;  /* 0x0000003daeae2221 */ /* 0x000fe20000010100 */
[----:B------:R-:W-:Y:S01]  /*8430*/  FSETP.GE.FTZ.AND P3, PT, R127, RZ, PT ;  /* 0x000000ff7f00720b */ /* 0x000fe20003f76000 */
[----:B------:R-:W-:Y:S01]  /*8440*/  @P0 FADD.FTZ R173, -R173, R63 ;  /* 0x0000003fadad0221 */ /* 0x000fe20000010100 */
[----:B------:R-:W-:Y:S01]  /*8450*/  FSETP.GE.FTZ.AND P2, PT, R218, RZ, PT ;  /* 0x000000ffda00720b */ /* 0x000fe20003f56000 */
[----:B------:R-:W-:Y:S01]  /*8460*/  FMUL.FTZ R35, R216, R0 ;  /* 0x00000000d8237220 */ /* 0x000fe20000410000 */
[----:B------:R-:W-:Y:S01]  /*8470*/  FSEL R4, R4, R176, P1 ;  /* 0x000000b004047208 */ /* 0x000fe20000800000 */
[----:B------:R-:W-:Y:S01]  /*8480*/  FADD.FTZ R0, -R175, R66 ;  /* 0x00000042af007221 */ /* 0x000fe20000010100 */
[----:B------:R-:W-:Y:S01]  /*8490*/  PLOP3.LUT P1, PT, PT, PT, UP2, 0x80, 0x0 ;  /* 0x000000000000781c */ /* 0x000fe20003f2f028 */
[----:B------:R-:W-:Y:S01]  /*84a0*/  FMUL.FTZ R62, R109, R62 ;  /* 0x0000003e6d3e7220 */ /* 0x000fe20000410000 */
[----:B------:R-:W-:Y:S01]  /*84b0*/  FSETP.GE.FTZ.AND P0, PT, R182, RZ, PT ;  /* 0x000000ffb600720b */ /* 0x000fe20003f16000 */
[----:B------:R-:W-:Y:S02]  /*84c0*/  FMUL.FTZ R34, R219, R4 ;  /* 0x00000004db227220 */ /* 0x000fe40000410000 */
[----:B------:R-:W-:Y:S01]  /*84d0*/  FMUL.FTZ R110, R110, R174 ;  /* 0x000000ae6e6e7220 */ /* 0x000fe20000410000 */
[----:B------:R-:W-:Y:S01]  /*84e0*/  FSEL R0, R0, R175, P0 ;  /* 0x000000af00007208 */ /* 0x000fe20000000000 */
[----:B------:R-:W-:Y:S02]  /*84f0*/  @P3 FADD.FTZ R176, -R176, R65 ;  /* 0x00000041b0b03221 */ /* 0x000fe40000010100 */
        /* <DEDUP_REMOVED lines=39> */
.L_x_452:
        /* <DEDUP_REMOVED lines=148> */
.L_x_453:
[----:B------:R-:W-:Y:S01]  /*90b0*/  LDSM.16.M88.4 R16, [R163] ;  /* 0x00000000a310783b */ /* 0x000fe20000000200 */
[----:B-1----:R-:W-:Y:S01]  /*90c0*/  @P1 IADD3 R4, R240, -0x80, RZ ;  /* 0xffffff80f0041810 */ /* 0x002fe20007ffe0ff */
[----:B------:R-:W-:Y:S01]  /*90d0*/  IMAD.MOV.U32 R5, RZ, RZ, 0x4 ;  /* 0x00000004ff057424 */ /* 0x000fe200078e00ff */
[----:B------:R-:W-:Y:S01]  /*90e0*/  @UP2 UIADD3 UR8, UP0, UR10, -0x200, URZ ;  /* 0xfffffe000a082890 */ /* 0x000fe2000ff1e03f */
[----:B------:R-:W1:Y:S01]  /*90f0*/  LDSM.16.MT88.4 R20, [R0+0x6000] ;  /* 0x006000000014783b */ /* 0x000e620000004200 */
[----:B------:R-:W-:Y:S01]  /*9100*/  IMAD.U32 R59, RZ, RZ, UR40 ;  /* 0x00000028ff3b7e24 */ /* 0x000fe2000f8e00ff */
[----:B------:R-:W-:Y:S01]  /*9110*/  UISETP.GT.AND UP1, UPT, UR6, UR32, UPT ;  /* 0x000000200600728c */ /* 0x000fe2000bf24270 */
[----:B------:R-:W-:Y:S01]  /*9120*/  @P1 IMAD.WIDE R52, R4, R5, UR10 ;  /* 0x0000000a04341e25 */ /* 0x000fe2000f8e0205 */
[----:B------:R-:W2:Y:S01]  /*9130*/  LDSM.16.M88.4 R12, [R163+0x2000] ;  /* 0x00200000a30c783b */ /* 0x000ea20000000200 */
[----:B------:R-:W-:Y:S02]  /*9140*/  @UP2 UIADD3.X UR7, UR11, -0x1, URZ, UP0, !UPT ;  /* 0xffffffff0b072890 */ /* 0x000fe400087fe43f */
[----:B------:R-:W-:Y:S01]  /*9150*/  IMAD.U32 R58, RZ, RZ, UR39 ;  /* 0x00000027ff3a7e24 */ /* 0x000fe2000f8e00ff */
[----:B------:R-:W-:Y:S01]  /*9160*/  LDSM.16.M88.4 R24, [R169] ;  /* 0x00000000a918783b */ /* 0x000fe20000000200 */
[----:B------:R-:W-:Y:S01]  /*9170*/  IMAD.U32 R57, RZ, RZ, UR38 ;  /* 0x00000026ff397e24 */ /* 0x000fe2000f8e00ff */
[----:B------:R-:W-:Y:S01]  /*9180*/  @UP2 UMOV UR10, UR8 ;  /* 0x00000008000a2c82 */ /* 0x000fe20008000000 */
[----:B------:R-:W-:Y:S01]  /*9190*/  IMAD.U32 R56, RZ, RZ, UR37 ;  /* 0x00000025ff387e24 */ /* 0x000fe2000f8e00ff */
[----:B------:R-:W3:Y:S01]  /*91a0*/  LDSM.16.MT88.4 R28, [R0+0x6400] ;  /* 0x00640000001c783b */ /* 0x000ee20000004200 */
[----:B------:R-:W-:Y:S01]  /*91b0*/  IMAD.U32 R55, RZ, RZ, UR36 ;  /* 0x00000024ff377e24 */ /* 0x000fe2000f8e00ff */
[----:B------:R-:W-:Y:S02]  /*91c0*/  @UP2 UMOV UR11, UR7 ;  /* 0x00000007000b2c82 */ /* 0x000fe40008000000 */
[----:B------:R-:W4:Y:S01]  /*91d0*/  LDSM.16.M88.4 R32, [R172] ;  /* 0x00000000ac20783b */ /* 0x000f220000000200 */
[----:B------:R-:W-:Y:S02]  /*91e0*/  ULOP3.LUT UR7, UR6, 0x1, URZ, 0xc0, !UPT ;  /* 0x0000000106077892 */ /* 0x000fe4000f8ec03f */
[----:B------:R-:W-:Y:S01]  /*91f0*/  UIADD3 UR6, UR6, -0x1, URZ ;  /* 0xffffffff06067890 */ /* 0x000fe2000fffe03f */
[----:B------:R-:W-:Y:S01]  /*9200*/  LDSM.16.M88.4 R36, [R165] ;  /* 0x00000000a524783b */ /* 0x000fe20000000200 */
[----:B------:R-:W-:Y:S03]  /*9210*/  UISETP.NE.U32.AND UP0, UPT, UR7, 0x1, UPT ;  /* 0x000000010700788c */ /* 0x000fe6000bf05070 */
        /* <DEDUP_REMOVED lines=54> */
[----:B------:R-:W-:Y:S04]  /*9580*/  IMAD.U32 R36, RZ, RZ, UR41 ;  /* 0x00000029ff247e24 */ /* 0x000fe8000f8e00ff */
        /* <DEDUP_REMOVED lines=28> */
[-C--:B------:R-:W-:Y:S02]  /*9750*/  LEA R50, P0, R50, R20.reuse, 0x2 ;  /* 0x0000001432327211 */ /* 0x080fe400078010ff */
        /* <DEDUP_REMOVED lines=45> */
[----:B------:R-:W-:Y:S01]  /*9a30*/  PLOP3.LUT P0, PT, PT, PT, UP1, 0x80, 0x0 ;  /* 0x000000000000781c */ /* 0x000fe20003f0f018 */
[----:B------:R-:W-:Y:S01]  /*9a40*/  LDSM.16.MT88.4 R4, [R2+0x8000] ;  /* 0x008000000204783b */ /* 0x000fe20000004200 */
[C---:B------:R-:W-:Y:S01]  /*9a50*/  IADD3 R0, R3.reuse, -0x2000, RZ ;  /* 0xffffe00003007810 */ /* 0x040fe20007ffe0ff */
[----:B------:R-:W-:Y:S02]  /*9a60*/  @UP2 UIADD3.X UR29, UR29, -0x1, URZ, UP0, !UPT ;  /* 0xffffffff1d1d2890 */ /* 0x000fe400087fe43f */
[----:B------:R-:W1:Y:S04]  /*9a70*/  LDSM.16.MT88.4 R8, [R3] ;  /* 0x000000000308783b */ /* 0x000e680000004200 */
        /* <DEDUP_REMOVED lines=63> */
[----:B------:R-:W-:Y:S01]  /*9e70*/  UISETP.NE.AND UP0, UPT, UR51, -0x1, UPT ;  /* 0xffffffff3300788c */ /* 0x000fe2000bf05270 */
[----:B------:R-:W-:-:S02]  /*9e80*/  FMUL.FTZ R17, R85, c[0x0][0x2e0] ;  /* 0x0000b80055117a20 */ /* 0x000fc40000410000 */
[----:B------:R-:W-:Y:S01]  /*9e90*/  FMUL.FTZ R86, R86, c[0x0][0x2e0] ;  /* 0x0000b80056567a20 */ /* 0x000fe20000410000 */
[----:B------:R-:W-:Y:S01]  /*9ea0*/  ULDC.64 UR10, c[0x0][0x3a0] ;  /* 0x0000e800000a7ab9 */ /* 0x000fe20000000a00 */
[----:B------:R-:W-:Y:S01]  /*9eb0*/  FMUL.FTZ R16, R87, c[0x0][0x2e0] ;  /* 0x0000b80057107a20 */ /* 0x000fe20000410000 */
[----:B------:R-:W-:Y:S01]  /*9ec0*/  F2FP.BF16.PACK_AB R17, R17, R84 ;  /* 0x000000541111723e */ /* 0x000fe200000010ff */
        /* <DEDUP_REMOVED lines=56> */
[----:B------:R-:W-:Y:S01]  /*a250*/  @UP0 UMOV UR15, UR6 ;  /* 0x00000006000f0c82 */ /* 0x000fe20008000000 */
[----:B------:R1:W-:Y:S02]  /*a260*/  STS [R251+0x2000], R5 ;  /* 0x00200005fb007388 */ /* 0x0003e40000000800 */
[----:B------:R-:W-:-:S02]  /*a270*/  F2FP.BF16.PACK_AB R0, R0, R78 ;  /* 0x0000004e0000723e */ /* 0x000fc400000010ff */
        /* <DEDUP_REMOVED lines=10> */
[----:B------:R-:W-:-:S03]  /*a320*/  UIMAD UR10, UR49, UR7, UR8 ;  /* 0x00000007310a72a4 */ /* 0x000fc6000f8e0208 */
[----:B------:R-:W-:Y:S02]  /*a330*/  ULDC.64 UR8, c[0x0][0x388] ;  /* 0x0000e20000087ab9 */ /* 0x000fe40000000a00 */
[----:B------:R-:W-:-:S04]  /*a340*/  UIMAD UR7, UR11, UR8, URZ ;  /* 0x000000080b0772a4 */ /* 0x000fc8000f8e023f */
[----:B------:R-:W-:Y:S02]  /*a350*/  UIMAD UR9, UR54, UR9, UR7 ;  /* 0x00000009360972a4 */ /* 0x000fe4000f8e0207 */
[----:B------:R-:W-:-:S04]  /*a360*/  UIMAD.WIDE.U32 UR6, UR49, UR6, URZ ;  /* 0x00000006310672a5 */ /* 0x000fc8000f8e003f */
[----:B------:R-:W-:-:S04]  /*a370*/  UIADD3 UR7, UR7, UR10, URZ ;  /* 0x0000000a07077290 */ /* 0x000fc8000fffe03f */
[----:B------:R-:W-:-:S04]  /*a380*/  UIMAD.WIDE.U32 UR6, UR54, UR8, UR6 ;  /* 0x00000008360672a5 */ /* 0x000fc8000f8e0006 */
[----:B------:R-:W-:-:S03]  /*a390*/  UIADD3 UR16, UR7, UR9, URZ ;  /* 0x0000000907107290 */ /* 0x000fc6000fffe03f */
[----:B------:R-:W-:Y:S02]  /*a3a0*/  UMOV UR15, UR6 ;  /* 0x00000006000f7c82 */ /* 0x000fe40008000000 */
.L_x_455:
        /* <DEDUP_REMOVED lines=18> */
.L_x_456:
        /* <DEDUP_REMOVED lines=43> */
.L_x_458:
[----:B--2---:R-:W-:Y:S05]  /*a780*/  BSYNC B0 ;  /* 0x0000000000007941 */ /* 0x004fea0003800000 */
.L_x_457:
        /* <DEDUP_REMOVED lines=14> */
.L_x_460:
[----:B------:R-:W-:Y:S05]  /*a870*/  BSYNC B0 ;  /* 0x0000000000007941 */ /* 0x000fea0003800000 */
.L_x_459:
        /* <DEDUP_REMOVED lines=25> */
.L_x_462:
[----:B------:R-:W-:Y:S05]  /*aa10*/  BSYNC B0 ;  /* 0x0000000000007941 */ /* 0x000fea0003800000 */
.L_x_461:
        /* <DEDUP_REMOVED lines=11> */
.L_x_433:
[----:B------:R-:W-:Y:S05]  /*aad0*/  BSYNC B1 ;  /* 0x0000000000017941 */ /* 0x000fea0003800000 */
.L_x_419:
        /* <DEDUP_REMOVED lines=11> */
.L_x_463:
[----:B------:R-:W-:Y:S05]  /*ab90*/  EXIT ;  /* 0x000000000000794d */ /* 0x000fea0003800000 */
.L_x_465:
        /* <DEDUP_REMOVED lines=14> */
.L_x_1336:


//--------------------- .text._ZN5flash44flash_bwd_dq_dk_dv_loop_seqk_parallel_kernelI23Flash_bwd_kernel_traitsILi32ELi128ELi128ELi8ELi4ELi4ELi4ELb1ELb0EN7cutlass10bfloat16_tE19Flash_kernel_traitsILi32ELi128ELi128ELi8ES3_EELb0ELb0ELb1ELb0ELb0ELb0ELb1EEEvNS_16Flash_bwd_paramsE --------------------------
	.section	.text._ZN5flash44flash_bwd_dq_dk_dv_loop_seqk_parallel_kernelI23Flash_bwd_kernel_traitsILi32ELi128ELi128ELi8ELi4ELi4ELi4ELb1ELb0EN7cutlass10bfloat16_tE19Flash_kernel_traitsILi32ELi128ELi128ELi8ES3_EELb0ELb0ELb1ELb0ELb0ELb0ELb1EEEvNS_16Flash_bwd_paramsE,"ax",@progbits
	.sectioninfo	@"SHI_REGISTERS=255"
	.align	128
        .global         _ZN5flash44flash_bwd_dq_dk_dv_loop_seqk_parallel_kernelI23Flash_bwd_kernel_traitsILi32ELi128ELi128ELi8ELi4ELi4ELi4ELb1ELb0EN7cutlass10bfloat16_tE19Flash_kernel_traitsILi32ELi128ELi128ELi8ES3_EELb0ELb0ELb1ELb0ELb0ELb0ELb1EEEvNS_16Flash_bwd_paramsE
        .type           _ZN5flash44flash_bwd_dq_dk_dv_loop_seqk_parallel_kernelI23Flash_bwd_kernel_traitsILi32ELi128ELi128ELi8ELi4ELi4ELi4ELb1ELb0EN7cutlass10bfloat16_tE19Flash_kernel_traitsILi32ELi128ELi128ELi8ES3_EELb0ELb0ELb1ELb0ELb0ELb0ELb1EEEvNS_16Flash_bwd_paramsE,@function
        .size           _ZN5flash44flash_bwd_dq_dk_dv_loop_seqk_parallel_kernelI23Flash_bwd_kernel_traitsILi32ELi128ELi128ELi8ELi4ELi4ELi4ELb1ELb0EN7cutlass10bfloat16_tE19Flash_kernel_traitsILi32ELi128ELi128ELi8ES3_EELb0ELb0ELb1ELb0ELb0ELb0ELb1EEEvNS_16Flash_bwd_paramsE,(.L_x_1337 - _ZN5flash44flash_bwd_dq_dk_dv_loop_seqk_parallel_kernelI23Flash_bwd_kernel_traitsILi32ELi128ELi128ELi8ELi4ELi4ELi4ELb1ELb0EN7cutlass10bfloat16_tE19Flash_kernel_traitsILi32ELi128ELi128ELi8ES3_EELb0ELb0ELb1ELb0ELb0ELb0ELb1EEEvNS_16Flash_bwd_paramsE)
        .other          _ZN5flash44flash_bwd_dq_dk_dv_loop_seqk_parallel_kernelI23Flash_bwd_kernel_traitsILi32ELi128ELi128ELi8ELi4ELi4ELi4ELb1ELb0EN7cutlass10bfloat16_tE19Flash_kernel_traitsILi32ELi128ELi128ELi8ES3_EELb0ELb0ELb1ELb0ELb0ELb0ELb1EEEvNS_16Flash_bwd_paramsE,@"STO_CUDA_ENTRY STV_DEFAULT"
_ZN5flash44flash_bwd_dq_dk_dv_loop_seqk_parallel_kernelI23Flash_bwd_kernel_traitsILi32ELi128ELi128ELi8ELi4ELi4ELi4ELb1ELb0EN7cutlass10bfloat16_tE19Flash_kernel_traitsILi32ELi128ELi128ELi8ES3_EELb0ELb0ELb1ELb0ELb0ELb0ELb1EEEvNS_16Flash_bwd_paramsE:
.text._ZN5flash44flash_bwd_dq_dk_dv_loop_seqk_parallel_kernelI23Flash_bwd_kernel_traitsILi32ELi128ELi128ELi8ELi4ELi4ELi4ELb1ELb0EN7cutlass10bfloat16_tE19Flash_kernel_traitsILi32ELi128ELi128ELi8ES3_EELb0ELb0ELb1ELb0ELb0ELb0ELb1EEEvNS_16Flash_bwd_paramsE:
        /* <DEDUP_REMOVED lines=15> */
[----:B------:R-:W-:Y:S01]  /*00f0*/  IMAD.MOV.U32 R158, RZ, RZ, 0x20 ;  /* 0x00000020ff9e7424 */ /* 0x000fe200078e00ff */
[----:B------:R-:W-:Y:S01]  /*0100*/  ULDC UR4, c[0x0][0x234] ;  /* 0x00008d0000047ab9 */ /* 0x000fe20000000800 */
[----:B------:R-:W-:Y:S01]  /*0110*/  IMAD.MOV.U32 R234, RZ, RZ, -0x10 ;  /* 0xfffffff0ffea7424 */ /* 0x000fe200078e00ff */
[----:B------:R-:W-:Y:S01]  /*0120*/  UIMAD UR4, UR7, UR6, UR4 ;  /* 0x00000006070472a4 */ /* 0x000fe2000f8e0204 */
[----:B------:R-:W-:Y:S01]  /*0130*/  IMAD.MOV.U32 R152, RZ, RZ, 0x40 ;  /* 0x00000040ff987424 */ /* 0x000fe200078e00ff */
[----:B------:R-:W-:Y:S01]  /*0140*/  ULDC UR5, c[0x0][0x22c] ;  /* 0x00008b0000057ab9 */ /* 0x000fe20000000800 */
[----:B------:R-:W3:Y:S01]  /*0150*/  S2UR UR53, SR_CTAID.Y ;  /* 0x00000000003579c3 */ /* 0x000ee20000002600 */
[----:B------:R-:W-:-:S02]  /*0160*/  ULDC UR56, c[0x0][0x1c0] ;  /* 0x0000700000387ab9 */ /* 0x000fc40000000800 */
[----:B------:R-:W-:Y:S02]  /*0170*/  ULDC UR11, c[0x0][0x1c0] ;  /* 0x00007000000b7ab9 */ /* 0x000fe40000000800 */
[----:B------:R-:W-:Y:S02]  /*0180*/  ULDC UR16, c[0x0][0x1c8] ;  /* 0x0000720000107ab9 */ /* 0x000fe40000000800 */
[----:B------:R-:W-:Y:S02]  /*0190*/  UIMAD.WIDE UR56, UR5, UR56, URZ ;  /* 0x00000038053872a5 */ /* 0x000fe4000f8e023f */
[----:B------:R-:W-:Y:S02]  /*01a0*/  UIMAD UR11, UR5, UR11, URZ ;  /* 0x0000000b050b72a4 */ /* 0x000fe4000f8e023f */
[----:B------:R-:W-:Y:S02]  /*01b0*/  ULDC.U8 UR9, c[0x0][0x328] ;  /* 0x0000ca0000097ab9 */ /* 0x000fe40000000000 */
[----:B------:R-:W-:Y:S01]  /*01c0*/  UISETP.NE.AND UP5, UPT, UR9, URZ, UPT ;  /* 0x0000003f0900728c */ /* 0x000fe2000bfa5270 */
[----:B-1----:R-:W-:Y:S01]  /*01d0*/  SHF.R.S32.HI R8, RZ, 0x1f, R19 ;  /* 0x0000001fff087819 */ /* 0x002fe20000011413 */
[----:B------:R-:W-:-:S02]  /*01e0*/  ULDC UR14, c[0x0][0x214] ;  /* 0x00008500000e7ab9 */ /* 0x000fc40000000800 */
[----:B--2---:R-:W-:Y:S01]  /*01f0*/  UIMAD UR19, UR58, UR5, URZ ;  /* 0x000000053a1372a4 */ /* 0x004fe2000f8e023f */
[CC--:B------:R-:W-:Y:S01]  /*0200*/  LEA.HI R5, R8.reuse, R19.reuse, RZ, 0x5 ;  /* 0x0000001308057211 */ /* 0x0c0fe200078f28ff */
[----:B------:R-:W-:Y:S01]  /*0210*/  ULOP3.LUT UR5, UR58, UR16, URZ, 0x3c, !UPT ;  /* 0x000000103a057292 */ /* 0x000fe2000f8e3c3f */
[CC--:B------:R-:W-:Y:S01]  /*0220*/  LEA.HI R9, R8.reuse, R19.reuse, RZ, 0x4 ;  /* 0x0000001308097211 */ /* 0x0c0fe200078f20ff */
[----:B------:R-:W-:Y:S01]  /*0230*/  USHF.R.S32.HI UR6, URZ, 0x1f, UR58 ;  /* 0x0000001f3f067899 */ /* 0x000fe2000801143a */
[----:B------:R-:W-:Y:S01]  /*0240*/  LOP3.LUT R0, R5, 0xffffffe0, RZ, 0xc0, !PT ;  /* 0xffffffe005007812 */ /* 0x000fe200078ec0ff */
[----:B------:R-:W-:Y:S01]  /*0250*/  ULDC UR8, c[0x0][0x1c0] ;  /* 0x0000700000087ab9 */ /* 0x000fe20000000800 */
[----:B------:R-:W-:Y:S01]  /*0260*/  SHF.R.S32.HI R2, RZ, 0x4, R9 ;  /* 0x00000004ff027819 */ /* 0x000fe20000011409 */
[----:B---3--:R-:W-:Y:S01]  /*0270*/  USHF.L.U32 UR7, UR53, 0x7, URZ ;  /* 0x0000000735077899 */ /* 0x008fe2000800063f */
        /* <DEDUP_REMOVED lines=9> */
[----:B------:R-:W-:Y:S01]  /*0310*/  ULDC.U8 UR10, c[0x0][0x3d0] ;  /* 0x0000f400000a7ab9 */ /* 0x000fe20000000000 */
[----:B------:R-:W-:Y:S01]  /*0320*/  LEA.HI R18, R3, R0, RZ, 0x2 ;  /* 0x0000000003127211 */ /* 0x000fe200078f10ff */
[----:B------:R-:W-:Y:S01]  /*0330*/  ULDC.64 UR12, c[0x0][0x118] ;  /* 0x00004600000c7ab9 */ /* 0x000fe20000000a00 */
[----:B------:R-:W-:Y:S01]  /*0340*/  LOP3.LUT R0, R4, 0xfffffffe, RZ, 0xc0, !PT ;  /* 0xfffffffe04007812 */ /* 0x000fe200078ec0ff */
[----:B------:R-:W-:Y:S01]  /*0350*/  UISETP.NE.AND UP6, UPT, UR10, URZ, UPT ;  /* 0x0000003f0a00728c */ /* 0x000fe2000bfc5270 */
[----:B------:R-:W-:Y:S01]  /*0360*/  SHF.R.S32.HI R3, RZ, 0x1f, R6 ;  /* 0x0000001fff037819 */ /* 0x000fe20000011406 */
[----:B------:R-:W-:-:S02]  /*0370*/  USHF.L.U32 UR36, UR11, 0x3, URZ ;  /* 0x000000030b247899 */ /* 0x000fc4000800063f */
[----:B------:R-:W-:Y:S01]  /*0380*/  IMAD.IADD R15, R2, 0x1, -R0 ;  /* 0x00000001020f7824 */ /* 0x000fe200078e0a00 */
[--C-:B------:R-:W-:Y:S01]  /*0390*/  SHF.R.S32.HI R2, RZ, 0x5, R5.reuse ;  /* 0x00000005ff027819 */ /* 0x100fe20000011405 */
[----:B------:R-:W-:Y:S01]  /*03a0*/  USHF.L.U32 UR35, UR11, 0x4, URZ ;  /* 0x000000040b237899 */ /* 0x000fe2000800063f */
[----:B------:R-:W-:Y:S01]  /*03b0*/  SHF.R.S32.HI R0, RZ, 0x1f, R5 ;  /* 0x0000001fff007819 */ /* 0x000fe20000011405 */
[----:B------:R-:W-:Y:S01]  /*03c0*/  UIMAD UR34, UR11, 0x18, URZ ;  /* 0x000000180b2278a4 */ /* 0x000fe2000f8e023f */
[-C--:B------:R-:W-:Y:S01]  /*03d0*/  LEA.HI R5, R6, R7.reuse, RZ, 0x1 ;  /* 0x0000000706057211 */ /* 0x080fe200078f08ff */
[----:B------:R-:W-:Y:S01]  /*03e0*/  USHF.L.U32 UR33, UR11, 0x5, URZ ;  /* 0x000000050b217899 */ /* 0x000fe2000800063f */
        /* <DEDUP_REMOVED lines=23> */
[----:B------:R-:W-:Y:S01]  /*0560*/  UIMAD UR28, UR11, 0x48, URZ ;  /* 0x000000480b1c78a4 */ /* 0x000fe2000f8e023f */
[----:B------:R-:W-:Y:S01]  /*0570*/  LOP3.LUT R0, R0, 0xc0, RZ, 0xc0, !PT ;  /* 0x000000c000007812 */ /* 0x000fe200078ec0ff */
[----:B------:R-:W-:Y:S01]  /*0580*/  IMAD.SHL.U32 R16, R10, 0x8, RZ ;  /* 0x000000080a107824 */ /* 0x000fe200078e00ff */
[----:B------:R-:W-:Y:S01]  /*0590*/  LOP3.LUT R2, R9, 0xfffffff0, RZ, 0xc0, !PT ;  /* 0xfffffff009027812 */ /* 0x000fe200078ec0ff */
[----:B------:R-:W-:Y:S01]  /*05a0*/  UIMAD UR27, UR11, 0x50, URZ ;  /* 0x000000500b1b78a4 */ /* 0x000fe2000f8e023f */
[----:B------:R-:W-:Y:S01]  /*05b0*/  LOP3.LUT R3, R8, 0x3fffffe, RZ, 0xc0, !PT ;  /* 0x03fffffe08037812 */ /* 0x000fe200078ec0ff */
[----:B------:R-:W-:Y:S01]  /*05c0*/  UIMAD UR26, UR11, 0x58, URZ ;  /* 0x000000580b1a78a4 */ /* 0x000fe2000f8e023f */
[----:B------:R-:W-:Y:S01]  /*05d0*/  SHF.R.U32.HI R6, RZ, 0x3, R0 ;  /* 0x00000003ff067819 */ /* 0x000fe20000011600 */
[----:B------:R1:W-:Y:S01]  /*05e0*/  STL [R1+0x10], R16 ;  /* 0x0000101001007387 */ /* 0x0003e20000100800 */
[----:B------:R-:W-:Y:S01]  /*05f0*/  LOP3.LUT R5, R0, 0x18, R16, 0xf8, !PT ;  /* 0x0000001800057812 */ /* 0x000fe200078ef810 */
[----:B------:R-:W-:Y:S01]  /*0600*/  IMAD.IADD R0, R19, 0x1, -R2 ;  /* 0x0000000113007824 */ /* 0x000fe200078e0a02 */
[----:B------:R-:W-:Y:S01]  /*0610*/  LOP3.LUT P4, RZ, R4, 0x4, RZ, 0xc0, !PT ;  /* 0x0000000404ff7812 */ /* 0x000fe2000788c0ff */
[----:B------:R-:W-:Y:S01]  /*0620*/  IMAD.IADD R3, R7, 0x1, -R3 ;  /* 0x0000000107037824 */ /* 0x000fe200078e0a03 */
[----:B------:R-:W-:Y:S01]  /*0630*/  LOP3.LUT R5, R5, R6, RZ, 0x3c, !PT ;  /* 0x0000000605057212 */ /* 0x000fe200078e3cff */
[----:B------:R-:W-:Y:S01]  /*0640*/  IMAD R2, R11, 0x8, R15 ;  /* 0x000000080b027824 */ /* 0x000fe200078e020f */
[----:B------:R-:W-:Y:S01]  /*0650*/  SHF.R.S32.HI R9, RZ, 0x1f, R0 ;  /* 0x0000001fff097819 */ /* 0x000fe20000011400 */
[----:B------:R-:W-:Y:S01]  /*0660*/  IMAD.U32 R6, RZ, RZ, UR4 ;  /* 0x00000004ff067e24 */ /* 0x000fe2000f8e00ff */
[----:B------:R-:W-:Y:S01]  /*0670*/  UIMAD UR4, UR53, UR8, UR58 ;  /* 0x00000008350472a4 */ /* 0x000fe2000f8e023a */
[----:B------:R-:W-:Y:S01]  /*0680*/  IMAD R150, R2, 0x8, R3 ;  /* 0x0000000802967824 */ /* 0x000fe200078e0203 */
[-C--:B------:R-:W-:Y:S01]  /*0690*/  LEA.HI R2, R0, R0.reuse, RZ, 0x1 ;  /* 0x0000000000027211 */ /* 0x080fe200078f08ff */
[----:B------:R-:W-:Y:S01]  /*06a0*/  IMAD.U32 R3, R12, 0x20, R5 ;  /* 0x000000200c037824 */ /* 0x000fe200078e0005 */
[----:B------:R-:W-:Y:S01]  /*06b0*/  LEA.HI R9, R9, R0, RZ, 0x3 ;  /* 0x0000000009097211 */ /* 0x000fe200078f18ff */
[----:B------:R2:W-:Y:S01]  /*06c0*/  STL [R1+0x84], R6 ;  /* 0x0000840601007387 */ /* 0x0005e20000100800 */
[----:B------:R-:W-:Y:S01]  /*06d0*/  UIMAD UR4, UR4, UR18, URZ ;  /* 0x00000012040472a4 */ /* 0x000fe2000f8e023f */
[----:B------:R-:W-:Y:S01]  /*06e0*/  SEL R235, R158, 0xffffffe0, !P5 ;  /* 0xffffffe09eeb7807 */ /* 0x000fe20006800000 */
[----:B------:R-:W-:Y:S01]  /*06f0*/  UIMAD.WIDE.U32 UR8, UR53, UR20, URZ ;  /* 0x00000014350872a5 */ /* 0x000fe2000f8e003f */
[----:B------:R3:W-:Y:S01]  /*0700*/  STL [R1+0x38], R3 ;  /* 0x0000380301007387 */ /* 0x0007e20000100800 */
[----:B------:R-:W-:Y:S01]  /*0710*/  LOP3.LUT R5, R9, 0xfffffff8, RZ, 0xc0, !PT ;  /* 0xfffffff809057812 */ /* 0x000fe200078ec0ff */
[----:B------:R-:W-:-:S02]  /*0720*/  UIMAD UR25, UR11, 0x60, URZ ;  /* 0x000000600b1978a4 */ /* 0x000fc4000f8e023f */
[----:B------:R-:W-:Y:S02]  /*0730*/  UIMAD UR24, UR11, 0x68, URZ ;  /* 0x000000680b1878a4 */ /* 0x000fe4000f8e023f */
[----:B------:R-:W-:Y:S01]  /*0740*/  UIMAD UR23, UR11, 0x70, URZ ;  /* 0x000000700b1778a4 */ /* 0x000fe2000f8e023f */
[----:B-1----:R-:W-:Y:S01]  /*0750*/  IMAD.IADD R16, R0, 0x1, -R5 ;  /* 0x0000000100107824 */ /* 0x002fe200078e0a05 */
[----:B------:R-:W-:Y:S02]  /*0760*/  UIMAD UR22, UR11, 0x78, URZ ;  /* 0x000000780b1678a4 */ /* 0x000fe4000f8e023f */
[----:B------:R-:W-:Y:S01]  /*0770*/  UMOV UR61, 0xffffe000 ;  /* 0xffffe000003d7882 */ /* 0x000fe20000000000 */
[----:B--2---:R-:W-:Y:S02]  /*0780*/  LOP3.LUT R6, R2, 0x7fffffe, RZ, 0xc0, !PT ;  /* 0x07fffffe02067812 */ /* 0x004fe400078ec0ff */
[----:B---3--:R-:W-:-:S03]  /*0790*/  SHF.R.S32.HI R3, RZ, 0x1, R2 ;  /* 0x00000001ff037819 */ /* 0x008fc60000011402 */
[----:B------:R-:W-:Y:S01]  /*07a0*/  IMAD.IADD R14, R0, 0x1, -R6 ;  /* 0x00000001000e7824 */ /* 0x000fe200078e0a06 */
        /* <DEDUP_REMOVED lines=8> */
[----:B------:R-:W-:-:S02]  /*0830*/  IMAD.U32 R0, RZ, RZ, UR19 ;  /* 0x00000013ff007e24 */ /* 0x000fc4000f8e00ff */
[----:B------:R-:W-:Y:S02]  /*0840*/  IMAD.U32 R3, RZ, RZ, UR11 ;  /* 0x0000000bff037e24 */ /* 0x000fe4000f8e00ff */
[----:B------:R-:W-:Y:S01]  /*0850*/  IMAD.SHL.U32 R7, R10, 0x2, RZ ;  /* 0x000000020a077824 */ /* 0x000fe200078e00ff */
[----:B------:R1:W-:Y:S01]  /*0860*/  STL [R1+0x58], R0 ;  /* 0x0000580001007387 */ /* 0x0003e20000100800 */
[C---:B------:R-:W-:Y:S02]  /*0870*/  LEA.HI R10, R4.reuse, R4, RZ, 0x1 ;  /* 0x00000004040a7211 */ /* 0x040fe400078f08ff */
[----:B------:R-:W-:Y:S01]  /*0880*/  IMAD R17, R11, 0x2000, R7 ;  /* 0x000020000b117824 */ /* 0x000fe200078e0207 */
[----:B------:R2:W-:Y:S01]  /*0890*/  STL [R1+0x4c], R3 ;  /* 0x00004c0301007387 */ /* 0x0005e20000100800 */
[----:B-1----:R-:W-:Y:S01]  /*08a0*/  IMAD.U32 R0, RZ, RZ, UR5 ;  /* 0x00000005ff007e24 */ /* 0x002fe2000f8e00ff */
[----:B------:R-:W-:Y:S01]  /*08b0*/  USHF.R.S32.HI UR5, URZ, 0x1f, UR20 ;  /* 0x0000001f3f057899 */ /* 0x000fe20008011414 */
[----:B--2---:R-:W-:-:S03]  /*08c0*/  IMAD.SHL.U32 R3, R4, 0x40, RZ ;  /* 0x0000004004037824 */ /* 0x004fc600078e00ff */
[----:B------:R1:W-:Y:S01]  /*08d0*/  STL [R1+0x80], R0 ;  /* 0x0000800001007387 */ /* 0x0003e20000100800 */
[----:B------:R-:W-:Y:S01]  /*08e0*/  UIMAD UR5, UR5, UR53, URZ ;  /* 0x00000035050572a4 */ /* 0x000fe2000f8e023f */
[----:B------:R-:W-:-:S04]  /*08f0*/  LOP3.LUT R3, R3, 0x1c0, RZ, 0xc0, !PT ;  /* 0x000001c003037812 */ /* 0x000fc800078ec0ff */
[----:B------:R-:W-:Y:S02]  /*0900*/  LEA.HI R3, R3, R3, RZ, 0x1d ;  /* 0x0000000303037211 */ /* 0x000fe400078fe8ff */
[----:B-1----:R-:W-:Y:S02]  /*0910*/  SHF.R.S32.HI R0, RZ, 0x1, R8 ;  /* 0x00000001ff007819 */ /* 0x002fe40000011408 */
[----:B------:R-:W-:Y:S02]  /*0920*/  LOP3.LUT R8, R2, 0x1c0, RZ, 0xc0, !PT ;  /* 0x000001c002087812 */ /* 0x000fe400078ec0ff */
[----:B------:R-:W-:Y:S01]  /*0930*/  LOP3.LUT R2, R10, 0x3fffffe, RZ, 0xc0, !PT ;  /* 0x03fffffe0a027812 */ /* 0x000fe200078ec0ff */
[C---:B------:R-:W-:Y:S01]  /*0940*/  IMAD.SHL.U32 R6, R0.reuse, 0x40, RZ ;  /* 0x0000004000067824 */ /* 0x040fe200078e00ff */
[----:B------:R-:W-:Y:S01]  /*0950*/  LOP3.LUT P0, RZ, R0, 0x2, RZ, 0xc0, !PT ;  /* 0x0000000200ff7812 */ /* 0x000fe2000780c0ff */
[----:B------:R-:W-:Y:S02]  /*0960*/  IMAD.SHL.U32 R0, R162, 0x10, RZ ;  /* 0x00000010a2007824 */ /* 0x000fe400078e00ff */
[----:B------:R-:W-:Y:S01]  /*0970*/  IMAD.IADD R12, R4, 0x1, -R2 ;  /* 0x00000001040c7824 */ /* 0x000fe200078e0a02 */
[----:B------:R-:W-:Y:S01]  /*0980*/  SHF.R.S32.HI R4, RZ, 0x3, R9 ;  /* 0x00000003ff047819 */ /* 0x000fe20000011409 */
[----:B------:R-:W-:Y:S01]  /*0990*/  IMAD.SHL.U32 R2, R162, 0x400, RZ ;  /* 0x00000400a2027824 */ /* 0x000fe200078e00ff */
[----:B------:R-:W-:Y:S01]  /*09a0*/  LEA.HI.SX32 R18, R18, R0, 0x1e ;  /* 0x0000000012127211 */ /* 0x000fe200078ff2ff */
[----:B------:R-:W-:Y:S01]  /*09b0*/  IMAD.U32 R9, RZ, RZ, UR9 ;  /* 0x00000009ff097e24 */ /* 0x000fe2000f8e00ff */
[----:B------:R-:W-:Y:S01]  /*09c0*/  LOP3.LUT R5, R8, 0x30, R0, 0xf8, !PT ;  /* 0x0000003008057812 */ /* 0x000fe200078ef800 */
[----:B------:R-:W-:Y:S01]  /*09d0*/  IMAD R14, R4, 0x8, R14 ;  /* 0x00000008040e7824 */ /* 0x000fe200078e020e */
[----:B------:R-:W-:Y:S01]  /*09e0*/  LOP3.LUT R0, R6, 0xc0, RZ, 0xc0, !PT ;  /* 0x000000c006007812 */ /* 0x000fe200078ec0ff */
[--C-:B------:R-:W-:Y:S01]  /*09f0*/  IMAD R151, R4, 0x200, R2.reuse ;  /* 0x0000020004977824 */ /* 0x100fe200078e0202 */
[----:B------:R-:W-:Y:S01]  /*0a00*/  IADD3 R17, R3, R17, R2 ;  /* 0x0000001103117210 */ /* 0x000fe20007ffe002 */
[----:B------:R-:W-:Y:S01]  /*0a10*/  STL [R1+0x28], R18 ;  /* 0x0000281201007387 */ /* 0x000fe20000100800 */
[----:B------:R-:W-:-:S02]  /*0a20*/  LOP3.LUT R4, R0, 0x8, R20, 0xf8, !PT ;  /* 0x0000000800047812 */ /* 0x000fc400078ef814 */
[----:B------:R-:W-:Y:S01]  /*0a30*/  SHF.R.U32.HI R2, RZ, 0x3, R0 ;  /* 0x00000003ff027819 */ /* 0x000fe20000011600 */
[----:B------:R-:W-:Y:S01]  /*0a40*/  IMAD.SHL.U32 R241, R17, 0x2, RZ ;  /* 0x0000000211f17824 */ /* 0x000fe200078e00ff */
[----:B------:R-:W-:Y:S01]  /*0a50*/  LOP3.LUT R3, R5, 0x8, R20, 0xf8, !PT ;  /* 0x0000000805037812 */ /* 0x000fe200078ef814 */
[----:B------:R-:W-:Y:S01]  /*0a60*/  IMAD.U32 R5, RZ, RZ, UR6 ;  /* 0x00000006ff057e24 */ /* 0x000fe2000f8e00ff */
[----:B------:R-:W-:Y:S01]  /*0a70*/  SHF.R.U32.HI R0, RZ, 0x3, R8 ;  /* 0x00000003ff007819 */ /* 0x000fe20000011608 */
[----:B------:R-:W-:Y:S01]  /*0a80*/  USHF.R.S32.HI UR6, URZ, 0x1f, UR53 ;  /* 0x0000001f3f067899 */ /* 0x000fe20008011435 */
        /* <DEDUP_REMOVED lines=13> */
[----:B------:R-:W-:Y:S01]  /*0b60*/  IMAD.U32 R8, RZ, RZ, UR8 ;  /* 0x00000008ff087e24 */ /* 0x000fe2000f8e00ff */
[----:B------:R-:W-:Y:S01]  /*0b70*/  SHF.L.U64.HI R2, R0, 0x2, R2 ;  /* 0x0000000200027819 */ /* 0x000fe20000010202 */
[----:B------:R-:W-:Y:S01]  /*0b80*/  IMAD.U32 R0, RZ, RZ, UR5 ;  /* 0x00000005ff007e24 */ /* 0x000fe2000f8e00ff */
[----:B------:R-:W-:Y:S01]  /*0b90*/  UIMAD.WIDE.U32 UR16, UR56, UR8, URZ ;  /* 0x00000008381072a5 */ /* 0x000fe2000f8e003f */
[----:B------:R-:W-:Y:S01]  /*0ba0*/  SEL R149, R158, 0xffffffe0, !P0 ;  /* 0xffffffe09e957807 */ /* 0x000fe20004000000 */
[----:B------:R-:W-:Y:S01]  /*0bb0*/  IMAD.U32 R3, RZ, RZ, UR7 ;  /* 0x00000007ff037e24 */ /* 0x000fe2000f8e00ff */
[----:B------:R-:W-:Y:S01]  /*0bc0*/  UIMAD UR5, UR57, UR8, URZ ;  /* 0x00000008390572a4 */ /* 0x000fe2000f8e023f */
[C---:B------:R-:W-:Y:S01]  /*0bd0*/  IADD3 R237, R241.reuse, 0x40, RZ ;  /* 0x00000040f1ed7810 */ /* 0x040fe20007ffe0ff */
[----:B------:R-:W-:Y:S01]  /*0be0*/  @!UP5 UIMAD UR6, UR6, UR14, URZ ;  /* 0x0000000e0606d2a4 */ /* 0x000fe2000f8e023f */
[----:B------:R-:W-:Y:S01]  /*0bf0*/  IMAD.U32 R6, RZ, RZ, UR16 ;  /* 0x00000010ff067e24 */ /* 0x000fe2000f8e00ff */
[----:B------:R1:W-:Y:S01]  /*0c00*/  STL [R1+0x7c], R3 ;  /* 0x00007c0301007387 */ /* 0x0003e20000100800 */
[----:B------:R-:W-:Y:S01]  /*0c10*/  IMAD.U32 R7, RZ, RZ, UR17 ;  /* 0x00000011ff077e24 */ /* 0x000fe2000f8e00ff */
[C---:B------:R-:W-:Y:S01]  /*0c20*/  @P4 IADD3 R237, R241.reuse, -0x40, RZ ;  /* 0xffffffc0f1ed4810 */ /* 0x040fe20007ffe0ff */
[----:B------:R-:W-:-:S02]  /*0c30*/  IMAD.IADD R240, R241, 0x1, R234 ;  /* 0x00000001f1f07824 */ /* 0x000fc400078e02ea */
[----:B------:R-:W-:Y:S02]  /*0c40*/  IMAD R149, R150, 0x2, R149 ;  /* 0x0000000296957824 */ /* 0x000fe400078e0295 */
[----:B------:R-:W-:Y:S02]  /*0c50*/  IMAD.IADD R234, R234, 0x1, R237 ;  /* 0x00000001eaea7824 */ /* 0x000fe400078e02ed */
[--C-:B------:R-:W-:Y:S02]  /*0c60*/  IMAD.IADD R239, R241, 0x1, R235.reuse ;  /* 0x00000001f1ef7824 */ /* 0x100fe400078e02eb */
[----:B------:R-:W-:Y:S02]  /*0c70*/  IMAD.IADD R238, R240, 0x1, R235 ;  /* 0x00000001f0ee7824 */ /* 0x000fe400078e02eb */
[----:B------:R-:W-:Y:S02]  /*0c80*/  IMAD.IADD R236, R235, 0x1, R237 ;  /* 0x00000001ebec7824 */ /* 0x000fe400078e02ed */
[----:B------:R-:W-:-:S02]  /*0c90*/  IMAD.SHL.U32 R150, R150, 0x2, RZ ;  /* 0x0000000296967824 */ /* 0x000fc400078e00ff */
[----:B------:R-:W-:Y:S02]  /*0ca0*/  IMAD.IADD R235, R235, 0x1, R234 ;  /* 0x00000001ebeb7824 */ /* 0x000fe400078e02ea */
[----:B-1----:R-:W-:Y:S01]  /*0cb0*/  IMAD.U32 R3, RZ, RZ, UR4 ;  /* 0x00000004ff037e24 */ /* 0x002fe2000f8e00ff */
[----:B------:R-:W-:-:S04]  /*0cc0*/  USHF.R.S32.HI UR4, URZ, 0x1f, UR19 ;  /* 0x0000001f3f047899 */ /* 0x000fc80008011413 */
        /* <DEDUP_REMOVED lines=9> */
[----:B------:R-:W-:Y:S01]  /*0d60*/  STL.64 [R1+0x60], R6 ;  /* 0x0000600601007387 */ /* 0x000fe20000100a00 */
[----:B------:R-:W-:Y:S02]  /*0d70*/  LOP3.LUT R2, R2, 0x6, RZ, 0xc0, !PT ;  /* 0x0000000602027812 */ /* 0x000fe400078ec0ff */
[C---:B------:R-:W-:Y:S01]  /*0d80*/  LOP3.LUT P3, RZ, R0.reuse, 0x2, RZ, 0xc0, !PT ;  /* 0x0000000200ff7812 */ /* 0x040fe2000786c0ff */
[----:B------:R-:W-:Y:S02]  /*0d90*/  IMAD.SHL.U32 R0, R0, 0x40, RZ ;  /* 0x0000004000007824 */ /* 0x000fe400078e00ff */
[C---:B------:R-:W-:Y:S01]  /*0da0*/  IMAD R4, R11.reuse, 0x40, R2 ;  /* 0x000000400b047824 */ /* 0x040fe200078e0202 */
[----:B------:R-:W-:Y:S01]  /*0db0*/  R2P PR, R16, 0x6 ;  /* 0x0000000610007804 */ /* 0x000fe20000000000 */
[----:B------:R-:W-:Y:S01]  /*0dc0*/  IMAD.SHL.U32 R2, R11, 0x8, RZ ;  /* 0x000000080b027824 */ /* 0x000fe200078e00ff */
[----:B------:R-:W-:-:S02]  /*0dd0*/  LOP3.LUT R0, R0, 0xc0, RZ, 0xc0, !PT ;  /* 0x000000c000007812 */ /* 0x000fc400078ec0ff */
[----:B------:R-:W-:Y:S02]  /*0de0*/  LOP3.LUT P0, RZ, R13, 0x2, RZ, 0xc0, !PT ;  /* 0x000000020dff7812 */ /* 0x000fe4000780c0ff */
[----:B------:R-:W-:Y:S02]  /*0df0*/  LOP3.LUT R2, R2, 0x8, RZ, 0xc0, !PT ;  /* 0x0000000802027812 */ /* 0x000fe400078ec0ff */
[----:B------:R-:W-:Y:S02]  /*0e00*/  SEL R152, R152, 0xffffffc0, !P2 ;  /* 0xffffffc098987807 */ /* 0x000fe40005000000 */
[----:B------:R-:W-:Y:S01]  /*0e10*/  SEL R158, R158, 0xffffffe0, !P0 ;  /* 0xffffffe09e9e7807 */ /* 0x000fe20004000000 */
[----:B-1----:R-:W-:Y:S01]  /*0e20*/  IMAD.U32 R3, RZ, RZ, UR5 ;  /* 0x00000005ff037e24 */ /* 0x002fe2000f8e00ff */
[----:B------:R-:W-:-:S04]  /*0e30*/  USHF.R.S32.HI UR5, URZ, 0x1f, UR4 ;  /* 0x0000001f3f057899 */ /* 0x000fc80008011404 */
[----:B------:R1:W-:Y:S04]  /*0e40*/  STL [R1+0x74], R3 ;  /* 0x0000740301007387 */ /* 0x0003e80000100800 */
[----:B------:R2:W-:Y:S01]  /*0e50*/  STL [R1+0x3c], R4 ;  /* 0x00003c0401007387 */ /* 0x0005e20000100800 */
[----:B-1----:R-:W-:Y:S02]  /*0e60*/  IMAD.U32 R3, RZ, RZ, UR4 ;  /* 0x00000004ff037e24 */ /* 0x002fe4000f8e00ff */
[----:B--2---:R-:W-:-:S03]  /*0e70*/  IMAD.SHL.U32 R4, R15, 0x10, RZ ;  /* 0x000000100f047824 */ /* 0x004fc600078e00ff */
[----:B------:R1:W-:Y:S02]  /*0e80*/  STL [R1+0x70], R3 ;  /* 0x0000700301007387 */ /* 0x0003e40000100800 */
        /* <DEDUP_REMOVED lines=27> */
[----:B------:R-:W-:Y:S01]  /*1040*/  IMAD.SHL.U32 R154, R162, 0x2, RZ ;  /* 0x00000002a29a7824 */ /* 0x000fe200078e00ff */
[C---:B------:R-:W-:Y:S01]  /*1050*/  @P1 IADD3 R157, R151.reuse, -0x20, RZ ;  /* 0xffffffe0979d1810 */ /* 0x040fe20007ffe0ff */
[----:B------:R-:W-:-:S02]  /*1060*/  IMAD.IADD R153, R151, 0x1, R152 ;  /* 0x0000000197997824 */ /* 0x000fc400078e0298 */
[----:B------:R-:W-:Y:S01]  /*1070*/  IMAD.IADD R155, R154, 0x1, R158 ;  /* 0x000000019a9b7824 */ /* 0x000fe200078e029e */
[C---:B------:R-:W-:Y:S01]  /*1080*/  IADD3 R161, R157.reuse, 0x2000, RZ ;  /* 0x000020009da17810 */ /* 0x040fe20007ffe0ff */
[----:B------:R-:W-:Y:S01]  /*1090*/  IMAD.IADD R152, R152, 0x1, R157 ;  /* 0x0000000198987824 */ /* 0x000fe200078e029d */
[C---:B------:R-:W-:Y:S02]  /*10a0*/  IADD3 R160, R157.reuse, 0x4000, RZ ;  /* 0x000040009da07810 */ /* 0x040fe40007ffe0ff */
[----:B------:R-:W-:Y:S01]  /*10b0*/  IADD3 R159, R157, 0x6000, RZ ;  /* 0x000060009d9f7810 */ /* 0x000fe20007ffe0ff */
[----:B-1----:R-:W-:-:S05]  /*10c0*/  IMAD.U32 R0, RZ, RZ, UR5 ;  /* 0x00000005ff007e24 */ /* 0x002fca000f8e00ff */
[----:B------:R1:W-:Y:S04]  /*10d0*/  STL [R1+0x68], R0 ;  /* 0x0000680001007387 */ /* 0x0003e80000100800 */
[----:B------:R2:W-:Y:S01]  /*10e0*/  STL [R1+0x44], R4 ;  /* 0x0000440401007387 */ /* 0x0005e20000100800 */
[C---:B-1----:R-:W-:Y:S02]  /*10f0*/  IADD3 R0, R4.reuse, 0x20, RZ ;  /* 0x0000002004007810 */ /* 0x042fe40007ffe0ff */
[----:B------:R-:W-:-:S05]  /*1100*/  @P3 IADD3 R0, R4, -0x20, RZ ;  /* 0xffffffe004003810 */ /* 0x000fca0007ffe0ff */
[----:B------:R2:W-:Y:S02]  /*1110*/  STL [R1+0x48], R0 ;  /* 0x0000480001007387 */ /* 0x0005e40000100800 */
.L_x_512:
        /* <DEDUP_REMOVED lines=37> */
[----:B------:R-:W-:Y:S01]  /*1370*/  ULDC UR6, c[0x0][0x218] ;  /* 0x0000860000067ab9 */ /* 0x000fe20000000800 */
[----:B---3--:R1:W3:Y:S01]  /*1380*/  @P0 R2UR UR37, R8 ;  /* 0x00000000082503c2 */ /* 0x0082e200000e0000 */
[----:B------:R-:W-:-:S07]  /*1390*/  ISETP.NE.U32.AND P0, PT, RZ, c[0x0][0x248], PT ;  /* 0x00009200ff007a0c */ /* 0x000fce0003f05070 */
[----:B--2---:R-:W2:Y:S01]  /*13a0*/  @P2 R2UR UR4, R3 ;  /* 0x00000000030423c2 */ /* 0x004ea200000e0000 */
[----:B------:R-:W-:-:S07]  /*13b0*/  ISETP.NE.AND.EX P0, PT, RZ, c[0x0][0x24c], PT, P0 ;  /* 0x00009300ff007a0c */ /* 0x000fce0003f05300 */
[----:B-----5:R-:W2:Y:S08]  /*13c0*/  @P2 R2UR UR11, R6 ;  /* 0x00000000060b23c2 */ /* 0x020eb000000e0000 */
[----:B----4-:R1:W4:Y:S01]  /*13d0*/  @!P1 R2UR UR42, R0 ;  /* 0x00000000002a93c2 */ /* 0x01032200000e0000 */
[----:B--2---:R-:W-:-:S07]  /*13e0*/  @UP1 UIADD3 UR11, UR11, -UR4, URZ ;  /* 0x800000040b0b1290 */ /* 0x004fce000fffe03f */
        /* <DEDUP_REMOVED lines=9> */
.L_x_466:
        /* <DEDUP_REMOVED lines=67> */
.L_x_468:
        /* <DEDUP_REMOVED lines=18> */
.L_x_469:
[----:B------:R-:W2:Y:S01]  /*19d0*/  LDL R0, [R1+0x74] ;  /* 0x0000740001007983 */ /* 0x000ea20000100800 */
[----:B------:R-:W-:-:S03]  /*19e0*/  ULDC.64 UR16, c[0x0][0x370] ;  /* 0x0000dc0000107ab9 */ /* 0x000fc60000000a00 */
[----:B------:R-:W3:Y:S04]  /*19f0*/  LDL R5, [R1+0x54] ;  /* 0x0000540001057983 */ /* 0x000ee80000100800 */
[----:B------:R-:W4:Y:S04]  /*1a00*/  LDL.64 R6, [R1+0x60] ;  /* 0x0000600001067983 */ /* 0x000f280000100a00 */
        /* <DEDUP_REMOVED lines=83> */
.L_x_470:
[----:B------:R-:W2:Y:S02]  /*1f40*/  LDL R0, [R1+0x78] ;  /* 0x0000780001007983 */ /* 0x000ea40000100800 */
[----:B--2---:R1:W2:Y:S01]  /*1f50*/  R2UR UR10, R0 ;  /* 0x00000000000a73c2 */ /* 0x0042a200000e0000 */
[----:B------:R-:W-:-:S07]  /*1f60*/  DEPBAR.LE SB1, 0x0, {2} ;  /* 0x000090040000791a */ /* 0x000fce0000000000 */
.L_x_471:
[----:B------:R-:W2:Y:S04]  /*1f70*/  LDL R8, [R1+0x58] ;  /* 0x0000580001087983 */ /* 0x000ea80000100800 */
[----:B------:R-:W3:Y:S04]  /*1f80*/  LDL R5, [R1+0x70] ;  /* 0x0000700001057983 */ /* 0x000ee80000100800 */
[----:B------:R-:W4:Y:S04]  /*1f90*/  LDL R3, [R1+0x50] ;  /* 0x0000500001037983 */ /* 0x000f280000100800 */
[----:B------:R-:W5:Y:S04]  /*1fa0*/  LDL R0, [R1+0x68] ;  /* 0x0000680001007983 */ /* 0x000f680000100800 */
[----:B------:R-:W4:Y:S04]  /*1fb0*/  LDL.64 R6, [R1+0x10] ;  /* 0x0000100001067983 */ /* 0x000f280000100a00 */
[----:B------:R1:W5:Y:S04]  /*1fc0*/  LDL.64 R18, [R1+0x10] ;  /* 0x0000100001127983 */ /* 0x0003680000100a00 */
[----:B------:R-:W5:Y:S04]  /*1fd0*/  LDL R10, [R1+0x4c] ;  /* 0x00004c00010a7983 */ /* 0x000f680000100800 */
[----:B------:R-:W1:Y:S01]  /*1fe0*/  S2R R11, SR_TID.X ;  /* 0x00000000000b7919 */ /* 0x000e620000002100 */
[----:B------:R-:W-:Y:S01]  /*1ff0*/  UIADD3 UR8, UR6, UR8, URZ ;  /* 0x0000000806087290 */ /* 0x000fe2000fffe03f */
[----:B-1----:R-:W-:Y:S01]  /*2000*/  SHF.R.S32.HI R12, RZ, 0x1f, R11 ;  /* 0x0000001fff0c7819 */ /* 0x002fe2000001140b */
[----:B------:R-:W-:Y:S01]  /*2010*/  BSSY B1, `(.L_x_467) ;  /* 0x00008c1000017945 */ /* 0x000fe20003800000 */
[----:B--2---:R-:W1:Y:S08]  /*2020*/  R2UR UR47, R8 ;  /* 0x00000000082f73c2 */ /* 0x004e7000000e0000 */
[----:B---3--:R-:W1:Y:S08]  /*2030*/  R2UR UR43, R5 ;  /* 0x00000000052b73c2 */ /* 0x008e7000000e0000 */
[----:B----4-:R2:W3:Y:S08]  /*2040*/  R2UR UR45, R3 ;  /* 0x00000000032d73c2 */ /* 0x0104f000000e0000 */
[----:B-----5:R-:W3:Y:S01]  /*2050*/  R2UR UR4, R0 ;  /* 0x00000000000473c2 */ /* 0x020ee200000e0000 */
[----:B-1----:R-:W-:-:S02]  /*2060*/  UIADD3 UR16, UP4, UP3, UR16, UR43, UR47 ;  /* 0x0000002b10107290 */ /* 0x002fc4000fb9e02f */
[----:B------:R-:W-:Y:S02]  /*2070*/  USHF.R.S32.HI UR43, URZ, 0x1f, UR58 ;  /* 0x0000001f3f2b7899 */ /* 0x000fe4000801143a */
[----:B------:R-:W-:Y:S01]  /*2080*/  UIADD3 UR51, UP2, UP1, UR20, UR16, UR40 ;  /* 0x0000001014337290 */ /* 0x000fe2000f95e028 */
[----:B--2---:R-:W-:Y:S02]  /*2090*/  LEA.HI R3, R12, R11, RZ, 0x2 ;  /* 0x0000000b0c037211 */ /* 0x004fe400078f10ff */
[----:B------:R-:W-:Y:S02]  /*20a0*/  ULDC.64 UR16, c[0x0][0x1a8] ;  /* 0x00006a0000107ab9 */ /* 0x000fe40000000a00 */
[----:B------:R-:W-:Y:S01]  /*20b0*/  SHF.R.S32.HI R3, RZ, 0x2, R3 ;  /* 0x00000002ff037819 */ /* 0x000fe20000011403 */
[----:B---3--:R-:W-:-:S04]  /*20c0*/  UIADD3.X UR4, UR18, UR4, UR45, UP4, UP3 ;  /* 0x0000000412047290 */ /* 0x008fc8000a7e642d */
[----:B------:R-:W-:Y:S02]  /*20d0*/  UIADD3.X UR47, UR19, UR4, UR14, UP2, UP1 ;  /* 0x00000004132f7290 */ /* 0x000fe400097e240e */
[----:B------:R-:W-:Y:S01]  /*20e0*/  UIMAD UR4, UR43, UR16, URZ ;  /* 0x000000102b0472a4 */ /* 0x000fe2000f8e023f */
[----:B------:R-:W-:Y:S01]  /*20f0*/  IMAD.MOV.U32 R18, RZ, RZ, R6 ;  /* 0x000000ffff127224 */ /* 0x000fe200078e0006 */
[----:B------:R-:W-:Y:S02]  /*2100*/  SHF.R.S32.HI R15, RZ, 0x1f, R3 ;  /* 0x0000001fff0f7819 */ /* 0x000fe40000011403 */
[----:B------:R-:W-:Y:S01]  /*2110*/  UIMAD UR45, UR58, UR17, UR4 ;  /* 0x000000113a2d72a4 */ /* 0x000fe2000f8e0204 */
[----:B------:R-:W-:Y:S02]  /*2120*/  IADD3 R0, P0, R3, UR6, RZ ;  /* 0x0000000603007c10 */ /* 0x000fe4000ff1e0ff */
[----:B------:R-:W-:Y:S01]  /*2130*/  ULDC.64 UR16, c[0x0][0x378] ;  /* 0x0000de0000107ab9 */ /* 0x000fe20000000a00 */
[----:B------:R-:W-:Y:S01]  /*2140*/  SHF.R.S32.HI R19, RZ, 0x1f, R18 ;  /* 0x0000001fff137819 */ /* 0x000fe20000011412 */
[----:B------:R-:W-:Y:S01]  /*2150*/  UIMAD UR4, UR43, UR16, URZ ;  /* 0x000000102b0472a4 */ /* 0x000fe2000f8e023f */
[----:B------:R-:W-:Y:S01]  /*2160*/  IADD3.X R5, R15, UR48, RZ, P0, !PT ;  /* 0x000000300f057c10 */ /* 0x000fe200087fe4ff */
[----:B------:R-:W-:-:S02]  /*2170*/  UMOV UR20, 0x4 ;  /* 0x0000000400147882 */ /* 0x000fc40000000000 */
[----:B------:R-:W-:Y:S01]  /*2180*/  UIMAD UR43, UR58, UR17, UR4 ;  /* 0x000000113a2b72a4 */ /* 0x000fe2000f8e0204 */
[C---:B------:R-:W-:Y:S01]  /*2190*/  IMAD.WIDE.U32 R6, R0.reuse, c[0x0][0x190], R18 ;  /* 0x0000640000067a25 */ /* 0x040fe200078e0012 */
[----:B------:R-:W-:Y:S02]  /*21a0*/  ULDC.64 UR18, c[0x0][0x200] ;  /* 0x0000800000127ab9 */ /* 0x000fe40000000a00 */
[----:B------:R-:W-:Y:S01]  /*21b0*/  ULDC.64 UR16, c[0x0][0x370] ;  /* 0x0000dc0000107ab9 */ /* 0x000fe20000000a00 */
[----:B------:R-:W-:Y:S01]  /*21c0*/  IMAD R5, R5, c[0x0][0x190], RZ ;  /* 0x0000640005057a24 */ /* 0x000fe200078e02ff */
[----:B------:R-:W-:Y:S01]  /*21d0*/  UIMAD UR4, UR48, UR16, URZ ;  /* 0x00000010300472a4 */ /* 0x000fe2000f8e023f */
[----:B------:R1:W2:Y:S01]  /*21e0*/  R2UR UR48, R10 ;  /* 0x000000000a3073c2 */ /* 0x0002a200000e0000 */
[----:B------:R-:W-:Y:S01]  /*21f0*/  UIMAD.WIDE UR18, UR8, UR20, UR18 ;  /* 0x00000014081272a5 */ /* 0x000fe2000f8e0212 */
[----:B------:R-:W-:Y:S01]  /*2200*/  IMAD R0, R0, c[0x0][0x194], R5 ;  /* 0x0000650000007a24 */ /* 0x000fe200078e0205 */
[----:B------:R-:W-:Y:S01]  /*2210*/  IADD3 R8, P0, R6, UR59, RZ ;  /* 0x0000003b06087c10 */ /* 0x000fe2000ff1e0ff */
[----:B------:R-:W-:-:S02]  /*2220*/  UIMAD UR14, UR6, UR17, UR4 ;  /* 0x00000011060e72a4 */ /* 0x000fc4000f8e0204 */
[----:B------:R-:W-:Y:S01]  /*2230*/  UIADD3 UR40, UR6, UR10, URZ ;  /* 0x0000000a06287290 */ /* 0x000fe2000fffe03f */
[----:B------:R-:W-:Y:S01]  /*2240*/  IADD3.X R9, R7, UR55, R0, P0, !PT ;  /* 0x0000003707097c10 */ /* 0x000fe200087fe400 */
[----:B------:R-:W-:Y:S02]  /*2250*/  UMOV UR17, UR18 ;  /* 0x0000001200117c82 */ /* 0x000fe40008000000 */
[----:B------:R-:W-:Y:S01]  /*2260*/  UMOV UR16, UR19 ;  /* 0x0000001300107c82 */ /* 0x000fe20008000000 */
[----:B------:R-:W-:Y:S01]  /*2270*/  IADD3 R6, P0, R18, UR41, RZ ;  /* 0x0000002912067c10 */ /* 0x000fe2000ff1e0ff */
[----:B------:R-:W-:Y:S02]  /*2280*/  ULDC.64 UR18, c[0x0][0x3c8] ;  /* 0x0000f20000127ab9 */ /* 0x000fe40000000a00 */
[----:B------:R-:W-:Y:S02]  /*2290*/  UIADD3 UR4, -UR7, UR11, UR5 ;  /* 0x0000000b07047290 */ /* 0x000fe4000fffe105 */
[----:B------:R-:W-:Y:S01]  /*22a0*/  UIMAD.WIDE UR40, UR40, UR20, UR18 ;  /* 0x00000014282872a5 */ /* 0x000fe2000f8e0212 */
[----:B------:R-:W-:-:S02]  /*22b0*/  LEA.HI R0, R12, R11, RZ, 0x5 ;  /* 0x0000000b0c007211 */ /* 0x000fc400078f28ff */
[----:B------:R-:W-:Y:S02]  /*22c0*/  ULDC UR20, c[0x0][0x2e8] ;  /* 0x0000ba0000147ab9 */ /* 0x000fe40000000800 */
[----:B------:R-:W-:Y:S01]  /*22d0*/  UIADD3 UR4, UR4, -UR20, URZ ;  /* 0x8000001404047290 */ /* 0x000fe2000fffe03f */
[----:B------:R-:W-:-:S03]  /*22e0*/  LOP3.LUT R5, R0, 0xffffffe0, RZ, 0xc0, !PT ;  /* 0xffffffe000057812 */ /* 0x000fc600078ec0ff */
[----:B------:R-:W-:Y:S01]  /*22f0*/  USHF.R.S32.HI UR20, URZ, 0x1f, UR4 ;  /* 0x0000001f3f147899 */ /* 0x000fe20008011404 */
[----:B------:R-:W-:Y:S01]  /*2300*/  SHF.R.S32.HI R0, RZ, 0x5, R0 ;  /* 0x00000005ff007819 */ /* 0x000fe20000011400 */
[----:B------:R-:W-:Y:S02]  /*2310*/  IMAD.IADD R5, R11, 0x1, -R5 ;  /* 0x000000010b057824 */ /* 0x000fe400078e0a05 */
[----:B------:R-:W-:Y:S01]  /*2320*/  ULEA.HI UR20, UR20, UR4, URZ, 0x7 ;  /* 0x0000000414147291 */ /* 0x000fe2000f8f383f */
[----:B------:R-:W-:Y:S01]  /*2330*/  IADD3.X R7, R19, UR49, RZ, P0, !PT ;  /* 0x0000003113077c10 */ /* 0x000fe200087fe4ff */
[----:B-1----:R-:W-:Y:S02]  /*2340*/  IMAD.U32 R10, RZ, RZ, UR6 ;  /* 0x00000006ff0a7e24 */ /* 0x002fe4000f8e00ff */
[----:B--2---:R-:W-:Y:S01]  /*2350*/  IMAD R0, R0, UR48, R5 ;  /* 0x0000003000007c24 */ /* 0x004fe2000f8e0205 */
[----:B------:R-:W-:Y:S01]  /*2360*/  USHF.R.S32.HI UR20, URZ, 0x7, UR20 ;  /* 0x000000073f147899 */ /* 0x000fe20008011414 */
[----:B------:R-:W-:-:S03]  /*2370*/  IMAD.WIDE.U32 R6, R10, c[0x0][0x370], R6 ;  /* 0x0000dc000a067a25 */ /* 0x000fc600078e0006 */
[----:B------:R-:W-:Y:S01]  /*2380*/  UISETP.LT.AND UP1, UPT, URZ, UR20, UPT ;  /* 0x000000143f00728c */ /* 0x000fe2000bf21270 */
[C---:B------:R-:W-:Y:S02]  /*2390*/  IADD3 R165, P0, R0.reuse, UR51, RZ ;  /* 0x0000003300a57c10 */ /* 0x040fe4000ff1e0ff */
[----:B------:R-:W-:Y:S01]  /*23a0*/  IADD3 R7, R7, UR14, RZ ;  /* 0x0000000e07077c10 */ /* 0x000fe2000fffe0ff */
[----:B------:R-:W-:Y:S01]  /*23b0*/  USEL UR20, URZ, UR20, !UP1 ;  /* 0x000000143f147287 */ /* 0x000fe2000c800000 */
[----:B------:R-:W-:Y:S01]  /*23c0*/  LEA.HI.X.SX32 R5, R0, UR47, 0x1, P0 ;  /* 0x0000002f00057c11 */ /* 0x000fe200080f0eff */
[----:B------:R-:W-:Y:S01]  /*23d0*/  IMAD.U32 R0, RZ, RZ, UR58 ;  /* 0x0000003aff007e24 */ /* 0x000fe2000f8e00ff */
[----:B------:R1:W-:Y:S01]  /*23e0*/  STL [R1+0x14], R19 ;  /* 0x0000141301007387 */ /* 0x0003e20000100800 */
[----:B------:R-:W-:Y:S02]  /*23f0*/  UISETP.GT.AND UP1, UPT, UR50, UR20, UPT ;  /* 0x000000143200728c */ /* 0x000fe4000bf24270 */
[----:B------:R-:W-:-:S04]  /*2400*/  IMAD.WIDE.U32 R6, R0, c[0x0][0x378], R6 ;  /* 0x0000de0000067a25 */ /* 0x000fc800078e0006 */
[----:B------:R-:W-:Y:S01]  /*2410*/  PLOP3.LUT P0, PT, PT, PT, UP1, 0x80, 0x0 ;  /* 0x000000000000781c */ /* 0x000fe20003f0f018 */
[----:B------:R-:W-:Y:S01]  /*2420*/  IMAD.WIDE.U32 R8, R0, c[0x0][0x1a8], R8 ;  /* 0x00006a0000087a25 */ /* 0x000fe200078e0008 */
[----:B------:R-:W-:-:S03]  /*2430*/  IADD3 R7, R7, UR43, RZ ;  /* 0x0000002b07077c10 */ /* 0x000fc6000fffe0ff */
[----:B------:R-:W-:Y:S02]  /*2440*/  IMAD R0, R15, c[0x0][0x370], RZ ;  /* 0x0000dc000f007a24 */ /* 0x000fe400078e02ff */
        /* <DEDUP_REMOVED lines=14> */
[----:B-1----:R-:W-:Y:S02]  /*2530*/  @UP0 UIADD3 UR4, UR37, UR42, URZ ;  /* 0x0000002a25040290 */ /* 0x002fe4000fffe03f */
        /* <DEDUP_REMOVED lines=17> */
.L_x_473:
        /* <DEDUP_REMOVED lines=18> */
.L_x_474:
        /* <DEDUP_REMOVED lines=29> */
.L_x_476:
[----:B------:R-:W-:Y:S05]  /*2940*/  BSYNC B0 ;  /* 0x0000000000007941 */ /* 0x000fea0003800000 */
.L_x_475:
        /* <DEDUP_REMOVED lines=14> */
.L_x_478:
[----:B------:R-:W-:Y:S05]  /*2a30*/  BSYNC B0 ;  /* 0x0000000000007941 */ /* 0x000fea0003800000 */
.L_x_477:
        /* <DEDUP_REMOVED lines=25> */
.L_x_480:
[----:B------:R-:W-:Y:S05]  /*2bd0*/  BSYNC B0 ;  /* 0x0000000000007941 */ /* 0x000fea0003800000 */
.L_x_479:
        /* <DEDUP_REMOVED lines=12> */
.L_x_472:
[----:B-1----:R-:W2:Y:S01]  /*2ca0*/  LDL R16, [R1+0x38] ;  /* 0x0000380001107983 */ /* 0x002ea20000100800 */
        /* <DEDUP_REMOVED lines=13> */
[----:B------:R-:W-:-:S03]  /*2d80*/  PLOP3.LUT P0, PT, PT, PT, UP6, 0x80, 0x0 ;  /* 0x000000000000781c */ /* 0x000fc60003f0f068 */
        /* <DEDUP_REMOVED lines=29> */
.L_x_483:
[----:B------:R-:W-:Y:S05]  /*2f60*/  BSYNC B0 ;  /* 0x0000000000007941 */ /* 0x000fea0003800000 */
.L_x_482:
        /* <DEDUP_REMOVED lines=21> */
.L_x_485:
[----:B------:R-:W-:Y:S05]  /*30c0*/  BSYNC B0 ;  /* 0x0000000000007941 */ /* 0x000fea0003800000 */
.L_x_484:
        /* <DEDUP_REMOVED lines=17> */
.L_x_487:
[----:B------:R-:W-:Y:S05]  /*31e0*/  BSYNC B0 ;  /* 0x0000000000007941 */ /* 0x000fea0003800000 */
.L_x_486:
        /* <DEDUP_REMOVED lines=15> */
.L_x_489:
[----:B------:R-:W-:Y:S05]  /*32e0*/  BSYNC B0 ;  /* 0x0000000000007941 */ /* 0x000fea0003800000 */
.L_x_488:
        /* <DEDUP_REMOVED lines=20> */
.L_x_491:
[----:B------:R-:W-:Y:S05]  /*3430*/  BSYNC B0 ;  /* 0x0000000000007941 */ /* 0x000fea0003800000 */
.L_x_490:
        /* <DEDUP_REMOVED lines=20> */
.L_x_493:
[----:B------:R-:W-:Y:S05]  /*3580*/  BSYNC B0 ;  /* 0x0000000000007941 */ /* 0x000fea0003800000 */
.L_x_492:
        /* <DEDUP_REMOVED lines=18> */
[----:B------:R-:W-:Y:S02]  /*36b0*/  IADD3 R12, R16, 0x40, RZ ;  /* 0x00000040100c7810 */ /* 0x000fe40007ffe0ff */
        /* <DEDUP_REMOVED lines=21> */
[----:B----4-:R1:W-:Y:S04]  /*3810*/  STL [R1+0x18], R20 ;  /* 0x0000181401007387 */ /* 0x0103e80000100800 */
        /* <DEDUP_REMOVED lines=20> */
.L_x_495:
[----:B------:R-:W-:Y:S05]  /*3960*/  BSYNC B0 ;  /* 0x0000000000007941 */ /* 0x000fea0003800000 */
.L_x_494:
        /* <DEDUP_REMOVED lines=19> */
.L_x_497:
[----:B------:R-:W-:Y:S05]  /*3aa0*/  BSYNC B0 ;  /* 0x0000000000007941 */ /* 0x000fea0003800000 */
.L_x_496:
[----:B------:R-:W0:Y:S01]  /*3ab0*/  LDGDEPBAR ;  /* 0x00000000000079af */ /* 0x000e220000000000 */
[----:B-1234-:R-:W-:Y:S01]  /*3ac0*/  IADD3 R0, R162, 0x1000, RZ ;  /* 0x00001000a2007810 */ /* 0x01efe20007ffe0ff */
[C---:B------:R-:W-:Y:S01]  /*3ad0*/  IMAD.SHL.U32 R4, R16.reuse, 0x4, RZ ;  /* 0x0000000410047824 */ /* 0x040fe200078e00ff */
[----:B------:R-:W-:Y:S01]  /*3ae0*/  SHF.L.U64.HI R5, R16, 0x2, R13 ;  /* 0x0000000210057819 */ /* 0x000fe2000001020d */
[----:B------:R1:W-:Y:S01]  /*3af0*/  STL [R1+0x8], R163 ;  /* 0x000008a301007387 */ /* 0x0003e20000100800 */
[----:B------:R-:W-:Y:S01]  /*3b00*/  SEL R0, R0, R162, !P0 ;  /* 0x000000a200007207 */ /* 0x000fe20004000000 */
[----:B------:R-:W-:Y:S01]  /*3b10*/  CS2R R94, SRZ ;  /* 0x00000000005e7805 */ /* 0x000fe2000001ff00 */
[----:B------:R-:W-:Y:S01]  /*3b20*/  IADD3 R3, R156, 0x1000, RZ ;  /* 0x000010009c037810 */ /* 0x000fe20007ffe0ff */
[----:B------:R1:W-:Y:S01]  /*3b30*/  STL [R1+0x30], R5 ;  /* 0x0000300501007387 */ /* 0x0003e20000100800 */
[----:B------:R-:W-:Y:S01]  /*3b40*/  CS2R R92, SRZ ;  /* 0x00000000005c7805 */ /* 0x000fe2000001ff00 */
[----:B------:R-:W-:Y:S01]  /*3b50*/  IMAD.SHL.U32 R148, R0, 0x2, RZ ;  /* 0x0000000200947824 */ /* 0x000fe200078e00ff */
[----:B------:R-:W-:Y:S01]  /*3b60*/  IADD3 R0, R16, -0x80, RZ ;  /* 0xffffff8010007810 */ /* 0x000fe20007ffe0ff */
[----:B------:R-:W-:Y:S01]  /*3b70*/  CS2R R98, SRZ ;  /* 0x0000000000627805 */ /* 0x000fe2000001ff00 */
        /* <DEDUP_REMOVED lines=18> */
[----:B------:R1:W-:Y:S01]  /*3ca0*/  STL [R1+0x34], R4 ;  /* 0x0000340401007387 */ /* 0x0003e20000100800 */
[----:B------:R-:W-:Y:S01]  /*3cb0*/  IMAD.SHL.U32 R3, R3, 0x2, RZ ;  /* 0x0000000203037824 */ /* 0x000fe200078e00ff */
[----:B------:R-:W-:Y:S02]  /*3cc0*/  ULDC UR14, c[0x0][0x2e4] ;  /* 0x0000b900000e7ab9 */ /* 0x000fe40000000800 */
        /* <DEDUP_REMOVED lines=8> */
.L_x_502:
[----:B----4-:R-:W4:Y:S01]  /*3d50*/  LDL R175, [R1+0x34] ;  /* 0x0000340001af7983 */ /* 0x010f220000100800 */
[----:B------:R-:W-:Y:S01]  /*3d60*/  IADD3 R112, R158, R148, RZ ;  /* 0x000000949e707210 */ /* 0x000fe20007ffe0ff */
[----:B------:R-:W-:Y:S02]  /*3d70*/  USHF.L.U32 UR10, UR15, 0x7, URZ ;  /* 0x000000070f0a7899 */ /* 0x000fe4000800063f */
[----:B-1-3--:R-:W3:Y:S01]  /*3d80*/  LDL R0, [R1+0x30] ;  /* 0x0000300001007983 */ /* 0x00aee20000100800 */
[----:B------:R-:W-:Y:S02]  /*3d90*/  ULDC UR5, c[0x0][0x2e8] ;  /* 0x0000ba0000057ab9 */ /* 0x000fe40000000800 */
[----:B------:R-:W-:Y:S01]  /*3da0*/  UIADD3 UR9, UR10, UR11, URZ ;  /* 0x0000000b0a097290 */ /* 0x000fe2000fffe03f */
[----:B------:R-:W0:Y:S01]  /*3db0*/  LDGDEPBAR ;  /* 0x00000000000079af */ /* 0x000e220000000000 */
[----:B------:R-:W-:Y:S02]  /*3dc0*/  USHF.L.U32 UR6, UR8, 0x7, URZ ;  /* 0x0000000708067899 */ /* 0x000fe4000800063f */
[----:B------:R-:W-:Y:S04]  /*3dd0*/  UIADD3 UR4, -UR7, 0x80, UR9 ;  /* 0x0000008007047890 */ /* 0x000fe8000fffe109 */
[----:B------:R-:W-:Y:S03]  /*3de0*/  UIADD3 UR4, UR4, -UR5, URZ ;  /* 0x8000000504047290 */ /* 0x000fe6000fffe03f */
[----:B------:R-:W-:Y:S02]  /*3df0*/  ULDC UR5, c[0x0][0x2e4] ;  /* 0x0000b90000057ab9 */ /* 0x000fe40000000800 */
[----:B------:R-:W-:Y:S01]  /*3e00*/  UISETP.GE.AND UP0, UPT, UR6, UR4, UPT ;  /* 0x000000040600728c */ /* 0x000fe2000bf06270 */
[----:B------:R-:W-:Y:S04]  /*3e10*/  DEPBAR.LE SB0, 0x0 ;  /* 0x000080000000791a */ /* 0x000fe80000000000 */
[----:B------:R-:W-:Y:S08]  /*3e20*/  BAR.SYNC.DEFER_BLOCKING 0x0 ;  /* 0x0000000000007b1d */ /* 0x000ff00000010000 */
[----:B------:R-:W-:Y:S08]  /*3e30*/  LDSM.16.M88.4 R64, [R148] ;  /* 0x000000009440783b */ /* 0x000ff00000000200 */
[----:B------:R-:W1:Y:S08]  /*3e40*/  LDSM.16.M88.4 R16, [R150+0x6000] ;  /* 0x006000009610783b */ /* 0x000e700000000200 */
[----:B------:R-:W2:Y:S08]  /*3e50*/  LDSM.16.M88.4 R60, [R148+0x1000] ;  /* 0x00100000943c783b */ /* 0x000eb00000000200 */
[----:B------:R-:W2:Y:S08]  /*3e60*/  LDSM.16.M88.4 R32, [R150+0x6400] ;  /* 0x006400009620783b */ /* 0x000eb00000000200 */
[----:B------:R-:W2:Y:S08]  /*3e70*/  LDSM.16.M88.4 R48, [R150+0x6800] ;  /* 0x006800009630783b */ /* 0x000eb00000000200 */
[----:B------:R-:W2:Y:S08]  /*3e80*/  LDSM.16.M88.4 R100, [R150+0x6c00] ;  /* 0x006c00009664783b */ /* 0x000eb00000000200 */
[----:B------:R-:W-:Y:S01]  /*3e90*/  LDSM.16.M88.4 R104, [R112] ;  /* 0x000000007068783b */ /* 0x000fe20000000200 */
[-C--:B-1----:R-:W-:Y:S07]  /*3ea0*/  HMMA.16816.F32.BF16 R4, R64, R16.reuse, RZ ;  /* 0x000000104004723c */ /* 0x082fee00000418ff */
[----:B------:R-:W1:Y:S01]  /*3eb0*/  LDSM.16.M88.4 R108, [R149+0x6000] ;  /* 0x00600000956c783b */ /* 0x000e620000000200 */
[C---:B--2---:R-:W-:Y:S07]  /*3ec0*/  HMMA.16816.F32.BF16 R8, R60.reuse, R16, RZ ;  /* 0x000000103c08723c */ /* 0x044fee00000418ff */
[----:B------:R-:W2:Y:S01]  /*3ed0*/  LDSM.16.M88.4 R112, [R112+0x1000] ;  /* 0x001000007070783b */ /* 0x000ea20000000200 */
        /* <DEDUP_REMOVED lines=17> */
[C---:B------:R-:W-:Y:S04]  /*3ff0*/  HMMA.16816.F32.BF16 R16, R104.reuse, R110, R16 ;  /* 0x0000006e6810723c */ /* 0x040fe80000041810 */
[----:B------:R-:W-:Y:S02]  /*4000*/  FMUL.FTZ R4, R4, c[0x0][0x2ec] ;  /* 0x0000bb0004047a20 */ /* 0x000fe40000410000 */
[----:B------:R-:W-:Y:S02]  /*4010*/  FMUL.FTZ R5, R5, c[0x0][0x2ec] ;  /* 0x0000bb0005057a20 */ /* 0x000fe40000410000 */
[----:B------:R-:W1:Y:S01]  /*4020*/  MUFU.TANH R168, R4 ;  /* 0x0000000400a87308 */ /* 0x000e620000002400 */
[----:B------:R-:W-:Y:S03]  /*4030*/  FMUL.FTZ R6, R6, c[0x0][0x2ec] ;  /* 0x0000bb0006067a20 */ /* 0x000fe60000410000 */
[----:B------:R-:W-:Y:S02]  /*4040*/  FMUL.FTZ R7, R7, c[0x0][0x2ec] ;  /* 0x0000bb0007077a20 */ /* 0x000fe40000410000 */
[----:B------:R-:W-:Y:S02]  /*4050*/  FMUL.FTZ R10, R10, c[0x0][0x2ec] ;  /* 0x0000bb000a0a7a20 */ /* 0x000fe40000410000 */
[----:B------:R-:W-:Y:S02]  /*4060*/  FMUL.FTZ R11, R11, c[0x0][0x2ec] ;  /* 0x0000bb000b0b7a20 */ /* 0x000fe40000410000 */
[----:B------:R-:W2:Y:S01]  /*4070*/  MUFU.TANH R167, R5 ;  /* 0x0000000500a77308 */ /* 0x000ea20000002400 */
[----:B------:R-:W-:Y:S02]  /*4080*/  FMUL.FTZ R8, R8, c[0x0][0x2ec] ;  /* 0x0000bb0008087a20 */ /* 0x000fe40000410000 */
[----:B------:R-:W-:Y:S02]  /*4090*/  FMUL.FTZ R9, R9, c[0x0][0x2ec] ;  /* 0x0000bb0009097a20 */ /* 0x000fe40000410000 */
[----:B------:R-:W-:Y:S02]  /*40a0*/  FMUL.FTZ R12, R12, c[0x0][0x2ec] ;  /* 0x0000bb000c0c7a20 */ /* 0x000fe40000410000 */
[----:B------:R-:W-:Y:S02]  /*40b0*/  FMUL.FTZ R13, R13, c[0x0][0x2ec] ;  /* 0x0000bb000d0d7a20 */ /* 0x000fe40000410000 */
[----:B------:R-:W-:Y:S01]  /*40c0*/  FMUL.FTZ R14, R14, c[0x0][0x2ec] ;  /* 0x0000bb000e0e7a20 */ /* 0x000fe20000410000 */
[----:B------:R4:W1:Y:S01]  /*40d0*/  MUFU.TANH R179, R8 ;  /* 0x0000000800b37308 */ /* 0x0008620000002400 */
[----:B------:R-:W-:Y:S02]  /*40e0*/  FMUL.FTZ R15, R15, c[0x0][0x2ec] ;  /* 0x0000bb000f0f7a20 */ /* 0x000fe40000410000 */
[----:B------:R-:W-:Y:S02]  /*40f0*/  FMUL.FTZ R16, R16, c[0x0][0x2ec] ;  /* 0x0000bb0010107a20 */ /* 0x000fe40000410000 */
[----:B------:R-:W-:Y:S02]  /*4100*/  FMUL.FTZ R17, R17, c[0x0][0x2ec] ;  /* 0x0000bb0011117a20 */ /* 0x000fe40000410000 */
[----:B------:R-:W-:Y:S02]  /*4110*/  FMUL.FTZ R18, R18, c[0x0][0x2ec] ;  /* 0x0000bb0012127a20 */ /* 0x000fe40000410000 */
[----:B------:R-:W-:Y:S01]  /*4120*/  FMUL.FTZ R19, R19, c[0x0][0x2ec] ;  /* 0x0000bb0013137a20 */ /* 0x000fe20000410000 */
[----:B------:R-:W1:Y:S10]  /*4130*/  MUFU.TANH R166, R6 ;  /* 0x0000000600a67308 */ /* 0x000e740000002400 */
[----:B------:R3:W1:Y:S01]  /*4140*/  MUFU.TANH R172, R9 ;  /* 0x0000000900ac7308 */ /* 0x0006620000002400 */
[----:B----4-:R-:W-:Y:S09]  /*4150*/  IADD3 R8, P0, R175, UR19, RZ ;  /* 0x00000013af087c10 */ /* 0x010ff2000ff1e0ff */
[----:B------:R4:W1:Y:S10]  /*4160*/  MUFU.TANH R164, R7 ;  /* 0x0000000700a47308 */ /* 0x0008740000002400 */
[----:B------:R-:W1:Y:S01]  /*4170*/  MUFU.TANH R170, R10 ;  /* 0x0000000a00aa7308 */ /* 0x000e620000002400 */
[----:B---3--:R-:W-:Y:S02]  /*4180*/  IADD3.X R9, R0, UR18, RZ, P0, !PT ;  /* 0x0000001200097c10 */ /* 0x008fe400087fe4ff */
[----:B------:R-:W-:Y:S03]  /*4190*/  PLOP3.LUT P0, PT, PT, PT, UP0, 0x80, 0x0 ;  /* 0x000000000000781c */ /* 0x000fe60003f0f008 */
[----:B------:R3:W5:Y:S04]  /*41a0*/  LDG.E R111, [R8.64] ;  /* 0x00000026086f7981 */ /* 0x000768000c1e1900 */
[----:B------:R3:W1:Y:S01]  /*41b0*/  MUFU.TANH R169, R11 ;  /* 0x0000000b00a97308 */ /* 0x0006620000002400 */
[----:B------:R3:W5:Y:S04]  /*41c0*/  LDG.E R110, [R8.64+0x20] ;  /* 0x00002026086e7981 */ /* 0x000768000c1e1900 */
[----:B----4-:R-:W4:Y:S05]  /*41d0*/  LDSM.16.M88.4 R4, [R149+0x6400] ;  /* 0x006400009504783b */ /* 0x010f2a0000000200 */
[----:B------:R1:W1:Y:S03]  /*41e0*/  MUFU.TANH R186, R12 ;  /* 0x0000000c00ba7308 */ /* 0x0002660000002400 */
[----:B------:R3:W5:Y:S04]  /*41f0*/  LDG.E R109, [R8.64+0x100] ;  /* 0x00010026086d7981 */ /* 0x000768000c1e1900 */
[----:B------:R3:W5:Y:S03]  /*4200*/  LDG.E R108, [R8.64+0x120] ;  /* 0x00012026086c7981 */ /* 0x000766000c1e1900 */
[----:B------:R1:W1:Y:S10]  /*4210*/  MUFU.TANH R174, R13 ;  /* 0x0000000d00ae7308 */ /* 0x0002740000002400 */
[----:B------:R1:W1:Y:S10]  /*4220*/  MUFU.TANH R173, R14 ;  /* 0x0000000e00ad7308 */ /* 0x0002740000002400 */
[----:B------:R1:W1:Y:S01]  /*4230*/  MUFU.TANH R171, R15 ;  /* 0x0000000f00ab7308 */ /* 0x0002620000002400 */
[----:B---3--:R-:W3:Y:S01]  /*4240*/  LDSM.16.M88.4 R8, [R149+0x6800] ;  /* 0x006800009508783b */ /* 0x008ee20000000200 */
[-C--:B----4-:R-:W-:Y:S08]  /*4250*/  HMMA.16816.F32.BF16 R20, R104, R4.reuse, R20 ;  /* 0x000000046814723c */ /* 0x090ff00000041814 */
[----:B------:R4:W1:Y:S01]  /*4260*/  MUFU.TANH R182, R16 ;  /* 0x0000001000b67308 */ /* 0x0008620000002400 */
[C---:B------:R-:W-:Y:S09]  /*4270*/  HMMA.16816.F32.BF16 R24, R112.reuse, R4, R24 ;  /* 0x000000047018723c */ /* 0x040ff20000041818 */
[----:B------:R4:W1:Y:S01]  /*4280*/  MUFU.TANH R180, R17 ;  /* 0x0000001100b47308 */ /* 0x0008620000002400 */
[-C--:B------:R-:W-:Y:S09]  /*4290*/  HMMA.16816.F32.BF16 R28, R112, R6.reuse, R28 ;  /* 0x00000006701c723c */ /* 0x080ff2000004181c */
[----:B------:R4:W1:Y:S01]  /*42a0*/  MUFU.TANH R178, R18 ;  /* 0x0000001200b27308 */ /* 0x0008620000002400 */
[C---:B------:R-:W-:Y:S01]  /*42b0*/  HMMA.16816.F32.BF16 R32, R104.reuse, R6, R32 ;  /* 0x000000066820723c */ /* 0x040fe20000041820 */
[----:B------:R-:W1:Y:S03]  /*42c0*/  LDSM.16.M88.4 R4, [R149+0x6c00] ;  /* 0x006c00009504783b */ /* 0x000e660000000200 */
[----:B------:R-:W-:Y:S02]  /*42d0*/  FMUL.FTZ R20, R20, c[0x0][0x2ec] ;  /* 0x0000bb0014147a20 */ /* 0x000fe40000410000 */
[----:B------:R-:W-:Y:S02]  /*42e0*/  FMUL.FTZ R21, R21, c[0x0][0x2ec] ;  /* 0x0000bb0015157a20 */ /* 0x000fe40000410000 */
[----:B------:R-:W-:Y:S01]  /*42f0*/  FMUL.FTZ R22, R22, c[0x0][0x2ec] ;  /* 0x0000bb0016167a20 */ /* 0x000fe20000410000 */
[----:B------:R4:W1:Y:S03]  /*4300*/  MUFU.TANH R176, R19 ;  /* 0x0000001300b07308 */ /* 0x0008660000002400 */
[----:B------:R-:W-:Y:S01]  /*4310*/  FMUL.FTZ R23, R23, c[0x0][0x2ec] ;  /* 0x0000bb0017177a20 */ /* 0x000fe20000410000 */
[-C--:B---3--:R-:W-:Y:S03]  /*4320*/  HMMA.16816.F32.BF16 R36, R104, R8.reuse, R36 ;  /* 0x000000086824723c */ /* 0x088fe60000041824 */
[----:B------:R-:W-:Y:S02]  /*4330*/  FMUL.FTZ R24, R24, c[0x0][0x2ec] ;  /* 0x0000bb0018187a20 */ /* 0x000fe40000410000 */
[----:B------:R-:W-:Y:S01]  /*4340*/  FMUL.FTZ R25, R25, c[0x0][0x2ec] ;  /* 0x0000bb0019197a20 */ /* 0x000fe20000410000 */
[----:B------:R4:W3:Y:S01]  /*4350*/  MUFU.TANH R193, R20 ;  /* 0x0000001400c17308 */ /* 0x0008e20000002400 */
[----:B------:R-:W-:Y:S01]  /*4360*/  FMUL.FTZ R26, R26, c[0x0][0x2ec] ;  /* 0x0000bb001a1a7a20 */ /* 0x000fe20000410000 */
[C---:B------:R-:W-:Y:S04]  /*4370*/  HMMA.16816.F32.BF16 R40, R112.reuse, R8, R40 ;  /* 0x000000087028723c */ /* 0x040fe80000041828 */
[----:B------:R-:W-:Y:S02]  /*4380*/  FMUL.FTZ R27, R27, c[0x0][0x2ec] ;  /* 0x0000bb001b1b7a20 */ /* 0x000fe40000410000 */
[----:B------:R-:W-:Y:S02]  /*4390*/  FMUL.FTZ R28, R28, c[0x0][0x2ec] ;  /* 0x0000bb001c1c7a20 */ /* 0x000fe40000410000 */
[----:B------:R4:W2:Y:S01]  /*43a0*/  MUFU.TANH R184, R21 ;  /* 0x0000001500b87308 */ /* 0x0008a20000002400 */
[-C--:B------:R-:W-:Y:S03]  /*43b0*/  HMMA.16816.F32.BF16 R44, R112, R10.reuse, R44 ;  /* 0x0000000a702c723c */ /* 0x080fe6000004182c */
[----:B------:R-:W-:Y:S02]  /*43c0*/  FMUL.FTZ R29, R29, c[0x0][0x2ec] ;  /* 0x0000bb001d1d7a20 */ /* 0x000fe40000410000 */
[----:B------:R-:W-:Y:S02]  /*43d0*/  FMUL.FTZ R30, R30, c[0x0][0x2ec] ;  /* 0x0000bb001e1e7a20 */ /* 0x000fe40000410000 */
[----:B------:R-:W-:Y:S01]  /*43e0*/  FMUL.FTZ R31, R31, c[0x0][0x2ec] ;  /* 0x0000bb001f1f7a20 */ /* 0x000fe20000410000 */
[C---:B------:R-:W-:Y:S01]  /*43f0*/  HMMA.16816.F32.BF16 R48, R104.reuse, R10, R48 ;  /* 0x0000000a6830723c */ /* 0x040fe20000041830 */
[----:B------:R4:W2:Y:S03]  /*4400*/  MUFU.TANH R177, R22 ;  /* 0x0000001600b17308 */ /* 0x0008a60000002400 */
[----:B------:R-:W-:Y:S02]  /*4410*/  FMUL.FTZ R32, R32, c[0x0][0x2ec] ;  /* 0x0000bb0020207a20 */ /* 0x000fe40000410000 */
[----:B------:R-:W-:Y:S02]  /*4420*/  FMUL.FTZ R33, R33, c[0x0][0x2ec] ;  /* 0x0000bb0021217a20 */ /* 0x000fe40000410000 */
[-C--:B-1----:R-:W-:Y:S03]  /*4430*/  HMMA.16816.F32.BF16 R52, R104, R4.reuse, R52 ;  /* 0x000000046834723c */ /* 0x082fe60000041834 */
[----:B------:R4:W1:Y:S01]  /*4440*/  MUFU.TANH R175, R23 ;  /* 0x0000001700af7308 */ /* 0x0008620000002400 */
[----:B------:R-:W-:Y:S02]  /*4450*/  FMUL.FTZ R34, R34, c[0x0][0x2ec] ;  /* 0x0000bb0022227a20 */ /* 0x000fe40000410000 */
[----:B------:R-:W-:Y:S02]  /*4460*/  FMUL.FTZ R35, R35, c[0x0][0x2ec] ;  /* 0x0000bb0023237a20 */ /* 0x000fe40000410000 */
[C---:B------:R-:W-:Y:S04]  /*4470*/  HMMA.16816.F32.BF16 R56, R112.reuse, R4, R56 ;  /* 0x000000047038723c */ /* 0x040fe80000041838 */
[----:B------:R-:W-:Y:S01]  /*4480*/  FMUL.FTZ R36, R36, c[0x0][0x2ec] ;  /* 0x0000bb0024247a20 */ /* 0x000fe20000410000 */
[----:B------:R4:W1:Y:S01]  /*4490*/  MUFU.TANH R192, R24 ;  /* 0x0000001800c07308 */ /* 0x0008620000002400 */
[----:B------:R-:W-:Y:S01]  /*44a0*/  FMUL.FTZ R37, R37, c[0x0][0x2ec] ;  /* 0x0000bb0025257a20 */ /* 0x000fe20000410000 */
[----:B------:R-:W-:Y:S01]  /*44b0*/  MOV R4, R181 ;  /* 0x000000b500047202 */ /* 0x000fe20000000f00 */
[-C--:B------:R-:W-:Y:S04]  /*44c0*/  HMMA.16816.F32.BF16 R60, R112, R6.reuse, R60 ;  /* 0x00000006703c723c */ /* 0x080fe8000004183c */
[----:B------:R-:W-:Y:S01]  /*44d0*/  MOV R5, R165 ;  /* 0x000000a500057202 */ /* 0x000fe20000000f00 */
[----:B------:R-:W-:Y:S02]  /*44e0*/  FMUL.FTZ R38, R38, c[0x0][0x2ec] ;  /* 0x0000bb0026267a20 */ /* 0x000fe40000410000 */
[----:B------:R4:W1:Y:S01]  /*44f0*/  MUFU.TANH R187, R25 ;  /* 0x0000001900bb7308 */ /* 0x0008620000002400 */
[----:B------:R-:W-:Y:S01]  /*4500*/  HMMA.16816.F32.BF16 R64, R104, R6, R64 ;  /* 0x000000066840723c */ /* 0x000fe20000041840 */
[----:B------:R4:W-:Y:S03]  /*4510*/  STL.64 [R1], R4 ;  /* 0x0000000401007387 */ /* 0x0009e60000100a00 */
[----:B------:R-:W-:Y:S02]  /*4520*/  FMUL.FTZ R39, R39, c[0x0][0x2ec] ;  /* 0x0000bb0027277a20 */ /* 0x000fe40000410000 */
[----:B------:R-:W-:Y:S02]  /*4530*/  FMUL.FTZ R40, R40, c[0x0][0x2ec] ;  /* 0x0000bb0028287a20 */ /* 0x000fe40000410000 */
[----:B------:R-:W-:Y:S01]  /*4540*/  FMUL.FTZ R41, R41, c[0x0][0x2ec] ;  /* 0x0000bb0029297a20 */ /* 0x000fe20000410000 */
[----:B------:R4:W1:Y:S03]  /*4550*/  MUFU.TANH R185, R26 ;  /* 0x0000001a00b97308 */ /* 0x0008660000002400 */
        /* <DEDUP_REMOVED lines=30> */
[----:B------:R-:W-:Y:S07]  /*4740*/  FMUL.FTZ R67, R67, c[0x0][0x2ec] ;  /* 0x0000bb0043437a20 */ /* 0x000fee0000410000 */
[----:B------:R4:W1:Y:S10]  /*4750*/  MUFU.TANH R199, R32 ;  /* 0x0000002000c77308 */ /* 0x0008740000002400 */
        /* <DEDUP_REMOVED lines=34> */
[----:B------:R4:W1:Y:S01]  /*4980*/  MUFU.TANH R224, R67 ;  /* 0x0000004300e07308 */ /* 0x0008620000002400 */
[----:B------:R-:W-:-:S05]  /*4990*/  @!P0 BRA `(.L_x_498) ;  /* 0x000004a000008947 */ /* 0x000fca0003800000 */
[----:B-1234-:R-:W-:Y:S01]  /*49a0*/  MOV R61, R216 ;  /* 0x000000d8003d7202 */ /* 0x01efe20000000f00 */
[----:B------:R-:W-:Y:S01]  /*49b0*/  UIADD3 UR9, UR14, UR9, -UR7 ;  /* 0x000000090e097290 */ /* 0x000fe2000fffe807 */
[----:B------:R-:W-:Y:S01]  /*49c0*/  MOV R103, R220 ;  /* 0x000000dc00677202 */ /* 0x000fe20000000f00 */
[----:B------:R-:W-:Y:S01]  /*49d0*/  IMAD.MOV.U32 R60, RZ, RZ, R218 ;  /* 0x000000ffff3c7224 */ /* 0x000fe200078e00da */
        /* <DEDUP_REMOVED lines=56> */
[----:B------:R-:W-:Y:S01]  /*4d60*/  UIADD3 UR4, UR6, 0x80, URZ ;  /* 0x0000008006047890 */ /* 0x000fe2000fffe03f */
[----:B------:R-:W-:Y:S01]  /*4d70*/  MOV R25, R164 ;  /* 0x000000a400197202 */ /* 0x000fe20000000f00 */
[----:B------:R-:W-:Y:S01]  /*4d80*/  IMAD.MOV.U32 R22, RZ, RZ, R179 ;  /* 0x000000ffff167224 */ /* 0x000fe200078e00b3 */
[----:B------:R-:W-:Y:S01]  /*4d90*/  UMOV UR5, UR14 ;  /* 0x0000000e00057c82 */ /* 0x000fe20008000000 */
[----:B------:R-:W-:Y:S01]  /*4da0*/  MOV R35, R167 ;  /* 0x000000a700237202 */ /* 0x000fe20000000f00 */
[----:B------:R-:W-:Y:S01]  /*4db0*/  IMAD.MOV.U32 R24, RZ, RZ, R166 ;  /* 0x000000ffff187224 */ /* 0x000fe200078e00a6 */
[----:B------:R-:W-:Y:S01]  /*4dc0*/  UISETP.GE.AND UP0, UPT, UR4, UR9, UPT ;  /* 0x000000090400728c */ /* 0x000fe2000bf06270 */
[----:B------:R-:W-:Y:S01]  /*4dd0*/  IMAD.MOV.U32 R34, RZ, RZ, R168 ;  /* 0x000000ffff227224 */ /* 0x000fe200078e00a8 */
[----:B------:R-:W-:Y:S04]  /*4de0*/  UIADD3 UR4, UR10, 0x80, URZ ;  /* 0x000000800a047890 */ /* 0x000fe8000fffe03f */
[----:B------:R-:W-:Y:S02]  /*4df0*/  PLOP3.LUT P1, PT, PT, PT, UP0, 0x80, 0x0 ;  /* 0x000000000000781c */ /* 0x000fe40003f2f008 */
[----:B------:R-:W-:Y:S05]  /*4e00*/  IMAD.U32 R0, RZ, RZ, UR4 ;  /* 0x00000004ff007e24 */ /* 0x000fea000f8e00ff */
[----:B------:R-:W-:Y:S11]  /*4e10*/  ISETP.LT.AND P0, PT, R0, UR7, PT ;  /* 0x0000000700007c0c */ /* 0x000ff6000bf01270 */
[----:B------:R-:W-:Y:S02]  /*4e20*/  @!UPT UIADD3 URZ, URZ, URZ, URZ ;  /* 0x0000003f3f3ff290 */ /* 0x000fe4000fffe03f */
[----:B------:R-:W-:-:S05]  /*4e30*/  @!P1 BRA P0, `(.L_x_499) ;  /* 0x00000ec000009947 */ /* 0x000fca0000000000 */
.L_x_498:
[----:B--23--:R-:W2:Y:S01]  /*4e40*/  LDL R0, [R1+0x28] ;  /* 0x0000280001007983 */ /* 0x00cea20000100800 */
[----:B------:R-:W-:Y:S02]  /*4e50*/  UIADD3 UR4, -UR5, UR7, -UR11 ;  /* 0x0000000705047290 */ /* 0x000fe4000fffe90b */
[----:B------:R-:W-:Y:S01]  /*4e60*/  ULDC UR9, c[0x0][0x2e8] ;  /* 0x0000ba0000097ab9 */ /* 0x000fe20000000800 */
[----:B------:R-:W3:Y:S01]  /*4e70*/  LDL R10, [R1+0x3c] ;  /* 0x00003c00010a7983 */ /* 0x000ee20000100800 */
[----:B------:R-:W-:Y:S01]  /*4e80*/  UMOV UR14, UR5 ;  /* 0x00000005000e7c82 */ /* 0x000fe20008000000 */
[----:B--2---:R-:W-:Y:S04]  /*4e90*/  IADD3 R0, R0, UR6, RZ ;  /* 0x0000000600007c10 */ /* 0x004fe8000fffe0ff */
[C---:B------:R-:W-:Y:S02]  /*4ea0*/  IADD3 R6, R0.reuse, 0x8, RZ ;  /* 0x0000000800067810 */ /* 0x040fe40007ffe0ff */
[C---:B----4-:R-:W-:Y:S02]  /*4eb0*/  IADD3 R5, R0.reuse, 0x40, RZ ;  /* 0x0000004000057810 */ /* 0x050fe40007ffe0ff */
        /* <DEDUP_REMOVED lines=11> */
[----:B---3--:R-:W-:Y:S01]  /*4f70*/  IMAD R0, R0, 0x80, R10 ;  /* 0x0000008000007824 */ /* 0x008fe200078e020a */
        /* <DEDUP_REMOVED lines=41> */
[----:B------:R-:W-:Y:S02]  /*5210*/  ISETP.GE.OR P6, PT, R14, R6, !P6 ;  /* 0x000000060e00720c */ /* 0x000fe400077c6670 */
[----:B------:R-:W-:Y:S02]  /*5220*/  IMNMX R5, RZ, R24, !PT ;  /* 0x00000018ff057217 */ /* 0x000fe40007800200 */
[-C--:B------:R-:W-:Y:S02]  /*5230*/  ISETP.GE.OR P5, PT, R13, R6.reuse, !P5 ;  /* 0x000000060d00720c */ /* 0x080fe40006fa6670 */
[----:B------:R-:W-:Y:S02]  /*5240*/  ISETP.GE.OR P4, PT, R12, R6, !P4 ;  /* 0x000000060c00720c */ /* 0x000fe40006786670 */
[----:B------:R-:W-:Y:S02]  /*5250*/  FSEL R42, R193, -INF , !P3 ;  /* 0xff800000c12a7808 */ /* 0x000fe40005800000 */
[-C--:B------:R-:W-:Y:S02]  /*5260*/  ISETP.GE.AND P3, PT, R11, R4.reuse, PT ;  /* 0x000000040b00720c */ /* 0x080fe40003f66270 */
[----:B------:R-:W-:Y:S02]  /*5270*/  FSEL R43, R184, -INF , !P2 ;  /* 0xff800000b82b7808 */ /* 0x000fe40005000000 */
[-C--:B------:R-:W-:Y:S02]  /*5280*/  ISETP.GE.AND P2, PT, R10, R4.reuse, PT ;  /* 0x000000040a00720c */ /* 0x080fe40003f46270 */
[----:B-1----:R-:W-:Y:S02]  /*5290*/  FSEL R44, R199, -INF , !P1 ;  /* 0xff800000c72c7808 */ /* 0x002fe40004800000 */
        /* <DEDUP_REMOVED lines=85> */
[----:B------:R-:W-:Y:S02]  /*57f0*/  ISETP.GE.OR P6, PT, R18, R6, !P6 ;  /* 0x000000061200720c */ /* 0x000fe400077c6670 */
[----:B------:R-:W-:Y:S02]  /*5800*/  FSEL R29, R174, -INF , !P0 ;  /* 0xff800000ae1d7808 */ /* 0x000fe40004000000 */
[----:B------:R-:W-:Y:S02]  /*5810*/  ISETP.GE.AND P0, PT, R12, R4, PT ;  /* 0x000000040c00720c */ /* 0x000fe40003f06270 */
[----:B------:R-:W-:Y:S02]  /*5820*/  IMNMX R5, RZ, R30, !PT ;  /* 0x0000001eff057217 */ /* 0x000fe40007800200 */
[----:B------:R-:W-:Y:S02]  /*5830*/  ISETP.GE.OR P5, PT, R17, R6, !P5 ;  /* 0x000000061100720c */ /* 0x000fe40006fa6670 */
[----:B------:R-:W-:Y:S02]  /*5840*/  FSEL R30, R192, -INF , !P6 ;  /* 0xff800000c01e7808 */ /* 0x000fe40007000000 */
[----:B------:R-:W-:Y:S02]  /*5850*/  ISETP.GE.AND P6, PT, R11, R4, PT ;  /* 0x000000040b00720c */ /* 0x000fe40003fc6270 */
        /* <DEDUP_REMOVED lines=16> */
[-C--:B------:R-:W-:Y:S02]  /*5960*/  ISETP.GE.OR P6, PT, R11, R6.reuse, !P6 ;  /* 0x000000060b00720c */ /* 0x080fe400077c6670 */
[----:B------:R-:W-:Y:S02]  /*5970*/  FSEL R58, R209, -INF , !P0 ;  /* 0xff800000d13a7808 */ /* 0x000fe40004000000 */
[-C--:B------:R-:W-:Y:S02]  /*5980*/  ISETP.GE.AND P0, PT, R21, R5.reuse, PT ;  /* 0x000000051500720c */ /* 0x080fe40003f06270 */
[-C--:B------:R-:W-:Y:S02]  /*5990*/  ISETP.GE.OR P5, PT, R10, R6.reuse, !P5 ;  /* 0x000000060a00720c */ /* 0x080fe40006fa6670 */
[-C--:B------:R-:W-:Y:S02]  /*59a0*/  ISETP.GE.OR P4, PT, R9, R6.reuse, !P4 ;  /* 0x000000060900720c */ /* 0x080fe40006786670 */
[-C--:B------:R-:W-:Y:S02]  /*59b0*/  ISETP.GE.OR P3, PT, R8, R6.reuse, !P3 ;  /* 0x000000060800720c */ /* 0x080fe40005f66670 */
[----:B------:R-:W-:Y:S02]  /*59c0*/  ISETP.GE.OR P2, PT, R7, R6, !P2 ;  /* 0x000000060700720c */ /* 0x000fe40005746670 */
[-C--:B------:R-:W-:Y:S02]  /*59d0*/  ISETP.GE.OR P1, PT, R0, R4.reuse, !P1 ;  /* 0x000000040000720c */ /* 0x080fe40004f26670 */
[----:B------:R-:W-:Y:S02]  /*59e0*/  FSEL R59, R208, -INF , !P6 ;  /* 0xff800000d03b7808 */ /* 0x000fe40007000000 */
[-C--:B------:R-:W-:Y:S02]  /*59f0*/  ISETP.GE.AND P6, PT, R20, R5.reuse, PT ;  /* 0x000000051400720c */ /* 0x080fe40003fc6270 */
[-C--:B------:R-:W-:Y:S02]  /*5a00*/  ISETP.GE.OR P0, PT, R21, R4.reuse, !P0 ;  /* 0x000000041500720c */ /* 0x080fe40004706670 */
[----:B------:R-:W-:Y:S02]  /*5a10*/  FSEL R65, R229, -INF , !P5 ;  /* 0xff800000e5417808 */ /* 0x000fe40006800000 */
[-C--:B------:R-:W-:Y:S02]  /*5a20*/  ISETP.GE.AND P5, PT, R19, R5.reuse, PT ;  /* 0x000000051300720c */ /* 0x080fe40003fa6270 */
[----:B------:R-:W-:Y:S02]  /*5a30*/  FSEL R100, R225, -INF , !P4 ;  /* 0xff800000e1647808 */ /* 0x000fe40006000000 */
[-C--:B------:R-:W-:Y:S02]  /*5a40*/  ISETP.GE.AND P4, PT, R18, R5.reuse, PT ;  /* 0x000000051200720c */ /* 0x080fe40003f86270 */
        /* <DEDUP_REMOVED lines=43> */
.L_x_499:
[----:B------:R-:W2:Y:S01]  /*5d00*/  LDL R0, [R1+0x20] ;  /* 0x0000200001007983 */ /* 0x000ea20000100800 */
[----:B------:R-:W-:Y:S03]  /*5d10*/  UISETP.GT.AND UP3, UPT, UR8, UR20, UPT ;  /* 0x000000140800728c */ /* 0x000fe6000bf64270 */
[----:B------:R-:W3:Y:S03]  /*5d20*/  LDL R4, [R1+0x24] ;  /* 0x0000240001047983 */ /* 0x000ee60000100800 */
[----:B------:R-:W-:Y:S01]  /*5d30*/  PLOP3.LUT P1, PT, PT, PT, UP3, 0x80, 0x0 ;  /* 0x000000000000781c */ /* 0x000fe20003f2f038 */
[----:B------:R-:W4:Y:S04]  /*5d40*/  LDL R10, [R1+0x18] ;  /* 0x00001800010a7983 */ /* 0x000f280000100800 */
[----:B------:R-:W4:Y:S04]  /*5d50*/  LDL R11, [R1+0x1c] ;  /* 0x00001c00010b7983 */ /* 0x000f280000100800 */
        /* <DEDUP_REMOVED lines=31> */
[----:B------:R-:W-:Y:S04]  /*5f50*/  STL [R1+0xcc], R83 ;  /* 0x0000cc5301007387 */ /* 0x000fe80000100800 */
[----:B------:R-:W-:Y:S04]  /*5f60*/  STL [R1+0xc8], R82 ;  /* 0x0000c85201007387 */ /* 0x000fe80000100800 */
[----:B------:R1:W-:Y:S04]  /*5f70*/  STL [R1+0xc4], R81 ;  /* 0x0000c45101007387 */ /* 0x0003e80000100800 */
[----:B------:R1:W-:Y:S04]  /*5f80*/  STL [R1+0xc0], R80 ;  /* 0x0000c05001007387 */ /* 0x0003e80000100800 */
[----:B------:R1:W-:Y:S04]  /*5f90*/  STL [R1+0xbc], R79 ;  /* 0x0000bc4f01007387 */ /* 0x0003e80000100800 */
[----:B------:R1:W-:Y:S04]  /*5fa0*/  STL [R1+0xb8], R78 ;  /* 0x0000b84e01007387 */ /* 0x0003e80000100800 */
        /* <DEDUP_REMOVED lines=10> */
[----:B------:R1:W-:Y:S04]  /*6050*/  STL [R1+0x8c], R3 ;  /* 0x00008c0301007387 */ /* 0x0003e80000100800 */
[----:B------:R-:W-:Y:S01]  /*6060*/  STL [R1+0x88], R2 ;  /* 0x0000880201007387 */ /* 0x000fe20000100800 */
[C---:B--2---:R-:W-:Y:S01]  /*6070*/  FMUL.FTZ R6, R0.reuse, 1.4426950216293334961 ;  /* 0x3fb8aa3b00067820 */ /* 0x044fe20000410000 */
[----:B------:R-:W-:Y:S01]  /*6080*/  FSETP.NEU.FTZ.AND P0, PT, R0, -INF , PT ;  /* 0xff8000000000780b */ /* 0x000fe20003f1d000 */
[----:B---3--:R-:W-:Y:S03]  /*6090*/  FMUL.FTZ R5, R4, 1.4426950216293334961 ;  /* 0x3fb8aa3b04057820 */ /* 0x008fe60000410000 */
[----:B------:R-:W-:Y:S02]  /*60a0*/  FSEL R6, R6, RZ, P0 ;  /* 0x000000ff06067208 */ /* 0x000fe40000000000 */
[----:B------:R-:W-:Y:S01]  /*60b0*/  FSETP.NEU.FTZ.AND P0, PT, R4, -INF , PT ;  /* 0xff8000000400780b */ /* 0x000fe20003f1d000 */
[----:B----4-:R-:W-:Y:S02]  /*60c0*/  FMUL.FTZ R4, R10, 1.4426950216293334961 ;  /* 0x3fb8aa3b0a047820 */ /* 0x010fe40000410000 */
[--C-:B------:R-:W-:Y:S01]  /*60d0*/  FFMA.FTZ R0, R34, c[0x0][0x23c], -R6.reuse ;  /* 0x00008f0022007a23 */ /* 0x100fe20000010806 */
[----:B------:R-:W-:Y:S01]  /*60e0*/  FSEL R5, R5, RZ, P0 ;  /* 0x000000ff05057208 */ /* 0x000fe20000000000 */
[--C-:B------:R-:W-:Y:S01]  /*60f0*/  FFMA.FTZ R12, R51, c[0x0][0x23c], -R6.reuse ;  /* 0x00008f00330c7a23 */ /* 0x100fe20000010806 */
[----:B------:R-:W-:Y:S01]  /*6100*/  FSETP.NEU.FTZ.AND P0, PT, R10, -INF , PT ;  /* 0xff8000000a00780b */ /* 0x000fe20003f1d000 */
[C---:B------:R-:W-:Y:S01]  /*6110*/  FMUL.FTZ R10, R11.reuse, 1.4426950216293334961 ;  /* 0x3fb8aa3b0b0a7820 */ /* 0x040fe20000410000 */
[----:B------:R2:W-:Y:S02]  /*6120*/  MUFU.EX2 R242, R0 ;  /* 0x0000000000f27308 */ /* 0x0005e40000000800 */
[----:B------:R-:W-:Y:S02]  /*6130*/  FSEL R4, R4, RZ, P0 ;  /* 0x000000ff04047208 */ /* 0x000fe40000000000 */
[----:B------:R-:W-:Y:S01]  /*6140*/  FSETP.NEU.FTZ.AND P0, PT, R11, -INF , PT ;  /* 0xff8000000b00780b */ /* 0x000fe20003f1d000 */
[--C-:B------:R-:W-:Y:S05]  /*6150*/  FFMA.FTZ R11, R53, c[0x0][0x23c], -R6.reuse ;  /* 0x00008f00350b7a23 */ /* 0x100fea0000010806 */
[----:B-1----:R-:W-:Y:S10]  /*6160*/  MUFU.EX2 R85, R12 ;  /* 0x0000000c00557308 */ /* 0x002ff40000000800 */
[----:B------:R-:W-:Y:S01]  /*6170*/  MUFU.EX2 R84, R11 ;  /* 0x0000000b00547308 */ /* 0x000fe20000000800 */
[--C-:B--2---:R-:W-:Y:S09]  /*6180*/  FFMA.FTZ R0, R35, c[0x0][0x23c], -R6.reuse ;  /* 0x00008f0023007a23 */ /* 0x104ff20000010806 */
[----:B------:R1:W-:Y:S02]  /*6190*/  MUFU.EX2 R232, R0 ;  /* 0x0000000000e87308 */ /* 0x0003e40000000800 */
[--C-:B-1----:R-:W-:Y:S08]  /*61a0*/  FFMA.FTZ R0, R24, c[0x0][0x23c], -R5.reuse ;  /* 0x00008f0018007a23 */ /* 0x102ff00000010805 */
[----:B------:R1:W-:Y:S02]  /*61b0*/  MUFU.EX2 R181, R0 ;  /* 0x0000000000b57308 */ /* 0x0003e40000000800 */
[--C-:B-1----:R-:W-:Y:S08]  /*61c0*/  FFMA.FTZ R0, R25, c[0x0][0x23c], -R5.reuse ;  /* 0x00008f0019007a23 */ /* 0x102ff00000010805 */
[----:B------:R1:W-:Y:S02]  /*61d0*/  MUFU.EX2 R165, R0 ;  /* 0x0000000000a57308 */ /* 0x0003e40000000800 */
[--C-:B-1----:R-:W-:Y:S08]  /*61e0*/  FFMA.FTZ R0, R36, c[0x0][0x23c], -R6.reuse ;  /* 0x00008f0024007a23 */ /* 0x102ff00000010806 */
[----:B------:R1:W-:Y:S02]  /*61f0*/  MUFU.EX2 R243, R0 ;  /* 0x0000000000f37308 */ /* 0x0003e40000000800 */
[----:B-1----:R-:W-:Y:S08]  /*6200*/  FFMA.FTZ R0, R37, c[0x0][0x23c], -R6 ;  /* 0x00008f0025007a23 */ /* 0x002ff00000010806 */
        /* <DEDUP_REMOVED lines=8> */
[----:B------:R1:W2:Y:S02]  /*6290*/  MUFU.EX2 R114, R0 ;  /* 0x0000000000727308 */ /* 0x0002a40000000800 */
[----:B-1----:R-:W-:Y:S05]  /*62a0*/  FSEL R0, R10, RZ, P0 ;  /* 0x000000ff0a007208 */ /* 0x002fea0000000000 */
[--C-:B------:R-:W-:Y:S02]  /*62b0*/  FFMA.FTZ R10, R20, c[0x0][0x23c], -R0.reuse ;  /* 0x00008f00140a7a23 */ /* 0x100fe40000010800 */
[--C-:B------:R-:W-:Y:S02]  /*62c0*/  FFMA.FTZ R7, R7, c[0x0][0x23c], -R0.reuse ;  /* 0x00008f0007077a23 */ /* 0x100fe40000010800 */
[----:B------:R1:W-:Y:S10]  /*62d0*/  MUFU.EX2 R113, R10 ;  /* 0x0000000a00717308 */ /* 0x0003f40000000800 */
[----:B------:R3:W-:Y:S01]  /*62e0*/  MUFU.EX2 R90, R7 ;  /* 0x00000007005a7308 */ /* 0x0007e20000000800 */
[----:B-1----:R-:W-:Y:S09]  /*62f0*/  FFMA.FTZ R10, R21, c[0x0][0x23c], -R0 ;  /* 0x00008f00150a7a23 */ /* 0x002ff20000010800 */
[----:B------:R1:W4:Y:S01]  /*6300*/  MUFU.EX2 R112, R10 ;  /* 0x0000000a00707308 */ /* 0x0003220000000800 */
[--C-:B---3--:R-:W-:Y:S09]  /*6310*/  FFMA.FTZ R7, R58, c[0x0][0x23c], -R4.reuse ;  /* 0x00008f003a077a23 */ /* 0x108ff20000010804 */
[----:B------:R3:W-:Y:S01]  /*6320*/  MUFU.EX2 R89, R7 ;  /* 0x0000000700597308 */ /* 0x0007e20000000800 */
[--C-:B-1----:R-:W-:Y:S09]  /*6330*/  FFMA.FTZ R10, R28, c[0x0][0x23c], -R4.reuse ;  /* 0x00008f001c0a7a23 */ /* 0x102ff20000010804 */
[----:B------:R1:W-:Y:S01]  /*6340*/  MUFU.EX2 R250, R10 ;  /* 0x0000000a00fa7308 */ /* 0x0003e20000000800 */
[--C-:B---3--:R-:W-:Y:S09]  /*6350*/  FFMA.FTZ R7, R59, c[0x0][0x23c], -R4.reuse ;  /* 0x00008f003b077a23 */ /* 0x108ff20000010804 */
[----:B------:R3:W-:Y:S01]  /*6360*/  MUFU.EX2 R88, R7 ;  /* 0x0000000700587308 */ /* 0x0007e20000000800 */
[----:B-1----:R-:W-:Y:S09]  /*6370*/  FFMA.FTZ R10, R29, c[0x0][0x23c], -R4 ;  /* 0x00008f001d0a7a23 */ /* 0x002ff20000010804 */
[----:B------:R1:W-:Y:S01]  /*6380*/  MUFU.EX2 R233, R10 ;  /* 0x0000000a00e97308 */ /* 0x0003e20000000800 */
[----:B---3--:R-:W-:Y:S02]  /*6390*/  FFMA.FTZ R7, R8, c[0x0][0x23c], -R0 ;  /* 0x00008f0008077a23 */ /* 0x008fe40000010800 */
[----:B------:R-:W-:Y:S07]  /*63a0*/  FFMA.FTZ R8, R64, c[0x0][0x23c], -R6 ;  /* 0x00008f0040087a23 */ /* 0x000fee0000010806 */
[----:B------:R3:W-:Y:S10]  /*63b0*/  MUFU.EX2 R87, R7 ;  /* 0x0000000700577308 */ /* 0x0007f40000000800 */
[----:B------:R4:W-:Y:S01]  /*63c0*/  MUFU.EX2 R81, R8 ;  /* 0x0000000800517308 */ /* 0x0009e20000000800 */
[--C-:B-1----:R-:W-:Y:S09]  /*63d0*/  FFMA.FTZ R10, R14, c[0x0][0x23c], -R0.reuse ;  /* 0x00008f000e0a7a23 */ /* 0x102ff20000010800 */
[----:B------:R1:W-:Y:S01]  /*63e0*/  MUFU.EX2 R231, R10 ;  /* 0x0000000a00e77308 */ /* 0x0003e20000000800 */
[--C-:B---3--:R-:W-:Y:S01]  /*63f0*/  FFMA.FTZ R7, R9, c[0x0][0x23c], -R0.reuse ;  /* 0x00008f0009077a23 */ /* 0x108fe20000010800 */
[----:B--2---:R-:W-:Y:S08]  /*6400*/  F2FP.BF16.PACK_AB R9, R114, R115 ;  /* 0x000000737209723e */ /* 0x004ff000000010ff */
[----:B------:R2:W-:Y:S01]  /*6410*/  MUFU.EX2 R86, R7 ;  /* 0x0000000700567308 */ /* 0x0005e20000000800 */
[----:B----4-:R-:W-:Y:S01]  /*6420*/  F2FP.BF16.PACK_AB R8, R112, R113 ;  /* 0x000000717008723e */ /* 0x010fe200000010ff */
[----:B-1----:R-:W-:Y:S08]  /*6430*/  FFMA.FTZ R10, R15, c[0x0][0x23c], -R0 ;  /* 0x00008f000f0a7a23 */ /* 0x002ff00000010800 */
[----:B------:R1:W-:Y:S01]  /*6440*/  MUFU.EX2 R230, R10 ;  /* 0x0000000a00e67308 */ /* 0x0003e20000000800 */
[--C-:B--2---:R-:W-:Y:S09]  /*6450*/  FFMA.FTZ R7, R67, c[0x0][0x23c], -R6.reuse ;  /* 0x00008f0043077a23 */ /* 0x104ff20000010806 */
[----:B------:R2:W-:Y:S01]  /*6460*/  MUFU.EX2 R80, R7 ;  /* 0x0000000700507308 */ /* 0x0005e20000000800 */
[--C-:B-1----:R-:W-:Y:S09]  /*6470*/  FFMA.FTZ R10, R42, c[0x0][0x23c], -R6.reuse ;  /* 0x00008f002a0a7a23 */ /* 0x102ff20000010806 */
        /* <DEDUP_REMOVED lines=9> */
[----:B--2---:R-:W-:Y:S09]  /*6510*/  FFMA.FTZ R7, R104, c[0x0][0x23c], -R6 ;  /* 0x00008f0068077a23 */ /* 0x004ff20000010806 */
[----:B------:R2:W-:Y:S01]  /*6520*/  MUFU.EX2 R69, R7 ;  /* 0x0000000700457308 */ /* 0x0005e20000000800 */
[--C-:B-1----:R-:W-:Y:S09]  /*6530*/  FFMA.FTZ R10, R39, c[0x0][0x23c], -R5.reuse ;  /* 0x00008f00270a7a23 */ /* 0x102ff20000010805 */
[----:B------:R1:W-:Y:S01]  /*6540*/  MUFU.EX2 R251, R10 ;  /* 0x0000000a00fb7308 */ /* 0x0003e20000000800 */
[----:B--2---:R-:W-:Y:S09]  /*6550*/  FFMA.FTZ R7, R65, c[0x0][0x23c], -R4 ;  /* 0x00008f0041077a23 */ /* 0x004ff20000010804 */
[----:B------:R2:W-:Y:S01]  /*6560*/  MUFU.EX2 R77, R7 ;  /* 0x00000007004d7308 */ /* 0x0005e20000000800 */
[----:B-1----:R-:W-:Y:S09]  /*6570*/  FFMA.FTZ R10, R44, c[0x0][0x23c], -R6 ;  /* 0x00008f002c0a7a23 */ /* 0x002ff20000010806 */
[----:B------:R1:W-:Y:S01]  /*6580*/  MUFU.EX2 R149, R10 ;  /* 0x0000000a00957308 */ /* 0x0003e20000000800 */
[----:B--2---:R-:W-:Y:S09]  /*6590*/  FFMA.FTZ R7, R66, c[0x0][0x23c], -R4 ;  /* 0x00008f0042077a23 */ /* 0x004ff20000010804 */
[----:B------:R2:W-:Y:S01]  /*65a0*/  MUFU.EX2 R73, R7 ;  /* 0x0000000700497308 */ /* 0x0005e20000000800 */
[----:B-1----:R-:W-:Y:S09]  /*65b0*/  FFMA.FTZ R10, R45, c[0x0][0x23c], -R6 ;  /* 0x00008f002d0a7a23 */ /* 0x002ff20000010806 */
[----:B------:R1:W-:Y:S01]  /*65c0*/  MUFU.EX2 R148, R10 ;  /* 0x0000000a00947308 */ /* 0x0003e20000000800 */
[----:B--2---:R-:W-:Y:S01]  /*65d0*/  F2FP.BF16.PACK_AB R7, R246, R243 ;  /* 0x000000f3f607723e */ /* 0x004fe200000010ff */
[--C-:B-1----:R-:W-:Y:S08]  /*65e0*/  FFMA.FTZ R10, R40, c[0x0][0x23c], -R5.reuse ;  /* 0x00008f00280a7a23 */ /* 0x102ff00000010805 */
[----:B------:R1:W-:Y:S02]  /*65f0*/  MUFU.EX2 R99, R10 ;  /* 0x0000000a00637308 */ /* 0x0003e40000000800 */
[--C-:B-1----:R-:W-:Y:S08]  /*6600*/  FFMA.FTZ R10, R41, c[0x0][0x23c], -R5.reuse ;  /* 0x00008f00290a7a23 */ /* 0x102ff00000010805 */
[----:B------:R1:W2:Y:S02]  /*6610*/  MUFU.EX2 R98, R10 ;  /* 0x0000000a00627308 */ /* 0x0002a40000000800 */
[--C-:B-1----:R-:W-:Y:S08]  /*6620*/  FFMA.FTZ R10, R30, c[0x0][0x23c], -R4.reuse ;  /* 0x00008f001e0a7a23 */ /* 0x102ff00000010804 */
[----:B------:R1:W-:Y:S02]  /*6630*/  MUFU.EX2 R159, R10 ;  /* 0x0000000a009f7308 */ /* 0x0003e40000000800 */
[----:B-1----:R-:W-:Y:S08]  /*6640*/  FFMA.FTZ R10, R31, c[0x0][0x23c], -R4 ;  /* 0x00008f001f0a7a23 */ /* 0x002ff00000010804 */
[----:B------:R1:W-:Y:S02]  /*6650*/  MUFU.EX2 R158, R10 ;  /* 0x0000000a009e7308 */ /* 0x0003e40000000800 */
        /* <DEDUP_REMOVED lines=14> */
[--C-:B-1----:R-:W-:Y:S02]  /*6740*/  FFMA.FTZ R10, R47, c[0x0][0x23c], -R6.reuse ;  /* 0x00008f002f0a7a23 */ /* 0x102fe40000010806 */
[----:B------:R-:W-:Y:S06]  /*6750*/  FFMA.FTZ R6, R105, c[0x0][0x23c], -R6 ;  /* 0x00008f0069067a23 */ /* 0x000fec0000010806 */
[----:B------:R1:W-:Y:S10]  /*6760*/  MUFU.EX2 R96, R10 ;  /* 0x0000000a00607308 */ /* 0x0003f40000000800 */
[----:B------:R3:W-:Y:S01]  /*6770*/  MUFU.EX2 R68, R6 ;  /* 0x0000000600447308 */ /* 0x0007e20000000800 */
[--C-:B-1----:R-:W-:Y:S09]  /*6780*/  FFMA.FTZ R10, R50, c[0x0][0x23c], -R5.reuse ;  /* 0x00008f00320a7a23 */ /* 0x102ff20000010805 */
[----:B------:R1:W-:Y:S01]  /*6790*/  MUFU.EX2 R95, R10 ;  /* 0x0000000a005f7308 */ /* 0x0003e20000000800 */
[--C-:B---3--:R-:W-:Y:S09]  /*67a0*/  FFMA.FTZ R6, R101, c[0x0][0x23c], -R5.reuse ;  /* 0x00008f0065067a23 */ /* 0x108ff20000010805 */
[----:B------:R3:W-:Y:S01]  /*67b0*/  MUFU.EX2 R3, R6 ;  /* 0x0000000600037308 */ /* 0x0007e20000000800 */
[--C-:B-1----:R-:W-:Y:S09]  /*67c0*/  FFMA.FTZ R10, R48, c[0x0][0x23c], -R5.reuse ;  /* 0x00008f00300a7a23 */ /* 0x102ff20000010805 */
[----:B------:R1:W-:Y:S01]  /*67d0*/  MUFU.EX2 R94, R10 ;  /* 0x0000000a005e7308 */ /* 0x0003e20000000800 */
[----:B---3--:R-:W-:Y:S05]  /*67e0*/  F2FP.BF16.PACK_AB R6, R232, R242 ;  /* 0x000000f2e806723e */ /* 0x008fea00000010ff */
[----:B------:R3:W-:Y:S01]  /*67f0*/  STS [R241+0x10000], R6 ;  /* 0x01000006f1007388 */ /* 0x0007e20000000800 */
[--C-:B-1----:R-:W-:Y:S04]  /*6800*/  FFMA.FTZ R10, R52, c[0x0][0x23c], -R5.reuse ;  /* 0x00008f00340a7a23 */ /* 0x102fe80000010805 */
[----:B------:R1:W-:Y:S01]  /*6810*/  MUFU.EX2 R83, R10 ;  /* 0x0000000a00537308 */ /* 0x0003e20000000800 */
[----:B---3--:R-:W-:Y:S01]  /*6820*/  F2FP.BF16.PACK_AB R6, R162, R163 ;  /* 0x000000a3a206723e */ /* 0x008fe200000010ff */
[--C-:B-1----:R-:W-:Y:S02]  /*6830*/  FFMA.FTZ R10, R54, c[0x0][0x23c], -R5.reuse ;  /* 0x00008f00360a7a23 */ /* 0x102fe40000010805 */
[----:B------:R-:W-:Y:S06]  /*6840*/  FFMA.FTZ R5, R102, c[0x0][0x23c], -R5 ;  /* 0x00008f0066057a23 */ /* 0x000fec0000010805 */
[----:B------:R1:W3:Y:S10]  /*6850*/  MUFU.EX2 R82, R10 ;  /* 0x0000000a00527308 */ /* 0x0002f40000000800 */
[----:B------:R4:W-:Y:S01]  /*6860*/  MUFU.EX2 R2, R5 ;  /* 0x0000000500027308 */ /* 0x0009e20000000800 */
[--C-:B-1----:R-:W-:Y:S09]  /*6870*/  FFMA.FTZ R10, R56, c[0x0][0x23c], -R4.reuse ;  /* 0x00008f00380a7a23 */ /* 0x102ff20000010804 */
[----:B------:R1:W-:Y:S01]  /*6880*/  MUFU.EX2 R93, R10 ;  /* 0x0000000a005d7308 */ /* 0x0003e20000000800 */
[--C-:B----4-:R-:W-:Y:S09]  /*6890*/  FFMA.FTZ R5, R100, c[0x0][0x23c], -R4.reuse ;  /* 0x00008f0064057a23 */ /* 0x110ff20000010804 */
[----:B------:R4:W-:Y:S01]  /*68a0*/  MUFU.EX2 R76, R5 ;  /* 0x00000005004c7308 */ /* 0x0009e20000000800 */
[--C-:B-1----:R-:W-:Y:S02]  /*68b0*/  FFMA.FTZ R10, R57, c[0x0][0x23c], -R4.reuse ;  /* 0x00008f00390a7a23 */ /* 0x102fe40000010804 */
[----:B------:R-:W-:Y:S07]  /*68c0*/  FFMA.FTZ R4, R103, c[0x0][0x23c], -R4 ;  /* 0x00008f0067047a23 */ /* 0x000fee0000010804 */
[----:B------:R1:W1:Y:S01]  /*68d0*/  MUFU.EX2 R92, R10 ;  /* 0x0000000a005c7308 */ /* 0x0002620000000800 */
[--C-:B----4-:R-:W-:Y:S09]  /*68e0*/  FFMA.FTZ R5, R13, c[0x0][0x23c], -R0.reuse ;  /* 0x00008f000d057a23 */ /* 0x110ff20000010800 */
[----:B------:R4:W-:Y:S10]  /*68f0*/  MUFU.EX2 R75, R5 ;  /* 0x00000005004b7308 */ /* 0x0009f40000000800 */
[----:B------:R2:W-:Y:S01]  /*6900*/  MUFU.EX2 R72, R4 ;  /* 0x0000000400487308 */ /* 0x0005e20000000800 */
[--C-:B-1----:R-:W-:Y:S09]  /*6910*/  FFMA.FTZ R10, R46, c[0x0][0x23c], -R0.reuse ;  /* 0x00008f002e0a7a23 */ /* 0x102ff20000010800 */
[----:B------:R1:W1:Y:S01]  /*6920*/  MUFU.EX2 R91, R10 ;  /* 0x0000000a005b7308 */ /* 0x0002620000000800 */
[--C-:B----4-:R-:W-:Y:S09]  /*6930*/  FFMA.FTZ R5, R55, c[0x0][0x23c], -R0.reuse ;  /* 0x00008f0037057a23 */ /* 0x110ff20000010800 */
[----:B------:R4:W3:Y:S01]  /*6940*/  MUFU.EX2 R74, R5 ;  /* 0x00000005004a7308 */ /* 0x0008e20000000800 */
[----:B--2---:R-:W-:Y:S01]  /*6950*/  F2FP.BF16.PACK_AB R4, R98, R99 ;  /* 0x000000636204723e */ /* 0x004fe200000010ff */
[--C-:B-1----:R-:W-:Y:S02]  /*6960*/  FFMA.FTZ R10, R60, c[0x0][0x23c], -R0.reuse ;  /* 0x00008f003c0a7a23 */ /* 0x102fe40000010800 */
[----:B------:R-:W-:Y:S06]  /*6970*/  FFMA.FTZ R0, R61, c[0x0][0x23c], -R0 ;  /* 0x00008f003d007a23 */ /* 0x000fec0000010800 */
[----:B------:R-:W-:Y:S01]  /*6980*/  MUFU.EX2 R71, R10 ;  /* 0x0000000a00477308 */ /* 0x000fe20000000800 */
[----:B----4-:R-:W-:Y:S09]  /*6990*/  F2FP.BF16.PACK_AB R5, R165, R181 ;  /* 0x000000b5a505723e */ /* 0x010ff200000010ff */
[----:B------:R3:W1:Y:S01]  /*69a0*/  MUFU.EX2 R70, R0 ;  /* 0x0000000000467308 */ /* 0x0006620000000800 */
[----:B------:R2:W-:Y:S04]  /*69b0*/  STS [R241+0x10400], R5 ;  /* 0x01040005f1007388 */ /* 0x0005e80000000800 */
[----:B------:R4:W-:Y:S04]  /*69c0*/  STS [R240+0x10000], R7 ;  /* 0x01000007f0007388 */ /* 0x0009e80000000800 */
[----:B------:R1:W-:Y:S04]  /*69d0*/  STS [R240+0x10400], R6 ;  /* 0x01040006f0007388 */ /* 0x0003e80000000800 */
[----:B------:R1:W-:Y:S04]  /*69e0*/  STS [R241+0x12400], R8 ;  /* 0x01240008f1007388 */ /* 0x0003e80000000800 */
[----:B------:R-:W-:Y:S01]  /*69f0*/  STS [R241+0x12000], R9 ;  /* 0x01200009f1007388 */ /* 0x000fe20000000800 */
[----:B---3--:R-:W-:Y:S02]  /*6a00*/  F2FP.BF16.PACK_AB R0, R82, R83 ;  /* 0x000000535200723e */ /* 0x008fe400000010ff */
[----:B--2---:R-:W-:Y:S02]  /*6a10*/  F2FP.BF16.PACK_AB R5, R233, R250 ;  /* 0x000000fae905723e */ /* 0x004fe400000010ff */
[----:B----4-:R-:W-:Y:S03]  /*6a20*/  F2FP.BF16.PACK_AB R7, R160, R161 ;  /* 0x000000a1a007723e */ /* 0x010fe600000010ff */
[----:B------:R2:W-:Y:S01]  /*6a30*/  STS [R240+0x12000], R5 ;  /* 0x01200005f0007388 */ /* 0x0005e20000000800 */
[----:B-1----:R-:W-:Y:S02]  /*6a40*/  F2FP.BF16.PACK_AB R6, R251, R252 ;  /* 0x000000fcfb06723e */ /* 0x002fe400000010ff */
[----:B------:R-:W-:Y:S05]  /*6a50*/  F2FP.BF16.PACK_AB R8, R230, R231 ;  /* 0x000000e7e608723e */ /* 0x000fea00000010ff */
[----:B------:R1:W-:Y:S04]  /*6a60*/  STS [R240+0x12400], R8 ;  /* 0x01240008f0007388 */ /* 0x0003e80000000800 */
[----:B------:R3:W-:Y:S04]  /*6a70*/  STS [R239+0x10000], R7 ;  /* 0x01000007ef007388 */ /* 0x0007e80000000800 */
[----:B------:R4:W-:Y:S04]  /*6a80*/  STS [R239+0x10400], R6 ;  /* 0x01040006ef007388 */ /* 0x0009e80000000800 */
[----:B------:R4:W-:Y:S01]  /*6a90*/  STS [R238+0x10400], R4 ;  /* 0x01040004ee007388 */ /* 0x0009e20000000800 */
[----:B--2---:R-:W-:Y:S05]  /*6aa0*/  F2FP.BF16.PACK_AB R5, R148, R149 ;  /* 0x000000959405723e */ /* 0x004fea00000010ff */
[----:B------:R2:W-:Y:S01]  /*6ab0*/  STS [R238+0x10000], R5 ;  /* 0x01000005ee007388 */ /* 0x0005e20000000800 */
[----:B-1----:R-:W-:Y:S02]  /*6ac0*/  F2FP.BF16.PACK_AB R8, R158, R159 ;  /* 0x0000009f9e08723e */ /* 0x002fe400000010ff */
[----:B---3--:R-:W-:Y:S03]  /*6ad0*/  F2FP.BF16.PACK_AB R7, R156, R157 ;  /* 0x0000009d9c07723e */ /* 0x008fe600000010ff */
[----:B------:R-:W-:Y:S01]  /*6ae0*/  STS [R239+0x12000], R8 ;  /* 0x01200008ef007388 */ /* 0x000fe20000000800 */
[----:B----4-:R-:W-:Y:S03]  /*6af0*/  F2FP.BF16.PACK_AB R6, R152, R153 ;  /* 0x000000999806723e */ /* 0x010fe600000010ff */
[----:B------:R1:W-:Y:S01]  /*6b00*/  STS [R239+0x12400], R7 ;  /* 0x01240007ef007388 */ /* 0x0003e20000000800 */
[----:B------:R-:W-:Y:S03]  /*6b10*/  F2FP.BF16.PACK_AB R4, R96, R97 ;  /* 0x000000616004723e */ /* 0x000fe600000010ff */
[----:B------:R3:W-:Y:S01]  /*6b20*/  STS [R238+0x12000], R6 ;  /* 0x01200006ee007388 */ /* 0x0007e20000000800 */
[----:B--2---:R-:W-:Y:S05]  /*6b30*/  F2FP.BF16.PACK_AB R5, R150, R151 ;  /* 0x000000979605723e */ /* 0x004fea00000010ff */
[----:B------:R2:W-:Y:S04]  /*6b40*/  STS [R238+0x12400], R5 ;  /* 0x01240005ee007388 */ /* 0x0005e80000000800 */
[----:B------:R4:W-:Y:S01]  /*6b50*/  STS [R237+0x10000], R4 ;  /* 0x01000004ed007388 */ /* 0x0009e20000000800 */
[----:B-1----:R-:W-:Y:S02]  /*6b60*/  F2FP.BF16.PACK_AB R7, R94, R95 ;  /* 0x0000005f5e07723e */ /* 0x002fe400000010ff */
[----:B---3--:R-:W-:Y:S03]  /*6b70*/  F2FP.BF16.PACK_AB R6, R92, R93 ;  /* 0x0000005d5c06723e */ /* 0x008fe600000010ff */
[----:B------:R1:W-:Y:S04]  /*6b80*/  STS [R237+0x10400], R7 ;  /* 0x01040007ed007388 */ /* 0x0003e80000000800 */
[----:B------:R3:W-:Y:S01]  /*6b90*/  STS [R234+0x10400], R0 ;  /* 0x01040000ea007388 */ /* 0x0007e20000000800 */
[----:B--2---:R-:W-:Y:S02]  /*6ba0*/  F2FP.BF16.PACK_AB R5, R90, R91 ;  /* 0x0000005b5a05723e */ /* 0x004fe400000010ff */
[----:B----4-:R-:W-:Y:S05]  /*6bb0*/  F2FP.BF16.PACK_AB R4, R84, R85 ;  /* 0x000000555404723e */ /* 0x010fea00000010ff */
[----:B------:R2:W-:Y:S04]  /*6bc0*/  STS [R234+0x10000], R4 ;  /* 0x01000004ea007388 */ /* 0x0005e80000000800 */
[----:B------:R4:W-:Y:S01]  /*6bd0*/  STS [R237+0x12000], R6 ;  /* 0x01200006ed007388 */ /* 0x0009e20000000800 */
[----:B-1----:R-:W-:Y:S03]  /*6be0*/  F2FP.BF16.PACK_AB R7, R88, R89 ;  /* 0x000000595807723e */ /* 0x002fe600000010ff */
[----:B------:R1:W-:Y:S01]  /*6bf0*/  STS [R237+0x12400], R5 ;  /* 0x01240005ed007388 */ /* 0x0003e20000000800 */
[----:B---3--:R-:W-:Y:S03]  /*6c00*/  F2FP.BF16.PACK_AB R0, R68, R69 ;  /* 0x000000454400723e */ /* 0x008fe600000010ff */
[----:B------:R3:W-:Y:S01]  /*6c10*/  STS [R234+0x12000], R7 ;  /* 0x01200007ea007388 */ /* 0x0007e20000000800 */
[----:B--2---:R-:W-:Y:S02]  /*6c20*/  F2FP.BF16.PACK_AB R4, R78, R79 ;  /* 0x0000004f4e04723e */ /* 0x004fe400000010ff */
[----:B----4-:R-:W-:Y:S02]  /*6c30*/  F2FP.BF16.PACK_AB R6, R86, R87 ;  /* 0x000000575606723e */ /* 0x010fe400000010ff */
[----:B-1----:R-:W-:Y:S03]  /*6c40*/  F2FP.BF16.PACK_AB R5, R80, R81 ;  /* 0x000000515005723e */ /* 0x002fe600000010ff */
[----:B------:R1:W-:Y:S01]  /*6c50*/  STS [R234+0x12400], R6 ;  /* 0x01240006ea007388 */ /* 0x0003e20000000800 */
[----:B---3--:R-:W-:Y:S03]  /*6c60*/  F2FP.BF16.PACK_AB R7, R76, R77 ;  /* 0x0000004d4c07723e */ /* 0x008fe600000010ff */
        /* <DEDUP_REMOVED lines=8> */
[----:B------:R-:W-:Y:S04]  /*6cf0*/  STS [R236+0x12000], R7 ;  /* 0x01200007ec007388 */ /* 0x000fe80000000800 */
[----:B------:R-:W-:Y:S04]  /*6d00*/  STS [R236+0x12400], R6 ;  /* 0x01240006ec007388 */ /* 0x000fe80000000800 */
[----:B------:R-:W-:Y:S04]  /*6d10*/  STS [R235+0x12000], R4 ;  /* 0x01200004eb007388 */ /* 0x000fe80000000800 */
[----:B------:R1:W-:Y:S04]  /*6d20*/  STS [R235+0x12400], R0 ;  /* 0x01240000eb007388 */ /* 0x0003e80000000800 */
[----:B------:R-:W2:Y:S08]  /*6d30*/  LDSM.16.M88.4 R64, [R154+0x4000] ;  /* 0x004000009a40783b */ /* 0x000eb00000000200 */
[----:B------:R-:W3:Y:S08]  /*6d40*/  LDSM.16.M88.4 R60, [R154+0x5000] ;  /* 0x005000009a3c783b */ /* 0x000ef00000000200 */
[----:B------:R-:W4:Y:S01]  /*6d50*/  LDSM.16.M88.4 R100, [R155+0x4000] ;  /* 0x004000009b64783b */ /* 0x000f220000000200 */
[----:B-1----:R-:W-:Y:S07]  /*6d60*/  FFMA.FTZ R0, -R164, R164, 1 ;  /* 0x3f800000a4007423 */ /* 0x002fee00000101a4 */
[----:B------:R-:W1:Y:S01]  /*6d70*/  LDSM.16.M88.4 R104, [R155+0x5000] ;  /* 0x005000009b68783b */ /* 0x000e620000000200 */
[----:B------:R-:W-:Y:S01]  /*6d80*/  FMUL.FTZ R0, R0, c[0x0][0x2ec] ;  /* 0x0000bb0000007a20 */ /* 0x000fe20000410000 */
        /* <DEDUP_REMOVED lines=17> */
[C---:B-1----:R-:W-:Y:S08]  /*6ea0*/  HMMA.16816.F32.BF16 R8, R104.reuse, R132, R8 ;  /* 0x000000846808723c */ /* 0x042ff00000041808 */
[-C--:B------:R-:W-:Y:S08]  /*6eb0*/  HMMA.16816.F32.BF16 R12, R104, R134.reuse, R12 ;  /* 0x00000086680c723c */ /* 0x080ff0000004180c */
[C---:B-----5:R-:W-:Y:S01]  /*6ec0*/  FADD.FTZ R5, -R111.reuse, R5 ;  /* 0x000000056f057221 */ /* 0x060fe20000010100 */
[C---:B------:R-:W-:Y:S04]  /*6ed0*/  HMMA.16816.F32.BF16 R16, R100.reuse, R134, R16 ;  /* 0x000000866410723c */ /* 0x040fe80000041810 */
[----:B------:R-:W-:Y:S02]  /*6ee0*/  FADD.FTZ R6, -R110, R6 ;  /* 0x000000066e067221 */ /* 0x000fe40000010100 */
[----:B------:R-:W-:Y:S02]  /*6ef0*/  FADD.FTZ R4, -R111, R4 ;  /* 0x000000046f047221 */ /* 0x000fe40000010100 */
[C---:B------:R-:W-:Y:S01]  /*6f00*/  FADD.FTZ R9, -R109.reuse, R9 ;  /* 0x000000096d097221 */ /* 0x040fe20000010100 */
[-C--:B------:R-:W-:Y:S03]  /*6f10*/  HMMA.16816.F32.BF16 R20, R100, R136.reuse, R20 ;  /* 0x000000886414723c */ /* 0x080fe60000041814 */
[----:B------:R-:W-:Y:S02]  /*6f20*/  FADD.FTZ R8, -R109, R8 ;  /* 0x000000086d087221 */ /* 0x000fe40000010100 */
[----:B------:R-:W-:Y:S02]  /*6f30*/  FMUL.FTZ R9, R114, R9 ;  /* 0x0000000972097220 */ /* 0x000fe40000410000 */
[----:B------:R-:W-:Y:S01]  /*6f40*/  FADD.FTZ R10, -R108, R10 ;  /* 0x0000000a6c0a7221 */ /* 0x000fe20000010100 */
[C---:B------:R-:W-:Y:S04]  /*6f50*/  HMMA.16816.F32.BF16 R24, R104.reuse, R136, R24 ;  /* 0x000000886818723c */ /* 0x040fe80000041818 */
[----:B------:R-:W-:Y:S02]  /*6f60*/  FMUL.FTZ R8, R115, R8 ;  /* 0x0000000873087220 */ /* 0x000fe40000410000 */
[----:B------:R-:W-:Y:S02]  /*6f70*/  FADD.FTZ R13, -R109, R13 ;  /* 0x0000000d6d0d7221 */ /* 0x000fe40000010100 */
[----:B------:R-:W-:Y:S01]  /*6f80*/  FADD.FTZ R17, -R111, R17 ;  /* 0x000000116f117221 */ /* 0x000fe20000010100 */
[-C--:B------:R-:W-:Y:S03]  /*6f90*/  HMMA.16816.F32.BF16 R28, R104, R138.reuse, R28 ;  /* 0x0000008a681c723c */ /* 0x080fe6000004181c */
[----:B------:R-:W-:Y:S02]  /*6fa0*/  FADD.FTZ R18, -R110, R18 ;  /* 0x000000126e127221 */ /* 0x000fe40000010100 */
[----:B------:R-:W-:Y:S02]  /*6fb0*/  FMUL.FTZ R17, R246, R17 ;  /* 0x00000011f6117220 */ /* 0x000fe40000410000 */
[----:B------:R-:W-:Y:S01]  /*6fc0*/  FADD.FTZ R19, -R110, R19 ;  /* 0x000000136e137221 */ /* 0x000fe20000010100 */
[----:B------:R1:W5:Y:S01]  /*6fd0*/  LDL.LU R246, [R1+0x148] ;  /* 0x0001480001f67983 */ /* 0x0003620000300800 */
[----:B------:R-:W-:Y:S01]  /*6fe0*/  FMUL.FTZ R18, R163, R18 ;  /* 0x00000012a3127220 */ /* 0x000fe20000410000 */
[C---:B------:R-:W-:Y:S02]  /*6ff0*/  HMMA.16816.F32.BF16 R32, R100.reuse, R138, R32 ;  /* 0x0000008a6420723c */ /* 0x040fe40000041820 */
[----:B------:R1:W5:Y:S02]  /*7000*/  LDL.LU R163, [R1+0x144] ;  /* 0x0001440001a37983 */ /* 0x0003640000300800 */
[----:B------:R-:W-:Y:S02]  /*7010*/  FMUL.FTZ R19, R162, R19 ;  /* 0x00000013a2137220 */ /* 0x000fe40000410000 */
[C---:B------:R-:W-:Y:S01]  /*7020*/  FADD.FTZ R20, -R111.reuse, R20 ;  /* 0x000000146f147221 */ /* 0x040fe20000010100 */
[----:B------:R1:W5:Y:S01]  /*7030*/  LDL.LU R162, [R1+0x140] ;  /* 0x0001400001a27983 */ /* 0x0003620000300800 */
[----:B------:R-:W-:Y:S01]  /*7040*/  FADD.FTZ R21, -R111, R21 ;  /* 0x000000156f157221 */ /* 0x000fe20000010100 */
[-C--:B------:R-:W-:Y:S03]  /*7050*/  HMMA.16816.F32.BF16 R36, R100, R140.reuse, R36 ;  /* 0x0000008c6424723c */ /* 0x080fe60000041824 */
[----:B------:R-:W-:Y:S02]  /*7060*/  FMUL.FTZ R20, R161, R20 ;  /* 0x00000014a1147220 */ /* 0x000fe40000410000 */
[----:B------:R-:W-:Y:S01]  /*7070*/  FMUL.FTZ R21, R160, R21 ;  /* 0x00000015a0157220 */ /* 0x000fe20000410000 */
[----:B------:R1:W5:Y:S01]  /*7080*/  LDL.LU R161, [R1+0x13c] ;  /* 0x00013c0001a17983 */ /* 0x0003620000300800 */
[C---:B------:R-:W-:Y:S01]  /*7090*/  FADD.FTZ R24, -R109.reuse, R24 ;  /* 0x000000186d187221 */ /* 0x040fe20000010100 */
[C---:B------:R-:W-:Y:S02]  /*70a0*/  HMMA.16816.F32.BF16 R40, R104.reuse, R140, R40 ;  /* 0x0000008c6828723c */ /* 0x040fe40000041828 */
[----:B------:R1:W5:Y:S02]  /*70b0*/  LDL.LU R160, [R1+0x138] ;  /* 0x0001380001a07983 */ /* 0x0003640000300800 */
[----:B------:R-:W-:Y:S02]  /*70c0*/  FADD.FTZ R25, -R109, R25 ;  /* 0x000000196d197221 */ /* 0x000fe40000010100 */
[----:B------:R-:W-:Y:S02]  /*70d0*/  FMUL.FTZ R24, R159, R24 ;  /* 0x000000189f187220 */ /* 0x000fe40000410000 */
[----:B------:R-:W-:Y:S01]  /*70e0*/  FADD.FTZ R26, -R108, R26 ;  /* 0x0000001a6c1a7221 */ /* 0x000fe20000010100 */
[----:B------:R1:W5:Y:S01]  /*70f0*/  LDL.LU R159, [R1+0x134] ;  /* 0x00013400019f7983 */ /* 0x0003620000300800 */
[-C--:B------:R-:W-:Y:S03]  /*7100*/  HMMA.16816.F32.BF16 R44, R104, R142.reuse, R44 ;  /* 0x0000008e682c723c */ /* 0x080fe6000004182c */
        /* <DEDUP_REMOVED lines=12> */
[----:B------:R-:W-:Y:S01]  /*71d0*/  FADD.FTZ R30, -R108, R30 ;  /* 0x0000001e6c1e7221 */ /* 0x000fe20000010100 */
[----:B------:R1:W5:Y:S01]  /*71e0*/  LDL.LU R153, [R1+0x124] ;  /* 0x0001240001997983 */ /* 0x0003620000300800 */
[----:B------:R-:W-:Y:S01]  /*71f0*/  FMUL.FTZ R29, R152, R29 ;  /* 0x0000001d981d7220 */ /* 0x000fe20000410000 */
[C---:B------:R-:W-:Y:S02]  /*7200*/  HMMA.16816.F32.BF16 R56, R104.reuse, R144, R56 ;  /* 0x000000906838723c */ /* 0x040fe40000041838 */
[----:B------:R1:W5:Y:S02]  /*7210*/  LDL.LU R152, [R1+0x120] ;  /* 0x0001200001987983 */ /* 0x0003640000300800 */
[----:B------:R-:W-:Y:S02]  /*7220*/  FADD.FTZ R31, -R108, R31 ;  /* 0x0000001f6c1f7221 */ /* 0x000fe40000010100 */
[----:B------:R-:W-:Y:S02]  /*7230*/  FMUL.FTZ R30, R151, R30 ;  /* 0x0000001e971e7220 */ /* 0x000fe40000410000 */
[----:B------:R-:W-:Y:S01]  /*7240*/  FMUL.FTZ R31, R150, R31 ;  /* 0x0000001f961f7220 */ /* 0x000fe20000410000 */
[----:B------:R1:W5:Y:S01]  /*7250*/  LDL.LU R151, [R1+0x11c] ;  /* 0x00011c0001977983 */ /* 0x0003620000300800 */
[-C--:B------:R-:W-:Y:S03]  /*7260*/  HMMA.16816.F32.BF16 R60, R104, R146.reuse, R60 ;  /* 0x00000092683c723c */ /* 0x080fe6000004183c */
[C---:B------:R-:W-:Y:S01]  /*7270*/  FADD.FTZ R32, -R111.reuse, R32 ;  /* 0x000000206f207221 */ /* 0x040fe20000010100 */
[----:B------:R1:W5:Y:S01]  /*7280*/  LDL.LU R150, [R1+0x118] ;  /* 0x0001180001967983 */ /* 0x0003620000300800 */
[----:B------:R-:W-:Y:S02]  /*7290*/  FADD.FTZ R33, -R111, R33 ;  /* 0x000000216f217221 */ /* 0x000fe40000010100 */
[----:B------:R-:W-:Y:S01]  /*72a0*/  FMUL.FTZ R105, R232, R5 ;  /* 0x00000005e8697220 */ /* 0x000fe20000410000 */
[----:B------:R-:W-:Y:S01]  /*72b0*/  MOV R107, R243 ;  /* 0x000000f3006b7202 */ /* 0x000fe20000000f00 */
[----:B------:R-:W-:Y:S01]  /*72c0*/  FFMA.FTZ R5, -R167, R167, 1 ;  /* 0x3f800000a7057423 */ /* 0x000fe200000101a7 */
[----:B------:R-:W-:Y:S04]  /*72d0*/  HMMA.16816.F32.BF16 R64, R100, R146, R64 ;  /* 0x000000926440723c */ /* 0x000fe80000041840 */
[----:B------:R-:W-:Y:S02]  /*72e0*/  FMUL.FTZ R32, R149, R32 ;  /* 0x0000002095207220 */ /* 0x000fe40000410000 */
[----:B------:R-:W-:Y:S01]  /*72f0*/  FMUL.FTZ R104, R181, R6 ;  /* 0x00000006b5687220 */ /* 0x000fe20000410000 */
[----:B------:R1:W5:Y:S01]  /*7300*/  LDL.LU R149, [R1+0x114] ;  /* 0x0001140001957983 */ /* 0x0003620000300800 */
[----:B------:R-:W-:Y:S04]  /*7310*/  FFMA.FTZ R6, -R168, R168, 1 ;  /* 0x3f800000a8067423 */ /* 0x000fe800000101a8 */
[----:B------:R-:W-:Y:S02]  /*7320*/  FMUL.FTZ R5, R5, c[0x0][0x2ec] ;  /* 0x0000bb0005057a20 */ /* 0x000fe40000410000 */
[----:B------:R-:W-:Y:S02]  /*7330*/  FADD.FTZ R34, -R110, R34 ;  /* 0x000000226e227221 */ /* 0x000fe40000010100 */
[----:B------:R-:W-:Y:S02]  /*7340*/  FMUL.FTZ R33, R148, R33 ;  /* 0x0000002194217220 */ /* 0x000fe40000410000 */
[----:B------:R-:W-:Y:S01]  /*7350*/  FMUL.FTZ R106, R242, R4 ;  /* 0x00000004f26a7220 */ /* 0x000fe20000410000 */
[----:B------:R1:W5:Y:S01]  /*7360*/  LDL.LU R148, [R1+0x110] ;  /* 0x0001100001947983 */ /* 0x0003620000300800 */
[----:B------:R-:W-:Y:S02]  /*7370*/  FFMA.FTZ R4, -R166, R166, 1 ;  /* 0x3f800000a6047423 */ /* 0x000fe400000101a6 */
[----:B------:R-:W-:Y:S02]  /*7380*/  FMUL.FTZ R6, R6, c[0x0][0x2ec] ;  /* 0x0000bb0006067a20 */ /* 0x000fe40000410000 */
[----:B------:R-:W-:Y:S02]  /*7390*/  FMUL.FTZ R244, R105, R5 ;  /* 0x0000000569f47220 */ /* 0x000fe40000410000 */
[----:B------:R-:W-:Y:S02]  /*73a0*/  FFMA.FTZ R5, -R172, R172, 1 ;  /* 0x3f800000ac057423 */ /* 0x000fe400000101ac */
[----:B------:R-:W-:Y:S02]  /*73b0*/  FADD.FTZ R35, -R110, R35 ;  /* 0x000000236e237221 */ /* 0x000fe40000010100 */
[----:B------:R-:W-:Y:S02]  /*73c0*/  FMUL.FTZ R34, R99, R34 ;  /* 0x0000002263227220 */ /* 0x000fe40000410000 */
[----:B------:R-:W-:Y:S01]  /*73d0*/  FMUL.FTZ R4, R4, c[0x0][0x2ec] ;  /* 0x0000bb0004047a20 */ /* 0x000fe20000410000 */
[----:B------:R1:W5:Y:S01]  /*73e0*/  LDL.LU R99, [R1+0x10c] ;  /* 0x00010c0001637983 */ /* 0x0003620000300800 */
[----:B------:R-:W-:Y:S02]  /*73f0*/  FMUL.FTZ R245, R106, R6 ;  /* 0x000000066af57220 */ /* 0x000fe40000410000 */
[----:B------:R-:W-:Y:S02]  /*7400*/  FFMA.FTZ R6, -R179, R179, 1 ;  /* 0x3f800000b3067423 */ /* 0x000fe400000101b3 */
[----:B------:R-:W-:Y:S02]  /*7410*/  FMUL.FTZ R5, R5, c[0x0][0x2ec] ;  /* 0x0000bb0005057a20 */ /* 0x000fe40000410000 */
[----:B------:R-:W-:Y:S02]  /*7420*/  FMUL.FTZ R35, R98, R35 ;  /* 0x0000002362237220 */ /* 0x000fe40000410000 */
[----:B------:R-:W-:Y:S01]  /*7430*/  FADD.FTZ R36, -R111, R36 ;  /* 0x000000246f247221 */ /* 0x000fe20000010100 */
[----:B------:R1:W5:Y:S01]  /*7440*/  LDL.LU R98, [R1+0x108] ;  /* 0x0001080001627983 */ /* 0x0003620000300800 */
[----:B------:R-:W-:Y:S02]  /*7450*/  FMUL.FTZ R243, R104, R4 ;  /* 0x0000000468f37220 */ /* 0x000fe40000410000 */
[----:B------:R-:W-:Y:S02]  /*7460*/  FFMA.FTZ R4, -R170, R170, 1 ;  /* 0x3f800000aa047423 */ /* 0x000fe400000101aa */
[----:B------:R-:W-:Y:S02]  /*7470*/  FMUL.FTZ R6, R6, c[0x0][0x2ec] ;  /* 0x0000bb0006067a20 */ /* 0x000fe40000410000 */
[----:B------:R-:W-:Y:S02]  /*7480*/  FMUL.FTZ R232, R9, R5 ;  /* 0x0000000509e87220 */ /* 0x000fe40000410000 */
[----:B------:R-:W-:Y:S02]  /*7490*/  FFMA.FTZ R5, -R174, R174, 1 ;  /* 0x3f800000ae057423 */ /* 0x000fe400000101ae */
[----:B------:R-:W-:Y:S02]  /*74a0*/  FADD.FTZ R37, -R111, R37 ;  /* 0x000000256f257221 */ /* 0x000fe40000010100 */
[----:B------:R-:W-:Y:S02]  /*74b0*/  FMUL.FTZ R36, R97, R36 ;  /* 0x0000002461247220 */ /* 0x000fe40000410000 */
[----:B------:R-:W-:Y:S01]  /*74c0*/  FMUL.FTZ R10, R113, R10 ;  /* 0x0000000a710a7220 */ /* 0x000fe20000410000 */
[----:B------:R1:W5:Y:S01]  /*74d0*/  LDL.LU R97, [R1+0x104] ;  /* 0x0001040001617983 */ /* 0x0003620000300800 */
[----:B------:R-:W-:Y:S02]  /*74e0*/  FADD.FTZ R12, -R109, R12 ;  /* 0x0000000c6d0c7221 */ /* 0x000fe40000010100 */
[----:B------:R-:W-:Y:S02]  /*74f0*/  FADD.FTZ R14, -R108, R14 ;  /* 0x0000000e6c0e7221 */ /* 0x000fe40000010100 */
[----:B------:R-:W-:Y:S02]  /*7500*/  FMUL.FTZ R13, R233, R13 ;  /* 0x0000000de90d7220 */ /* 0x000fe40000410000 */
[----:B------:R-:W-:Y:S02]  /*7510*/  FMUL.FTZ R4, R4, c[0x0][0x2ec] ;  /* 0x0000bb0004047a20 */ /* 0x000fe40000410000 */
[----:B------:R-:W-:Y:S02]  /*7520*/  FMUL.FTZ R233, R8, R6 ;  /* 0x0000000608e97220 */ /* 0x000fe40000410000 */
[----:B------:R-:W-:Y:S02]  /*7530*/  FFMA.FTZ R6, -R186, R186, 1 ;  /* 0x3f800000ba067423 */ /* 0x000fe400000101ba */
[----:B------:R-:W-:Y:S02]  /*7540*/  FMUL.FTZ R5, R5, c[0x0][0x2ec] ;  /* 0x0000bb0005057a20 */ /* 0x000fe40000410000 */
[----:B------:R-:W-:Y:S02]  /*7550*/  FADD.FTZ R38, -R110, R38 ;  /* 0x000000266e267221 */ /* 0x000fe40000010100 */
[----:B------:R-:W-:Y:S02]  /*7560*/  FMUL.FTZ R37, R96, R37 ;  /* 0x0000002560257220 */ /* 0x000fe40000410000 */
[----:B------:R-:W-:Y:S01]  /*7570*/  FADD.FTZ R7, -R110, R7 ;  /* 0x000000076e077221 */ /* 0x000fe20000010100 */
[----:B------:R1:W5:Y:S01]  /*7580*/  LDL.LU R96, [R1+0x100] ;  /* 0x0001000001607983 */ /* 0x0003620000300800 */
[----:B------:R-:W-:Y:S02]  /*7590*/  FMUL.FTZ R12, R250, R12 ;  /* 0x0000000cfa0c7220 */ /* 0x000fe40000410000 */
[----:B------:R-:W-:Y:S02]  /*75a0*/  FMUL.FTZ R14, R231, R14 ;  /* 0x0000000ee70e7220 */ /* 0x000fe40000410000 */
        /* <DEDUP_REMOVED lines=10> */
[----:B------:R-:W-:Y:S02]  /*7650*/  FMUL.FTZ R4, R4, c[0x0][0x2ec] ;  /* 0x0000bb0004047a20 */ /* 0x000fe40000410000 */
[----:B------:R-:W-:Y:S02]  /*7660*/  FMUL.FTZ R186, R12, R6 ;  /* 0x000000060cba7220 */ /* 0x000fe40000410000 */
[----:B------:R-:W-:Y:S02]  /*7670*/  FFMA.FTZ R6, -R182, R182, 1 ;  /* 0x3f800000b6067423 */ /* 0x000fe400000101b6 */
[----:B------:R-:W-:Y:S02]  /*7680*/  FMUL.FTZ R5, R5, c[0x0][0x2ec] ;  /* 0x0000bb0005057a20 */ /* 0x000fe40000410000 */
[----:B------:R-:W-:Y:S02]  /*7690*/  FMUL.FTZ R39, R94, R39 ;  /* 0x000000275e277220 */ /* 0x000fe40000410000 */
[----:B------:R-:W-:Y:S01]  /*76a0*/  FADD.FTZ R40, -R109, R40 ;  /* 0x000000286d287221 */ /* 0x000fe20000010100 */
[----:B------:R1:W5:Y:S01]  /*76b0*/  LDL.LU R94, [R1+0xf8] ;  /* 0x0000f800015e7983 */ /* 0x0003620000300800 */
[----:B------:R-:W-:Y:S02]  /*76c0*/  FADD.FTZ R11, -R108, R11 ;  /* 0x0000000b6c0b7221 */ /* 0x000fe40000010100 */
[----:B------:R-:W-:Y:S02]  /*76d0*/  FMUL.FTZ R242, R7, R0 ;  /* 0x0000000007f27220 */ /* 0x000fe40000410000 */
[----:B------:R-:W-:Y:S02]  /*76e0*/  FFMA.FTZ R0, -R169, R169, 1 ;  /* 0x3f800000a9007423 */ /* 0x000fe400000101a9 */
        /* <DEDUP_REMOVED lines=12> */
[----:B------:R-:W-:Y:S02]  /*77b0*/  FMUL.FTZ R4, R4, c[0x0][0x2ec] ;  /* 0x0000bb0004047a20 */ /* 0x000fe40000410000 */
[----:B------:R-:W-:Y:S02]  /*77c0*/  FMUL.FTZ R173, R16, R6 ;  /* 0x0000000610ad7220 */ /* 0x000fe40000410000 */
[----:B------:R-:W-:Y:S02]  /*77d0*/  FFMA.FTZ R6, -R193, R193, 1 ;  /* 0x3f800000c1067423 */ /* 0x000fe400000101c1 */
[----:B------:R-:W-:Y:S02]  /*77e0*/  FMUL.FTZ R5, R5, c[0x0][0x2ec] ;  /* 0x0000bb0005057a20 */ /* 0x000fe40000410000 */
[----:B------:R-:W-:Y:S02]  /*77f0*/  FADD.FTZ R42, -R108, R42 ;  /* 0x0000002a6c2a7221 */ /* 0x000fe40000010100 */
[----:B------:R-:W-:Y:S02]  /*7800*/  FMUL.FTZ R41, R92, R41 ;  /* 0x000000295c297220 */ /* 0x000fe40000410000 */
[----:B------:R-:W-:Y:S01]  /*7810*/  FMUL.FTZ R15, R230, R15 ;  /* 0x0000000fe60f7220 */ /* 0x000fe20000410000 */
[----:B------:R1:W5:Y:S01]  /*7820*/  LDL.LU R92, [R1+0xf0] ;  /* 0x0000f000015c7983 */ /* 0x0003620000300800 */
[----:B------:R-:W-:Y:S02]  /*7830*/  FMUL.FTZ R230, R11, R0 ;  /* 0x000000000be67220 */ /* 0x000fe40000410000 */
[----:B------:R-:W-:Y:S02]  /*7840*/  FFMA.FTZ R0, -R171, R171, 1 ;  /* 0x3f800000ab007423 */ /* 0x000fe400000101ab */
[----:B------:R-:W-:Y:S02]  /*7850*/  FADD.FTZ R22, -R110, R22 ;  /* 0x000000166e167221 */ /* 0x000fe40000010100 */
[----:B------:R-:W-:Y:S02]  /*7860*/  FMUL.FTZ R171, R18, R4 ;  /* 0x0000000412ab7220 */ /* 0x000fe40000410000 */
        /* <DEDUP_REMOVED lines=9> */
[----:B------:R-:W-:Y:S02]  /*7900*/  FMUL.FTZ R4, R4, c[0x0][0x2ec] ;  /* 0x0000bb0004047a20 */ /* 0x000fe40000410000 */
        /* <DEDUP_REMOVED lines=8> */
[----:B------:R-:W-:Y:S02]  /*7990*/  FMUL.FTZ R167, R22, R4 ;  /* 0x0000000416a77220 */ /* 0x000fe40000410000 */
        /* <DEDUP_REMOVED lines=37> */
[----:B------:R-:W-:Y:S01]  /*7bf0*/  FFMA.FTZ R4, -R185, R185, 1 ;  /* 0x3f800000b9047423 */ /* 0x000fe200000101b9 */
[----:B------:R1:W5:Y:S01]  /*7c00*/  LDL.LU R85, [R1+0xd4] ;  /* 0x0000d40001557983 */ /* 0x0003620000300800 */
[----:B------:R-:W-:Y:S02]  /*7c10*/  FMUL.FTZ R0, R0, c[0x0][0x2ec] ;  /* 0x0000bb0000007a20 */ /* 0x000fe40000410000 */
[----:B------:R-:W-:Y:S02]  /*7c20*/  FMUL.FTZ R18, R32, R6 ;  /* 0x0000000620127220 */ /* 0x000fe40000410000 */
[----:B------:R-:W-:Y:S02]  /*7c30*/  FFMA.FTZ R6, -R201, R201, 1 ;  /* 0x3f800000c9067423 */ /* 0x000fe400000101c9 */
[----:B------:R-:W-:Y:S02]  /*7c40*/  FMUL.FTZ R5, R5, c[0x0][0x2ec] ;  /* 0x0000bb0005057a20 */ /* 0x000fe40000410000 */
        /* <DEDUP_REMOVED lines=17> */
[----:B------:R-:W-:Y:S02]  /*7d60*/  FMUL.FTZ R5, R5, c[0x0][0x2ec] ;  /* 0x0000bb0005057a20 */ /* 0x000fe40000410000 */
[----:B------:R-:W-:Y:S02]  /*7d70*/  FMUL.FTZ R51, R82, R51 ;  /* 0x0000003352337220 */ /* 0x000fe40000410000 */
[----:B------:R-:W-:Y:S01]  /*7d80*/  FADD.FTZ R52, -R111, R52 ;  /* 0x000000346f347221 */ /* 0x000fe20000010100 */
[----:B------:R1:W5:Y:S01]  /*7d90*/  LDL.LU R82, [R1+0xc8] ;  /* 0x0000c80001527983 */ /* 0x0003620000300800 */
[----:B------:R-:W-:Y:S02]  /*7da0*/  FMUL.FTZ R4, R4, c[0x0][0x2ec] ;  /* 0x0000bb0004047a20 */ /* 0x000fe40000410000 */
        /* <DEDUP_REMOVED lines=22> */
[----:B------:R-:W-:Y:S02]  /*7f10*/  FADD.FTZ R55, -R110, R55 ;  /* 0x000000376e377221 */ /* 0x000fe40000010100 */
[----:B------:R-:W-:Y:S02]  /*7f20*/  FMUL.FTZ R45, R79, R54 ;  /* 0x000000364f2d7220 */ /* 0x000fe40000410000 */
[----:B------:R-:W-:Y:S01]  /*7f30*/  FMUL.FTZ R17, R34, R4 ;  /* 0x0000000422117220 */ /* 0x000fe20000410000 */
[----:B------:R1:W5:Y:S01]  /*7f40*/  LDL.LU R79, [R1+0xbc] ;  /* 0x0000bc00014f7983 */ /* 0x0003620000300800 */
[----:B------:R-:W-:Y:S02]  /*7f50*/  FFMA.FTZ R4, -R198, R198, 1 ;  /* 0x3f800000c6047423 */ /* 0x000fe400000101c6 */
[----:B------:R-:W-:Y:S02]  /*7f60*/  FMUL.FTZ R0, R0, c[0x0][0x2ec] ;  /* 0x0000bb0000007a20 */ /* 0x000fe40000410000 */
[----:B------:R-:W-:Y:S02]  /*7f70*/  FMUL.FTZ R104, R44, R6 ;  /* 0x000000062c687220 */ /* 0x000fe40000410000 */
[----:B------:R-:W-:Y:S02]  /*7f80*/  FMUL.FTZ R44, R78, R55 ;  /* 0x000000374e2c7220 */ /* 0x000fe40000410000 */
[----:B------:R-:W-:Y:S01]  /*7f90*/  FADD.FTZ R56, -R109, R56 ;  /* 0x000000386d387221 */ /* 0x000fe20000010100 */
[----:B------:R1:W5:Y:S01]  /*7fa0*/  LDL.LU R78, [R1+0xb8] ;  /* 0x0000b800014e7983 */ /* 0x0003620000300800 */
        /* <DEDUP_REMOVED lines=9> */
[----:B------:R-:W-:Y:S02]  /*8040*/  FADD.FTZ R58, -R108, R58 ;  /* 0x0000003a6c3a7221 */ /* 0x000fe40000010100 */
[----:B------:R-:W-:Y:S02]  /*8050*/  FMUL.FTZ R40, R76, R57 ;  /* 0x000000394c287220 */ /* 0x000fe40000410000 */
[----:B------:R-:W-:Y:S01]  /*8060*/  FMUL.FTZ R4, R4, c[0x0][0x2ec] ;  /* 0x0000bb0004047a20 */ /* 0x000fe20000410000 */
[----:B------:R1:W5:Y:S01]  /*8070*/  LDL.LU R76, [R1+0xb0] ;  /* 0x0000b000014c7983 */ /* 0x0003620000300800 */
[----:B------:R-:W-:Y:S02]  /*8080*/  FMUL.FTZ R13, R43, R0 ;  /* 0x000000002b0d7220 */ /* 0x000fe40000410000 */
        /* <DEDUP_REMOVED lines=29> */
[----:B------:R-:W-:Y:S02]  /*8260*/  FFMA.FTZ R4, -R206, R206, 1 ;  /* 0x3f800000ce047423 */ /* 0x000fe400000101ce */
[----:B------:R-:W-:Y:S01]  /*8270*/  FFMA.FTZ R0, -R205, R205, 1 ;  /* 0x3f800000cd007423 */ /* 0x000fe200000101cd */
[----:B------:R1:W5:Y:S01]  /*8280*/  LDL.LU R2, [R1+0x88] ;  /* 0x0000880001027983 */ /* 0x0003620000300800 */
[----:B------:R-:W-:Y:S02]  /*8290*/  FMUL.FTZ R4, R4, c[0x0][0x2ec] ;  /* 0x0000bb0004047a20 */ /* 0x000fe40000410000 */
[----:B------:R-:W-:Y:S01]  /*82a0*/  FMUL.FTZ R0, R0, c[0x0][0x2ec] ;  /* 0x0000bb0000007a20 */ /* 0x000fe20000410000 */
[----:B------:R1:W5:Y:S01]  /*82b0*/  LDL.64 R60, [R1+0x10] ;  /* 0x00001000013c7983 */ /* 0x0003620000100a00 */
        /* <DEDUP_REMOVED lines=63> */
[----:B-1----:R-:W2:Y:S01]  /*86b0*/  LDL.LU R25, [R1+0x8] ;  /* 0x0000080001197983 */ /* 0x002ea20000300800 */
[----:B------:R-:W-:Y:S01]  /*86c0*/  IMAD.MOV.U32 R24, RZ, RZ, c[0x0][0x190] ;  /* 0x00006400ff187624 */ /* 0x000fe200078e00ff */
        /* <DEDUP_REMOVED lines=13> */
[----:B------:R1:W-:Y:S03]  /*87a0*/  @P2 STS [R163], RZ ;  /* 0x000000ffa3002388 */ /* 0x0003e60000000800 */
[----:B------:R-:W-:Y:S01]  /*87b0*/  @!P2 LEA.HI.X R5, R24, R249, R5, 0x7, P0 ;  /* 0x000000f91805a211 */ /* 0x000fe200000f3c05 */
[----:B------:R1:W-:Y:S04]  /*87c0*/  @P2 STS [R163+0x4], RZ ;  /* 0x000004ffa3002388 */ /* 0x0003e80000000800 */
[----:B------:R1:W-:Y:S04]  /*87d0*/  @P2 STS [R163+0x8], RZ ;  /* 0x000008ffa3002388 */ /* 0x0003e80000000800 */
[----:B------:R1:W-:Y:S01]  /*87e0*/  @P2 STS [R163+0xc], RZ ;  /* 0x00000cffa3002388 */ /* 0x0003e20000000800 */
[----:B--2---:R-:W-:Y:S05]  /*87f0*/  IADD3 R25, R25, UR4, RZ ;  /* 0x0000000419197c10 */ /* 0x004fea000fffe0ff */
        /* <DEDUP_REMOVED lines=12> */
[----:B------:R1:W-:Y:S04]  /*88c0*/  STL [R1+0x8], R25 ;  /* 0x0000081901007387 */ /* 0x0003e80000100800 */
[----:B------:R-:W0:Y:S02]  /*88d0*/  LDGDEPBAR ;  /* 0x00000000000079af */ /* 0x000e240000000000 */
.L_x_500:
[----:B-1----:R-:W-:Y:S01]  /*88e0*/  F2FP.BF16.PACK_AB R32, R244, R245 ;  /* 0x000000f5f420723e */ /* 0x002fe200000010ff */
        /* <DEDUP_REMOVED lines=148> */
.L_x_501:
[----:B------:R-:W2:Y:S01]  /*9230*/  LDL R62, [R1+0x2c] ;  /* 0x00002c00013e7983 */ /* 0x000ea20000100800 */
[----:B------:R-:W-:Y:S02]  /*9240*/  ULOP3.LUT UR4, UR8, 0x1, URZ, 0xc0, !UPT ;  /* 0x0000000108047892 */ /* 0x000fe4000f8ec03f */
[----:B------:R-:W-:Y:S01]  /*9250*/  UISETP.GT.AND UP2, UPT, UR8, UR20, UPT ;  /* 0x000000140800728c */ /* 0x000fe2000bf44270 */
[----:B------:R-:W3:Y:S01]  /*9260*/  LDL R57, [R1+0x40] ;  /* 0x0000400001397983 */ /* 0x000ee20000100800 */
[----:B------:R-:W-:Y:S02]  /*9270*/  UISETP.NE.U32.AND UP0, UPT, UR4, 0x1, UPT ;  /* 0x000000010400788c */ /* 0x000fe4000bf05070 */
[----:B------:R-:W-:Y:S01]  /*9280*/  UIADD3 UR4, UR8, -0x1, URZ ;  /* 0xffffffff08047890 */ /* 0x000fe2000fffe03f */
[----:B------:R-:W4:Y:S04]  /*9290*/  LDL.LU.64 R58, [R1] ;  /* 0x00000000013a7983 */ /* 0x000f280000300a00 */
[----:B------:R1:W5:Y:S02]  /*92a0*/  LDL R56, [R1+0x20] ;  /* 0x0000200001387983 */ /* 0x0003640000100800 */
[----:B------:R-:W-:Y:S02]  /*92b0*/  UMOV UR8, UR4 ;  /* 0x0000000400087c82 */ /* 0x000fe40008000000 */
[----:B------:R1:W5:Y:S04]  /*92c0*/  LDL R55, [R1+0x24] ;  /* 0x0000240001377983 */ /* 0x0003680000100800 */
[----:B------:R1:W5:Y:S04]  /*92d0*/  LDL R54, [R1+0x18] ;  /* 0x0000180001367983 */ /* 0x0003680000100800 */
[----:B------:R1:W5:Y:S04]  /*92e0*/  LDL R53, [R1+0x1c] ;  /* 0x00001c0001357983 */ /* 0x0003680000100800 */
        /* <DEDUP_REMOVED lines=64> */
[----:B------:R-:W-:Y:S01]  /*96f0*/  @P1 IADD3 R20, P2, R62, UR17, RZ ;  /* 0x000000113e141c10 */ /* 0x000fe2000ff5e0ff */
[----:B------:R-:W-:Y:S01]  /*9700*/  IMAD.U32 R23, RZ, RZ, UR34 ;  /* 0x00000022ff177e24 */ /* 0x000fe2000f8e00ff */
[----:B------:R-:W-:Y:S01]  /*9710*/  @UP3 UIADD3 UR17, UP1, UR17, -0x200, URZ ;  /* 0xfffffe0011113890 */ /* 0x000fe2000ff3e03f */
[C---:B-1----:R-:W-:Y:S04]  /*9720*/  HMMA.16816.F32.BF16 R8, R32.reuse, R28, R8 ;  /* 0x0000001c2008723c */ /* 0x042fe80000041808 */
[----:B----4-:R-:W-:Y:S01]  /*9730*/  LEA R181, P0, R21, R58, 0x2 ;  /* 0x0000003a15b57211 */ /* 0x010fe200078010ff */
[----:B------:R-:W-:Y:S01]  /*9740*/  IMAD.U32 R58, RZ, RZ, UR27 ;  /* 0x0000001bff3a7e24 */ /* 0x000fe2000f8e00ff */
[----:B---3--:R-:W-:Y:S01]  /*9750*/  @P1 IADD3.X R21, R57, UR16, RZ, P2, !PT ;  /* 0x0000001039151c10 */ /* 0x008fe200097fe4ff */
[----:B------:R-:W-:Y:S01]  /*9760*/  IMAD.U32 R28, RZ, RZ, UR25 ;  /* 0x00000019ff1c7e24 */ /* 0x000fe2000f8e00ff */
[-C--:B------:R-:W-:Y:S01]  /*9770*/  HMMA.16816.F32.BF16 R12, R32, R30.reuse, R12 ;  /* 0x0000001e200c723c */ /* 0x080fe2000004180c */
[----:B------:R-:W-:Y:S01]  /*9780*/  IMAD.U32 R57, RZ, RZ, UR26 ;  /* 0x0000001aff397e24 */ /* 0x000fe2000f8e00ff */
[----:B------:R-:W-:Y:S01]  /*9790*/  @UP3 UIADD3.X UR16, UR16, -0x1, URZ, UP1, !UPT ;  /* 0xffffffff10103890 */ /* 0x000fe20008ffe43f */
[----:B-----5:R1:W2:Y:S01]  /*97a0*/  @P1 LDG.E R56, [R20.64] ;  /* 0x0000000c14381981 */ /* 0x0202a2000c1e1900 */
[----:B------:R-:W-:Y:S01]  /*97b0*/  LEA.HI.X.SX32 R165, R0, R59, 0x2, P0 ;  /* 0x0000003b00a57211 */ /* 0x000fe200000f16ff */
[----:B------:R-:W-:Y:S02]  /*97c0*/  IMAD.U32 R0, RZ, RZ, UR36 ;  /* 0x00000024ff007e24 */ /* 0x000fe4000f8e00ff */
[----:B------:R1:W3:Y:S01]  /*97d0*/  @P1 LDG.E R55, [R20.64+0x20] ;  /* 0x0000200c14371981 */ /* 0x0002e2000c1e1900 */
[----:B------:R-:W-:Y:S01]  /*97e0*/  HMMA.16816.F32.BF16 R16, R24, R30, R16 ;  /* 0x0000001e1810723c */ /* 0x000fe20000041810 */
[----:B------:R-:W-:Y:S02]  /*97f0*/  IMAD.U32 R34, RZ, RZ, UR28 ;  /* 0x0000001cff227e24 */ /* 0x000fe4000f8e00ff */
[----:B------:R1:W4:Y:S01]  /*9800*/  @P1 LDG.E R54, [R20.64+0x100] ;  /* 0x0001000c14361981 */ /* 0x000322000c1e1900 */
[----:B------:R-:W-:Y:S02]  /*9810*/  IMAD.U32 R35, RZ, RZ, UR29 ;  /* 0x0000001dff237e24 */ /* 0x000fe4000f8e00ff */
[----:B------:R-:W-:Y:S01]  /*9820*/  IMAD.U32 R32, RZ, RZ, UR27 ;  /* 0x0000001bff207e24 */ /* 0x000fe2000f8e00ff */
[----:B------:R1:W5:Y:S01]  /*9830*/  @P1 LDG.E R53, [R20.64+0x120] ;  /* 0x0001200c14351981 */ /* 0x000362000c1e1900 */
        /* <DEDUP_REMOVED lines=44> */
[----:B----4-:R3:W-:Y:S04]  /*9b00*/  @P1 STL [R1+0x18], R54 ;  /* 0x0000183601001387 */ /* 0x0107e80000100800 */
        /* <DEDUP_REMOVED lines=17> */
[----:B------:R-:W-:Y:S01]  /*9c20*/  PLOP3.LUT P1, PT, PT, PT, UP0, 0x80, 0x0 ;  /* 0x000000000000781c */ /* 0x000fe20003f2f008 */
[----:B------:R-:W-:Y:S01]  /*9c30*/  RED.E.ADD.F32.FTZ.RN.STRONG.GPU [R28.64], R12 ;  /* 0x0000000c1c00798e */ /* 0x000fe2000c10e78c */
[----:B------:R-:W-:Y:S01]  /*9c40*/  LEA.HI.X.SX32 R23, R53, R21, 0x2, P0 ;  /* 0x0000001535177211 */ /* 0x000fe200000f16ff */
[----:B------:R-:W-:Y:S01]  /*9c50*/  @UP3 UIADD3 UR19, UP0, UR19, -0x200, URZ ;  /* 0xfffffe0013133890 */ /* 0x000fe2000ff1e03f */
[----:B------:R-:W-:Y:S01]  /*9c60*/  PLOP3.LUT P0, PT, PT, PT, UP2, 0x80, 0x0 ;  /* 0x000000000000781c */ /* 0x000fe20003f0f028 */
[----:B------:R-:W1:Y:S02]  /*9c70*/  LDSM.16.MT88.4 R8, [R3] ;  /* 0x000000000308783b */ /* 0x000e640000004200 */
[----:B------:R-:W-:Y:S02]  /*9c80*/  @UP3 UIADD3.X UR18, UR18, -0x1, URZ, UP0, !UPT ;  /* 0xffffffff12123890 */ /* 0x000fe400087fe43f */
[----:B------:R-:W-:Y:S04]  /*9c90*/  RED.E.ADD.F32.FTZ.RN.STRONG.GPU [R26.64], R13 ;  /* 0x0000000d1a00798e */ /* 0x000fe8000c10e78c */
[----:B------:R-:W-:Y:S01]  /*9ca0*/  RED.E.ADD.F32.FTZ.RN.STRONG.GPU [R24.64], R14 ;  /* 0x0000000e1800798e */ /* 0x000fe2000c10e78c */
[----:B------:R-:W-:Y:S03]  /*9cb0*/  @P1 IADD3 R0, R3, 0x2000, RZ ;  /* 0x0000200003001810 */ /* 0x000fe60007ffe0ff */
        /* <DEDUP_REMOVED lines=130> */
.L_x_503:
        /* <DEDUP_REMOVED lines=19> */
.L_x_504:
        /* <DEDUP_REMOVED lines=43> */
.L_x_506:
[----:B--2---:R-:W-:Y:S05]  /*a8c0*/  BSYNC B0 ;  /* 0x0000000000007941 */ /* 0x004fea0003800000 */
.L_x_505:
[----:B------:R-:W-:Y:S01]  /*a8d0*/  IADD3 R3, R0, 0x40, RZ ;  /* 0x0000004000037810 */ /* 0x000fe20007ffe0ff */
[----:B------:R-:W-:Y:S03]  /*a8e0*/  BSSY B0, `(.L_x_507) ;  /* 0x000000e000007945 */ /* 0x000fe60003800000 */
[----:B------:R-:W-:-:S13]  /*a8f0*/  ISETP.GE.OR P1, PT, R3, UR7, P1 ;  /* 0x0000000703007c0c */ /* 0x000fda0008f26670 */
[----:B------:R-:W-:Y:S05]  /*a900*/  @P1 BRA `(.L_x_508) ;  /* 0x000000b000001947 */ /* 0x000fea0003800000 */
[----:B------:R-:W-:Y:S02]  /*a910*/  IADD3 R3, P0, R0, 0x40, RZ ;  /* 0x0000004000037810 */ /* 0x000fe40007f1e0ff */
[----:B------:R-:W-:-:S03]  /*a920*/  MOV R7, R12 ;  /* 0x0000000c00077202 */ /* 0x000fc60000000f00 */
[----:B------:R-:W-:-:S04]  /*a930*/  IMAD.X R6, RZ, RZ, R14, P0 ;  /* 0x000000ffff067224 */ /* 0x000fc800000e060e */
[----:B------:R-:W-:Y:S02]  /*a940*/  IMAD R9, R6, c[0x0][0x3a0], RZ ;  /* 0x0000e80006097a24 */ /* 0x000fe400078e02ff */
[----:B------:R-:W-:-:S04]  /*a950*/  IMAD.MOV.U32 R6, RZ, RZ, R8 ;  /* 0x000000ffff067224 */ /* 0x000fc800078e0008 */
[----:B------:R-:W-:-:S04]  /*a960*/  IMAD.WIDE.U32 R10, R3, c[0x0][0x3a0], R6 ;  /* 0x0000e800030a7a25 */ /* 0x000fc800078e0006 */
[----:B------:R-:W-:Y:S01]  /*a970*/  IMAD R3, R3, c[0x0][0x3a4], R9 ;  /* 0x0000e90003037a24 */ /* 0x000fe200078e0209 */
[----:B------:R-:W-:-:S04]  /*a980*/  LEA R6, P0, R10, c[0x0][0x340], 0x1 ;  /* 0x0000d0000a067a11 */ /* 0x000fc800078008ff */
[----:B------:R-:W-:-:S04]  /*a990*/  IADD3 R3, R3, R11, RZ ;  /* 0x0000000b03037210 */ /* 0x000fc80007ffe0ff */
[----:B------:R-:W-:-:S05]  /*a9a0*/  LEA.HI.X R7, R10, c[0x0][0x344], R3, 0x1, P0 ;  /* 0x0000d1000a077a11 */ /* 0x000fca00000f0c03 */
[----:B---3--:R2:W-:Y:S02]  /*a9b0*/  STG.E.128 [R6.64], R16 ;  /* 0x0000001006007986 */ /* 0x0085e4000c101d0c */
.L_x_508:
[----:B------:R-:W-:Y:S05]  /*a9c0*/  BSYNC B0 ;  /* 0x0000000000007941 */ /* 0x000fea0003800000 */
.L_x_507:
        /* <DEDUP_REMOVED lines=25> */
.L_x_510:
[----:B------:R-:W-:Y:S05]  /*ab60*/  BSYNC B0 ;  /* 0x0000000000007941 */ /* 0x000fea0003800000 */
.L_x_509:
        /* <DEDUP_REMOVED lines=11> */
.L_x_481:
[----:B------:R-:W-:Y:S05]  /*ac20*/  BSYNC B1 ;  /* 0x0000000000017941 */ /* 0x000fea0003800000 */
.L_x_467:
        /* <DEDUP_REMOVED lines=11> */
.L_x_511:
[----:B------:R-:W-:Y:S05]  /*ace0*/  EXIT ;  /* 0x000000000000794d */ /* 0x000fea0003800000 */
.L_x_513:
        /* <DEDUP_REMOVED lines=9> */
.L_x_1337:


//--------------------- .text._ZN5flash44flash_bwd_dq_dk_dv_loop_seqk_parallel_kernelI23Flash_bwd_kernel_traitsILi32ELi128ELi128ELi8ELi4ELi4ELi4ELb1ELb0EN7cutlass10bfloat16_tE19Flash_kernel_traitsILi32ELi128ELi128ELi8ES3_EELb1ELb0ELb0ELb0ELb1ELb1ELb0EEEvNS_16Flash_bwd_paramsE --------------------------
	.section	.text._ZN5flash44flash_bwd_dq_dk_dv_loop_seqk_parallel_kernelI23Flash_bwd_kernel_traitsILi32ELi128ELi128ELi8ELi4ELi4ELi4ELb1ELb0EN7cutlass10bfloat16_tE19Flash_kernel_traitsILi32ELi128ELi128ELi8ES3_EELb1ELb0ELb0ELb0ELb1ELb1ELb0EEEvNS_16Flash_bwd_paramsE,"ax",@progbits
	.sectioninfo	@"SHI_REGISTERS=255"
	.align	128
        .global         _ZN5flash44flash_bwd_dq_dk_dv_loop_seqk_parallel_kernelI23Flash_bwd_kernel_traitsILi32ELi128ELi128ELi8ELi4ELi4ELi4ELb1ELb0EN7cutlass10bfloat16_tE19Flash_kernel_traitsILi32ELi128ELi128ELi8ES3_EELb1ELb0ELb0ELb0ELb1ELb1ELb0EEEvNS_16Flash_bwd_paramsE
        .type           _ZN5flash44flash_bwd_dq_dk_dv_loop_seqk_parallel_kernelI23Flash_bwd_kernel_traitsILi32ELi128ELi128ELi8ELi4ELi4ELi4ELb1ELb0EN7cutlass10bfloat16_tE19Flash_kernel_traitsILi32ELi128ELi128ELi8ES3_EELb1ELb0ELb0ELb0ELb1ELb1ELb0EEEvNS_16Flash_bwd_paramsE,@function
        .size           _ZN5flash44flash_bwd_dq_dk_dv_loop_seqk_parallel_kernelI23Flash_bwd_kernel_traitsILi32ELi128ELi128ELi8ELi4ELi4ELi4ELb1ELb0EN7cutlass10bfloat16_tE19Flash_kernel_traitsILi32ELi128ELi128ELi8ES3_EELb1ELb0ELb0ELb0ELb1ELb1ELb0EEEvNS_16Flash_bwd_paramsE,(.L_x_1338 - _ZN5flash44flash_bwd_dq_dk_dv_loop_seqk_parallel_kernelI23Flash_bwd_kernel_traitsILi32ELi128ELi128ELi8ELi4ELi4ELi4ELb1ELb0EN7cutlass10bfloat16_tE19Flash_kernel_traitsILi32ELi128ELi128ELi8ES3_EELb1ELb0ELb0ELb0ELb1ELb1ELb0EEEvNS_16Flash_bwd_paramsE)
        .other          _ZN5flash44flash_bwd_dq_dk_dv_loop_seqk_parallel_kernelI23Flash_bwd_kernel_traitsILi32ELi128ELi128ELi8ELi4ELi4ELi4ELb1ELb0EN7cutlass10bfloat16_tE19Flash_kernel_traitsILi32ELi128ELi128ELi8ES3_EELb1ELb0ELb0ELb0ELb1ELb1ELb0EEEvNS_16Flash_bwd_paramsE,@"STO_CUDA_ENTRY STV_DEFAULT"
_ZN5flash44flash_bwd_dq_dk_dv_loop_seqk_parallel_kernelI23Flash_bwd_kernel_traitsILi32ELi128ELi128ELi8ELi4ELi4ELi4ELb1ELb0EN7cutlass10bfloat16_tE19Flash_kernel_traitsILi32ELi128ELi128ELi8ES3_EELb1ELb0ELb0ELb0ELb1ELb1ELb0EEEvNS_16Flash_bwd_paramsE:
.text._ZN5flash44flash_bwd_dq_dk_dv_loop_seqk_parallel_kernelI23Flash_bwd_kernel_traitsILi32ELi128ELi128ELi8ELi4ELi4ELi4ELb1ELb0EN7cutlass10bfloat16_tE19Flash_kernel_traitsILi32ELi128ELi128ELi8ES3_EELb1ELb0ELb0ELb0ELb1ELb1ELb0EEEvNS_16Flash_bwd_paramsE:
        /* <DEDUP_REMOVED lines=20> */
[----:B------:R-:W-:Y:S02]  /*0140*/  ULDC UR55, c[0x0][0x224] ;  /* 0x0000890000377ab9 */ /* 0x000fe40000000800 */
[----:B------:R-:W-:Y:S02]  /*0150*/  UIMAD UR56, UR4, UR5, UR56 ;  /* 0x00000005043872a4 */ /* 0x000fe4000f8e0238 */
[----:B------:R-:W-:Y:S02]  /*0160*/  UIADD3 UR55, UR4, UR55, URZ ;  /* 0x0000003704377290 */ /* 0x000fe4000fffe03f */
[----:B------:R-:W-:Y:S02]  /*0170*/  USHF.R.S32.HI UR4, URZ, 0x1f, UR46 ;  /* 0x0000001f3f047899 */ /* 0x000fe4000801142e */
[----:B------:R-:W-:Y:S01]  /*0180*/  USHF.L.U32 UR52, UR51, 0x7, URZ ;  /* 0x0000000733347899 */ /* 0x000fe2000800063f */
[----:B-1----:R-:W-:Y:S01]  /*0190*/  SHF.R.S32.HI R7, RZ, 0x1f, R8 ;  /* 0x0000001fff077819 */ /* 0x002fe20000011408 */
[----:B------:R-:W-:-:S02]  /*01a0*/  UIMAD.WIDE.U32 UR46, UR46, UR53, URZ ;  /* 0x000000352e2e72a5 */ /* 0x000fc4000f8e003f */
[----:B------:R-:W-:Y:S01]  /*01b0*/  UMOV UR60, 0x4 ;  /* 0x00000004003c7882 */ /* 0x000fe20000000000 */
[CC--:B------:R-:W-:Y:S01]  /*01c0*/  LEA.HI R3, R7.reuse, R8.reuse, RZ, 0x2 ;  /* 0x0000000807037211 */ /* 0x0c0fe200078f10ff */
[----:B------:R-:W-:Y:S01]  /*01d0*/  ULDC UR61, c[0x0][0x1c0] ;  /* 0x00007000003d7ab9 */ /* 0x000fe20000000800 */
[----:B------:R-:W-:Y:S01]  /*01e0*/  LEA.HI R11, R7, R8, RZ, 0x3 ;  /* 0x00000008070b7211 */ /* 0x000fe200078f18ff */
[----:B------:R-:W-:Y:S01]  /*01f0*/  UMOV UR49, 0xffffe000 ;  /* 0xffffe00000317882 */ /* 0x000fe20000000000 */
[--C-:B------:R-:W-:Y:S01]  /*0200*/  SHF.R.S32.HI R2, RZ, 0x2, R3.reuse ;  /* 0x00000002ff027819 */ /* 0x100fe20000011403 */
[----:B------:R-:W-:Y:S01]  /*0210*/  UIMAD UR53, UR4, UR53, URZ ;  /* 0x00000035043572a4 */ /* 0x000fe2000f8e023f */
[----:B------:R-:W-:Y:S01]  /*0220*/  SHF.R.S32.HI R13, RZ, 0x1f, R3 ;  /* 0x0000001fff0d7819 */ /* 0x000fe20000011403 */
[----:B------:R-:W-:Y:S01]  /*0230*/  USHF.L.U32 UR29, UR51, 0x3, URZ ;  /* 0x00000003331d7899 */ /* 0x000fe2000800063f */
[C---:B------:R-:W-:Y:S01]  /*0240*/  LOP3.LUT R9, R3.reuse, 0xfffffffc, RZ, 0xc0, !PT ;  /* 0xfffffffc03097812 */ /* 0x040fe200078ec0ff */
[----:B------:R-:W-:Y:S01]  /*0250*/  USHF.L.U32 UR28, UR51, 0x4, URZ ;  /* 0x00000004331c7899 */ /* 0x000fe2000800063f */
[-C--:B------:R-:W-:Y:S01]  /*0260*/  LEA.HI R3, R3, R2.reuse, RZ, 0x1 ;  /* 0x0000000203037211 */ /* 0x080fe200078f08ff */
[----:B------:R-:W-:Y:S01]  /*0270*/  UIMAD UR27, UR51, 0x18, URZ ;  /* 0x00000018331b78a4 */ /* 0x000fe2000f8e023f */
[----:B------:R-:W-:Y:S01]  /*0280*/  LEA.HI R13, R13, R2, RZ, 0x3 ;  /* 0x000000020d0d7211 */ /* 0x000fe200078f18ff */
[----:B------:R-:W-:Y:S01]  /*0290*/  IMAD.IADD R9, R8, 0x1, -R9 ;  /* 0x0000000108097824 */ /* 0x000fe200078e0a09 */
[CC--:B------:R-:W-:Y:S01]  /*02a0*/  LEA.HI R15, R7.reuse, R8.reuse, RZ, 0x5 ;  /* 0x00000008070f7211 */ /* 0x0c0fe200078f28ff */
[----:B------:R-:W-:Y:S01]  /*02b0*/  USHF.L.U32 UR26, UR51, 0x5, URZ ;  /* 0x00000005331a7899 */ /* 0x000fe2000800063f */
[-C--:B------:R-:W-:Y:S01]  /*02c0*/  LEA.HI R0, R7, R8.reuse, RZ, 0x4 ;  /* 0x0000000807007211 */ /* 0x080fe200078f20ff */
[----:B------:R-:W-:Y:S01]  /*02d0*/  UIMAD UR25, UR51, 0x28, URZ ;  /* 0x00000028331978a4 */ /* 0x000fe2000f8e023f */
[----:B------:R-:W-:Y:S01]  /*02e0*/  LOP3.LUT R3, R3, 0x7fffffe, RZ, 0xc0, !PT ;  /* 0x07fffffe03037812 */ /* 0x000fe200078ec0ff */
[----:B------:R-:W-:Y:S01]  /*02f0*/  UIMAD UR24, UR51, 0x30, URZ ;  /* 0x00000030331878a4 */ /* 0x000fe2000f8e023f */
[----:B------:R-:W-:Y:S01]  /*0300*/  LOP3.LUT R13, R13, 0xfffffff8, RZ, 0xc0, !PT ;  /* 0xfffffff80d0d7812 */ /* 0x000fe200078ec0ff */
[----:B------:R-:W-:Y:S01]  /*0310*/  UIMAD UR23, UR51, 0x38, URZ ;  /* 0x00000038331778a4 */ /* 0x000fe2000f8e023f */
[----:B------:R-:W-:Y:S01]  /*0320*/  SHF.R.S32.HI R4, RZ, 0x3, R11 ;  /* 0x00000003ff047819 */ /* 0x000fe2000001140b */
[C---:B------:R-:W-:Y:S01]  /*0330*/  IMAD.IADD R3, R2.reuse, 0x1, -R3 ;  /* 0x0000000102037824 */ /* 0x040fe200078e0a03 */
[----:B------:R-:W-:Y:S01]  /*0340*/  LEA.HI R5, R7, R8, RZ, 0x7 ;  /* 0x0000000807057211 */ /* 0x000fe200078f38ff */
[----:B------:R-:W-:Y:S01]  /*0350*/  IMAD.IADD R13, R2, 0x1, -R13 ;  /* 0x00000001020d7824 */ /* 0x000fe200078e0a0d */
[----:B------:R-:W-:Y:S01]  /*0360*/  LOP3.LUT R21, R15, 0xffffffe0, RZ, 0xc0, !PT ;  /* 0xffffffe00f157812 */ /* 0x000fe200078ec0ff */
[----:B------:R-:W-:Y:S01]  /*0370*/  IMAD.SHL.U32 R4, R4, 0x40, RZ ;  /* 0x0000004004047824 */ /* 0x000fe200078e00ff */
[----:B------:R-:W-:Y:S01]  /*0380*/  LOP3.LUT R7, R0, 0xfffffff0, RZ, 0xc0, !PT ;  /* 0xfffffff000077812 */ /* 0x000fe200078ec0ff */
[----:B------:R-:W-:Y:S01]  /*0390*/  USHF.L.U32 UR22, UR51, 0x6, URZ ;  /* 0x0000000633167899 */ /* 0x000fe2000800063f */
[----:B------:R-:W-:Y:S01]  /*03a0*/  LOP3.LUT R17, R11, 0xfffffff8, RZ, 0xc0, !PT ;  /* 0xfffffff80b117812 */ /* 0x000fe200078ec0ff */
[C---:B------:R-:W-:Y:S01]  /*03b0*/  IMAD.IADD R21, R8.reuse, 0x1, -R21 ;  /* 0x0000000108157824 */ /* 0x040fe200078e0a15 */
[----:B------:R-:W-:Y:S01]  /*03c0*/  SHF.R.S32.HI R2, RZ, 0x5, R15 ;  /* 0x00000005ff027819 */ /* 0x000fe2000001140f */
[C---:B------:R-:W-:Y:S01]  /*03d0*/  IMAD.IADD R7, R8.reuse, 0x1, -R7 ;  /* 0x0000000108077824 */ /* 0x040fe200078e0a07 */
[----:B------:R-:W-:Y:S01]  /*03e0*/  SHF.R.S32.HI R15, RZ, 0x1f, R15 ;  /* 0x0000001fff0f7819 */ /* 0x000fe2000001140f */
[----:B------:R-:W-:Y:S01]  /*03f0*/  IMAD.IADD R8, R8, 0x1, -R17 ;  /* 0x0000000108087824 */ /* 0x000fe200078e0a11 */
[----:B------:R-:W-:Y:S01]  /*0400*/  LOP3.LUT R4, R4, 0xc0, RZ, 0xc0, !PT ;  /* 0x000000c004047812 */ /* 0x000fe200078ec0ff */
[----:B------:R-:W-:Y:S01]  /*0410*/  IMAD.SHL.U32 R17, R9, 0x8, RZ ;  /* 0x0000000809117824 */ /* 0x000fe200078e00ff */
[----:B------:R-:W-:Y:S01]  /*0420*/  LEA.HI R15, R15, R2, RZ, 0x2 ;  /* 0x000000020f0f7211 */ /* 0x000fe200078f10ff */
[----:B------:R-:W-:Y:S01]  /*0430*/  IMAD R3, R2, 0x8, R3 ;  /* 0x0000000802037824 */ /* 0x000fe200078e0203 */
[----:B------:R-:W-:Y:S01]  /*0440*/  LEA.HI R10, R8, R8, RZ, 0x1 ;  /* 0x00000008080a7211 */ /* 0x000fe200078f08ff */
[----:B------:R-:W-:Y:S01]  /*0450*/  IMAD.SHL.U32 R9, R9, 0x2, RZ ;  /* 0x0000000209097824 */ /* 0x000fe200078e00ff */
[----:B------:R-:W-:Y:S01]  /*0460*/  LOP3.LUT R17, R4, 0x18, R17, 0xf8, !PT ;  /* 0x0000001804117812 */ /* 0x000fe200078ef811 */
[----:B------:R-:W-:Y:S01]  /*0470*/  UIMAD UR21, UR51, 0x48, URZ ;  /* 0x00000048331578a4 */ /* 0x000fe2000f8e023f */
[----:B------:R-:W-:Y:S01]  /*0480*/  SHF.R.U32.HI R4, RZ, 0x3, R4 ;  /* 0x00000003ff047819 */ /* 0x000fe20000011604 */
[----:B------:R-:W-:Y:S01]  /*0490*/  UIMAD UR20, UR51, 0x50, URZ ;  /* 0x00000050331478a4 */ /* 0x000fe2000f8e023f */
[----:B------:R-:W-:Y:S01]  /*04a0*/  LOP3.LUT R15, R15, 0xfffffffc, RZ, 0xc0, !PT ;  /* 0xfffffffc0f0f7812 */ /* 0x000fe200078ec0ff */
[----:B------:R-:W-:Y:S01]  /*04b0*/  UIMAD UR19, UR51, 0x58, URZ ;  /* 0x00000058331378a4 */ /* 0x000fe2000f8e023f */
[----:B------:R-:W-:Y:S01]  /*04c0*/  LOP3.LUT R4, R17, R4, RZ, 0x3c, !PT ;  /* 0x0000000411047212 */ /* 0x000fe200078e3cff */
[----:B------:R-:W-:Y:S01]  /*04d0*/  UIMAD UR18, UR51, 0x60, URZ ;  /* 0x00000060331278a4 */ /* 0x000fe2000f8e023f */
[----:B------:R-:W-:Y:S01]  /*04e0*/  LOP3.LUT R17, R10, 0x3fffffe, RZ, 0xc0, !PT ;  /* 0x03fffffe0a117812 */ /* 0x000fe200078ec0ff */
[----:B------:R-:W-:Y:S01]  /*04f0*/  IMAD.IADD R180, R2, 0x1, -R15 ;  /* 0x0000000102b47824 */ /* 0x000fe200078e0a0f */
[----:B------:R-:W-:Y:S01]  /*0500*/  SHF.R.S32.HI R2, RZ, 0x1f, R7 ;  /* 0x0000001fff027819 */ /* 0x000fe20000011407 */
[----:B------:R-:W-:Y:S01]  /*0510*/  IMAD.U32 R181, R3, 0x20, R4 ;  /* 0x0000002003b57824 */ /* 0x000fe200078e0004 */
[-C--:B------:R-:W-:Y:S01]  /*0520*/  LEA.HI R3, R7, R7.reuse, RZ, 0x1 ;  /* 0x0000000707037211 */ /* 0x080fe200078f08ff */
[----:B------:R-:W-:Y:S01]  /*0530*/  IMAD.IADD R17, R8, 0x1, -R17 ;  /* 0x0000000108117824 */ /* 0x000fe200078e0a11 */
[----:B------:R-:W-:Y:S01]  /*0540*/  LEA.HI R15, R2, R7, RZ, 0x3 ;  /* 0x00000007020f7211 */ /* 0x000fe200078f18ff */
[----:B------:R-:W-:Y:S01]  /*0550*/  IMAD.SHL.U32 R8, R8, 0x40, RZ ;  /* 0x0000004008087824 */ /* 0x000fe200078e00ff */
[----:B------:R-:W-:Y:S01]  /*0560*/  LOP3.LUT R16, R3, 0x7fffffe, RZ, 0xc0, !PT ;  /* 0x07fffffe03107812 */ /* 0x000fe200078ec0ff */
[----:B------:R-:W-:Y:S01]  /*0570*/  IMAD.SHL.U32 R12, R180, 0x400, RZ ;  /* 0x00000400b40c7824 */ /* 0x000fe200078e00ff */
[----:B------:R-:W-:Y:S01]  /*0580*/  LOP3.LUT R2, R15, 0xfffffff8, RZ, 0xc0, !PT ;  /* 0xfffffff80f027812 */ /* 0x000fe200078ec0ff */
[----:B------:R-:W-:Y:S01]  /*0590*/  UIMAD UR17, UR51, 0x68, URZ ;  /* 0x00000068331178a4 */ /* 0x000fe2000f8e023f */
[--C-:B------:R-:W-:Y:S01]  /*05a0*/  SHF.R.S32.HI R4, RZ, 0x1, R3.reuse ;  /* 0x00000001ff047819 */ /* 0x100fe20000011403 */
[C---:B------:R-:W-:Y:S01]  /*05b0*/  IMAD.IADD R16, R7.reuse, 0x1, -R16 ;  /* 0x0000000107107824 */ /* 0x040fe200078e0a10 */
[----:B------:R-:W-:Y:S01]  /*05c0*/  SHF.R.S32.HI R3, RZ, 0x1f, R3 ;  /* 0x0000001fff037819 */ /* 0x000fe20000011403 */
[----:B------:R-:W-:Y:S01]  /*05d0*/  IMAD.IADD R2, R7, 0x1, -R2 ;  /* 0x0000000107027824 */ /* 0x000fe200078e0a02 */
[----:B------:R-:W-:Y:S01]  /*05e0*/  SHF.R.S32.HI R14, RZ, 0x1f, R21 ;  /* 0x0000001fff0e7819 */ /* 0x000fe20000011415 */
[----:B------:R-:W-:Y:S01]  /*05f0*/  UIMAD UR16, UR51, 0x70, URZ ;  /* 0x00000070331078a4 */ /* 0x000fe2000f8e023f */
[----:B------:R-:W-:Y:S01]  /*0600*/  LEA.HI R7, R3, R4, RZ, 0x2 ;  /* 0x0000000403077211 */ /* 0x000fe200078f10ff */
[----:B------:R-:W-:Y:S01]  /*0610*/  UIMAD UR15, UR51, 0x78, URZ ;  /* 0x00000078330f78a4 */ /* 0x000fe2000f8e023f */
[----:B------:R-:W-:Y:S01]  /*0620*/  LOP3.LUT R3, R13, 0x1, RZ, 0xc0, !PT ;  /* 0x000000010d037812 */ /* 0x000fe200078ec0ff */
[----:B------:R-:W-:Y:S01]  /*0630*/  USHF.R.S32.HI UR54, URZ, 0x1f, UR52 ;  /* 0x0000001f3f367899 */ /* 0x000fe20008011434 */
[----:B------:R-:W-:Y:S01]  /*0640*/  LEA.HI R14, R14, R21, RZ, 0x2 ;  /* 0x000000150e0e7211 */ /* 0x000fe200078f10ff */
[----:B------:R-:W-:Y:S01]  /*0650*/  ULDC.64 UR58, c[0x0][0x118] ;  /* 0x00004600003a7ab9 */ /* 0x000fe20000000a00 */
[----:B------:R-:W-:Y:S01]  /*0660*/  ISETP.NE.U32.AND P6, PT, R3, 0x1, PT ;  /* 0x000000010300780c */ /* 0x000fe20003fc5070 */
[----:B------:R-:W-:Y:S01]  /*0670*/  IMAD.SHL.U32 R3, R180, 0x10, RZ ;  /* 0x00000010b4037824 */ /* 0x000fe200078e00ff */
[----:B------:R-:W-:-:S02]  /*0680*/  LEA.HI R6, R13, R13, RZ, 0x1 ;  /* 0x0000000d0d067211 */ /* 0x000fc400078f08ff */
[----:B------:R-:W-:Y:S02]  /*0690*/  SHF.R.S32.HI R19, RZ, 0x4, R0 ;  /* 0x00000004ff137819 */ /* 0x000fe40000011400 */
[----:B------:R-:W-:Y:S02]  /*06a0*/  LOP3.LUT R8, R8, 0x1c0, RZ, 0xc0, !PT ;  /* 0x000001c008087812 */ /* 0x000fe400078ec0ff */
[----:B------:R-:W-:Y:S02]  /*06b0*/  LOP3.LUT R7, R7, 0xfffffffc, RZ, 0xc0, !PT ;  /* 0xfffffffc07077812 */ /* 0x000fe400078ec0ff */
[----:B------:R-:W-:Y:S02]  /*06c0*/  LOP3.LUT R190, R6, 0x3fffffe, RZ, 0xc0, !PT ;  /* 0x03fffffe06be7812 */ /* 0x000fe400078ec0ff */
[----:B------:R-:W-:Y:S01]  /*06d0*/  LEA.HI.SX32 R179, R14, R3, 0x1e ;  /* 0x000000030eb37211 */ /* 0x000fe200078ff2ff */
[----:B------:R-:W-:Y:S01]  /*06e0*/  IMAD.IADD R4, R4, 0x1, -R7 ;  /* 0x0000000104047824 */ /* 0x000fe200078e0a07 */
[----:B------:R-:W-:Y:S01]  /*06f0*/  LEA.HI R0, R0, R19, RZ, 0x1 ;  /* 0x0000001300007211 */ /* 0x000fe200078f08ff */
[----:B------:R-:W-:Y:S01]  /*0700*/  IMAD.IADD R190, R13, 0x1, -R190 ;  /* 0x000000010dbe7824 */ /* 0x000fe200078e0abe */
[----:B------:R-:W-:-:S02]  /*0710*/  SHF.R.S32.HI R10, RZ, 0x1, R10 ;  /* 0x00000001ff0a7819 */ /* 0x000fc4000001140a */
[----:B------:R-:W-:Y:S02]  /*0720*/  LOP3.LUT R14, R8, 0x30, R3, 0xf8, !PT ;  /* 0x00000030080e7812 */ /* 0x000fe400078ef803 */
[----:B------:R-:W-:Y:S02]  /*0730*/  SHF.R.S32.HI R6, RZ, 0x1, R6 ;  /* 0x00000001ff067819 */ /* 0x000fe40000011406 */
[----:B------:R-:W-:Y:S02]  /*0740*/  LOP3.LUT R0, R0, 0xfffffffe, RZ, 0xc0, !PT ;  /* 0xfffffffe00007812 */ /* 0x000fe400078ec0ff */
[C---:B------:R-:W-:Y:S01]  /*0750*/  LOP3.LUT P0, RZ, R10.reuse, 0x2, RZ, 0xc0, !PT ;  /* 0x000000020aff7812 */ /* 0x040fe2000780c0ff */
[----:B------:R-:W-:Y:S01]  /*0760*/  IMAD.SHL.U32 R10, R10, 0x40, RZ ;  /* 0x000000400a0a7824 */ /* 0x000fe200078e00ff */
[----:B------:R-:W-:Y:S01]  /*0770*/  LOP3.LUT P5, RZ, R13, 0x2, RZ, 0xc0, !PT ;  /* 0x000000020dff7812 */ /* 0x000fe200078ac0ff */
[----:B------:R-:W-:Y:S01]  /*0780*/  IMAD.IADD R0, R19, 0x1, -R0 ;  /* 0x0000000113007824 */ /* 0x000fe200078e0a00 */
[C---:B------:R-:W-:Y:S01]  /*0790*/  LOP3.LUT P4, RZ, R13.reuse, 0x4, RZ, 0xc0, !PT ;  /* 0x000000040dff7812 */ /* 0x040fe2000788c0ff */
[----:B------:R-:W-:Y:S01]  /*07a0*/  IMAD.SHL.U32 R13, R13, 0x40, RZ ;  /* 0x000000400d0d7824 */ /* 0x000fe200078e00ff */
[----:B------:R-:W-:Y:S01]  /*07b0*/  LOP3.LUT R7, R14, 0x8, R11, 0xf8, !PT ;  /* 0x000000080e077812 */ /* 0x000fe200078ef80b */
[----:B------:R-:W-:Y:S01]  /*07c0*/  IMAD.SHL.U32 R177, R0, 0x8, RZ ;  /* 0x0000000800b17824 */ /* 0x000fe200078e00ff */
[----:B------:R-:W-:-:S02]  /*07d0*/  SHF.R.U32.HI R8, RZ, 0x3, R8 ;  /* 0x00000003ff087819 */ /* 0x000fc40000011608 */
[C---:B------:R-:W-:Y:S01]  /*07e0*/  LOP3.LUT P3, RZ, R6.reuse, 0x2, RZ, 0xc0, !PT ;  /* 0x0000000206ff7812 */ /* 0x040fe2000786c0ff */
[----:B------:R-:W-:Y:S01]  /*07f0*/  IMAD.SHL.U32 R6, R6, 0x40, RZ ;  /* 0x0000004006067824 */ /* 0x000fe200078e00ff */
[----:B------:R-:W-:Y:S02]  /*0800*/  LOP3.LUT R7, R7, R8, RZ, 0x3c, !PT ;  /* 0x0000000807077212 */ /* 0x000fe400078e3cff */
[C---:B------:R-:W-:Y:S01]  /*0810*/  R2P PR, R2.reuse, 0x6 ;  /* 0x0000000602007804 */ /* 0x040fe20000000000 */
[----:B------:R-:W-:Y:S01]  /*0820*/  IMAD.SHL.U32 R2, R2, 0x40, RZ ;  /* 0x0000004002027824 */ /* 0x000fe200078e00ff */
[----:B------:R-:W-:Y:S01]  /*0830*/  SHF.R.S32.HI R5, RZ, 0x7, R5 ;  /* 0x00000007ff057819 */ /* 0x000fe20000011405 */
[----:B------:R-:W-:Y:S01]  /*0840*/  IMAD R173, R0, 0x200, R7 ;  /* 0x0000020000ad7824 */ /* 0x000fe200078e0207 */
[----:B------:R-:W-:Y:S02]  /*0850*/  LOP3.LUT R13, R13, 0x1c0, RZ, 0xc0, !PT ;  /* 0x000001c00d0d7812 */ /* 0x000fe400078ec0ff */
[----:B------:R-:W-:Y:S01]  /*0860*/  LOP3.LUT R7, R2, 0x1c0, RZ, 0xc0, !PT ;  /* 0x000001c002077812 */ /* 0x000fe200078ec0ff */
[C---:B------:R-:W-:Y:S01]  /*0870*/  IMAD R182, R5.reuse, 0x2000, R9 ;  /* 0x0000200005b67824 */ /* 0x040fe200078e0209 */
[----:B------:R-:W-:Y:S01]  /*0880*/  SHF.R.S32.HI R15, RZ, 0x3, R15 ;  /* 0x00000003ff0f7819 */ /* 0x000fe2000001140f */
[----:B------:R-:W-:Y:S01]  /*0890*/  IMAD.SHL.U32 R8, R5, 0x8, RZ ;  /* 0x0000000805087824 */ /* 0x000fe200078e00ff */
[----:B------:R-:W-:Y:S01]  /*08a0*/  LEA.HI R13, R13, R13, RZ, 0x1d ;  /* 0x0000000d0d0d7211 */ /* 0x000fe200078fe8ff */
[----:B------:R-:W-:Y:S01]  /*08b0*/  IMAD R9, R180, 0x200, R9 ;  /* 0x00000200b4097824 */ /* 0x000fe200078e0209 */
[----:B------:R-:W-:Y:S01]  /*08c0*/  LOP3.LUT R177, R177, 0x8, RZ, 0xc0, !PT ;  /* 0x00000008b1b17812 */ /* 0x000fe200078ec0ff */
[----:B------:R-:W-:Y:S01]  /*08d0*/  IMAD R174, R5, 0x8, R0 ;  /* 0x0000000805ae7824 */ /* 0x000fe200078e0200 */
[----:B------:R-:W-:Y:S01]  /*08e0*/  SHF.R.U32.HI R2, RZ, 0x3, R7 ;  /* 0x00000003ff027819 */ /* 0x000fe20000011607 */
[--C-:B------:R-:W-:Y:S01]  /*08f0*/  IMAD R172, R15, 0x200, R12.reuse ;  /* 0x000002000fac7824 */ /* 0x100fe200078e020c */
[----:B------:R-:W-:Y:S01]  /*0900*/  LOP3.LUT R6, R6, 0xc0, RZ, 0xc0, !PT ;  /* 0x000000c006067812 */ /* 0x000fe200078ec0ff */
[----:B------:R-:W-:Y:S01]  /*0910*/  IMAD R190, R190, 0x20, R9 ;  /* 0x00000020bebe7824 */ /* 0x000fe200078e0209 */
[----:B------:R-:W-:Y:S01]  /*0920*/  SEL R167, R175, 0xffffffe0, !P0 ;  /* 0xffffffe0afa77807 */ /* 0x000fe20004000000 */
[----:B------:R-:W-:Y:S01]  /*0930*/  IMAD.SHL.U32 R9, R0, 0x10, RZ ;  /* 0x0000001000097824 */ /* 0x000fe200078e00ff */
[----:B------:R-:W-:Y:S01]  /*0940*/  IADD3 R182, R13, R182, R12 ;  /* 0x000000b60db67210 */ /* 0x000fe20007ffe00c */
[----:B------:R-:W-:Y:S01]  /*0950*/  IMAD R3, R15, 0x8, R16 ;  /* 0x000000080f037824 */ /* 0x000fe200078e0210 */
[C---:B------:R-:W-:Y:S01]  /*0960*/  LOP3.LUT P0, RZ, R4.reuse, 0x2, RZ, 0xc0, !PT ;  /* 0x0000000204ff7812 */ /* 0x040fe2000780c0ff */
[----:B------:R-:W-:Y:S01]  /*0970*/  IMAD.SHL.U32 R4, R4, 0x40, RZ ;  /* 0x0000004004047824 */ /* 0x000fe200078e00ff */
[----:B------:R-:W-:Y:S01]  /*0980*/  LOP3.LUT R7, R2, R7, R177, 0x1e, !PT ;  /* 0x0000000702077212 */ /* 0x000fe200078e1eb1 */
[----:B------:R-:W-:Y:S01]  /*0990*/  IMAD.SHL.U32 R182, R182, 0x2, RZ ;  /* 0x00000002b6b67824 */ /* 0x000fe200078e00ff */
[----:B------:R-:W-:Y:S01]  /*09a0*/  LOP3.LUT R10, R10, 0xc0, RZ, 0xc0, !PT ;  /* 0x000000c00a0a7812 */ /* 0x000fe200078ec0ff */
[----:B------:R-:W-:Y:S01]  /*09b0*/  IMAD R174, R174, 0x8, R17 ;  /* 0x00000008aeae7824 */ /* 0x000fe200078e0211 */
[----:B------:R-:W-:Y:S01]  /*09c0*/  LOP3.LUT R8, R8, 0x8, RZ, 0xc0, !PT ;  /* 0x0000000808087812 */ /* 0x000fe200078ec0ff */
[----:B------:R-:W-:Y:S01]  /*09d0*/  IMAD.IADD R172, R172, 0x1, R7 ;  /* 0x00000001acac7824 */ /* 0x000fe200078e0207 */
[----:B------:R-:W-:Y:S01]  /*09e0*/  SHF.R.U32.HI R5, RZ, 0x3, R6 ;  /* 0x00000003ff057819 */ /* 0x000fe20000011606 */
[----:B------:R-:W-:Y:S01]  /*09f0*/  IMAD.SHL.U32 R3, R3, 0x20, RZ ;  /* 0x0000002003037824 */ /* 0x000fe200078e00ff */
[----:B------:R-:W-:Y:S01]  /*0a00*/  LOP3.LUT R11, R10, 0x8, R11, 0xf8, !PT ;  /* 0x000000080a0b7812 */ /* 0x000fe200078ef80b */
[----:B------:R-:W-:Y:S01]  /*0a10*/  IMAD.SHL.U32 R173, R173, 0x2, RZ ;  /* 0x00000002adad7824 */ /* 0x000fe200078e00ff */
[----:B------:R-:W-:-:S02]  /*0a20*/  LOP3.LUT R5, R5, R6, R8, 0x1e, !PT ;  /* 0x0000000605057212 */ /* 0x000fc400078e1e08 */
[----:B------:R-:W-:Y:S02]  /*0a30*/  SHF.R.U32.HI R10, RZ, 0x3, R10 ;  /* 0x00000003ff0a7819 */ /* 0x000fe4000001160a */
[----:B------:R-:W-:Y:S01]  /*0a40*/  LOP3.LUT R0, R4, 0xc0, RZ, 0xc0, !PT ;  /* 0x000000c004007812 */ /* 0x000fe200078ec0ff */
[----:B------:R-:W-:Y:S01]  /*0a50*/  IMAD.IADD R190, R5, 0x1, R190 ;  /* 0x0000000105be7824 */ /* 0x000fe200078e02be */
        /* <DEDUP_REMOVED lines=19> */
[----:B------:R-:W-:Y:S01]  /*0b90*/  IMAD R0, R180, 0x200, R3 ;  /* 0x00000200b4007824 */ /* 0x000fe200078e0203 */
[----:B------:R-:W-:Y:S01]  /*0ba0*/  LEA R190, R190, 0x6000, 0x1 ;  /* 0x00006000bebe7811 */ /* 0x000fe200078e08ff */
[----:B------:R-:W-:Y:S01]  /*0bb0*/  IMAD.IADD R191, R185, 0x1, R186 ;  /* 0x00000001b9bf7824 */ /* 0x000fe200078e02ba */
[----:B------:R-:W-:Y:S01]  /*0bc0*/  @P1 IADD3 R171, R172, -0x20, RZ ;  /* 0xffffffe0acab1810 */ /* 0x000fe20007ffe0ff */
[----:B------:R-:W-:Y:S01]  /*0bd0*/  IMAD.IADD R187, R186, 0x1, R183 ;  /* 0x00000001babb7824 */ /* 0x000fe200078e02b7 */
[----:B------:R-:W-:Y:S01]  /*0be0*/  IADD3 R189, R190, 0x20, RZ ;  /* 0x00000020bebd7810 */ /* 0x000fe20007ffe0ff */
[----:B------:R-:W-:Y:S01]  /*0bf0*/  IMAD.IADD R170, R172, 0x1, R165 ;  /* 0x00000001acaa7824 */ /* 0x000fe200078e02a5 */
[----:B------:R-:W-:Y:S01]  /*0c00*/  SEL R175, R175, 0xffffffe0, !P0 ;  /* 0xffffffe0afaf7807 */ /* 0x000fe20004000000 */
[----:B------:R-:W-:Y:S01]  /*0c10*/  IMAD.IADD R177, R0, 0x1, R177 ;  /* 0x0000000100b17824 */ /* 0x000fe200078e02b1 */
[----:B------:R-:W-:Y:S01]  /*0c20*/  @P3 IADD3 R189, R190, -0x20, RZ ;  /* 0xffffffe0bebd3810 */ /* 0x000fe20007ffe0ff */
[----:B------:R-:W-:Y:S01]  /*0c30*/  IMAD.IADD R186, R186, 0x1, R188 ;  /* 0x00000001baba7824 */ /* 0x000fe200078e02bc */
[----:B------:R-:W-:Y:S01]  /*0c40*/  IADD3 R166, R171, 0x2000, RZ ;  /* 0x00002000aba67810 */ /* 0x000fe20007ffe0ff */
[----:B------:R-:W-:Y:S01]  /*0c50*/  IMAD.IADD R165, R165, 0x1, R171 ;  /* 0x00000001a5a57824 */ /* 0x000fe200078e02ab */
[----:B------:R-:W-:-:S02]  /*0c60*/  IADD3 R164, R171, 0x4000, RZ ;  /* 0x00004000aba47810 */ /* 0x000fc40007ffe0ff */
[----:B------:R-:W-:Y:S02]  /*0c70*/  IADD3 R3, R171, 0x6000, RZ ;  /* 0x00006000ab037810 */ /* 0x000fe40007ffe0ff */
.L_x_522:
[----:B------:R-:W-:Y:S01]  /*0c80*/  ULDC.64 UR4, c[0x0][0x258] ;  /* 0x0000960000047ab9 */ /* 0x000fe20000000a00 */
[----:B------:R-:W-:Y:S01]  /*0c90*/  ISETP.NE.U32.AND P1, PT, RZ, c[0x0][0x250], PT ;  /* 0x00009400ff007a0c */ /* 0x000fe20003f25070 */
[----:B------:R-:W-:Y:S02]  /*0ca0*/  UISETP.NE.U32.AND UP1, UPT, URZ, UR4, UPT ;  /* 0x000000043f00728c */ /* 0x000fe4000bf25070 */
[----:B------:R-:W-:Y:S01]  /*0cb0*/  ULDC.64 UR6, c[0x0][0x258] ;  /* 0x0000960000067ab9 */ /* 0x000fe20000000a00 */
[----:B------:R-:W-:Y:S01]  /*0cc0*/  ISETP.NE.AND.EX P1, PT, RZ, c[0x0][0x254], PT, P1 ;  /* 0x00009500ff007a0c */ /* 0x000fe20003f25310 */
[----:B------:R-:W-:Y:S02]  /*0cd0*/  UISETP.NE.AND.EX UP1, UPT, URZ, UR5, UPT, UP1 ;  /* 0x000000053f00728c */ /* 0x000fe4000bf25310 */
[----:B------:R-:W-:Y:S02]  /*0ce0*/  ULDC.64 UR30, c[0x0][0x118] ;  /* 0x00004600001e7ab9 */ /* 0x000fe40000000a00 */
[----:B------:R-:W-:-:S02]  /*0cf0*/  ULDC.64 UR8, c[0x0][0x218] ;  /* 0x0000860000087ab9 */ /* 0x000fc40000000a00 */
        /* <DEDUP_REMOVED lines=8> */
[----:B-1----:R-:W-:-:S06]  /*0d80*/  @UP1 UIMAD.WIDE UR4, UR5, UR4, UR6 ;  /* 0x00000004050412a5 */ /* 0x002fcc000f8e0206 */
[----:B------:R-:W-:Y:S02]  /*0d90*/  IMAD.U32 R4, RZ, RZ, UR4 ;  /* 0x00000004ff047e24 */ /* 0x000fe4000f8e00ff */
[----:B------:R-:W-:Y:S01]  /*0da0*/  IMAD.U32 R5, RZ, RZ, UR5 ;  /* 0x00000005ff057e24 */ /* 0x000fe2000f8e00ff */
[----:B------:R-:W-:Y:S02]  /*0db0*/  UMOV UR6, URZ ;  /* 0x0000003f00067c82 */ /* 0x000fe40008000000 */
[----:B------:R-:W-:Y:S02]  /*0dc0*/  ULDC.64 UR4, c[0x0][0x268] ;  /* 0x00009a0000047ab9 */ /* 0x000fe40000000a00 */
        /* <DEDUP_REMOVED lines=14> */
[----:B------:R-:W-:Y:S01]  /*0eb0*/  IMAD.MOV.U32 R6, RZ, RZ, RZ ;  /* 0x000000ffff067224 */ /* 0x000fe200078e00ff */
[----:B------:R-:W2:Y:S01]  /*0ec0*/  S2UR UR43, SR_CTAID.Z ;  /* 0x00000000002b79c3 */ /* 0x000ea20000002700 */
[----:B------:R-:W3:Y:S01]  /*0ed0*/  I2F.RP R8, R4 ;  /* 0x0000000400087306 */ /* 0x000ee20000209400 */
[----:B------:R-:W-:Y:S01]  /*0ee0*/  ULDC.64 UR4, c[0x0][0x240] ;  /* 0x0000900000047ab9 */ /* 0x000fe20000000a00 */
[----:B------:R-:W-:Y:S01]  /*0ef0*/  ISETP.NE.AND P3, PT, RZ, c[0x0][0x1c8], PT ;  /* 0x00007200ff007a0c */ /* 0x000fe20003f65270 */
[----:B------:R-:W-:Y:S02]  /*0f00*/  ULDC.U8 UR11, c[0x0][0x328] ;  /* 0x0000ca00000b7ab9 */ /* 0x000fe40000000000 */
[----:B------:R-:W-:Y:S02]  /*0f10*/  UISETP.NE.U32.AND UP1, UPT, URZ, UR4, UPT ;  /* 0x000000043f00728c */ /* 0x000fe4000bf25070 */
[----:B------:R-:W4:Y:S01]  /*0f20*/  S2UR UR14, SR_CTAID.Y ;  /* 0x00000000000e79c3 */ /* 0x000f220000002600 */
[----:B------:R-:W-:-:S02]  /*0f30*/  UISETP.NE.AND UP0, UPT, UR11, URZ, UPT ;  /* 0x0000003f0b00728c */ /* 0x000fc4000bf05270 */
[----:B------:R-:W-:Y:S02]  /*0f40*/  ULDC UR4, c[0x0][0x1c8] ;  /* 0x0000720000047ab9 */ /* 0x000fe40000000800 */
[----:B------:R-:W-:Y:S02]  /*0f50*/  ULDC UR57, c[0x0][0x214] ;  /* 0x0000850000397ab9 */ /* 0x000fe40000000800 */
[----:B------:R-:W-:Y:S01]  /*0f60*/  UIADD3 UR7, UR57, 0x7f, URZ ;  /* 0x0000007f39077890 */ /* 0x000fe2000fffe03f */
[----:B---3--:R-:W3:Y:S01]  /*0f70*/  MUFU.RCP R5, R8 ;  /* 0x0000000800057308 */ /* 0x008ee20000001000 */
[----:B------:R-:W-:Y:S02]  /*0f80*/  UISETP.NE.AND.EX UP1, UPT, URZ, UR5, UPT, UP1 ;  /* 0x000000053f00728c */ /* 0x000fe4000bf25310 */
[----:B------:R-:W-:Y:S01]  /*0f90*/  USHF.R.S32.HI UR5, URZ, 0x1f, UR7 ;  /* 0x0000001f3f057899 */ /* 0x000fe20008011407 */
[----:B-1----:R-:W-:Y:S01]  /*0fa0*/  IABS R0, R0 ;  /* 0x0000000000007213 */ /* 0x002fe20000000000 */
[----:B------:R-:W-:-:S02]  /*0fb0*/  ULDC UR10, c[0x0][0x214] ;  /* 0x00008500000a7ab9 */ /* 0x000fc40000000800 */
[----:B--2---:R-:W-:Y:S02]  /*0fc0*/  ULOP3.LUT UR4, UR43, UR4, URZ, 0x3c, !UPT ;  /* 0x000000042b047292 */ /* 0x004fe4000f8e3c3f */
[----:B------:R-:W-:Y:S02]  /*0fd0*/  ULDC.U8 UR13, c[0x0][0x3d0] ;  /* 0x0000f400000d7ab9 */ /* 0x000fe40000000000 */
[----:B------:R-:W-:Y:S02]  /*0fe0*/  ULEA.HI UR12, UR5, UR7, URZ, 0x7 ;  /* 0x00000007050c7291 */ /* 0x000fe4000f8f383f */
[----:B------:R-:W-:Y:S01]  /*0ff0*/  ISETP.LE.AND P2, PT, RZ, UR4, PT ;  /* 0x00000004ff007c0c */ /* 0x000fe2000bf43270 */
[----:B----4-:R-:W-:Y:S01]  /*1000*/  @UP0 UIMAD UR4, UR14, UR10, URZ ;  /* 0x0000000a0e0402a4 */ /* 0x010fe2000f8e023f */
[----:B---3--:R-:W-:Y:S01]  /*1010*/  IADD3 R5, R5, 0xffffffe, RZ ;  /* 0x0ffffffe05057810 */ /* 0x008fe20007ffe0ff */
[----:B------:R-:W-:Y:S02]  /*1020*/  ULDC UR35, c[0x0][0x234] ;  /* 0x00008d0000237ab9 */ /* 0x000fe40000000800 */
[----:B------:R-:W-:Y:S01]  /*1030*/  ULDC UR36, c[0x0][0x1c0] ;  /* 0x0000700000247ab9 */ /* 0x000fe20000000800 */
[----:B------:R-:W1:Y:S01]  /*1040*/  F2I.FTZ.U32.TRUNC.NTZ R7, R5 ;  /* 0x0000000500077305 */ /* 0x000e62000021f000 */
[----:B------:R-:W-:-:S02]  /*1050*/  ULDC UR34, c[0x0][0x22c] ;  /* 0x00008b0000227ab9 */ /* 0x000fc40000000800 */
[----:B------:R-:W-:Y:S02]  /*1060*/  @!UP0 UIMAD UR5, UR14, UR36, UR43 ;  /* 0x000000240e0582a4 */ /* 0x000fe4000f8e022b */
[----:B------:R-:W-:Y:S02]  /*1070*/  UIMAD.WIDE UR8, UR14, 0x80, URZ ;  /* 0x000000800e0878a5 */ /* 0x000fe4000f8e023f */
[----:B------:R-:W-:Y:S02]  /*1080*/  UIMAD UR34, UR43, UR34, URZ ;  /* 0x000000222b2272a4 */ /* 0x000fe4000f8e023f */
[----:B------:R-:W-:Y:S02]  /*1090*/  ULDC UR50, c[0x0][0x1c0] ;  /* 0x0000700000327ab9 */ /* 0x000fe40000000800 */
[----:B------:R-:W-:Y:S02]  /*10a0*/  USHF.R.S32.HI UR39, URZ, 0x1f, UR6 ;  /* 0x0000001f3f277899 */ /* 0x000fe40008011406 */
[----:B------:R-:W-:-:S02]  /*10b0*/  USHF.R.S32.HI UR33, URZ, 0x1f, UR32 ;  /* 0x0000001f3f217899 */ /* 0x000fc40008011420 */
[----:B------:R-:W-:Y:S01]  /*10c0*/  USEL UR45, UR8, URZ, UP1 ;  /* 0x0000003f082d7287 */ /* 0x000fe20008800000 */
[--C-:B-1----:R-:W-:Y:S01]  /*10d0*/  IMAD.MOV R2, RZ, RZ, -R7.reuse ;  /* 0x000000ffff027224 */ /* 0x102fe200078e0a07 */
[----:B------:R-:W-:Y:S02]  /*10e0*/  USEL UR44, UR9, URZ, UP1 ;  /* 0x0000003f092c7287 */ /* 0x000fe40008800000 */
[----:B------:R-:W-:Y:S01]  /*10f0*/  USHF.R.S32.HI UR41, URZ, 0x1f, UR14 ;  /* 0x0000001f3f297899 */ /* 0x000fe2000801140e */
[----:B------:R-:W-:Y:S01]  /*1100*/  IMAD R2, R2, R4, RZ ;  /* 0x0000000402027224 */ /* 0x000fe200078e02ff */
[----:B------:R-:W-:Y:S02]  /*1110*/  USHF.R.S32.HI UR48, URZ, 0x1f, UR43 ;  /* 0x0000001f3f307899 */ /* 0x000fe4000801142b */
[----:B------:R-:W-:Y:S01]  /*1120*/  USHF.R.S32.HI UR50, URZ, 0x1f, UR50 ;  /* 0x0000001f3f327899 */ /* 0x000fe20008011432 */
[----:B------:R-:W-:Y:S01]  /*1130*/  IMAD.HI.U32 R7, R7, R2, R6 ;  /* 0x0000000207077227 */ /* 0x000fe200078e0006 */
[----:B------:R-:W-:-:S05]  /*1140*/  USHF.R.S32.HI UR42, URZ, 0x1f, UR34 ;  /* 0x0000001f3f2a7899 */ /* 0x000fca0008011422 */
[----:B------:R-:W-:-:S04]  /*1150*/  IMAD.HI.U32 R6, R7, R0, RZ ;  /* 0x0000000007067227 */ /* 0x000fc800078e00ff */
[----:B------:R-:W-:-:S04]  /*1160*/  IMAD.MOV R5, RZ, RZ, -R6 ;  /* 0x000000ffff057224 */ /* 0x000fc800078e0a06 */
[C---:B------:R-:W-:Y:S02]  /*1170*/  IMAD R5, R4.reuse, R5, R0 ;  /* 0x0000000504057224 */ /* 0x040fe400078e0200 */
[----:B------:R-:W1:Y:S03]  /*1180*/  S2R R0, SR_CTAID.X ;  /* 0x0000000000007919 */ /* 0x000e660000002500 */
[----:B------:R-:W-:-:S13]  /*1190*/  ISETP.GT.U32.AND P1, PT, R4, R5, PT ;  /* 0x000000050400720c */ /* 0x000fda0003f24070 */
[----:B------:R-:W-:Y:S01]  /*11a0*/  @!P1 IMAD.IADD R5, R5, 0x1, -R4 ;  /* 0x0000000105059824 */ /* 0x000fe200078e0a04 */
[----:B------:R-:W-:Y:S02]  /*11b0*/  @!P1 IADD3 R6, R6, 0x1, RZ ;  /* 0x0000000106069810 */ /* 0x000fe40007ffe0ff */
[----:B------:R-:W-:Y:S01]  /*11c0*/  ISETP.NE.AND P1, PT, RZ, UR13, PT ;  /* 0x0000000dff007c0c */ /* 0x000fe2000bf25270 */
[----:B------:R-:W-:Y:S01]  /*11d0*/  @UP0 UIMAD UR13, UR43, UR35, UR4 ;  /* 0x000000232b0d02a4 */ /* 0x000fe2000f8e0204 */
[----:B------:R-:W-:Y:S01]  /*11e0*/  ISETP.GE.U32.AND P0, PT, R5, R4, PT ;  /* 0x000000040500720c */ /* 0x000fe20003f06070 */
[----:B------:R-:W-:Y:S01]  /*11f0*/  ULOP3.LUT UR4, UR12, 0xffffff80, URZ, 0xc0, !UPT ;  /* 0xffffff800c047892 */ /* 0x000fe2000f8ec03f */
[C---:B-1----:R-:W-:Y:S01]  /*1200*/  IMAD.WIDE.U32 R4, R0.reuse, c[0x0][0x3d8], RZ ;  /* 0x0000f60000047a25 */ /* 0x042fe200078e00ff */
[----:B------:R-:W-:Y:S02]  /*1210*/  @!UP0 UIMAD UR13, UR5, UR10, URZ ;  /* 0x0000000a050d82a4 */ /* 0x000fe4000f8e023f */
[----:B------:R-:W-:Y:S01]  /*1220*/  UIADD3 UR4, UR4, -0x80, URZ ;  /* 0xffffff8004047890 */ /* 0x000fe2000fffe03f */
[----:B------:R-:W-:Y:S01]  /*1230*/  IMAD R2, R0, c[0x0][0x3dc], R5 ;  /* 0x0000f70000027a24 */ /* 0x000fe200078e0205 */
[----:B------:R-:W-:-:S02]  /*1240*/  SEL R4, R4, RZ, P1 ;  /* 0x000000ff04047207 */ /* 0x000fc40000800000 */
[----:B------:R-:W-:Y:S02]  /*1250*/  USHF.R.S32.HI UR5, URZ, 0x1f, UR4 ;  /* 0x0000001f3f057899 */ /* 0x000fe40008011404 */
[----:B------:R-:W-:Y:S02]  /*1260*/  SEL R2, R2, RZ, P1 ;  /* 0x000000ff02027207 */ /* 0x000fe40000800000 */
[----:B------:R-:W-:Y:S02]  /*1270*/  @P0 IADD3 R6, R6, 0x1, RZ ;  /* 0x0000000106060810 */ /* 0x000fe40007ffe0ff */
[----:B------:R-:W-:-:S03]  /*1280*/  PLOP3.LUT P0, PT, PT, PT, UP0, 0x80, 0x0 ;  /* 0x000000000000781c */ /* 0x000fc60003f0f008 */
[----:B------:R-:W-:Y:S01]  /*1290*/  @!P2 IMAD.MOV R6, RZ, RZ, -R6 ;  /* 0x000000ffff06a224 */ /* 0x000fe200078e0a06 */
[----:B------:R-:W-:-:S04]  /*12a0*/  @!P3 LOP3.LUT R6, RZ, c[0x0][0x1c8], RZ, 0x33, !PT ;  /* 0x00007200ff06ba12 */ /* 0x000fc800078e33ff */
[----:B------:R-:W-:-:S05]  /*12b0*/  SHF.R.S32.HI R5, RZ, 0x1f, R6 ;  /* 0x0000001fff057819 */ /* 0x000fca0000011406 */
[----:B------:R-:W-:Y:S05]  /*12c0*/  @!P0 BRA `(.L_x_515) ;  /* 0x0000003000008947 */ /* 0x000fea0003800000 */
[----:B------:R-:W-:-:S04]  /*12d0*/  UIMAD UR7, UR55, UR14, URZ ;  /* 0x0000000e370772a4 */ /* 0x000fc8000f8e023f */
[----:B------:R-:W-:Y:S01]  /*12e0*/  UIMAD UR36, UR56, UR43, UR7 ;  /* 0x0000002b382472a4 */ /* 0x000fe2000f8e0207 */
[----:B------:R-:W-:Y:S05]  /*12f0*/  BRA `(.L_x_516) ;  /* 0x0000004000007947 */ /* 0x000fea0003800000 */
.L_x_515:
[----:B------:R-:W-:Y:S02]  /*1300*/  ULDC UR7, c[0x0][0x1c0] ;  /* 0x0000700000077ab9 */ /* 0x000fe40000000800 */
[----:B------:R-:W-:Y:S02]  /*1310*/  UIMAD UR7, UR14, UR7, UR43 ;  /* 0x000000070e0772a4 */ /* 0x000fe4000f8e022b */
[----:B------:R-:W-:Y:S02]  /*1320*/  ULDC UR8, c[0x0][0x224] ;  /* 0x0000890000087ab9 */ /* 0x000fe40000000800 */
[----:B------:R-:W-:Y:S02]  /*1330*/  UIMAD UR36, UR7, UR8, URZ ;  /* 0x00000008072472a4 */ /* 0x000fe4000f8e023f */
.L_x_516:
[----:B------:R-:W1:Y:S01]  /*1340*/  S2R R7, SR_TID.X ;  /* 0x0000000000077919 */ /* 0x000e620000002100 */
[----:B------:R-:W-:Y:S02]  /*1350*/  ULDC.64 UR8, c[0x0][0x178] ;  /* 0x00005e0000087ab9 */ /* 0x000fe40000000a00 */
[----:B------:R-:W-:Y:S01]  /*1360*/  UIMAD UR7, UR41, UR8, URZ ;  /* 0x00000008290772a4 */ /* 0x000fe2000f8e023f */
[----:B------:R-:W2:Y:S01]  /*1370*/  S2R R10, SR_CTAID.Y ;  /* 0x00000000000a7919 */ /* 0x000ea20000002600 */
[----:B------:R-:W-:-:S02]  /*1380*/  ULDC.64 UR10, c[0x0][0x188] ;  /* 0x00006200000a7ab9 */ /* 0x000fc40000000a00 */
[----:B------:R-:W-:Y:S02]  /*1390*/  UIMAD UR38, UR14, UR9, UR7 ;  /* 0x000000090e2672a4 */ /* 0x000fe4000f8e0207 */
[----:B------:R-:W-:Y:S02]  /*13a0*/  UIMAD UR10, UR41, UR10, URZ ;  /* 0x0000000a290a72a4 */ /* 0x000fe4000f8e023f */
[----:B------:R-:W-:Y:S02]  /*13b0*/  ULDC.64 UR8, c[0x0][0x1a8] ;  /* 0x00006a0000087ab9 */ /* 0x000fe40000000a00 */
[----:B------:R-:W-:Y:S02]  /*13c0*/  UIMAD UR7, UR48, UR8, URZ ;  /* 0x00000008300772a4 */ /* 0x000fe4000f8e023f */
[----:B------:R-:W-:Y:S02]  /*13d0*/  UIMAD UR11, UR14, UR11, UR10 ;  /* 0x0000000b0e0b72a4 */ /* 0x000fe4000f8e020a */
[----:B------:R-:W-:-:S02]  /*13e0*/  UIMAD UR40, UR43, UR9, UR7 ;  /* 0x000000092b2872a4 */ /* 0x000fc4000f8e0207 */
[----:B------:R-:W-:Y:S02]  /*13f0*/  UIADD3 UR32, UP0, UR32, UR6, URZ ;  /* 0x0000000620207290 */ /* 0x000fe4000ff1e03f */
[----:B------:R-:W-:Y:S02]  /*1400*/  ULDC.64 UR8, c[0x0][0x368] ;  /* 0x0000da0000087ab9 */ /* 0x000fe40000000a00 */
[----:B------:R-:W-:Y:S01]  /*1410*/  UIMAD UR7, UR41, UR8, URZ ;  /* 0x00000008290772a4 */ /* 0x000fe2000f8e023f */
[----:B-1----:R-:W-:Y:S01]  /*1420*/  SHF.R.S32.HI R0, RZ, 0x1f, R7 ;  /* 0x0000001fff007819 */ /* 0x002fe20000011407 */
[----:B------:R-:W-:Y:S02]  /*1430*/  UIADD3.X UR33, UR39, UR33, URZ, UP0, !UPT ;  /* 0x0000002127217290 */ /* 0x000fe400087fe43f */
[----:B------:R-:W-:Y:S01]  /*1440*/  UIMAD UR35, UR14, UR9, UR7 ;  /* 0x000000090e2372a4 */ /* 0x000fe2000f8e0207 */
[----:B------:R-:W-:Y:S02]  /*1450*/  LEA.HI R12, R0, R7, RZ, 0x2 ;  /* 0x00000007000c7211 */ /* 0x000fe400078f10ff */
[----:B------:R-:W-:-:S02]  /*1460*/  ULDC.64 UR6, c[0x0][0x1a0] ;  /* 0x0000680000067ab9 */ /* 0x000fc40000000a00 */
[----:B------:R-:W-:Y:S01]  /*1470*/  LOP3.LUT R14, R12, 0xfffffffc, RZ, 0xc0, !PT ;  /* 0xfffffffc0c0e7812 */ /* 0x000fe200078ec0ff */
[----:B------:R-:W-:Y:S01]  /*1480*/  UIMAD UR6, UR33, UR6, URZ ;  /* 0x00000006210672a4 */ /* 0x000fe2000f8e023f */
[----:B------:R-:W-:Y:S01]  /*1490*/  SHF.R.S32.HI R12, RZ, 0x2, R12 ;  /* 0x00000002ff0c7819 */ /* 0x000fe2000001140c */
[----:B------:R-:W-:Y:S02]  /*14a0*/  ULDC.64 UR8, c[0x0][0x180] ;  /* 0x0000600000087ab9 */ /* 0x000fe40000000a00 */
[----:B------:R-:W-:Y:S01]  /*14b0*/  IMAD.IADD R14, R7, 0x1, -R14 ;  /* 0x00000001070e7824 */ /* 0x000fe200078e0a0e */
[----:B------:R-:W-:Y:S01]  /*14c0*/  SHF.R.S32.HI R11, RZ, 0x1f, R12 ;  /* 0x0000001fff0b7819 */ /* 0x000fe2000001140c */
[----:B------:R-:W-:Y:S01]  /*14d0*/  IMAD.WIDE.U32 R16, R12, c[0x0][0x1a0], RZ ;  /* 0x000068000c107a25 */ /* 0x000fe200078e00ff */
[----:B------:R-:W-:Y:S02]  /*14e0*/  UIMAD UR6, UR32, UR7, UR6 ;  /* 0x00000007200672a4 */ /* 0x000fe4000f8e0206 */
[----:B------:R-:W-:Y:S01]  /*14f0*/  UIMAD UR8, UR41, UR8, URZ ;  /* 0x00000008290872a4 */ /* 0x000fe2000f8e023f */
[----:B------:R-:W-:-:S02]  /*1500*/  IMAD.SHL.U32 R14, R14, 0x8, RZ ;  /* 0x000000080e0e7824 */ /* 0x000fc400078e00ff */
[C---:B------:R-:W-:Y:S01]  /*1510*/  IMAD R9, R11.reuse, c[0x0][0x1a0], RZ ;  /* 0x000068000b097a24 */ /* 0x040fe200078e02ff */
[----:B------:R-:W-:Y:S01]  /*1520*/  UIMAD UR8, UR14, UR9, UR8 ;  /* 0x000000090e0872a4 */ /* 0x000fe2000f8e0208 */
[----:B------:R-:W-:Y:S01]  /*1530*/  IMAD R13, R11, c[0x0][0x198], RZ ;  /* 0x000066000b0d7a24 */ /* 0x000fe200078e02ff */
[--C-:B------:R-:W-:Y:S01]  /*1540*/  SHF.R.S32.HI R15, RZ, 0x1f, R14.reuse ;  /* 0x0000001fff0f7819 */ /* 0x100fe2000001140e */
[----:B------:R-:W-:Y:S02]  /*1550*/  IMAD R8, R12, c[0x0][0x1a4], R9 ;  /* 0x000069000c087a24 */ /* 0x000fe400078e0209 */
[----:B------:R-:W-:Y:S02]  /*1560*/  IMAD R9, R5, c[0x0][0x1b8], RZ ;  /* 0x00006e0005097a24 */ /* 0x000fe400078e02ff */
[----:B--2---:R-:W-:-:S04]  /*1570*/  IMAD.WIDE.U32 R18, R10, c[0x0][0x188], R14 ;  /* 0x000062000a127a25 */ /* 0x004fc800078e000e */
[----:B------:R-:W-:Y:S01]  /*1580*/  IMAD.IADD R17, R17, 0x1, R8 ;  /* 0x0000000111117824 */ /* 0x000fe200078e0208 */
[----:B------:R-:W-:Y:S01]  /*1590*/  IADD3 R19, R19, UR11, RZ ;  /* 0x0000000b13137c10 */ /* 0x000fe2000fffe0ff */
[----:B------:R-:W-:Y:S01]  /*15a0*/  IMAD.U32 R8, RZ, RZ, UR32 ;  /* 0x00000020ff087e24 */ /* 0x000fe2000f8e00ff */
[----:B------:R-:W-:Y:S01]  /*15b0*/  ULDC.64 UR10, c[0x0][0x200] ;  /* 0x00008000000a7ab9 */ /* 0x000fe20000000a00 */
[C---:B------:R-:W-:Y:S02]  /*15c0*/  IMAD R9, R6.reuse, c[0x0][0x1bc], R9 ;  /* 0x00006f0006097a24 */ /* 0x040fe400078e0209 */
[----:B------:R-:W-:-:S04]  /*15d0*/  IMAD.WIDE.U32 R18, R6, c[0x0][0x1b8], R18 ;  /* 0x00006e0006127a25 */ /* 0x000fc800078e0012 */
[----:B------:R-:W-:Y:S01]  /*15e0*/  IMAD.WIDE.U32 R16, R8, c[0x0][0x1a0], R16 ;  /* 0x0000680008107a25 */ /* 0x000fe200078e0010 */
[----:B------:R-:W-:-:S03]  /*15f0*/  IADD3 R8, R19, R9, RZ ;  /* 0x0000000913087210 */ /* 0x000fc60007ffe0ff */
[----:B------:R-:W-:Y:S01]  /*1600*/  IMAD R13, R12, c[0x0][0x19c], R13 ;  /* 0x000067000c0d7a24 */ /* 0x000fe200078e020d */
[----:B------:R-:W-:Y:S01]  /*1610*/  IADD3 R9, P0, R18, R16, RZ ;  /* 0x0000001012097210 */ /* 0x000fe20007f1e0ff */
[----:B------:R-:W-:-:S03]  /*1620*/  IMAD.WIDE.U32 R18, R10, c[0x0][0x180], R14 ;  /* 0x000060000a127a25 */ /* 0x000fc600078e000e */
[----:B------:R-:W-:Y:S01]  /*1630*/  IADD3.X R8, R8, UR6, R17, P0, !PT ;  /* 0x0000000608087c10 */ /* 0x000fe200087fe411 */
[----:B------:R-:W-:Y:S01]  /*1640*/  IMAD.WIDE.U32 R16, R12, c[0x0][0x198], RZ ;  /* 0x000066000c107a25 */ /* 0x000fe200078e00ff */
[----:B------:R-:W-:Y:S01]  /*1650*/  IADD3 R19, R19, UR8, RZ ;  /* 0x0000000813137c10 */ /* 0x000fe2000fffe0ff */
[----:B------:R-:W-:Y:S01]  /*1660*/  ULDC.64 UR6, c[0x0][0x198] ;  /* 0x0000660000067ab9 */ /* 0x000fe20000000a00 */
[----:B------:R-:W-:Y:S01]  /*1670*/  LEA R22, P2, R9, c[0x0][0x170], 0x1 ;  /* 0x00005c0009167a11 */ /* 0x000fe200078408ff */
[----:B------:R-:W-:Y:S01]  /*1680*/  IMAD.IADD R17, R17, 0x1, R13 ;  /* 0x0000000111117824 */ /* 0x000fe200078e020d */
[----:B------:R-:W-:Y:S01]  /*1690*/  UIMAD UR6, UR33, UR6, URZ ;  /* 0x00000006210672a4 */ /* 0x000fe2000f8e023f */
[----:B------:R-:W-:Y:S01]  /*16a0*/  IMAD R13, R5, c[0x0][0x1b0], RZ ;  /* 0x00006c00050d7a24 */ /* 0x000fe200078e02ff */
[----:B------:R-:W-:Y:S01]  /*16b0*/  ULEA.HI.SX32 UR8, UR12, 0xffffffff, 0x19 ;  /* 0xffffffff0c087891 */ /* 0x000fe2000f8fca3f */
[----:B------:R-:W-:Y:S01]  /*16c0*/  IMAD.U32 R5, RZ, RZ, UR32 ;  /* 0x00000020ff057e24 */ /* 0x000fe2000f8e00ff */
[----:B------:R-:W-:Y:S01]  /*16d0*/  UIMAD UR6, UR32, UR7, UR6 ;  /* 0x00000007200672a4 */ /* 0x000fe2000f8e0206 */
[C---:B------:R-:W-:Y:S01]  /*16e0*/  IMAD R13, R6.reuse, c[0x0][0x1b4], R13 ;  /* 0x00006d00060d7a24 */ /* 0x040fe200078e020d */
[----:B------:R-:W-:Y:S01]  /*16f0*/  LEA.HI.X R23, R9, c[0x0][0x174], R8, 0x1, P2 ;  /* 0x00005d0009177a11 */ /* 0x000fe200010f0c08 */
[----:B------:R-:W-:Y:S01]  /*1700*/  IMAD.WIDE.U32 R18, R6, c[0x0][0x1b0], R18 ;  /* 0x00006c0006127a25 */ /* 0x000fe200078e0012 */
[----:B------:R-:W-:-:S03]  /*1710*/  UIADD3 UR12, UR4, UR13, URZ ;  /* 0x0000000d040c7290 */ /* 0x000fc6000fffe03f */
[----:B------:R-:W-:Y:S01]  /*1720*/  IMAD.WIDE.U32 R16, R5, c[0x0][0x198], R16 ;  /* 0x0000660005107a25 */ /* 0x000fe200078e0010 */
[----:B------:R-:W-:-:S03]  /*1730*/  UIMAD.WIDE UR12, UR12, UR60, UR10 ;  /* 0x0000003c0c0c72a5 */ /* 0x000fc6000f8e020a */
[----:B------:R-:W-:Y:S01]  /*1740*/  IMAD.IADD R5, R19, 0x1, R13 ;  /* 0x0000000113057824 */ /* 0x000fe200078e020d */
[----:B------:R-:W-:Y:S01]  /*1750*/  IADD3 R6, P0, R18, R16, RZ ;  /* 0x0000001012067210 */ /* 0x000fe20007f1e0ff */
[----:B------:R-:W-:-:S03]  /*1760*/  IMAD.MOV.U32 R9, RZ, RZ, c[0x0][0x198] ;  /* 0x00006600ff097624 */ /* 0x000fc600078e00ff */
[----:B------:R-:W-:Y:S01]  /*1770*/  IADD3.X R5, R5, UR6, R17, P0, !PT ;  /* 0x0000000605057c10 */ /* 0x000fe200087fe411 */
[--C-:B------:R-:W-:Y:S01]  /*1780*/  IMAD.WIDE.U32 R16, R10, c[0x0][0x368], R14.reuse ;  /* 0x0000da000a107a25 */ /* 0x100fe200078e000e */
[----:B------:R-:W-:Y:S01]  /*1790*/  IADD3 R13, P0, R12, UR4, RZ ;  /* 0x000000040c0d7c10 */ /* 0x000fe2000ff1e0ff */
[----:B------:R-:W-:Y:S02]  /*17a0*/  ULDC.64 UR6, c[0x0][0x378] ;  /* 0x0000de0000067ab9 */ /* 0x000fe40000000a00 */
[----:B------:R-:W-:Y:S01]  /*17b0*/  UIMAD UR6, UR48, UR6, URZ ;  /* 0x00000006300672a4 */ /* 0x000fe2000f8e023f */
[----:B------:R-:W-:Y:S01]  /*17c0*/  IADD3.X R11, R11, UR5, RZ, P0, !PT ;  /* 0x000000050b0b7c10 */ /* 0x000fe200087fe4ff */
[----:B------:R-:W-:Y:S01]  /*17d0*/  IMAD.WIDE.U32 R14, R13, c[0x0][0x190], R14 ;  /* 0x000064000d0e7a25 */ /* 0x000fe200078e000e */
[----:B------:R-:W-:Y:S01]  /*17e0*/  IADD3 R17, R17, UR35, RZ ;  /* 0x0000002311117c10 */ /* 0x000fe2000fffe0ff */
[----:B------:R-:W-:Y:S01]  /*17f0*/  UIMAD UR7, UR43, UR7, UR6 ;  /* 0x000000072b0772a4 */ /* 0x000fe2000f8e0206 */
[C---:B------:R-:W-:Y:S01]  /*1800*/  LEA R18, P0, R6.reuse, c[0x0][0x168], 0x1 ;  /* 0x00005a0006127a11 */ /* 0x040fe200078008ff */
[----:B------:R-:W-:Y:S01]  /*1810*/  IMAD R12, R11, c[0x0][0x190], RZ ;  /* 0x000064000b0c7a24 */ /* 0x000fe200078e02ff */
[----:B------:R-:W-:Y:S01]  /*1820*/  ULEA.HI UR6, UR8, UR8, URZ, 0x1 ;  /* 0x0000000808067291 */ /* 0x000fe2000f8f083f */
[----:B------:R-:W-:Y:S01]  /*1830*/  IMAD.WIDE.U32 R16, R13, c[0x0][0x370], R16 ;  /* 0x0000dc000d107a25 */ /* 0x000fe200078e0010 */
[----:B------:R-:W-:-:S02]  /*1840*/  LEA.HI.X R19, R6, c[0x0][0x16c], R5, 0x1, P0 ;  /* 0x00005b0006137a11 */ /* 0x000fc400000f0c05 */
[----:B------:R-:W-:Y:S01]  /*1850*/  ULOP3.LUT UR6, UR6, 0xfffffffe, URZ, 0xc0, !UPT ;  /* 0xfffffffe06067892 */ /* 0x000fe2000f8ec03f */
[----:B------:R-:W-:Y:S02]  /*1860*/  IMAD R12, R13, c[0x0][0x194], R12 ;  /* 0x000065000d0c7a24 */ /* 0x000fe400078e020c */
[----:B------:R-:W-:Y:S01]  /*1870*/  IMAD.MOV.U32 R5, RZ, RZ, c[0x0][0x19c] ;  /* 0x00006700ff057624 */ /* 0x000fe200078e00ff */
[----:B------:R-:W-:Y:S01]  /*1880*/  UIADD3 UR6, UR8, -UR6, URZ ;  /* 0x8000000608067290 */ /* 0x000fe2000fffe03f */
[----:B------:R-:W-:-:S03]  /*1890*/  IMAD.IADD R15, R15, 0x1, R12 ;  /* 0x000000010f0f7824 */ /* 0x000fc600078e020c */
[----:B------:R-:W-:Y:S01]  /*18a0*/  UISETP.NE.AND UP0, UPT, UR6, 0x1, UPT ;  /* 0x000000010600788c */ /* 0x000fe2000bf05270 */
[----:B------:R-:W-:Y:S02]  /*18b0*/  IMAD.WIDE.U32 R24, R10, c[0x0][0x178], R14 ;  /* 0x00005e000a187a25 */ /* 0x000fe400078e000e */
[----:B------:R-:W1:Y:S02]  /*18c0*/  S2R R14, SR_CTAID.Z ;  /* 0x00000000000e7919 */ /* 0x000e640000002700 */
[----:B------:R-:W-:Y:S01]  /*18d0*/  IMAD R10, R11, c[0x0][0x370], RZ ;  /* 0x0000dc000b0a7a24 */ /* 0x000fe200078e02ff */
[----:B------:R-:W-:-:S03]  /*18e0*/  IADD3 R25, R25, UR38, RZ ;  /* 0x0000002619197c10 */ /* 0x000fc6000fffe0ff */
[----:B------:R-:W-:Y:S02]  /*18f0*/  IMAD R10, R13, c[0x0][0x374], R10 ;  /* 0x0000dd000d0a7a24 */ /* 0x000fe400078e020a */
[----:B------:R-:W-:-:S03]  /*1900*/  IMAD.MOV.U32 R13, RZ, RZ, c[0x0][0x1a0] ;  /* 0x00006800ff0d7624 */ /* 0x000fc600078e00ff */
[----:B------:R-:W-:Y:S01]  /*1910*/  IADD3 R11, R17, R10, RZ ;  /* 0x0000000a110b7210 */ /* 0x000fe20007ffe0ff */
[----:B------:R-:W-:Y:S01]  /*1920*/  IMAD.MOV.U32 R10, RZ, RZ, R16 ;  /* 0x000000ffff0a7224 */ /* 0x000fe200078e0010 */
[----:B------:R-:W-:Y:S02]  /*1930*/  LEA R16, P0, R9, R18, 0x7 ;  /* 0x0000001209107211 */ /* 0x000fe400078038ff */
[----:B------:R-:W-:Y:S02]  /*1940*/  LEA R20, P2, R13, R22, 0x7 ;  /* 0x000000160d147211 */ /* 0x000fe400078438ff */
[----:B------:R-:W-:Y:S01]  /*1950*/  LEA.HI.X R17, R9, R19, R5, 0x7, P0 ;  /* 0x0000001309117211 */ /* 0x000fe200000f3c05 */
[----:B------:R-:W-:Y:S01]  /*1960*/  IMAD.SHL.U32 R5, R181, 0x2, RZ ;  /* 0x00000002b5057824 */ /* 0x000fe200078e00ff */
[----:B------:R-:W-:Y:S01]  /*1970*/  @P1 BAR.SYNC.DEFER_BLOCKING 0x0 ;  /* 0x0000000000001b1d */ /* 0x000fe20000010000 */
[----:B------:R-:W-:Y:S02]  /*1980*/  IMAD.MOV.U32 R9, RZ, RZ, c[0x0][0x194] ;  /* 0x00006500ff097624 */ /* 0x000fe400078e00ff */
[----:B-1----:R-:W-:-:S04]  /*1990*/  IMAD.WIDE.U32 R24, R14, c[0x0][0x1a8], R24 ;  /* 0x00006a000e187a25 */ /* 0x002fc800078e0018 */
[----:B------:R-:W-:Y:S01]  /*19a0*/  IMAD.WIDE.U32 R14, R14, c[0x0][0x378], R10 ;  /* 0x0000de000e0e7a25 */ /* 0x000fe200078e000a */
[----:B------:R-:W-:Y:S02]  /*19b0*/  MOV R11, c[0x0][0x1a4] ;  /* 0x00006900000b7a02 */ /* 0x000fe40000000f00 */
[----:B------:R-:W-:Y:S02]  /*19c0*/  IADD3 R6, R25, UR40, RZ ;  /* 0x0000002819067c10 */ /* 0x000fe4000fffe0ff */
[----:B------:R-:W-:Y:S01]  /*19d0*/  IADD3 R8, R15, UR7, RZ ;  /* 0x000000070f087c10 */ /* 0x000fe2000fffe0ff */
[----:B------:R-:W-:Y:S01]  /*19e0*/  IMAD.MOV.U32 R15, RZ, RZ, c[0x0][0x370] ;  /* 0x0000dc00ff0f7624 */ /* 0x000fe200078e00ff */
[----:B------:R-:W-:Y:S02]  /*19f0*/  LEA R208, P0, R14, c[0x0][0x330], 0x1 ;  /* 0x0000cc000ed07a11 */ /* 0x000fe400078008ff */
[----:B------:R-:W-:Y:S02]  /*1a00*/  LEA R210, P1, R24, c[0x0][0x160], 0x1 ;  /* 0x0000580018d27a11 */ /* 0x000fe400078208ff */
[----:B------:R-:W-:Y:S01]  /*1a10*/  LEA.HI.X R21, R13, R23, R11, 0x7, P2 ;  /* 0x000000170d157211 */ /* 0x000fe200010f3c0b */
[----:B------:R-:W-:Y:S01]  /*1a20*/  IMAD.MOV.U32 R11, RZ, RZ, c[0x0][0x190] ;  /* 0x00006400ff0b7624 */ /* 0x000fe200078e00ff */
[----:B------:R-:W-:Y:S01]  /*1a30*/  LEA.HI.X R209, R14, c[0x0][0x334], R8, 0x1, P0 ;  /* 0x0000cd000ed17a11 */ /* 0x000fe200000f0c08 */
[----:B------:R-:W-:Y:S01]  /*1a40*/  ULDC UR10, c[0x0][0x224] ;  /* 0x00008900000a7ab9 */ /* 0x000fe20000000800 */
[----:B------:R-:W-:Y:S01]  /*1a50*/  LEA.HI.X R211, R24, c[0x0][0x164], R6, 0x1, P1 ;  /* 0x0000590018d37a11 */ /* 0x000fe200008f0c06 */
[----:B------:R-:W-:Y:S01]  /*1a60*/  @!PT LDS RZ, [RZ] ;  /* 0x00000000fffff984 */ /* 0x000fe20000000800 */
[----:B------:R-:W-:Y:S01]  /*1a70*/  @!PT LDS RZ, [RZ] ;  /* 0x00000000fffff984 */ /* 0x000fe20000000800 */
[----:B------:R-:W-:Y:S01]  /*1a80*/  @!PT LDS RZ, [RZ] ;  /* 0x00000000fffff984 */ /* 0x000fe20000000800 */
[----:B------:R1:W-:Y:S01]  /*1a90*/  LDGSTS.E.BYPASS.LTC128B.128 [R5+0x8000], [R22.64] ;  /* 0x0800000016057fae */ /* 0x0003e2000b901d5e */
[----:B------:R-:W-:Y:S01]  /*1aa0*/  IADD3 R6, R181, 0x1000, RZ ;  /* 0x00001000b5067810 */ /* 0x000fe20007ffe0ff */
[----:B------:R-:W-:Y:S01]  /*1ab0*/  ULDC UR41, c[0x0][0x22c] ;  /* 0x00008b0000297ab9 */ /* 0x000fe20000000800 */
[----:B------:R-:W-:Y:S01]  /*1ac0*/  PLOP3.LUT P0, PT, PT, PT, UP0, 0x80, 0x0 ;  /* 0x000000000000781c */ /* 0x000fe20003f0f008 */
[----:B------:R1:W-:Y:S01]  /*1ad0*/  LDGSTS.E.BYPASS.LTC128B.128 [R5+0x9000], [R20.64] ;  /* 0x0900000014057fae */ /* 0x0003e2000b901d5e */
[----:B------:R-:W-:Y:S01]  /*1ae0*/  MOV R13, c[0x0][0x374] ;  /* 0x0000dd00000d7a02 */ /* 0x000fe20000000f00 */
[----:B------:R-:W-:Y:S01]  /*1af0*/  IMAD.MOV.U32 R8, RZ, RZ, 0x4 ;  /* 0x00000004ff087424 */ /* 0x000fe200078e00ff */
[----:B------:R-:W-:Y:S01]  /*1b00*/  LEA R12, P2, R15, R208, 0x7 ;  /* 0x000000d00f0c7211 */ /* 0x000fe200078438ff */
[----:B------:R-:W0:Y:S01]  /*1b10*/  LDGDEPBAR ;  /* 0x00000000000079af */ /* 0x000e220000000000 */
[----:B------:R-:W-:-:S02]  /*1b20*/  SEL R6, R6, R181, !P0 ;  /* 0x000000b506067207 */ /* 0x000fc40004000000 */
[----:B------:R-:W-:Y:S01]  /*1b30*/  LEA R10, P1, R11, R210, 0x7 ;  /* 0x000000d20b0a7211 */ /* 0x000fe200078238ff */
[----:B------:R1:W-:Y:S01]  /*1b40*/  LDGSTS.E.BYPASS.LTC128B.128 [R5+0x4000], [R208.64] ;  /* 0x04000000d0057fae */ /* 0x0003e2000b901d5e */
[----:B------:R-:W-:Y:S01]  /*1b50*/  LEA.HI.X R13, R15, R209, R13, 0x7, P2 ;  /* 0x000000d10f0d7211 */ /* 0x000fe200010f3c0d */
[----:B------:R-:W-:Y:S01]  /*1b60*/  UIMAD.WIDE UR6, UR14, UR10, UR4 ;  /* 0x0000000a0e0672a5 */ /* 0x000fe2000f8e0204 */
[----:B------:R-:W-:Y:S01]  /*1b70*/  SHF.L.U32 R199, R6, 0x1, RZ ;  /* 0x0000000106c77819 */ /* 0x000fe200000006ff */
[----:B------:R-:W-:Y:S01]  /*1b80*/  UIMAD UR9, UR50, UR41, UR53 ;  /* 0x00000029320972a4 */ /* 0x000fe2000f8e0235 */
[----:B------:R-:W-:Y:S01]  /*1b90*/  LEA.HI.X R11, R11, R211, R9, 0x7, P1 ;  /* 0x000000d30b0b7211 */ /* 0x000fe200008f3c09 */
[----:B------:R1:W-:Y:S01]  /*1ba0*/  LDGSTS.E.BYPASS.LTC128B.128 [R5+0x5000], [R12.64] ;  /* 0x050000000c057fae */ /* 0x0003e2000b901d5e */
[----:B------:R-:W-:Y:S01]  /*1bb0*/  LEA.HI R9, R0, R7, RZ, 0x5 ;  /* 0x0000000700097211 */ /* 0x000fe200078f28ff */
[----:B------:R-:W-:Y:S02]  /*1bc0*/  IMAD.WIDE R14, R179, R8, UR12 ;  /* 0x0000000cb30e7e25 */ /* 0x000fe4000f8e0208 */
[----:B------:R2:W-:Y:S04]  /*1bd0*/  LDGSTS.E.BYPASS.LTC128B.128 [R199], [R210.64] ;  /* 0x00000000d2c77fae */ /* 0x0005e8000b901d5e */
[----:B------:R3:W-:Y:S04]  /*1be0*/  LDGSTS.E.BYPASS.LTC128B.128 [R199+0x1000], [R10.64] ;  /* 0x010000000ac77fae */ /* 0x0007e8000b901d5e */
[----:B------:R1:W-:Y:S04]  /*1bf0*/  LDGSTS.E.BYPASS.LTC128B.128 [R5+0x6000], [R18.64] ;  /* 0x0600000012057fae */ /* 0x0003e8000b901d5e */
[----:B------:R1:W-:Y:S04]  /*1c00*/  LDGSTS.E.BYPASS.LTC128B.128 [R5+0x7000], [R16.64] ;  /* 0x0700000010057fae */ /* 0x0003e8000b901d5e */
[----:B------:R-:W0:Y:S01]  /*1c10*/  LDGDEPBAR ;  /* 0x00000000000079af */ /* 0x000e220000000000 */
[----:B------:R-:W-:-:S02]  /*1c20*/  LOP3.LUT R204, R9, 0xffffffe0, RZ, 0xc0, !PT ;  /* 0xffffffe009cc7812 */ /* 0x000fc400078ec0ff */
[----:B------:R-:W-:Y:S01]  /*1c30*/  SHF.R.S32.HI R9, RZ, 0x5, R9 ;  /* 0x00000005ff097819 */ /* 0x000fe20000011409 */
[----:B------:R-:W-:Y:S01]  /*1c40*/  IMAD.U32 R6, RZ, RZ, UR34 ;  /* 0x00000022ff067e24 */ /* 0x000fe2000f8e00ff */
[----:B------:R-:W-:Y:S01]  /*1c50*/  UIADD3 UR5, UP0, UR6, UR45, URZ ;  /* 0x0000002d06057290 */ /* 0x000fe2000ff1e03f */
[----:B------:R-:W-:Y:S01]  /*1c60*/  IMAD.IADD R204, R7, 0x1, -R204 ;  /* 0x0000000107cc7824 */ /* 0x000fe200078e0acc */
[----:B------:R2:W5:Y:S03]  /*1c70*/  LDG.E R198, [R14.64] ;  /* 0x0000001e0ec67981 */ /* 0x000566000c1e1900 */
[----:B------:R-:W-:Y:S01]  /*1c80*/  IMAD R9, R9, UR51, R204 ;  /* 0x0000003309097c24 */ /* 0x000fe2000f8e02cc */
[----:B------:R2:W5:Y:S04]  /*1c90*/  LDG.E R197, [R14.64+0x20] ;  /* 0x0000201e0ec57981 */ /* 0x000568000c1e1900 */
[----:B---3--:R-:W-:Y:S01]  /*1ca0*/  IADD3 R11, P2, P1, R9, UR52, R6 ;  /* 0x00000034090b7c10 */ /* 0x008fe2000f95e006 */
[----:B------:R-:W-:Y:S01]  /*1cb0*/  IMAD.U32 R8, RZ, RZ, UR46 ;  /* 0x0000002eff087e24 */ /* 0x000fe2000f8e00ff */
[----:B------:R-:W-:Y:S01]  /*1cc0*/  SHF.R.S32.HI R6, RZ, 0x1f, R9 ;  /* 0x0000001fff067819 */ /* 0x000fe20000011409 */
[----:B------:R2:W5:Y:S04]  /*1cd0*/  LDG.E R196, [R14.64+0x100] ;  /* 0x0001001e0ec47981 */ /* 0x000568000c1e1900 */
[----:B------:R2:W5:Y:S01]  /*1ce0*/  LDG.E R195, [R14.64+0x120] ;  /* 0x0001201e0ec37981 */ /* 0x000562000c1e1900 */
[----:B-1----:R-:W-:Y:S01]  /*1cf0*/  IMAD.U32 R5, RZ, RZ, UR42 ;  /* 0x0000002aff057e24 */ /* 0x002fe2000f8e00ff */
[----:B------:R-:W-:Y:S01]  /*1d00*/  UIADD3 UR6, UR47, UR9, URZ ;  /* 0x000000092f067290 */ /* 0x000fe2000fffe03f */
[----:B------:R-:W-:-:S04]  /*1d10*/  DEPBAR.LE SB0, 0x1 ;  /* 0x000080400000791a */ /* 0x000fc80000000000 */
[----:B------:R-:W-:Y:S01]  /*1d20*/  IADD3.X R5, R6, UR54, R5, P2, P1 ;  /* 0x0000003606057c10 */ /* 0x000fe200097e2405 */
[----:B------:R-:W-:Y:S01]  /*1d30*/  UIADD3.X UR7, UR7, UR44, URZ, UP0, !UPT ;  /* 0x0000002c07077290 */ /* 0x000fe200087fe43f */
[----:B------:R-:W-:Y:S01]  /*1d40*/  IADD3 R4, P1, R11, R4, RZ ;  /* 0x000000040b047210 */ /* 0x000fe20007f3e0ff */
[----:B------:R-:W-:Y:S01]  /*1d50*/  UIMAD UR6, UR6, UR5, URZ ;  /* 0x00000005060672a4 */ /* 0x000fe2000f8e023f */
[----:B------:R-:W-:Y:S01]  /*1d60*/  BAR.SYNC.DEFER_BLOCKING 0x0 ;  /* 0x0000000000007b1d */ /* 0x000fe20000010000 */
[----:B------:R-:W-:Y:S01]  /*1d70*/  UISETP.GE.AND UP0, UPT, UR57, 0x1, UPT ;  /* 0x000000013900788c */ /* 0x000fe2000bf06270 */
[----:B------:R-:W-:Y:S01]  /*1d80*/  IADD3.X R5, R5, R2, RZ, P1, !PT ;  /* 0x0000000205057210 */ /* 0x000fe20000ffe4ff */
[----:B------:R-:W-:Y:S01]  /*1d90*/  UIMAD UR6, UR7, UR46, UR6 ;  /* 0x0000002e070672a4 */ /* 0x000fe2000f8e0206 */
[----:B------:R-:W-:Y:S01]  /*1da0*/  IMAD.U32 R9, RZ, RZ, UR47 ;  /* 0x0000002fff097e24 */ /* 0x000fe2000f8e00ff */
[----:B------:R-:W-:Y:S01]  /*1db0*/  UIADD3 UR4, UR4, UR36, URZ ;  /* 0x0000002404047290 */ /* 0x000fe2000fffe03f */
[----:B------:R-:W-:Y:S01]  /*1dc0*/  CS2R R94, SRZ ;  /* 0x00000000005e7805 */ /* 0x000fe2000001ff00 */
[----:B------:R-:W-:Y:S01]  /*1dd0*/  IMAD.WIDE.U32 R4, R8, UR5, R4 ;  /* 0x0000000508047c25 */ /* 0x000fe2000f8e0004 */
[----:B------:R-:W-:Y:S01]  /*1de0*/  ULDC.64 UR10, c[0x0][0x3c8] ;  /* 0x0000f200000a7ab9 */ /* 0x000fe20000000a00 */
[----:B------:R-:W-:Y:S01]  /*1df0*/  CS2R R92, SRZ ;  /* 0x00000000005c7805 */ /* 0x000fe2000001ff00 */
[----:B------:R-:W-:Y:S01]  /*1e00*/  UIMAD.WIDE UR4, UR4, UR60, UR10 ;  /* 0x0000003c040472a5 */ /* 0x000fe2000f8e020a */
[----:B------:R-:W-:Y:S01]  /*1e10*/  CS2R R98, SRZ ;  /* 0x0000000000627805 */ /* 0x000fe2000001ff00 */
[----:B------:R-:W-:Y:S01]  /*1e20*/  IADD3 R2, R5, UR6, RZ ;  /* 0x0000000605027c10 */ /* 0x000fe2000fffe0ff */
[----:B------:R-:W-:Y:S01]  /*1e30*/  CS2R R96, SRZ ;  /* 0x0000000000607805 */ /* 0x000fe2000001ff00 */
[C---:B------:R-:W-:Y:S01]  /*1e40*/  LEA R206, P1, R4.reuse, c[0x0][0x350], 0x2 ;  /* 0x0000d40004ce7a11 */ /* 0x040fe200078210ff */
[----:B------:R-:W-:Y:S01]  /*1e50*/  CS2R R90, SRZ ;  /* 0x00000000005a7805 */ /* 0x000fe2000001ff00 */
[----:B------:R-:W-:Y:S01]  /*1e60*/  CS2R R88, SRZ ;  /* 0x0000000000587805 */ /* 0x000fe2000001ff00 */
[----:B------:R-:W-:Y:S01]  /*1e70*/  CS2R R86, SRZ ;  /* 0x0000000000567805 */ /* 0x000fe2000001ff00 */
[----:B------:R-:W-:Y:S01]  /*1e80*/  LEA.HI.X R207, R4, c[0x0][0x354], R2, 0x2, P1 ;  /* 0x0000d50004cf7a11 */ /* 0x000fe200008f1402 */
[----:B------:R-:W-:Y:S01]  /*1e90*/  CS2R R84, SRZ ;  /* 0x0000000000547805 */ /* 0x000fe2000001ff00 */
[----:B------:R-:W-:Y:S01]  /*1ea0*/  PLOP3.LUT P1, PT, PT, PT, UP0, 0x80, 0x0 ;  /* 0x000000000000781c */ /* 0x000fe20003f2f008 */
[----:B------:R-:W-:Y:S01]  /*1eb0*/  CS2R R78, SRZ ;  /* 0x00000000004e7805 */ /* 0x000fe2000001ff00 */
[----:B------:R-:W-:Y:S01]  /*1ec0*/  CS2R R76, SRZ ;  /* 0x00000000004c7805 */ /* 0x000fe2000001ff00 */
[----:B------:R-:W-:Y:S01]  /*1ed0*/  CS2R R82, SRZ ;  /* 0x0000000000527805 */ /* 0x000fe2000001ff00 */
[----:B------:R2:W1:Y:S01]  /*1ee0*/  LDSM.16.M88.4 R132, [R174+0x8000] ;  /* 0x00800000ae84783b */ /* 0x0004620000000200 */
[----:B------:R-:W-:Y:S01]  /*1ef0*/  CS2R R80, SRZ ;  /* 0x0000000000507805 */ /* 0x000fe2000001ff00 */
[----:B------:R-:W-:Y:S01]  /*1f00*/  CS2R R74, SRZ ;  /* 0x00000000004a7805 */ /* 0x000fe2000001ff00 */
[----:B------:R-:W-:Y:S01]  /*1f10*/  CS2R R72, SRZ ;  /* 0x0000000000487805 */ /* 0x000fe2000001ff00 */
[----:B------:R2:W3:Y:S01]  /*1f20*/  LDSM.16.M88.4 R136, [R174+0x8400] ;  /* 0x00840000ae88783b */ /* 0x0004e20000000200 */
[----:B------:R-:W-:Y:S01]  /*1f30*/  CS2R R70, SRZ ;  /* 0x0000000000467805 */ /* 0x000fe2000001ff00 */
[----:B------:R-:W-:-:S02]  /*1f40*/  CS2R R68, SRZ ;  /* 0x0000000000447805 */ /* 0x000fc4000001ff00 */
[----:B------:R2:W4:Y:S04]  /*1f50*/  LDSM.16.M88.4 R140, [R174+0x8800] ;  /* 0x00880000ae8c783b */ /* 0x0005280000000200 */
[----:B------:R2:W1:Y:S04]  /*1f60*/  LDSM.16.M88.4 R144, [R174+0x8c00] ;  /* 0x008c0000ae90783b */ /* 0x0004680000000200 */
[----:B------:R2:W1:Y:S04]  /*1f70*/  LDSM.16.M88.4 R148, [R167+0x8000] ;  /* 0x00800000a794783b */ /* 0x0004680000000200 */
[----:B------:R2:W1:Y:S04]  /*1f80*/  LDSM.16.M88.4 R152, [R167+0x8400] ;  /* 0x00840000a798783b */ /* 0x0004680000000200 */
[----:B------:R2:W1:Y:S04]  /*1f90*/  LDSM.16.M88.4 R156, [R167+0x8800] ;  /* 0x00880000a79c783b */ /* 0x0004680000000200 */
[----:B------:R2:W1:Y:S01]  /*1fa0*/  LDSM.16.M88.4 R160, [R167+0x8c00] ;  /* 0x008c0000a7a0783b */ /* 0x0004620000000200 */
[----:B------:R-:W-:Y:S05]  /*1fb0*/  @!P1 BRA `(.L_x_517) ;  /* 0x000051e000009947 */ /* 0x000fea0003800000 */
[----:B------:R-:W-:Y:S02]  /*1fc0*/  IMAD.MOV.U32 R10, RZ, RZ, c[0x0][0x308] ;  /* 0x0000c200ff0a7624 */ /* 0x000fe400078e00ff */
[----:B------:R-:W-:-:S05]  /*1fd0*/  IMAD.MOV.U32 R11, RZ, RZ, c[0x0][0x30c] ;  /* 0x0000c300ff0b7624 */ /* 0x000fca00078e00ff */
[----:B--2---:R-:W2:Y:S04]  /*1fe0*/  LDG.E.64 R4, [R10.64] ;  /* 0x0000001e0a047981 */ /* 0x004ea8000c1e1b00 */
[----:B----4-:R-:W4:Y:S01]  /*1ff0*/  LDG.E.64 R8, [R10.64+0x8] ;  /* 0x0000081e0a087981 */ /* 0x010f22000c1e1b00 */
[----:B------:R-:W-:Y:S01]  /*2000*/  LEA.HI R0, R0, R7, RZ, 0x7 ;  /* 0x0000000700007211 */ /* 0x000fe200078f38ff */
[----:B------:R-:W-:Y:S01]  /*2010*/  UIMAD UR6, UR14, UR61, UR43 ;  /* 0x0000003d0e0672a4 */ /* 0x000fe2000f8e022b */
[----:B------:R-:W-:Y:S01]  /*2020*/  IMAD.U32 R2, RZ, RZ, UR37 ;  /* 0x00000025ff027e24 */ /* 0x000fe2000f8e00ff */
[----:B------:R-:W-:Y:S01]  /*2030*/  SHF.R.S32.HI R194, RZ, 0x1f, R204 ;  /* 0x0000001fffc27819 */ /* 0x000fe200000114cc */
[----:B------:R-:W-:Y:S01]  /*2040*/  IMAD.MOV.U32 R95, RZ, RZ, RZ ;  /* 0x000000ffff5f7224 */ /* 0x000fe200078e00ff */
[----:B------:R-:W-:Y:S01]  /*2050*/  SHF.R.S32.HI R7, RZ, 0x7, R0 ;  /* 0x00000007ff077819 */ /* 0x000fe20000011400 */
[----:B------:R-:W-:Y:S01]  /*2060*/  USHF.L.U32 UR6, UR6, 0x5, URZ ;  /* 0x0000000506067899 */ /* 0x000fe2000800063f */
[----:B------:R-:W-:Y:S01]  /*2070*/  IADD3 R169, R176, 0x1000, RZ ;  /* 0x00001000b0a97810 */ /* 0x000fe20007ffe0ff */
[----:B------:R-:W-:Y:S01]  /*2080*/  UMOV UR14, UR4 ;  /* 0x00000004000e7c82 */ /* 0x000fe20008000000 */
[----:B------:R-:W-:Y:S01]  /*2090*/  IADD3 R168, R177, 0x1000, RZ ;  /* 0x00001000b1a87810 */ /* 0x000fe20007ffe0ff */
[----:B------:R-:W-:Y:S01]  /*20a0*/  IMAD R0, R2, 0x2, R7 ;  /* 0x0000000202007824 */ /* 0x000fe200078e0207 */
[----:B------:R-:W-:Y:S01]  /*20b0*/  USHF.R.S32.HI UR7, URZ, 0x1f, UR6 ;  /* 0x0000001f3f077899 */ /* 0x000fe20008011406 */
[----:B------:R-:W-:Y:S01]  /*20c0*/  SEL R169, R169, R176, !P0 ;  /* 0x000000b0a9a97207 */ /* 0x000fe20004000000 */
[----:B------:R-:W-:Y:S01]  /*20d0*/  UMOV UR11, UR5 ;  /* 0x00000005000b7c82 */ /* 0x000fe20008000000 */
[----:B------:R-:W-:Y:S01]  /*20e0*/  IMAD.SHL.U32 R0, R0, 0x2, RZ ;  /* 0x0000000200007824 */ /* 0x000fe200078e00ff */
[----:B------:R-:W-:-:S02]  /*20f0*/  SEL R168, R168, R177, !P0 ;  /* 0x000000b1a8a87207 */ /* 0x000fc40004000000 */
[----:B------:R-:W-:-:S03]  /*2100*/  IMAD.SHL.U32 R169, R169, 0x2, RZ ;  /* 0x00000002a9a97824 */ /* 0x000fc600078e00ff */
[----:B------:R-:W-:Y:S01]  /*2110*/  IMAD.SHL.U32 R168, R168, 0x2, RZ ;  /* 0x00000002a8a87824 */ /* 0x000fe200078e00ff */
[----:B--2---:R2:W3:Y:S01]  /*2120*/  R2UR UR9, R5 ;  /* 0x00000000050973c2 */ /* 0x0044e200000e0000 */
[----:B----4-:R-:W-:-:S07]  /*2130*/  IADD3 R204, P2, P1, R8, UR6, R204 ;  /* 0x0000000608cc7c10 */ /* 0x010fce000f95e0cc */
[----:B------:R-:W4:Y:S01]  /*2140*/  R2UR UR10, R4 ;  /* 0x00000000040a73c2 */ /* 0x000f2200000e0000 */
[----:B------:R-:W-:Y:S02]  /*2150*/  IADD3.X R194, R9, UR7, R194, P2, P1 ;  /* 0x0000000709c27c10 */ /* 0x000fe400097e24c2 */
[C---:B--2---:R-:W-:Y:S02]  /*2160*/  IADD3 R5, R0.reuse, 0x1, RZ ;  /* 0x0000000100057810 */ /* 0x044fe40007ffe0ff */
[----:B---3--:R-:W-:Y:S02]  /*2170*/  LOP3.LUT R7, R0, UR9, RZ, 0x3c, !PT ;  /* 0x0000000900077c12 */ /* 0x008fe4000f8e3cff */
[----:B------:R-:W-:Y:S02]  /*2180*/  LOP3.LUT R5, R5, UR9, RZ, 0x3c, !PT ;  /* 0x0000000905057c12 */ /* 0x000fe4000f8e3cff */
[----:B----4-:R-:W-:Y:S02]  /*2190*/  LOP3.LUT R194, R194, UR10, RZ, 0x3c, !PT ;  /* 0x0000000ac2c27c12 */ /* 0x010fe4000f8e3cff */
[----:B------:R-:W-:Y:S01]  /*21a0*/  MOV R193, c[0x0][0x22c] ;  /* 0x00008b0000c17a02 */ /* 0x000fe20000000f00 */
[----:B------:R-:W-:Y:S01]  /*21b0*/  IMAD.WIDE.U32 R204, R204, -0x2daee0ad, RZ ;  /* 0xd2511f53cccc7825 */ /* 0x000fe200078e00ff */
[----:B------:R-:W-:-:S02]  /*21c0*/  SHF.L.U32 R2, R177, 0x1, RZ ;  /* 0x00000001b1027819 */ /* 0x000fc400000006ff */
[----:B------:R-:W-:Y:S01]  /*21d0*/  MOV R192, 0x4 ;  /* 0x0000000400c07802 */ /* 0x000fe20000000f00 */
[----:B------:R-:W-:Y:S01]  /*21e0*/  IMAD R193, R193, c[0x0][0x1c0], RZ ;  /* 0x00007000c1c17a24 */ /* 0x000fe200078e02ff */
[C---:B------:R-:W-:Y:S02]  /*21f0*/  LOP3.LUT R202, R205.reuse, R7, RZ, 0x3c, !PT ;  /* 0x00000007cdca7212 */ /* 0x040fe400078e3cff */
[----:B------:R-:W-:Y:S02]  /*2200*/  LOP3.LUT R200, R205, R5, RZ, 0x3c, !PT ;  /* 0x00000005cdc87212 */ /* 0x000fe400078e3cff */
[----:B------:R-:W-:Y:S01]  /*2210*/  IADD3 R0, R2, R175, RZ ;  /* 0x000000af02007210 */ /* 0x000fe20007ffe0ff */
[----:B------:R-:W-:Y:S01]  /*2220*/  IMAD.WIDE.U32 R202, R202, -0x326172a9, RZ ;  /* 0xcd9e8d57caca7825 */ /* 0x000fe200078e00ff */
[----:B------:R-:W-:-:S03]  /*2230*/  LEA R193, -R193, RZ, 0x7 ;  /* 0x000000ffc1c17211 */ /* 0x000fc600078e39ff */
[----:B------:R-:W-:-:S04]  /*2240*/  IMAD.WIDE.U32 R200, R200, -0x326172a9, RZ ;  /* 0xcd9e8d57c8c87825 */ /* 0x000fc800078e00ff */
.L_x_520:
[C---:B-----5:R-:W-:Y:S01]  /*2250*/  FSETP.NEU.FTZ.AND P0, PT, R198.reuse, -INF , PT ;  /* 0xff800000c600780b */ /* 0x060fe20003f1d000 */
[----:B------:R-:W0:Y:S01]  /*2260*/  LDGDEPBAR ;  /* 0x00000000000079af */ /* 0x000e220000000000 */
[----:B------:R-:W-:Y:S01]  /*2270*/  IMAD.IADD R178, R175, 0x1, R168 ;  /* 0x00000001afb27824 */ /* 0x000fe200078e02a8 */
[----:B------:R-:W-:Y:S01]  /*2280*/  UIADD3 UR4, UR10, -0x61c88647, URZ ;  /* 0x9e3779b90a047890 */ /* 0x000fe2000fffe03f */
[----:B------:R-:W-:Y:S01]  /*2290*/  FMUL.FTZ R214, R198, 1.4426950216293334961 ;  /* 0x3fb8aa3bc6d67820 */ /* 0x000fe20000410000 */
[----:B------:R-:W-:Y:S01]  /*22a0*/  UIADD3 UR5, UR9, 0x76cf5d0a, URZ ;  /* 0x76cf5d0a09057890 */ /* 0x000fe2000fffe03f */
[----:B------:R-:W-:Y:S01]  /*22b0*/  FMUL.FTZ R218, R196, 1.4426950216293334961 ;  /* 0x3fb8aa3bc4da7820 */ /* 0x000fe20000410000 */
[----:B------:R-:W-:Y:S01]  /*22c0*/  UIADD3 UR6, UR9, -0x4498517b, URZ ;  /* 0xbb67ae8509067890 */ /* 0x000fe2000fffe03f */
[----:B------:R-:W-:Y:S01]  /*22d0*/  IMAD.U32 R227, RZ, RZ, UR8 ;  /* 0x00000008ffe37e24 */ /* 0x000fe2000f8e00ff */
[----:B------:R-:W-:Y:S02]  /*22e0*/  UIADD3 UR7, UR9, -0x126145ec, URZ ;  /* 0xed9eba1409077890 */ /* 0x000fe4000fffe03f */
[----:B------:R-:W-:Y:S01]  /*22f0*/  UISETP.GE.AND UP2, UPT, UR8, 0x1, UPT ;  /* 0x000000010800788c */ /* 0x000fe2000bf46270 */
[----:B------:R-:W-:Y:S01]  /*2300*/  IMAD R230, R227, 0x8, R180 ;  /* 0x00000008e3e67824 */ /* 0x000fe200078e02b4 */
[----:B------:R-:W-:Y:S01]  /*2310*/  LOP3.LUT R236, R204, UR6, RZ, 0x3c, !PT ;  /* 0x00000006ccec7c12 */ /* 0x000fe2000f8e3cff */
[----:B------:R-:W-:Y:S01]  /*2320*/  UIADD3 UR6, UR10, 0x3c6ef372, URZ ;  /* 0x3c6ef3720a067890 */ /* 0x000fe2000fffe03f */
[----:B------:R-:W-:Y:S04]  /*2330*/  DEPBAR.LE SB0, 0x0 ;  /* 0x000080000000791a */ /* 0x000fe80000000000 */
[----:B------:R-:W-:Y:S08]  /*2340*/  BAR.SYNC.DEFER_BLOCKING 0x0 ;  /* 0x0000000000007b1d */ /* 0x000ff00000010000 */
[----:B------:R-:W-:Y:S08]  /*2350*/  LDSM.16.M88.4 R100, [R168] ;  /* 0x00000000a864783b */ /* 0x000ff00000000200 */
[----:B------:R-:W2:Y:S08]  /*2360*/  LDSM.16.M88.4 R104, [R174+0x6000] ;  /* 0x00600000ae68783b */ /* 0x000eb00000000200 */
        /* <DEDUP_REMOVED lines=9> */
[C---:B------:R-:W-:Y:S01]  /*2400*/  HMMA.16816.F32.BF16 R16, R100.reuse, R106, RZ ;  /* 0x0000006a6410723c */ /* 0x040fe200000418ff */
[----:B------:R-:W-:Y:S07]  /*2410*/  LDSM.16.M88.4 R104, [R167+0x6400] ;  /* 0x00640000a768783b */ /* 0x000fee0000000200 */
[-C--:B----4-:R-:W-:Y:S08]  /*2420*/  HMMA.16816.F32.BF16 R20, R100, R112.reuse, RZ ;  /* 0x000000706414723c */ /* 0x090ff000000418ff */
[C---:B------:R-:W-:Y:S07]  /*2430*/  HMMA.16816.F32.BF16 R24, R108.reuse, R112, RZ ;  /* 0x000000706c18723c */ /* 0x040fee00000418ff */
[----:B------:R-:W-:Y:S01]  /*2440*/  FSEL R113, R214, RZ, P0 ;  /* 0x000000ffd6717208 */ /* 0x000fe20000000000 */
[-C--:B------:R-:W-:Y:S01]  /*2450*/  HMMA.16816.F32.BF16 R28, R108, R114.reuse, RZ ;  /* 0x000000726c1c723c */ /* 0x080fe200000418ff */
[C---:B------:R-:W-:Y:S03]  /*2460*/  FSETP.NEU.FTZ.AND P0, PT, R197.reuse, -INF , PT ;  /* 0xff800000c500780b */ /* 0x040fe60003f1d000 */
[----:B------:R-:W-:Y:S04]  /*2470*/  FMUL.FTZ R214, R197, 1.4426950216293334961 ;  /* 0x3fb8aa3bc5d67820 */ /* 0x000fe80000410000 */
        /* <DEDUP_REMOVED lines=9> */
[----:B------:R-:W1:Y:S07]  /*2510*/  LDSM.16.M88.4 R100, [R178+0x1000] ;  /* 0x00100000b264783b */ /* 0x000e6e0000000200 */
[-C--:B--2---:R-:W-:Y:S11]  /*2520*/  HMMA.16816.F32.BF16 R4, R124, R128.reuse, R4 ;  /* 0x000000807c04723c */ /* 0x084ff60000041804 */
[----:B------:R-:W-:Y:S11]  /*2530*/  @!UPT UIADD3 URZ, URZ, URZ, URZ ;  /* 0x0000003f3f3ff290 */ /* 0x000ff6000fffe03f */
[----:B------:R-:W-:Y:S02]  /*2540*/  @!UPT UIADD3 URZ, URZ, URZ, URZ ;  /* 0x0000003f3f3ff290 */ /* 0x000fe4000fffe03f */
[--C-:B------:R-:W-:Y:S01]  /*2550*/  FFMA.FTZ R213, R5, c[0x0][0x23c], -R113.reuse ;  /* 0x00008f0005d57a23 */ /* 0x100fe20000010871 */
[----:B------:R-:W-:Y:S01]  /*2560*/  FSEL R5, R214, RZ, P0 ;  /* 0x000000ffd6057208 */ /* 0x000fe20000000000 */
[----:B------:R-:W-:Y:S01]  /*2570*/  FFMA.FTZ R212, R4, c[0x0][0x23c], -R113 ;  /* 0x00008f0004d47a23 */ /* 0x000fe20000010871 */
[----:B------:R-:W-:Y:S03]  /*2580*/  FSETP.NEU.FTZ.AND P0, PT, R196, -INF , PT ;  /* 0xff800000c400780b */ /* 0x000fe60003f1d000 */
[--C-:B------:R-:W-:Y:S01]  /*2590*/  FFMA.FTZ R219, R6, c[0x0][0x23c], -R5.reuse ;  /* 0x00008f0006db7a23 */ /* 0x100fe20000010805 */
[----:B------:R-:W-:Y:S01]  /*25a0*/  FSEL R6, R218, RZ, P0 ;  /* 0x000000ffda067208 */ /* 0x000fe20000000000 */
[C---:B------:R-:W-:Y:S01]  /*25b0*/  FMUL.FTZ R218, R195.reuse, 1.4426950216293334961 ;  /* 0x3fb8aa3bc3da7820 */ /* 0x040fe20000410000 */
[----:B------:R-:W-:Y:S01]  /*25c0*/  FSETP.NEU.FTZ.AND P0, PT, R195, -INF , PT ;  /* 0xff800000c300780b */ /* 0x000fe20003f1d000 */
[C---:B-1----:R-:W-:Y:S01]  /*25d0*/  HMMA.16816.F32.BF16 R8, R100.reuse, R128, R8 ;  /* 0x000000806408723c */ /* 0x042fe20000041808 */
[----:B------:R-:W-:Y:S01]  /*25e0*/  FFMA.FTZ R215, R7, c[0x0][0x23c], -R5 ;  /* 0x00008f0007d77a23 */ /* 0x000fe20000010805 */
[----:B------:R1:W-:Y:S01]  /*25f0*/  MUFU.EX2 R214, R219 ;  /* 0x000000db00d67308 */ /* 0x0003e20000000800 */
[----:B------:R-:W-:Y:S05]  /*2600*/  FSEL R7, R218, RZ, P0 ;  /* 0x000000ffda077208 */ /* 0x000fea0000000000 */
[-C--:B------:R-:W-:Y:S04]  /*2610*/  HMMA.16816.F32.BF16 R12, R100, R130.reuse, R12 ;  /* 0x00000082640c723c */ /* 0x080fe8000004180c */
[----:B------:R-:W2:Y:S04]  /*2620*/  MUFU.EX2 R212, R212 ;  /* 0x000000d400d47308 */ /* 0x000ea80000000800 */
[C---:B------:R-:W-:Y:S06]  /*2630*/  HMMA.16816.F32.BF16 R16, R124.reuse, R130, R16 ;  /* 0x000000827c10723c */ /* 0x040fec0000041810 */
[----:B------:R-:W-:Y:S02]  /*2640*/  MUFU.EX2 R213, R213 ;  /* 0x000000d500d57308 */ /* 0x000fe40000000800 */
[--C-:B------:R-:W-:Y:S01]  /*2650*/  FFMA.FTZ R223, R10, c[0x0][0x23c], -R7.reuse ;  /* 0x00008f000adf7a23 */ /* 0x100fe20000010807 */
[-C--:B------:R-:W-:Y:S03]  /*2660*/  HMMA.16816.F32.BF16 R20, R124, R104.reuse, R20 ;  /* 0x000000687c14723c */ /* 0x080fe60000041814 */
[--C-:B-1----:R-:W-:Y:S02]  /*2670*/  FFMA.FTZ R219, R11, c[0x0][0x23c], -R7.reuse ;  /* 0x00008f000bdb7a23 */ /* 0x102fe40000010807 */
[--C-:B------:R-:W-:Y:S02]  /*2680*/  FFMA.FTZ R217, R9, c[0x0][0x23c], -R6.reuse ;  /* 0x00008f0009d97a23 */ /* 0x100fe40000010806 */
[--C-:B------:R-:W-:Y:S01]  /*2690*/  FFMA.FTZ R228, R15, c[0x0][0x23c], -R7.reuse ;  /* 0x00008f000fe47a23 */ /* 0x100fe20000010807 */
[----:B------:R-:W-:Y:S01]  /*26a0*/  MUFU.EX2 R218, R223 ;  /* 0x000000df00da7308 */ /* 0x000fe20000000800 */
[C---:B------:R-:W-:Y:S03]  /*26b0*/  HMMA.16816.F32.BF16 R24, R100.reuse, R104, R24 ;  /* 0x000000686418723c */ /* 0x040fe60000041818 */
[----:B------:R-:W-:Y:S02]  /*26c0*/  FFMA.FTZ R222, R14, c[0x0][0x23c], -R7 ;  /* 0x00008f000ede7a23 */ /* 0x000fe40000010807 */
[--C-:B------:R-:W-:Y:S02]  /*26d0*/  FFMA.FTZ R221, R13, c[0x0][0x23c], -R6.reuse ;  /* 0x00008f000ddd7a23 */ /* 0x100fe40000010806 */
[--C-:B------:R-:W-:Y:S01]  /*26e0*/  FFMA.FTZ R232, R19, c[0x0][0x23c], -R5.reuse ;  /* 0x00008f0013e87a23 */ /* 0x100fe20000010805 */
[-C--:B------:R-:W-:Y:S01]  /*26f0*/  HMMA.16816.F32.BF16 R28, R100, R106.reuse, R28 ;  /* 0x0000006a641c723c */ /* 0x080fe2000004181c */
[----:B------:R1:W-:Y:S03]  /*2700*/  MUFU.EX2 R223, R228 ;  /* 0x000000e400df7308 */ /* 0x0003e60000000800 */
[----:B------:R-:W-:Y:S02]  /*2710*/  FFMA.FTZ R226, R18, c[0x0][0x23c], -R5 ;  /* 0x00008f0012e27a23 */ /* 0x000fe40000010805 */
[----:B------:R-:W-:Y:S02]  /*2720*/  FFMA.FTZ R225, R17, c[0x0][0x23c], -R113 ;  /* 0x00008f0011e17a23 */ /* 0x000fe40000010871 */
[----:B------:R-:W-:Y:S01]  /*2730*/  FFMA.FTZ R237, R23, c[0x0][0x23c], -R5 ;  /* 0x00008f0017ed7a23 */ /* 0x000fe20000010805 */
[C---:B------:R-:W-:Y:S01]  /*2740*/  HMMA.16816.F32.BF16 R32, R124.reuse, R106, R32 ;  /* 0x0000006a7c20723c */ /* 0x040fe20000041820 */
[----:B------:R-:W3:Y:S01]  /*2750*/  LDSM.16.M88.4 R104, [R167+0x6800] ;  /* 0x00680000a768783b */ /* 0x000ee20000000200 */
[----:B------:R4:W-:Y:S01]  /*2760*/  MUFU.EX2 R227, R232 ;  /* 0x000000e800e37308 */ /* 0x0009e20000000800 */
[--C-:B------:R-:W-:Y:S02]  /*2770*/  FFMA.FTZ R220, R12, c[0x0][0x23c], -R6.reuse ;  /* 0x00008f000cdc7a23 */ /* 0x100fe40000010806 */
[----:B------:R-:W-:Y:S02]  /*2780*/  FFMA.FTZ R224, R16, c[0x0][0x23c], -R113 ;  /* 0x00008f0010e07a23 */ /* 0x000fe40000010871 */
[----:B------:R-:W-:Y:S05]  /*2790*/  FFMA.FTZ R216, R8, c[0x0][0x23c], -R6 ;  /* 0x00008f0008d87a23 */ /* 0x000fea0000010806 */
[----:B------:R-:W-:Y:S03]  /*27a0*/  MUFU.EX2 R215, R215 ;  /* 0x000000d700d77308 */ /* 0x000fe60000000800 */
[----:B------:R-:W-:Y:S02]  /*27b0*/  FFMA.FTZ R252, R30, c[0x0][0x23c], -R7 ;  /* 0x00008f001efc7a23 */ /* 0x000fe40000010807 */
[C---:B-1----:R-:W-:Y:S01]  /*27c0*/  IMAD.WIDE.U32 R228, R230.reuse, -0x326172a9, RZ ;  /* 0xcd9e8d57e6e47825 */ /* 0x042fe200078e00ff */
[----:B------:R-:W-:Y:S04]  /*27d0*/  IADD3 R230, R230, 0x4, RZ ;  /* 0x00000004e6e67810 */ /* 0x000fe80007ffe0ff */
[-C--:B------:R-:W-:Y:S01]  /*27e0*/  LOP3.LUT R234, R229, R194.reuse, RZ, 0x3c, !PT ;  /* 0x000000c2e5ea7212 */ /* 0x080fe200078e3cff */
[----:B------:R-:W-:Y:S01]  /*27f0*/  MUFU.EX2 R217, R217 ;  /* 0x000000d900d97308 */ /* 0x000fe20000000800 */
[--C-:B------:R-:W-:Y:S01]  /*2800*/  LOP3.LUT R229, R201, UR4, R228.reuse, 0x96, !PT ;  /* 0x00000004c9e57c12 */ /* 0x100fe2000f8e96e4 */
[----:B------:R-:W-:Y:S01]  /*2810*/  IMAD.WIDE.U32 R230, R230, -0x326172a9, RZ ;  /* 0xcd9e8d57e6e67825 */ /* 0x000fe200078e00ff */
[----:B------:R-:W-:Y:S03]  /*2820*/  LOP3.LUT R242, R203, UR4, R228, 0x96, !PT ;  /* 0x00000004cbf27c12 */ /* 0x000fe6000f8e96e4 */
[----:B------:R-:W-:Y:S01]  /*2830*/  IMAD.WIDE.U32 R10, R229, -0x2daee0ad, RZ ;  /* 0xd2511f53e50a7825 */ /* 0x000fe200078e00ff */
[----:B----4-:R-:W-:Y:S02]  /*2840*/  LOP3.LUT R232, R231, R194, RZ, 0x3c, !PT ;  /* 0x000000c2e7e87212 */ /* 0x010fe400078e3cff */
[--C-:B------:R-:W-:Y:S01]  /*2850*/  LOP3.LUT R244, R203, UR4, R230.reuse, 0x96, !PT ;  /* 0x00000004cbf47c12 */ /* 0x100fe2000f8e96e6 */
[----:B------:R-:W-:Y:S01]  /*2860*/  IMAD.WIDE.U32 R234, R234, -0x2daee0ad, RZ ;  /* 0xd2511f53eaea7825 */ /* 0x000fe200078e00ff */
[----:B------:R-:W-:Y:S01]  /*2870*/  LOP3.LUT R230, R201, UR4, R230, 0x96, !PT ;  /* 0x00000004c9e67c12 */ /* 0x000fe2000f8e96e6 */
[----:B------:R-:W-:Y:S01]  /*2880*/  MUFU.EX2 R219, R219 ;  /* 0x000000db00db7308 */ /* 0x000fe20000000800 */
[----:B------:R-:W-:Y:S01]  /*2890*/  UIADD3 UR4, UR10, -0x255992d5, URZ ;  /* 0xdaa66d2b0a047890 */ /* 0x000fe2000fffe03f */
[----:B------:R-:W-:Y:S01]  /*28a0*/  FFMA.FTZ R229, R21, c[0x0][0x23c], -R113 ;  /* 0x00008f0015e57a23 */ /* 0x000fe20000010871 */
[--C-:B------:R-:W-:Y:S01]  /*28b0*/  LOP3.LUT R231, R11, UR5, R234.reuse, 0x96, !PT ;  /* 0x000000050be77c12 */ /* 0x100fe2000f8e96ea */
[----:B------:R-:W-:Y:S01]  /*28c0*/  IMAD.WIDE.U32 R118, R230, -0x2daee0ad, RZ ;  /* 0xd2511f53e6767825 */ /* 0x000fe200078e00ff */
[----:B------:R-:W-:Y:S01]  /*28d0*/  LOP3.LUT R233, R236, R235, RZ, 0x3c, !PT ;  /* 0x000000ebece97212 */ /* 0x000fe200078e3cff */
[-C--:B---3--:R-:W-:Y:S02]  /*28e0*/  HMMA.16816.F32.BF16 R36, R124, R104.reuse, R36 ;  /* 0x000000687c24723c */ /* 0x088fe40000041824 */
[----:B------:R-:W-:Y:S02]  /*28f0*/  FFMA.FTZ R230, R22, c[0x0][0x23c], -R5 ;  /* 0x00008f0016e67a23 */ /* 0x000fe40000010805 */
[----:B------:R-:W-:Y:S01]  /*2900*/  IMAD.WIDE.U32 R22, R231, -0x326172a9, RZ ;  /* 0xcd9e8d57e7167825 */ /* 0x000fe200078e00ff */
[----:B------:R-:W-:Y:S03]  /*2910*/  MUFU.EX2 R221, R221 ;  /* 0x000000dd00dd7308 */ /* 0x000fe60000000800 */
[----:B------:R-:W-:Y:S01]  /*2920*/  IMAD.WIDE.U32 R242, R242, -0x2daee0ad, RZ ;  /* 0xd2511f53f2f27825 */ /* 0x000fe200078e00ff */
[C---:B------:R-:W-:Y:S03]  /*2930*/  HMMA.16816.F32.BF16 R40, R100.reuse, R104, R40 ;  /* 0x000000686428723c */ /* 0x040fe60000041828 */
[----:B------:R-:W-:Y:S01]  /*2940*/  IMAD.WIDE.U32 R240, R232, -0x2daee0ad, RZ ;  /* 0xd2511f53e8f07825 */ /* 0x000fe200078e00ff */
[----:B------:R-:W-:Y:S02]  /*2950*/  LOP3.LUT R246, R243, UR5, R234, 0x96, !PT ;  /* 0x00000005f3f67c12 */ /* 0x000fe4000f8e96ea */
[----:B------:R1:W-:Y:S01]  /*2960*/  MUFU.EX2 R231, R237 ;  /* 0x000000ed00e77308 */ /* 0x0003e20000000800 */
[----:B------:R-:W-:Y:S01]  /*2970*/  IMAD.WIDE.U32 R244, R244, -0x2daee0ad, RZ ;  /* 0xd2511f53f4f47825 */ /* 0x000fe200078e00ff */
[----:B------:R-:W-:Y:S01]  /*2980*/  LOP3.LUT R236, R236, R241, RZ, 0x3c, !PT ;  /* 0x000000f1ecec7212 */ /* 0x000fe200078e3cff */
[-C--:B------:R-:W-:Y:S03]  /*2990*/  HMMA.16816.F32.BF16 R44, R100, R106.reuse, R44 ;  /* 0x0000006a642c723c */ /* 0x080fe6000004182c */
[--C-:B------:R-:W-:Y:S01]  /*29a0*/  LOP3.LUT R232, R245, UR5, R240.reuse, 0x96, !PT ;  /* 0x00000005f5e87c12 */ /* 0x100fe2000f8e96f0 */
[----:B------:R-:W-:Y:S01]  /*29b0*/  IMAD.WIDE.U32 R238, R233, -0x326172a9, RZ ;  /* 0xcd9e8d57e9ee7825 */ /* 0x000fe200078e00ff */
[----:B------:R-:W-:Y:S01]  /*29c0*/  LOP3.LUT R240, R119, UR5, R240, 0x96, !PT ;  /* 0x0000000577f07c12 */ /* 0x000fe2000f8e96f0 */
[----:B------:R-:W-:Y:S01]  /*29d0*/  UIADD3 UR5, UR9, 0x32370b8f, URZ ;  /* 0x32370b8f09057890 */ /* 0x000fe2000fffe03f */
[----:B------:R-:W-:Y:S01]  /*29e0*/  MUFU.EX2 R222, R222 ;  /* 0x000000de00de7308 */ /* 0x000fe20000000800 */
[----:B------:R-:W-:Y:S01]  /*29f0*/  IMAD.WIDE.U32 R246, R246, -0x326172a9, RZ ;  /* 0xcd9e8d57f6f67825 */ /* 0x000fe200078e00ff */
[C---:B------:R-:W-:Y:S01]  /*2a00*/  LOP3.LUT R235, R239.reuse, UR6, R202, 0x96, !PT ;  /* 0x00000006efeb7c12 */ /* 0x040fe2000f8e96ca */
[C---:B------:R-:W-:Y:S02]  /*2a10*/  HMMA.16816.F32.BF16 R48, R124.reuse, R106, R48 ;  /* 0x0000006a7c30723c */ /* 0x040fe40000041830 */
[----:B------:R-:W-:Y:S01]  /*2a20*/  LOP3.LUT R233, R239, UR6, R200, 0x96, !PT ;  /* 0x00000006efe97c12 */ /* 0x000fe2000f8e96c8 */
[----:B------:R-:W-:Y:S01]  /*2a30*/  IMAD.WIDE.U32 R18, R232, -0x326172a9, RZ ;  /* 0xcd9e8d57e8127825 */ /* 0x000fe200078e00ff */
[--C-:B------:R-:W-:Y:S02]  /*2a40*/  LOP3.LUT R234, R247, UR4, R238.reuse, 0x96, !PT ;  /* 0x00000004f7ea7c12 */ /* 0x100fe4000f8e96ee */
[----:B------:R-:W-:Y:S01]  /*2a50*/  LOP3.LUT R238, R23, UR4, R238, 0x96, !PT ;  /* 0x0000000417ee7c12 */ /* 0x000fe2000f8e96ee */
[----:B------:R-:W-:Y:S01]  /*2a60*/  IMAD.WIDE.U32 R248, R236, -0x326172a9, RZ ;  /* 0xcd9e8d57ecf87825 */ /* 0x000fe200078e00ff */
[----:B------:R-:W-:Y:S04]  /*2a70*/  MUFU.EX2 R220, R220 ;  /* 0x000000dc00dc7308 */ /* 0x000fe80000000800 */
[----:B------:R-:W-:Y:S01]  /*2a80*/  LOP3.LUT R236, R249, UR6, R202, 0x96, !PT ;  /* 0x00000006f9ec7c12 */ /* 0x000fe2000f8e96ca */
[----:B------:R-:W-:Y:S01]  /*2a90*/  FFMA.FTZ R228, R20, c[0x0][0x23c], -R113 ;  /* 0x00008f0014e47a23 */ /* 0x000fe20000010871 */
[----:B------:R-:W-:Y:S01]  /*2aa0*/  LOP3.LUT R250, R19, UR4, R248, 0x96, !PT ;  /* 0x0000000413fa7c12 */ /* 0x000fe2000f8e96f8 */
[----:B------:R-:W-:Y:S03]  /*2ab0*/  IMAD.WIDE.U32 R130, R235, -0x2daee0ad, RZ ;  /* 0xd2511f53eb827825 */ /* 0x000fe600078e00ff */
[----:B------:R-:W-:Y:S01]  /*2ac0*/  MUFU.EX2 R224, R224 ;  /* 0x000000e000e07308 */ /* 0x000fe20000000800 */
[----:B------:R-:W-:Y:S01]  /*2ad0*/  IMAD.WIDE.U32 R14, R234, -0x2daee0ad, RZ ;  /* 0xd2511f53ea0e7825 */ /* 0x000fe200078e00ff */
[----:B------:R-:W-:Y:S01]  /*2ae0*/  LOP3.LUT R234, R249, UR6, R200, 0x96, !PT ;  /* 0x00000006f9ea7c12 */ /* 0x000fe2000f8e96c8 */
[----:B------:R-:W-:Y:S01]  /*2af0*/  UIADD3 UR6, UR9, -0x56f99767, URZ ;  /* 0xa906689909067890 */ /* 0x000fe2000fffe03f */
[----:B-1----:R-:W-:Y:S01]  /*2b00*/  LOP3.LUT R237, R131, UR5, R242, 0x96, !PT ;  /* 0x0000000583ed7c12 */ /* 0x002fe2000f8e96f2 */
[----:B------:R-:W-:Y:S01]  /*2b10*/  IMAD.WIDE.U32 R240, R240, -0x326172a9, RZ ;  /* 0xcd9e8d57f0f07825 */ /* 0x000fe200078e00ff */
[----:B------:R-:W-:Y:S03]  /*2b20*/  LOP3.LUT R242, R15, UR7, R130, 0x96, !PT ;  /* 0x000000070ff27c12 */ /* 0x000fe6000f8e9682 */
[----:B------:R-:W-:Y:S01]  /*2b30*/  IMAD.WIDE.U32 R122, R233, -0x2daee0ad, RZ ;  /* 0xd2511f53e97a7825 */ /* 0x000fe200078e00ff */
[----:B------:R-:W-:Y:S01]  /*2b40*/  LOP3.LUT R248, R241, UR4, R248, 0x96, !PT ;  /* 0x00000004f1f87c12 */ /* 0x000fe2000f8e96f8 */
[----:B------:R-:W-:Y:S01]  /*2b50*/  UIADD3 UR4, UR10, 0x78dde6e4, URZ ;  /* 0x78dde6e40a047890 */ /* 0x000fe2000fffe03f */
[----:B------:R-:W-:Y:S01]  /*2b60*/  MUFU.EX2 R216, R216 ;  /* 0x000000d800d87308 */ /* 0x000fe20000000800 */
[----:B------:R-:W-:Y:S01]  /*2b70*/  IMAD.WIDE.U32 R250, R250, -0x2daee0ad, RZ ;  /* 0xd2511f53fafa7825 */ /* 0x000fe200078e00ff */
[----:B------:R-:W-:Y:S03]  /*2b80*/  LOP3.LUT R235, R123, UR5, R10, 0x96, !PT ;  /* 0x000000057beb7c12 */ /* 0x000fe6000f8e960a */
[----:B------:R-:W-:Y:S04]  /*2b90*/  IMAD.WIDE.U32 R114, R236, -0x2daee0ad, RZ ;  /* 0xd2511f53ec727825 */ /* 0x000fe800078e00ff */
[----:B------:R-:W-:Y:S01]  /*2ba0*/  IMAD.WIDE.U32 R130, R234, -0x2daee0ad, RZ ;  /* 0xd2511f53ea827825 */ /* 0x000fe200078e00ff */
[----:B------:R-:W-:Y:S03]  /*2bb0*/  MUFU.EX2 R226, R226 ;  /* 0x000000e200e27308 */ /* 0x000fe60000000800 */
[----:B------:R-:W-:Y:S01]  /*2bc0*/  IMAD.WIDE.U32 R10, R238, -0x2daee0ad, RZ ;  /* 0xd2511f53ee0a7825 */ /* 0x000fe200078e00ff */
[----:B------:R-:W-:Y:S02]  /*2bd0*/  LOP3.LUT R238, R115, UR5, R244, 0x96, !PT ;  /* 0x0000000573ee7c12 */ /* 0x000fe4000f8e96f4 */
[----:B------:R-:W-:Y:S01]  /*2be0*/  LOP3.LUT R244, R251, UR7, R114, 0x96, !PT ;  /* 0x00000007fbf47c12 */ /* 0x000fe2000f8e9672 */
[--C-:B------:R-:W-:Y:S01]  /*2bf0*/  FFMA.FTZ R234, R26, c[0x0][0x23c], -R7.reuse ;  /* 0x00008f001aea7a23 */ /* 0x100fe20000010807 */
[----:B------:R-:W-:Y:S01]  /*2c00*/  LOP3.LUT R239, R11, UR7, R122, 0x96, !PT ;  /* 0x000000070bef7c12 */ /* 0x000fe2000f8e967a */
[--C-:B------:R-:W-:Y:S01]  /*2c10*/  FFMA.FTZ R251, R27, c[0x0][0x23c], -R7.reuse ;  /* 0x00008f001bfb7a23 */ /* 0x100fe20000010807 */
[----:B------:R-:W-:Y:S01]  /*2c20*/  LOP3.LUT R236, R131, UR5, R118, 0x96, !PT ;  /* 0x0000000583ec7c12 */ /* 0x000fe2000f8e9676 */
[----:B------:R-:W-:Y:S01]  /*2c30*/  IMAD.WIDE.U32 R118, R237, -0x326172a9, RZ ;  /* 0xcd9e8d57ed767825 */ /* 0x000fe200078e00ff */
[----:B------:R-:W-:Y:S01]  /*2c40*/  UIADD3 UR5, UR10, 0x1715609d, URZ ;  /* 0x1715609d0a057890 */ /* 0x000fe2000fffe03f */
[----:B------:R-:W-:Y:S02]  /*2c50*/  MUFU.EX2 R225, R225 ;  /* 0x000000e100e17308 */ /* 0x000fe40000000800 */
[----:B------:R-:W-:Y:S01]  /*2c60*/  IMAD.WIDE.U32 R248, R248, -0x2daee0ad, RZ ;  /* 0xd2511f53f8f87825 */ /* 0x000fe200078e00ff */
[----:B------:R-:W-:Y:S03]  /*2c70*/  LOP3.LUT R237, R119, UR4, R246, 0x96, !PT ;  /* 0x0000000477ed7c12 */ /* 0x000fe6000f8e96f6 */
[----:B------:R-:W-:Y:S01]  /*2c80*/  IMAD.WIDE.U32 R242, R242, -0x326172a9, RZ ;  /* 0xcd9e8d57f2f27825 */ /* 0x000fe200078e00ff */
[----:B------:R-:W-:Y:S01]  /*2c90*/  LOP3.LUT R247, R249, UR7, R130, 0x96, !PT ;  /* 0x00000007f9f77c12 */ /* 0x000fe2000f8e9682 */
[----:B------:R-:W-:Y:S02]  /*2ca0*/  UIADD3 UR7, UR9, 0x646e171e, URZ ;  /* 0x646e171e09077890 */ /* 0x000fe4000fffe03f */
[----:B------:R-:W-:Y:S01]  /*2cb0*/  IMAD.WIDE.U32 R244, R244, -0x326172a9, RZ ;  /* 0xcd9e8d57f4f47825 */ /* 0x000fe200078e00ff */
[----:B------:R-:W-:Y:S01]  /*2cc0*/  LOP3.LUT R246, R243, UR5, R118, 0x96, !PT ;  /* 0x00000005f3f67c12 */ /* 0x000fe2000f8e9676 */
[----:B------:R-:W-:Y:S02]  /*2cd0*/  MUFU.EX2 R228, R228 ;  /* 0x000000e400e47308 */ /* 0x000fe40000000800 */
[----:B------:R-:W-:Y:S04]  /*2ce0*/  IMAD.WIDE.U32 R26, R235, -0x326172a9, RZ ;  /* 0xcd9e8d57eb1a7825 */ /* 0x000fe800078e00ff */
[----:B------:R-:W-:Y:S01]  /*2cf0*/  IMAD.WIDE.U32 R122, R238, -0x326172a9, RZ ;  /* 0xcd9e8d57ee7a7825 */ /* 0x000fe200078e00ff */
[----:B------:R-:W-:Y:S03]  /*2d00*/  LOP3.LUT R241, R27, UR4, R22, 0x96, !PT ;  /* 0x000000041bf17c12 */ /* 0x000fe6000f8e9616 */
[----:B------:R-:W-:Y:S01]  /*2d10*/  FFMA.FTZ R249, R28, c[0x0][0x23c], -R6 ;  /* 0x00008f001cf97a23 */ /* 0x000fe20000010806 */
[----:B------:R-:W-:Y:S01]  /*2d20*/  LOP3.LUT R243, R123, UR4, R18, 0x96, !PT ;  /* 0x000000047bf37c12 */ /* 0x000fe2000f8e9612 */
[----:B------:R-:W-:Y:S01]  /*2d30*/  IMAD.WIDE.U32 R22, R239, -0x326172a9, RZ ;  /* 0xcd9e8d57ef167825 */ /* 0x000fe200078e00ff */
[----:B------:R-:W-:Y:S01]  /*2d40*/  LOP3.LUT R239, R245, UR5, R122, 0x96, !PT ;  /* 0x00000005f5ef7c12 */ /* 0x000fe2000f8e967a */
[----:B------:R1:W-:Y:S02]  /*2d50*/  MUFU.EX2 R235, R251 ;  /* 0x000000fb00eb7308 */ /* 0x0003e40000000800 */
[----:B------:R-:W-:Y:S01]  /*2d60*/  FFMA.FTZ R245, R29, c[0x0][0x23c], -R6 ;  /* 0x00008f001df57a23 */ /* 0x000fe20000010806 */
[----:B------:R-:W-:Y:S01]  /*2d70*/  LOP3.LUT R238, R23, UR5, R26, 0x96, !PT ;  /* 0x0000000517ee7c12 */ /* 0x000fe2000f8e961a */
[----:B------:R-:W-:Y:S04]  /*2d80*/  IMAD.WIDE.U32 R118, R236, -0x326172a9, RZ ;  /* 0xcd9e8d57ec767825 */ /* 0x000fe800078e00ff */
[----:B------:R-:W-:Y:S01]  /*2d90*/  IMAD.WIDE.U32 R130, R237, -0x2daee0ad, RZ ;  /* 0xd2511f53ed827825 */ /* 0x000fe200078e00ff */
[----:B------:R-:W-:Y:S01]  /*2da0*/  LOP3.LUT R240, R119, UR4, R240, 0x96, !PT ;  /* 0x0000000477f07c12 */ /* 0x000fe2000f8e96f0 */
[----:B------:R3:W-:Y:S01]  /*2db0*/  MUFU.EX2 R236, R249 ;  /* 0x000000f900ec7308 */ /* 0x0007e20000000800 */
[----:B------:R-:W-:Y:S01]  /*2dc0*/  ULDC.U8 UR4, c[0x0][0x2d8] ;  /* 0x0000b60000047ab9 */ /* 0x000fe20000000000 */
[----:B------:R-:W-:Y:S01]  /*2dd0*/  IMAD.WIDE.U32 R122, R246, -0x2daee0ad, RZ ;  /* 0xd2511f53f67a7825 */ /* 0x000fe200078e00ff */
[----:B------:R-:W-:Y:S03]  /*2de0*/  LOP3.LUT R246, R131, UR6, R14, 0x96, !PT ;  /* 0x0000000683f67c12 */ /* 0x000fe6000f8e960e */
[----:B------:R-:W-:Y:S01]  /*2df0*/  IMAD.WIDE.U32 R18, R241, -0x2daee0ad, RZ ;  /* 0xd2511f53f1127825 */ /* 0x000fe200078e00ff */
[----:B------:R-:W-:Y:S03]  /*2e00*/  SHF.R.U32.HI R23, RZ, 0x10, R122 ;  /* 0x00000010ff177819 */ /* 0x000fe6000001167a */
[----:B------:R4:W-:Y:S01]  /*2e10*/  MUFU.EX2 R237, R245 ;  /* 0x000000f500ed7308 */ /* 0x0009e20000000800 */
[----:B------:R-:W-:Y:S01]  /*2e20*/  FFMA.FTZ R233, R25, c[0x0][0x23c], -R6 ;  /* 0x00008f0019e97a23 */ /* 0x000fe20000010806 */
[----:B------:R-:W-:Y:S01]  /*2e30*/  LOP3.LUT R25, R19, UR6, R10, 0x96, !PT ;  /* 0x0000000613197c12 */ /* 0x000fe2000f8e960a */
[----:B------:R-:W-:Y:S01]  /*2e40*/  FFMA.FTZ R232, R24, c[0x0][0x23c], -R6 ;  /* 0x00008f0018e87a23 */ /* 0x000fe20000010806 */
[----:B-1----:R-:W-:Y:S01]  /*2e50*/  LOP3.LUT R251, R123, UR7, R130, 0x96, !PT ;  /* 0x000000077bfb7c12 */ /* 0x002fe2000f8e9682 */
[--C-:B------:R-:W-:Y:S01]  /*2e60*/  FFMA.FTZ R42, R42, c[0x0][0x23c], -R7.reuse ;  /* 0x00008f002a2a7a23 */ /* 0x100fe20000010807 */
[----:B------:R-:W-:Y:S01]  /*2e70*/  LOP3.LUT R19, R122, 0xffff, RZ, 0xc0, !PT ;  /* 0x0000ffff7a137812 */ /* 0x000fe200078ec0ff */
[--C-:B------:R-:W-:Y:S02]  /*2e80*/  FFMA.FTZ R43, R43, c[0x0][0x23c], -R7.reuse ;  /* 0x00008f002b2b7a23 */ /* 0x100fe40000010807 */
[--C-:B------:R-:W-:Y:S01]  /*2e90*/  FFMA.FTZ R40, R40, c[0x0][0x23c], -R6.reuse ;  /* 0x00008f0028287a23 */ /* 0x100fe20000010806 */
[----:B------:R-:W-:Y:S01]  /*2ea0*/  MUFU.EX2 R229, R229 ;  /* 0x000000e500e57308 */ /* 0x000fe20000000800 */
[--C-:B------:R-:W-:Y:S02]  /*2eb0*/  FFMA.FTZ R41, R41, c[0x0][0x23c], -R6.reuse ;  /* 0x00008f0029297a23 */ /* 0x100fe40000010806 */
[--C-:B------:R-:W-:Y:S02]  /*2ec0*/  FFMA.FTZ R45, R45, c[0x0][0x23c], -R6.reuse ;  /* 0x00008f002d2d7a23 */ /* 0x100fe40000010806 */
[----:B---3--:R-:W-:Y:S02]  /*2ed0*/  FFMA.FTZ R249, R31, c[0x0][0x23c], -R7 ;  /* 0x00008f001ff97a23 */ /* 0x008fe40000010807 */
[----:B------:R-:W-:Y:S02]  /*2ee0*/  FFMA.FTZ R39, R39, c[0x0][0x23c], -R5 ;  /* 0x00008f0027277a23 */ /* 0x000fe40000010805 */
[----:B------:R-:W-:Y:S01]  /*2ef0*/  FFMA.FTZ R44, R44, c[0x0][0x23c], -R6 ;  /* 0x00008f002c2c7a23 */ /* 0x000fe20000010806 */
[----:B------:R-:W-:Y:S01]  /*2f00*/  MUFU.EX2 R232, R232 ;  /* 0x000000e800e87308 */ /* 0x000fe20000000800 */
[--C-:B------:R-:W-:Y:S02]  /*2f10*/  FFMA.FTZ R46, R46, c[0x0][0x23c], -R7.reuse ;  /* 0x00008f002e2e7a23 */ /* 0x100fe40000010807 */
[----:B------:R-:W-:Y:S01]  /*2f20*/  FFMA.FTZ R47, R47, c[0x0][0x23c], -R7 ;  /* 0x00008f002f2f7a23 */ /* 0x000fe20000010807 */
[----:B----4-:R-:W-:Y:S01]  /*2f30*/  SHF.R.U32.HI R245, RZ, 0x18, R122 ;  /* 0x00000018fff57819 */ /* 0x010fe2000001167a */
[----:B------:R-:W-:Y:S01]  /*2f40*/  IMAD.WIDE.U32 R26, R247, -0x326172a9, RZ ;  /* 0xcd9e8d57f71a7825 */ /* 0x000fe200078e00ff */
[----:B------:R-:W-:Y:S02]  /*2f50*/  LOP3.LUT R247, R122, 0xff, RZ, 0xc0, !PT ;  /* 0x000000ff7af77812 */ /* 0x000fe400078ec0ff */
[----:B------:R-:W-:Y:S01]  /*2f60*/  ISETP.LE.U32.AND P3, PT, R245, UR4, PT ;  /* 0x00000004f5007c0c */ /* 0x000fe2000bf63070 */
[----:B------:R-:W-:Y:S01]  /*2f70*/  IMAD.WIDE.U32 R122, R239, -0x2daee0ad, RZ ;  /* 0xd2511f53ef7a7825 */ /* 0x000fe200078e00ff */
[----:B------:R-:W-:Y:S01]  /*2f80*/  LOP3.LUT R241, R27, UR5, R118, 0x96, !PT ;  /* 0x000000051bf17c12 */ /* 0x000fe2000f8e9676 */
[----:B------:R1:W-:Y:S01]  /*2f90*/  MUFU.EX2 R239, R249 ;  /* 0x000000f900ef7308 */ /* 0x0003e20000000800 */
[----:B------:R-:W-:Y:S01]  /*2fa0*/  ISETP.LE.U32.AND P4, PT, R247, UR4, PT ;  /* 0x00000004f7007c0c */ /* 0x000fe2000bf83070 */
[----:B------:R-:W-:Y:S01]  /*2fb0*/  IMAD.WIDE.U32 R14, R238, -0x2daee0ad, RZ ;  /* 0xd2511f53ee0e7825 */ /* 0x000fe200078e00ff */
[C---:B------:R-:W-:Y:S01]  /*2fc0*/  LOP3.LUT R119, R122.reuse, 0xffff, RZ, 0xc0, !PT ;  /* 0x0000ffff7a777812 */ /* 0x040fe200078ec0ff */
[----:B------:R-:W-:Y:S01]  /*2fd0*/  UIADD3 UR5, UR10, -0x4ab325aa, URZ ;  /* 0xb54cda560a057890 */ /* 0x000fe2000fffe03f */
[----:B------:R-:W-:Y:S01]  /*2fe0*/  LOP3.LUT R121, R122, 0xff, RZ, 0xc0, !PT ;  /* 0x000000ff7a797812 */ /* 0x000fe200078ec0ff */
[--C-:B------:R-:W-:Y:S01]  /*2ff0*/  FFMA.FTZ R247, R33, c[0x0][0x23c], -R113.reuse ;  /* 0x00008f0021f77a23 */ /* 0x100fe20000010871 */
[----:B------:R-:W-:Y:S01]  /*3000*/  LOP3.LUT R118, R14, 0xff, RZ, 0xc0, !PT ;  /* 0x000000ff0e767812 */ /* 0x000fe200078ec0ff */
[--C-:B------:R-:W-:Y:S01]  /*3010*/  FFMA.FTZ R48, R48, c[0x0][0x23c], -R113.reuse ;  /* 0x00008f0030307a23 */ /* 0x100fe20000010871 */
[----:B------:R-:W-:Y:S01]  /*3020*/  LOP3.LUT R11, R15, UR7, R18, 0x96, !PT ;  /* 0x000000070f0b7c12 */ /* 0x000fe2000f8e9612 */
[----:B------:R-:W-:Y:S01]  /*3030*/  FFMA.FTZ R49, R49, c[0x0][0x23c], -R113 ;  /* 0x00008f0031317a23 */ /* 0x000fe20000010871 */
[--C-:B------:R-:W-:Y:S01]  /*3040*/  SHF.R.U32.HI R29, RZ, 0x18, R14.reuse ;  /* 0x00000018ff1d7819 */ /* 0x100fe2000001160e */
[--C-:B------:R-:W-:Y:S01]  /*3050*/  FFMA.FTZ R50, R50, c[0x0][0x23c], -R5.reuse ;  /* 0x00008f0032327a23 */ /* 0x100fe20000010805 */
[----:B------:R-:W-:Y:S01]  /*3060*/  SHF.R.U32.HI R10, RZ, 0x10, R14 ;  /* 0x00000010ff0a7819 */ /* 0x000fe2000001160e */
[----:B------:R-:W-:Y:S01]  /*3070*/  FFMA.FTZ R51, R51, c[0x0][0x23c], -R5 ;  /* 0x00008f0033337a23 */ /* 0x000fe20000010805 */
[----:B------:R-:W-:Y:S01]  /*3080*/  LOP3.LUT R9, R14, 0xffff, RZ, 0xc0, !PT ;  /* 0x0000ffff0e097812 */ /* 0x000fe200078ec0ff */
[----:B------:R-:W-:Y:S01]  /*3090*/  IMAD.WIDE.U32 R14, R240, -0x2daee0ad, RZ ;  /* 0xd2511f53f00e7825 */ /* 0x000fe200078e00ff */
[----:B------:R-:W-:Y:S01]  /*30a0*/  SHF.R.U32.HI R27, RZ, 0x18, R122 ;  /* 0x00000018ff1b7819 */ /* 0x000fe2000001167a */
[----:B------:R-:W-:Y:S02]  /*30b0*/  MUFU.EX2 R130, R51 ;  /* 0x0000003300827308 */ /* 0x000fe40000000800 */
[----:B------:R-:W-:Y:S01]  /*30c0*/  IMAD.WIDE.U32 R30, R243, -0x2daee0ad, RZ ;  /* 0xd2511f53f31e7825 */ /* 0x000fe200078e00ff */
[----:B------:R-:W-:Y:S03]  /*30d0*/  LOP3.LUT R21, R15, UR6, R248, 0x96, !PT ;  /* 0x000000060f157c12 */ /* 0x000fe6000f8e96f8 */
[----:B-1----:R-:W-:Y:S01]  /*30e0*/  IMAD.WIDE.U32 R248, R241, -0x2daee0ad, RZ ;  /* 0xd2511f53f1f87825 */ /* 0x002fe200078e00ff */
[----:B------:R-:W-:Y:S02]  /*30f0*/  LOP3.LUT R243, R31, UR6, R250, 0x96, !PT ;  /* 0x000000061ff37c12 */ /* 0x000fe4000f8e96fa */
[----:B------:R-:W-:Y:S01]  /*3100*/  LOP3.LUT R31, R123, UR7, R30, 0x96, !PT ;  /* 0x000000077b1f7c12 */ /* 0x000fe2000f8e961e */
[----:B------:R1:W-:Y:S01]  /*3110*/  MUFU.EX2 R241, R247 ;  /* 0x000000f700f17308 */ /* 0x0003e20000000800 */
[----:B------:R-:W-:Y:S01]  /*3120*/  LOP3.LUT R18, R248, 0xff, RZ, 0xc0, !PT ;  /* 0x000000fff8127812 */ /* 0x000fe200078ec0ff */
[----:B------:R-:W-:Y:S01]  /*3130*/  FFMA.FTZ R250, R32, c[0x0][0x23c], -R113 ;  /* 0x00008f0020fa7a23 */ /* 0x000fe20000010871 */
[----:B------:R-:W-:Y:S01]  /*3140*/  LOP3.LUT R13, R249, UR7, R14, 0x96, !PT ;  /* 0x00000007f90d7c12 */ /* 0x000fe2000f8e960e */
[----:B------:R-:W-:Y:S01]  /*3150*/  IMAD.WIDE.U32 R32, R246, -0x326172a9, RZ ;  /* 0xcd9e8d57f6207825 */ /* 0x000fe200078e00ff */
[--C-:B------:R-:W-:Y:S02]  /*3160*/  SHF.R.U32.HI R15, RZ, 0x18, R248.reuse ;  /* 0x00000018ff0f7819 */ /* 0x100fe400000116f8 */
[----:B------:R-:W-:Y:S01]  /*3170*/  LOP3.LUT R14, R248, 0xffff, RZ, 0xc0, !PT ;  /* 0x0000fffff80e7812 */ /* 0x000fe200078ec0ff */
[--C-:B------:R-:W-:Y:S01]  /*3180*/  FFMA.FTZ R249, R35, c[0x0][0x23c], -R5.reuse ;  /* 0x00008f0023f97a23 */ /* 0x100fe20000010805 */
[----:B------:R-:W-:Y:S01]  /*3190*/  SHF.R.U32.HI R17, RZ, 0x10, R248 ;  /* 0x00000010ff117819 */ /* 0x000fe200000116f8 */
[----:B------:R-:W-:Y:S01]  /*31a0*/  MUFU.EX2 R234, R234 ;  /* 0x000000ea00ea7308 */ /* 0x000fe20000000800 */
[----:B------:R-:W-:Y:S01]  /*31b0*/  LOP3.LUT R245, R33, UR5, R242, 0x96, !PT ;  /* 0x0000000521f57c12 */ /* 0x000fe2000f8e96f2 */
[----:B------:R-:W-:Y:S01]  /*31c0*/  FFMA.FTZ R242, R34, c[0x0][0x23c], -R5 ;  /* 0x00008f0022f27a23 */ /* 0x000fe20000010805 */
[----:B------:R-:W-:Y:S01]  /*31d0*/  SHF.R.U32.HI R30, RZ, 0x10, R122 ;  /* 0x00000010ff1e7819 */ /* 0x000fe2000001167a */
[----:B------:R-:W-:Y:S01]  /*31e0*/  IMAD.WIDE.U32 R122, R243, -0x326172a9, RZ ;  /* 0xcd9e8d57f37a7825 */ /* 0x000fe200078e00ff */
[----:B------:R-:W-:Y:S02]  /*31f0*/  LOP3.LUT R248, R245, 0xff, RZ, 0xc0, !PT ;  /* 0x000000fff5f87812 */ /* 0x000fe400078ec0ff */
[----:B------:R-:W-:Y:S02]  /*3200*/  LOP3.LUT R33, R32, 0xffff, RZ, 0xc0, !PT ;  /* 0x0000ffff20217812 */ /* 0x000fe400078ec0ff */
[----:B------:R-:W-:Y:S01]  /*3210*/  ISETP.LE.U32.AND P6, PT, R248, UR4, PT ;  /* 0x00000004f8007c0c */ /* 0x000fe2000bfc3070 */
[----:B------:R-:W3:Y:S01]  /*3220*/  MUFU.EX2 R240, R250 ;  /* 0x000000fa00f07308 */ /* 0x000ee20000000800 */
[----:B------:R-:W-:Y:S01]  /*3230*/  LOP3.LUT R246, R123, UR5, R244, 0x96, !PT ;  /* 0x000000057bf67c12 */ /* 0x000fe2000f8e96f4 */
[----:B------:R-:W-:Y:S01]  /*3240*/  FFMA.FTZ R244, R36, c[0x0][0x23c], -R113 ;  /* 0x00008f0024f47a23 */ /* 0x000fe20000010871 */
[----:B------:R-:W-:Y:S02]  /*3250*/  SHF.R.U32.HI R248, RZ, 0x18, R245 ;  /* 0x00000018fff87819 */ /* 0x000fe400000116f5 */
[----:B-1----:R-:W-:Y:S02]  /*3260*/  LOP3.LUT R247, R245, 0xffff, RZ, 0xc0, !PT ;  /* 0x0000fffff5f77812 */ /* 0x002fe400078ec0ff */
[----:B------:R-:W-:Y:S02]  /*3270*/  LOP3.LUT R36, R246, 0xffff, RZ, 0xc0, !PT ;  /* 0x0000fffff6247812 */ /* 0x000fe400078ec0ff */
[----:B------:R-:W-:Y:S01]  /*3280*/  SHF.R.U32.HI R247, RZ, 0x8, R247 ;  /* 0x00000008fff77819 */ /* 0x000fe200000116f7 */
[----:B------:R-:W-:Y:S01]  /*3290*/  MUFU.EX2 R250, R42 ;  /* 0x0000002a00fa7308 */ /* 0x000fe20000000800 */
[----:B------:R-:W-:Y:S01]  /*32a0*/  SHF.R.U32.HI R36, RZ, 0x8, R36 ;  /* 0x00000008ff247819 */ /* 0x000fe20000011624 */
[----:B--2---:R-:W-:Y:S01]  /*32b0*/  @!P6 FADD.FTZ R212, -R212, -RZ ;  /* 0x800000ffd4d4e221 */ /* 0x004fe20000010100 */
[----:B------:R-:W-:Y:S02]  /*32c0*/  LOP3.LUT R247, R247, 0xffff, RZ, 0xc0, !PT ;  /* 0x0000fffff7f77812 */ /* 0x000fe400078ec0ff */
[----:B------:R-:W-:Y:S02]  /*32d0*/  LOP3.LUT R36, R36, 0xffff, RZ, 0xc0, !PT ;  /* 0x0000ffff24247812 */ /* 0x000fe400078ec0ff */
[----:B------:R-:W-:Y:S02]  /*32e0*/  ISETP.LE.U32.AND P5, PT, R247, UR4, PT ;  /* 0x00000004f7007c0c */ /* 0x000fe4000bfa3070 */
[----:B------:R-:W-:Y:S01]  /*32f0*/  SHF.R.U32.HI R247, RZ, 0x10, R245 ;  /* 0x00000010fff77819 */ /* 0x000fe200000116f5 */
[----:B------:R-:W1:Y:S01]  /*3300*/  MUFU.EX2 R243, R249 ;  /* 0x000000f900f37308 */ /* 0x000e620000000800 */
[----:B------:R-:W-:Y:S02]  /*3310*/  LOP3.LUT R245, R122, 0xff, RZ, 0xc0, !PT ;  /* 0x000000ff7af57812 */ /* 0x000fe400078ec0ff */
[----:B------:R-:W-:Y:S01]  /*3320*/  ISETP.LE.U32.AND P1, PT, R248, UR4, PT ;  /* 0x00000004f8007c0c */ /* 0x000fe2000bf23070 */
[----:B------:R-:W-:Y:S01]  /*3330*/  FFMA.FTZ R248, R38, c[0x0][0x23c], -R5 ;  /* 0x00008f0026f87a23 */ /* 0x000fe20000010805 */
[----:B------:R-:W-:Y:S01]  /*3340*/  ISETP.LE.U32.AND P0, PT, R245, UR4, PT ;  /* 0x00000004f5007c0c */ /* 0x000fe2000bf03070 */
[----:B------:R-:W-:Y:S01]  /*3350*/  FFMA.FTZ R245, R37, c[0x0][0x23c], -R113 ;  /* 0x00008f0025f57a23 */ /* 0x000fe20000010871 */
[----:B------:R-:W-:Y:S01]  /*3360*/  LOP3.LUT R37, R246, 0xff, RZ, 0xc0, !PT ;  /* 0x000000fff6257812 */ /* 0x000fe200078ec0ff */
[----:B---3--:R-:W-:Y:S01]  /*3370*/  @!P4 FADD.FTZ R240, -R240, -RZ ;  /* 0x800000fff0f0c221 */ /* 0x008fe20000010100 */
[----:B------:R-:W-:Y:S01]  /*3380*/  LOP3.LUT R247, R247, 0xff, RZ, 0xc0, !PT ;  /* 0x000000fff7f77812 */ /* 0x000fe200078ec0ff */
[----:B------:R-:W-:Y:S01]  /*3390*/  @!P5 FADD.FTZ R213, -R213, -RZ ;  /* 0x800000ffd5d5d221 */ /* 0x000fe20000010100 */
[----:B------:R-:W-:Y:S01]  /*33a0*/  ISETP.LE.U32.AND P6, PT, R37, UR4, PT ;  /* 0x0000000425007c0c */ /* 0x000fe2000bfc3070 */
[----:B------:R2:W-:Y:S01]  /*33b0*/  MUFU.EX2 R249, R41 ;  /* 0x0000002900f97308 */ /* 0x0005e20000000800 */
[----:B------:R-:W-:Y:S02]  /*33c0*/  SHF.R.U32.HI R37, RZ, 0x10, R246 ;  /* 0x00000010ff257819 */ /* 0x000fe400000116f6 */
[----:B------:R-:W-:Y:S01]  /*33d0*/  ISETP.LE.U32.AND P2, PT, R247, UR4, PT ;  /* 0x00000004f7007c0c */ /* 0x000fe2000bf43070 */
[----:B------:R-:W-:Y:S01]  /*33e0*/  @!P1 FADD.FTZ R215, -R215, -RZ ;  /* 0x800000ffd7d79221 */ /* 0x000fe20000010100 */
[----:B------:R-:W-:Y:S01]  /*33f0*/  LOP3.LUT R37, R37, 0xff, RZ, 0xc0, !PT ;  /* 0x000000ff25257812 */ /* 0x000fe200078ec0ff */
[----:B------:R-:W-:Y:S01]  /*3400*/  @!P0 FADD.FTZ R220, -R220, -RZ ;  /* 0x800000ffdcdc8221 */ /* 0x000fe20000010100 */
[----:B------:R-:W-:Y:S02]  /*3410*/  ISETP.LE.U32.AND P5, PT, R36, UR4, PT ;  /* 0x0000000424007c0c */ /* 0x000fe4000bfa3070 */
[----:B------:R-:W-:Y:S01]  /*3420*/  LOP3.LUT R36, R122, 0xffff, RZ, 0xc0, !PT ;  /* 0x0000ffff7a247812 */ /* 0x000fe200078ec0ff */
[----:B------:R-:W-:Y:S01]  /*3430*/  MUFU.EX2 R117, R45 ;  /* 0x0000002d00757308 */ /* 0x000fe20000000800 */
[----:B------:R-:W-:Y:S01]  /*3440*/  ISETP.LE.U32.AND P1, PT, R37, UR4, PT ;  /* 0x0000000425007c0c */ /* 0x000fe2000bf23070 */
[----:B------:R-:W-:Y:S01]  /*3450*/  @!P6 FADD.FTZ R216, -R216, -RZ ;  /* 0x800000ffd8d8e221 */ /* 0x000fe20000010100 */
[----:B------:R-:W-:Y:S01]  /*3460*/  SHF.R.U32.HI R36, RZ, 0x8, R36 ;  /* 0x00000008ff247819 */ /* 0x000fe20000011624 */
[----:B-1----:R-:W-:Y:S01]  /*3470*/  @!P3 FADD.FTZ R243, -R243, -RZ ;  /* 0x800000fff3f3b221 */ /* 0x002fe20000010100 */
[----:B------:R-:W-:Y:S01]  /*3480*/  SHF.R.U32.HI R38, RZ, 0x18, R246 ;  /* 0x00000018ff267819 */ /* 0x000fe200000116f6 */
[----:B------:R-:W-:Y:S01]  /*3490*/  @!P2 FADD.FTZ R214, -R214, -RZ ;  /* 0x800000ffd6d6a221 */ /* 0x000fe20000010100 */
[--C-:B------:R-:W-:Y:S02]  /*34a0*/  SHF.R.U32.HI R37, RZ, 0x10, R122.reuse ;  /* 0x00000010ff257819 */ /* 0x100fe4000001167a */
[----:B------:R-:W-:Y:S01]  /*34b0*/  ISETP.LE.U32.AND P2, PT, R38, UR4, PT ;  /* 0x0000000426007c0c */ /* 0x000fe2000bf43070 */
[----:B------:R-:W-:Y:S01]  /*34c0*/  @!P5 FADD.FTZ R217, -R217, -RZ ;  /* 0x800000ffd9d9d221 */ /* 0x000fe20000010100 */
[----:B------:R-:W-:Y:S01]  /*34d0*/  LOP3.LUT R36, R36, 0xffff, RZ, 0xc0, !PT ;  /* 0x0000ffff24247812 */ /* 0x000fe200078ec0ff */
[----:B------:R-:W-:Y:S01]  /*34e0*/  MUFU.EX2 R123, R50 ;  /* 0x00000032007b7308 */ /* 0x000fe20000000800 */
[----:B------:R-:W-:Y:S01]  /*34f0*/  LOP3.LUT R35, R32, 0xff, RZ, 0xc0, !PT ;  /* 0x000000ff20237812 */ /* 0x000fe200078ec0ff */
[----:B------:R-:W-:Y:S01]  /*3500*/  @!P1 FADD.FTZ R218, -R218, -RZ ;  /* 0x800000ffdada9221 */ /* 0x000fe20000010100 */
[----:B------:R-:W-:Y:S02]  /*3510*/  LOP3.LUT R37, R37, 0xff, RZ, 0xc0, !PT ;  /* 0x000000ff25257812 */ /* 0x000fe400078ec0ff */
[----:B------:R-:W-:Y:S02]  /*3520*/  ISETP.LE.U32.AND P5, PT, R36, UR4, PT ;  /* 0x0000000424007c0c */ /* 0x000fe4000bfa3070 */
[----:B------:R-:W-:Y:S02]  /*3530*/  SHF.R.U32.HI R36, RZ, 0x18, R122 ;  /* 0x00000018ff247819 */ /* 0x000fe4000001167a */
[----:B------:R-:W-:Y:S01]  /*3540*/  ISETP.LE.U32.AND P1, PT, R37, UR4, PT ;  /* 0x0000000425007c0c */ /* 0x000fe2000bf23070 */
[----:B------:R-:W-:Y:S01]  /*3550*/  @!P2 FADD.FTZ R219, -R219, -RZ ;  /* 0x800000ffdbdba221 */ /* 0x000fe20000010100 */
[----:B--2---:R-:W-:Y:S01]  /*3560*/  SHF.R.U32.HI R41, RZ, 0x8, R19 ;  /* 0x00000008ff297819 */ /* 0x004fe20000011613 */
[----:B------:R-:W-:Y:S01]  /*3570*/  MUFU.EX2 R246, R248 ;  /* 0x000000f800f67308 */ /* 0x000fe20000000800 */
[--C-:B------:R-:W-:Y:S02]  /*3580*/  SHF.R.U32.HI R34, RZ, 0x10, R32.reuse ;  /* 0x00000010ff227819 */ /* 0x100fe40000011620 */
[----:B------:R-:W-:Y:S02]  /*3590*/  LOP3.LUT R41, R41, 0xffff, RZ, 0xc0, !PT ;  /* 0x0000ffff29297812 */ /* 0x000fe400078ec0ff */
[----:B------:R-:W-:Y:S01]  /*35a0*/  SHF.R.U32.HI R33, RZ, 0x8, R33 ;  /* 0x00000008ff217819 */ /* 0x000fe20000011621 */
[----:B------:R-:W-:Y:S01]  /*35b0*/  @!P5 FADD.FTZ R221, -R221, -RZ ;  /* 0x800000ffddddd221 */ /* 0x000fe20000010100 */
[----:B------:R-:W-:Y:S02]  /*35c0*/  ISETP.LE.U32.AND P2, PT, R35, UR4, PT ;  /* 0x0000000423007c0c */ /* 0x000fe4000bf43070 */
[----:B------:R-:W-:Y:S01]  /*35d0*/  LOP3.LUT R34, R34, 0xff, RZ, 0xc0, !PT ;  /* 0x000000ff22227812 */ /* 0x000fe200078ec0ff */
[----:B------:R-:W-:Y:S01]  /*35e0*/  @!P1 FADD.FTZ R222, -R222, -RZ ;  /* 0x800000ffdede9221 */ /* 0x000fe20000010100 */
[----:B------:R-:W-:Y:S01]  /*35f0*/  LOP3.LUT R33, R33, 0xffff, RZ, 0xc0, !PT ;  /* 0x0000ffff21217812 */ /* 0x000fe200078ec0ff */
[----:B------:R-:W-:Y:S01]  /*3600*/  MUFU.EX2 R248, R40 ;  /* 0x0000002800f87308 */ /* 0x000fe20000000800 */
[----:B------:R-:W-:Y:S02]  /*3610*/  ISETP.LE.U32.AND P5, PT, R34, UR4, PT ;  /* 0x0000000422007c0c */ /* 0x000fe4000bfa3070 */
[----:B------:R-:W-:Y:S02]  /*3620*/  ISETP.LE.U32.AND P1, PT, R33, UR4, PT ;  /* 0x0000000421007c0c */ /* 0x000fe4000bf23070 */
[----:B------:R-:W-:Y:S02]  /*3630*/  LOP3.LUT R33, R251, 0xffff, RZ, 0xc0, !PT ;  /* 0x0000fffffb217812 */ /* 0x000fe400078ec0ff */
[----:B------:R-:W-:Y:S01]  /*3640*/  SHF.R.U32.HI R32, RZ, 0x18, R32 ;  /* 0x00000018ff207819 */ /* 0x000fe20000011620 */
[----:B------:R-:W-:Y:S01]  /*3650*/  @!P2 FADD.FTZ R224, -R224, -RZ ;  /* 0x800000ffe0e0a221 */ /* 0x000fe20000010100 */
[----:B------:R-:W-:Y:S01]  /*3660*/  ISETP.LE.U32.AND P0, PT, R36, UR4, PT ;  /* 0x0000000424007c0c */ /* 0x000fe2000bf03070 */
[----:B------:R-:W-:Y:S01]  /*3670*/  MUFU.EX2 R247, R39 ;  /* 0x0000002700f77308 */ /* 0x000fe20000000800 */
[----:B------:R-:W-:Y:S02]  /*3680*/  SHF.R.U32.HI R36, RZ, 0x18, R31 ;  /* 0x00000018ff247819 */ /* 0x000fe4000001161f */
[----:B------:R-:W-:Y:S01]  /*3690*/  SHF.R.U32.HI R33, RZ, 0x8, R33 ;  /* 0x00000008ff217819 */ /* 0x000fe20000011621 */
[----:B------:R-:W-:Y:S01]  /*36a0*/  @!P5 FADD.FTZ R226, -R226, -RZ ;  /* 0x800000ffe2e2d221 */ /* 0x000fe20000010100 */
[----:B------:R-:W-:Y:S01]  /*36b0*/  ISETP.LE.U32.AND P2, PT, R32, UR4, PT ;  /* 0x0000000420007c0c */ /* 0x000fe2000bf43070 */
[----:B------:R-:W-:Y:S01]  /*36c0*/  @!P1 FADD.FTZ R225, -R225, -RZ ;  /* 0x800000ffe1e19221 */ /* 0x000fe20000010100 */
[----:B------:R-:W-:Y:S02]  /*36d0*/  LOP3.LUT R38, R251, 0xff, RZ, 0xc0, !PT ;  /* 0x000000fffb267812 */ /* 0x000fe400078ec0ff */
[----:B------:R-:W-:Y:S01]  /*36e0*/  LOP3.LUT R33, R33, 0xffff, RZ, 0xc0, !PT ;  /* 0x0000ffff21217812 */ /* 0x000fe200078ec0ff */
[----:B------:R-:W-:Y:S01]  /*36f0*/  MUFU.EX2 R122, R49 ;  /* 0x00000031007a7308 */ /* 0x000fe20000000800 */
[--C-:B------:R-:W-:Y:S01]  /*3700*/  SHF.R.U32.HI R34, RZ, 0x18, R251.reuse ;  /* 0x00000018ff227819 */ /* 0x100fe200000116fb */
[----:B------:R-:W-:Y:S01]  /*3710*/  @!P0 FADD.FTZ R223, -R223, -RZ ;  /* 0x800000ffdfdf8221 */ /* 0x000fe20000010100 */
[----:B------:R-:W-:Y:S02]  /*3720*/  SHF.R.U32.HI R251, RZ, 0x10, R251 ;  /* 0x00000010fffb7819 */ /* 0x000fe400000116fb */
[----:B------:R-:W-:Y:S02]  /*3730*/  ISETP.LE.U32.AND P6, PT, R38, UR4, PT ;  /* 0x0000000426007c0c */ /* 0x000fe4000bfc3070 */
[----:B------:R-:W-:Y:S01]  /*3740*/  ISETP.LE.U32.AND P5, PT, R33, UR4, PT ;  /* 0x0000000421007c0c */ /* 0x000fe2000bfa3070 */
[----:B------:R-:W-:Y:S01]  /*3750*/  @!P2 FADD.FTZ R227, -R227, -RZ ;  /* 0x800000ffe3e3a221 */ /* 0x000fe20000010100 */
[----:B------:R-:W-:Y:S01]  /*3760*/  LOP3.LUT R33, R31, 0xffff, RZ, 0xc0, !PT ;  /* 0x0000ffff1f217812 */ /* 0x000fe200078ec0ff */
[----:B------:R-:W1:Y:S01]  /*3770*/  MUFU.EX2 R238, R252 ;  /* 0x000000fc00ee7308 */ /* 0x000e620000000800 */
[----:B------:R-:W-:Y:S02]  /*3780*/  LOP3.LUT R251, R251, 0xff, RZ, 0xc0, !PT ;  /* 0x000000fffbfb7812 */ /* 0x000fe400078ec0ff */
[----:B------:R-:W-:Y:S02]  /*3790*/  LOP3.LUT R32, R31, 0xff, RZ, 0xc0, !PT ;  /* 0x000000ff1f207812 */ /* 0x000fe400078ec0ff */
[----:B------:R-:W-:Y:S02]  /*37a0*/  ISETP.LE.U32.AND P0, PT, R34, UR4, PT ;  /* 0x0000000422007c0c */ /* 0x000fe4000bf03070 */
[----:B------:R-:W-:Y:S01]  /*37b0*/  SHF.R.U32.HI R34, RZ, 0x10, R31 ;  /* 0x00000010ff227819 */ /* 0x000fe2000001161f */
[----:B------:R-:W-:Y:S01]  /*37c0*/  @!P6 FADD.FTZ R228, -R228, -RZ ;  /* 0x800000ffe4e4e221 */ /* 0x000fe20000010100 */
[----:B------:R-:W-:Y:S01]  /*37d0*/  SHF.R.U32.HI R33, RZ, 0x8, R33 ;  /* 0x00000008ff217819 */ /* 0x000fe20000011621 */
[----:B------:R-:W-:Y:S01]  /*37e0*/  @!P5 FADD.FTZ R229, -R229, -RZ ;  /* 0x800000ffe5e5d221 */ /* 0x000fe20000010100 */
[----:B------:R-:W-:Y:S01]  /*37f0*/  ISETP.LE.U32.AND P1, PT, R251, UR4, PT ;  /* 0x00000004fb007c0c */ /* 0x000fe2000bf23070 */
[----:B------:R-:W-:Y:S01]  /*3800*/  MUFU.EX2 R252, R44 ;  /* 0x0000002c00fc7308 */ /* 0x000fe20000000800 */
[----:B------:R-:W-:Y:S02]  /*3810*/  ISETP.LE.U32.AND P2, PT, R32, UR4, PT ;  /* 0x0000000420007c0c */ /* 0x000fe4000bf43070 */
[----:B------:R-:W-:Y:S02]  /*3820*/  LOP3.LUT R34, R34, 0xff, RZ, 0xc0, !PT ;  /* 0x000000ff22227812 */ /* 0x000fe400078ec0ff */
[----:B------:R-:W-:Y:S01]  /*3830*/  LOP3.LUT R33, R33, 0xffff, RZ, 0xc0, !PT ;  /* 0x0000ffff21217812 */ /* 0x000fe200078ec0ff */
[----:B------:R-:W-:Y:S01]  /*3840*/  @!P0 FADD.FTZ R231, -R231, -RZ ;  /* 0x800000ffe7e78221 */ /* 0x000fe20000010100 */
[----:B------:R-:W-:Y:S02]  /*3850*/  ISETP.LE.U32.AND P6, PT, R34, UR4, PT ;  /* 0x0000000422007c0c */ /* 0x000fe4000bfc3070 */
[----:B------:R-:W-:Y:S01]  /*3860*/  ISETP.LE.U32.AND P5, PT, R33, UR4, PT ;  /* 0x0000000421007c0c */ /* 0x000fe2000bfa3070 */
[----:B------:R2:W-:Y:S01]  /*3870*/  MUFU.EX2 R251, R43 ;  /* 0x0000002b00fb7308 */ /* 0x0005e20000000800 */
[----:B------:R-:W-:Y:S01]  /*3880*/  ISETP.LE.U32.AND P0, PT, R36, UR4, PT ;  /* 0x0000000424007c0c */ /* 0x000fe2000bf03070 */
[----:B------:R-:W3:Y:S01]  /*3890*/  LDSM.16.M88.4 R32, [R167+0x6c00] ;  /* 0x006c0000a720783b */ /* 0x000ee20000000200 */
[----:B------:R-:W-:Y:S01]  /*38a0*/  SHF.R.U32.HI R36, RZ, 0x8, R119 ;  /* 0x00000008ff247819 */ /* 0x000fe20000011677 */
[----:B------:R-:W-:Y:S01]  /*38b0*/  @!P2 FADD.FTZ R232, -R232, -RZ ;  /* 0x800000ffe8e8a221 */ /* 0x000fe20000010100 */
[----:B------:R-:W-:Y:S02]  /*38c0*/  ISETP.LE.U32.AND P2, PT, R121, UR4, PT ;  /* 0x0000000479007c0c */ /* 0x000fe4000bf43070 */
[----:B------:R-:W-:Y:S03]  /*38d0*/  LOP3.LUT R36, R36, 0xffff, RZ, 0xc0, !PT ;  /* 0x0000ffff24247812 */ /* 0x000fe600078ec0ff */
[----:B------:R-:W-:Y:S01]  /*38e0*/  @!P6 FADD.FTZ R234, -R234, -RZ ;  /* 0x800000ffeaeae221 */ /* 0x000fe20000010100 */
[----:B------:R-:W-:Y:S01]  /*38f0*/  ISETP.LE.U32.AND P6, PT, R36, UR4, PT ;  /* 0x0000000424007c0c */ /* 0x000fe2000bfc3070 */
[----:B------:R-:W-:Y:S01]  /*3900*/  MUFU.EX2 R119, R47 ;  /* 0x0000002f00777308 */ /* 0x000fe20000000800 */
[----:B------:R-:W-:Y:S01]  /*3910*/  LOP3.LUT R36, R30, 0xff, RZ, 0xc0, !PT ;  /* 0x000000ff1e247812 */ /* 0x000fe200078ec0ff */
[----:B------:R-:W-:Y:S01]  /*3920*/  @!P0 FADD.FTZ R235, -R235, -RZ ;  /* 0x800000ffebeb8221 */ /* 0x000fe20000010100 */
[----:B------:R-:W-:Y:S03]  /*3930*/  ISETP.LE.U32.AND P0, PT, R27, UR4, PT ;  /* 0x000000041b007c0c */ /* 0x000fe6000bf03070 */
[----:B------:R-:W-:Y:S01]  /*3940*/  @!P2 FADD.FTZ R236, -R236, -RZ ;  /* 0x800000ffececa221 */ /* 0x000fe20000010100 */
[----:B------:R-:W-:Y:S02]  /*3950*/  ISETP.LE.U32.AND P2, PT, R36, UR4, PT ;  /* 0x0000000424007c0c */ /* 0x000fe4000bf43070 */
[----:B------:R-:W-:Y:S01]  /*3960*/  LOP3.LUT R36, R23, 0xff, RZ, 0xc0, !PT ;  /* 0x000000ff17247812 */ /* 0x000fe200078ec0ff */
[----:B------:R-:W4:Y:S01]  /*3970*/  MUFU.EX2 R242, R242 ;  /* 0x000000f200f27308 */ /* 0x000f220000000800 */
[----:B--2---:R-:W-:Y:S04]  /*3980*/  IMAD.WIDE.U32 R42, R25, -0x326172a9, RZ ;  /* 0xcd9e8d57192a7825 */ /* 0x004fe800078e00ff */
[----:B------:R-:W-:Y:S01]  /*3990*/  @!P6 FADD.FTZ R237, -R237, -RZ ;  /* 0x800000ffedede221 */ /* 0x000fe20000010100 */
[----:B------:R-:W-:Y:S01]  /*39a0*/  ISETP.LE.U32.AND P6, PT, R36, UR4, PT ;  /* 0x0000000424007c0c */ /* 0x000fe2000bfc3070 */
[----:B------:R-:W-:Y:S01]  /*39b0*/  @!P0 FADD.FTZ R239, -R239, -RZ ;  /* 0x800000ffefef8221 */ /* 0x000fe20000010100 */
[----:B------:R-:W-:Y:S02]  /*39c0*/  LOP3.LUT R40, R43, UR5, R22, 0x96, !PT ;  /* 0x000000052b287c12 */ /* 0x000fe4000f8e9616 */
[----:B------:R-:W2:Y:S01]  /*39d0*/  MUFU.EX2 R244, R244 ;  /* 0x000000f400f47308 */ /* 0x000ea20000000800 */
[----:B------:R-:W-:Y:S01]  /*39e0*/  LOP3.LUT R39, R42, 0xff, RZ, 0xc0, !PT ;  /* 0x000000ff2a277812 */ /* 0x000fe200078ec0ff */
[----:B-1----:R-:W-:Y:S01]  /*39f0*/  @!P2 FADD.FTZ R238, -R238, -RZ ;  /* 0x800000ffeeeea221 */ /* 0x002fe20000010100 */
[----:B------:R-:W-:Y:S02]  /*3a00*/  LOP3.LUT R38, R42, 0xffff, RZ, 0xc0, !PT ;  /* 0x0000ffff2a267812 */ /* 0x000fe400078ec0ff */
[----:B------:R-:W-:Y:S02]  /*3a10*/  LOP3.LUT R45, R40, 0xff, RZ, 0xc0, !PT ;  /* 0x000000ff282d7812 */ /* 0x000fe400078ec0ff */
[--C-:B------:R-:W-:Y:S02]  /*3a20*/  SHF.R.U32.HI R37, RZ, 0x10, R42.reuse ;  /* 0x00000010ff257819 */ /* 0x100fe4000001162a */
[----:B------:R-:W-:Y:S01]  /*3a30*/  SHF.R.U32.HI R36, RZ, 0x18, R42 ;  /* 0x00000018ff247819 */ /* 0x000fe2000001162a */
[----:B------:R-:W-:Y:S01]  /*3a40*/  IMAD.WIDE.U32 R42, R21, -0x326172a9, RZ ;  /* 0xcd9e8d57152a7825 */ /* 0x000fe200078e00ff */
[----:B------:R-:W-:Y:S01]  /*3a50*/  ISETP.LE.U32.AND P4, PT, R45, UR4, PT ;  /* 0x000000042d007c0c */ /* 0x000fe2000bf83070 */
[-C--:B---3--:R-:W-:Y:S01]  /*3a60*/  HMMA.16816.F32.BF16 R52, R124, R32.reuse, R52 ;  /* 0x000000207c34723c */ /* 0x088fe20000041834 */
[----:B------:R-:W-:Y:S01]  /*3a70*/  SHF.R.U32.HI R45, RZ, 0x10, R40 ;  /* 0x00000010ff2d7819 */ /* 0x000fe20000011628 */
[----:B----4-:R-:W-:Y:S01]  /*3a80*/  @!P6 FADD.FTZ R242, -R242, -RZ ;  /* 0x800000fff2f2e221 */ /* 0x010fe20000010100 */
[----:B------:R-:W-:Y:S01]  /*3a90*/  ISETP.LE.U32.AND P2, PT, R41, UR4, PT ;  /* 0x0000000429007c0c */ /* 0x000fe2000bf43070 */
[----:B------:R-:W-:Y:S01]  /*3aa0*/  MUFU.EX2 R121, R48 ;  /* 0x0000003000797308 */ /* 0x000fe20000000800 */
[----:B------:R-:W-:Y:S02]  /*3ab0*/  LOP3.LUT R41, R11, 0xff, RZ, 0xc0, !PT ;  /* 0x000000ff0b297812 */ /* 0x000fe400078ec0ff */
[----:B------:R-:W-:Y:S01]  /*3ac0*/  LOP3.LUT R44, R43, UR5, R26, 0x96, !PT ;  /* 0x000000052b2c7c12 */ /* 0x000fe2000f8e961a */
[C---:B------:R-:W-:Y:S01]  /*3ad0*/  HMMA.16816.F32.BF16 R56, R100.reuse, R32, R56 ;  /* 0x000000206438723c */ /* 0x040fe20000041838 */
[----:B------:R-:W-:Y:S02]  /*3ae0*/  LOP3.LUT R45, R45, 0xff, RZ, 0xc0, !PT ;  /* 0x000000ff2d2d7812 */ /* 0x000fe400078ec0ff */
[----:B------:R-:W-:Y:S01]  /*3af0*/  ISETP.LE.U32.AND P0, PT, R41, UR4, PT ;  /* 0x0000000429007c0c */ /* 0x000fe2000bf03070 */
[----:B--2---:R-:W-:Y:S01]  /*3b00*/  @!P4 FADD.FTZ R244, -R244, -RZ ;  /* 0x800000fff4f4c221 */ /* 0x004fe20000010100 */
[----:B------:R-:W-:Y:S01]  /*3b10*/  LOP3.LUT R41, R40, 0xffff, RZ, 0xc0, !PT ;  /* 0x0000ffff28297812 */ /* 0x000fe200078ec0ff */
[----:B------:R-:W1:Y:S01]  /*3b20*/  MUFU.EX2 R230, R230 ;  /* 0x000000e600e67308 */ /* 0x000e620000000800 */
[----:B------:R-:W-:Y:S01]  /*3b30*/  SHF.R.U32.HI R40, RZ, 0x18, R40 ;  /* 0x00000018ff287819 */ /* 0x000fe20000011628 */
[-C--:B------:R-:W-:Y:S01]  /*3b40*/  HMMA.16816.F32.BF16 R60, R100, R34.reuse, R60 ;  /* 0x00000022643c723c */ /* 0x080fe2000004183c */
[----:B------:R-:W-:Y:S02]  /*3b50*/  ISETP.LE.U32.AND P3, PT, R45, UR4, PT ;  /* 0x000000042d007c0c */ /* 0x000fe4000bf63070 */
[----:B------:R-:W-:Y:S01]  /*3b60*/  ISETP.LE.U32.AND P6, PT, R40, UR4, PT ;  /* 0x0000000428007c0c */ /* 0x000fe2000bfc3070 */
[----:B------:R-:W-:Y:S01]  /*3b70*/  @!P2 FADD.FTZ R241, -R241, -RZ ;  /* 0x800000fff1f1a221 */ /* 0x000fe20000010100 */
[C---:B------:R-:W-:Y:S02]  /*3b80*/  LOP3.LUT R45, R44.reuse, 0xff, RZ, 0xc0, !PT ;  /* 0x000000ff2c2d7812 */ /* 0x040fe400078ec0ff */
[----:B------:R-:W-:Y:S01]  /*3b90*/  SHF.R.U32.HI R41, RZ, 0x8, R41 ;  /* 0x00000008ff297819 */ /* 0x000fe20000011629 */
[----:B------:R-:W-:Y:S01]  /*3ba0*/  HMMA.16816.F32.BF16 R64, R124, R34, R64 ;  /* 0x000000227c40723c */ /* 0x000fe20000041840 */
[----:B------:R-:W-:Y:S01]  /*3bb0*/  ISETP.LE.U32.AND P4, PT, R45, UR4, PT ;  /* 0x000000042d007c0c */ /* 0x000fe2000bf83070 */
[----:B------:R-:W2:Y:S02]  /*3bc0*/  MUFU.EX2 R245, R245 ;  /* 0x000000f500f57308 */ /* 0x000ea40000000800 */
[----:B------:R-:W-:Y:S01]  /*3bd0*/  LOP3.LUT R40, R44, 0xffff, RZ, 0xc0, !PT ;  /* 0x0000ffff2c287812 */ /* 0x000fe200078ec0ff */
[--C-:B------:R-:W-:Y:S01]  /*3be0*/  FFMA.FTZ R52, R52, c[0x0][0x23c], -R113.reuse ;  /* 0x00008f0034347a23 */ /* 0x100fe20000010871 */
[----:B------:R-:W-:Y:S01]  /*3bf0*/  LOP3.LUT R41, R41, 0xffff, RZ, 0xc0, !PT ;  /* 0x0000ffff29297812 */ /* 0x000fe200078ec0ff */
[----:B------:R-:W-:Y:S01]  /*3c00*/  @!P3 FADD.FTZ R246, -R246, -RZ ;  /* 0x800000fff6f6b221 */ /* 0x000fe20000010100 */
[----:B------:R-:W-:Y:S01]  /*3c10*/  SHF.R.U32.HI R40, RZ, 0x8, R40 ;  /* 0x00000008ff287819 */ /* 0x000fe20000011628 */
[----:B------:R-:W-:Y:S01]  /*3c20*/  @!P6 FADD.FTZ R247, -R247, -RZ ;  /* 0x800000fff7f7e221 */ /* 0x000fe20000010100 */
[----:B------:R-:W-:Y:S02]  /*3c30*/  ISETP.LE.U32.AND P2, PT, R41, UR4, PT ;  /* 0x0000000429007c0c */ /* 0x000fe4000bf43070 */
[--C-:B------:R-:W-:Y:S01]  /*3c40*/  SHF.R.U32.HI R41, RZ, 0x18, R44.reuse ;  /* 0x00000018ff297819 */ /* 0x100fe2000001162c */
[----:B------:R-:W-:Y:S01]  /*3c50*/  FFMA.FTZ R53, R53, c[0x0][0x23c], -R113 ;  /* 0x00008f0035357a23 */ /* 0x000fe20000010871 */
[----:B------:R-:W-:Y:S01]  /*3c60*/  LOP3.LUT R40, R40, 0xffff, RZ, 0xc0, !PT ;  /* 0x0000ffff28287812 */ /* 0x000fe200078ec0ff */
[----:B-1----:R-:W-:Y:S01]  /*3c70*/  @!P1 FADD.FTZ R230, -R230, -RZ ;  /* 0x800000ffe6e69221 */ /* 0x002fe20000010100 */
[----:B------:R-:W-:Y:S01]  /*3c80*/  SHF.R.U32.HI R44, RZ, 0x10, R44 ;  /* 0x00000010ff2c7819 */ /* 0x000fe2000001162c */
[----:B------:R-:W-:Y:S01]  /*3c90*/  FFMA.FTZ R60, R60, c[0x0][0x23c], -R6 ;  /* 0x00008f003c3c7a23 */ /* 0x000fe20000010806 */
[----:B------:R-:W-:Y:S01]  /*3ca0*/  ISETP.LE.U32.AND P3, PT, R40, UR4, PT ;  /* 0x0000000428007c0c */ /* 0x000fe2000bf63070 */
[----:B------:R-:W-:Y:S01]  /*3cb0*/  FFMA.FTZ R62, R62, c[0x0][0x23c], -R7 ;  /* 0x00008f003e3e7a23 */ /* 0x000fe20000010807 */
[----:B------:R-:W-:Y:S01]  /*3cc0*/  LOP3.LUT R40, R44, 0xff, RZ, 0xc0, !PT ;  /* 0x000000ff2c287812 */ /* 0x000fe200078ec0ff */
[----:B------:R-:W-:Y:S01]  /*3cd0*/  MUFU.EX2 R120, R60 ;  /* 0x0000003c00787308 */ /* 0x000fe20000000800 */
[----:B------:R-:W-:Y:S01]  /*3ce0*/  ISETP.LE.U32.AND P1, PT, R118, UR4, PT ;  /* 0x0000000476007c0c */ /* 0x000fe2000bf23070 */
[----:B------:R-:W-:Y:S01]  /*3cf0*/  @!P4 FADD.FTZ R248, -R248, -RZ ;  /* 0x800000fff8f8c221 */ /* 0x000fe20000010100 */
[----:B------:R-:W-:Y:S01]  /*3d00*/  ISETP.LE.U32.AND P6, PT, R40, UR4, PT ;  /* 0x0000000428007c0c */ /* 0x000fe2000bfc3070 */
[--C-:B------:R-:W-:Y:S01]  /*3d10*/  FFMA.FTZ R64, R64, c[0x0][0x23c], -R113.reuse ;  /* 0x00008f0040407a23 */ /* 0x100fe20000010871 */
[C---:B------:R-:W-:Y:S01]  /*3d20*/  LOP3.LUT R32, R42.reuse, 0xff, RZ, 0xc0, !PT ;  /* 0x000000ff2a207812 */ /* 0x040fe200078ec0ff */
[----:B------:R-:W-:Y:S01]  /*3d30*/  FFMA.FTZ R113, R65, c[0x0][0x23c], -R113 ;  /* 0x00008f0041717a23 */ /* 0x000fe20000010871 */
[----:B------:R-:W-:Y:S01]  /*3d40*/  LOP3.LUT R33, R42, 0xffff, RZ, 0xc0, !PT ;  /* 0x0000ffff2a217812 */ /* 0x000fe200078ec0ff */
[----:B------:R-:W-:Y:S01]  /*3d50*/  FFMA.FTZ R66, R66, c[0x0][0x23c], -R5 ;  /* 0x00008f0042427a23 */ /* 0x000fe20000010805 */
[----:B------:R-:W-:Y:S01]  /*3d60*/  ISETP.LE.U32.AND P4, PT, R32, UR4, PT ;  /* 0x0000000420007c0c */ /* 0x000fe2000bf83070 */
[----:B------:R-:W1:Y:S01]  /*3d70*/  MUFU.EX2 R118, R46 ;  /* 0x0000002e00767308 */ /* 0x000e620000000800 */
[----:B------:R-:W-:Y:S01]  /*3d80*/  SHF.R.U32.HI R33, RZ, 0x8, R33 ;  /* 0x00000008ff217819 */ /* 0x000fe20000011621 */
[----:B--2---:R-:W-:Y:S01]  /*3d90*/  @!P2 FADD.FTZ R245, -R245, -RZ ;  /* 0x800000fff5f5a221 */ /* 0x004fe20000010100 */
[--C-:B------:R-:W-:Y:S01]  /*3da0*/  SHF.R.U32.HI R32, RZ, 0x10, R42.reuse ;  /* 0x00000010ff207819 */ /* 0x100fe2000001162a */
[----:B------:R-:W-:Y:S01]  /*3db0*/  @!P3 FADD.FTZ R249, -R249, -RZ ;  /* 0x800000fff9f9b221 */ /* 0x000fe20000010100 */
[----:B------:R-:W-:Y:S01]  /*3dc0*/  LOP3.LUT R33, R33, 0xffff, RZ, 0xc0, !PT ;  /* 0x0000ffff21217812 */ /* 0x000fe200078ec0ff */
[----:B------:R-:W-:Y:S01]  /*3dd0*/  @!P6 FADD.FTZ R250, -R250, -RZ ;  /* 0x800000fffafae221 */ /* 0x000fe20000010100 */
[----:B------:R-:W-:Y:S01]  /*3de0*/  ISETP.LE.U32.AND P2, PT, R41, UR4, PT ;  /* 0x0000000429007c0c */ /* 0x000fe2000bf43070 */
[----:B------:R-:W-:Y:S01]  /*3df0*/  FFMA.FTZ R54, R54, c[0x0][0x23c], -R5 ;  /* 0x00008f0036367a23 */ /* 0x000fe20000010805 */
[----:B------:R-:W-:Y:S01]  /*3e00*/  LOP3.LUT R32, R32, 0xff, RZ, 0xc0, !PT ;  /* 0x000000ff20207812 */ /* 0x000fe200078ec0ff */
[----:B------:R-:W2:Y:S01]  /*3e10*/  MUFU.EX2 R127, R64 ;  /* 0x00000040007f7308 */ /* 0x000ea20000000800 */
[----:B------:R-:W-:Y:S01]  /*3e20*/  SHF.R.U32.HI R42, RZ, 0x18, R42 ;  /* 0x00000018ff2a7819 */ /* 0x000fe2000001162a */
[----:B------:R-:W-:Y:S01]  /*3e30*/  @!P4 FADD.FTZ R252, -R252, -RZ ;  /* 0x800000fffcfcc221 */ /* 0x000fe20000010100 */
[----:B------:R-:W-:Y:S01]  /*3e40*/  ISETP.LE.U32.AND P6, PT, R32, UR4, PT ;  /* 0x0000000420007c0c */ /* 0x000fe2000bfc3070 */
[----:B------:R-:W-:Y:S01]  /*3e50*/  FFMA.FTZ R56, R56, c[0x0][0x23c], -R6 ;  /* 0x00008f0038387a23 */ /* 0x000fe20000010806 */
[----:B------:R-:W-:Y:S01]  /*3e60*/  SHF.R.U32.HI R32, RZ, 0x18, R11 ;  /* 0x00000018ff207819 */ /* 0x000fe2000001160b */
[----:B------:R-:W-:Y:S01]  /*3e70*/  FFMA.FTZ R58, R58, c[0x0][0x23c], -R7 ;  /* 0x00008f003a3a7a23 */ /* 0x000fe20000010807 */
[----:B------:R-:W-:Y:S01]  /*3e80*/  ISETP.LE.U32.AND P3, PT, R33, UR4, PT ;  /* 0x0000000421007c0c */ /* 0x000fe2000bf63070 */
[----:B------:R-:W-:Y:S01]  /*3e90*/  FFMA.FTZ R55, R55, c[0x0][0x23c], -R5 ;  /* 0x00008f0037377a23 */ /* 0x000fe20000010805 */
[----:B------:R-:W-:Y:S01]  /*3ea0*/  SHF.R.U32.HI R33, RZ, 0x10, R11 ;  /* 0x00000010ff217819 */ /* 0x000fe2000001160b */
[----:B------:R-:W-:Y:S01]  /*3eb0*/  FFMA.FTZ R5, R67, c[0x0][0x23c], -R5 ;  /* 0x00008f0043057a23 */ /* 0x000fe20000010805 */
[----:B------:R-:W-:Y:S01]  /*3ec0*/  ISETP.LE.U32.AND P4, PT, R42, UR4, PT ;  /* 0x000000042a007c0c */ /* 0x000fe2000bf83070 */
[----:B------:R-:W-:Y:S01]  /*3ed0*/  MUFU.EX2 R109, R66 ;  /* 0x00000042006d7308 */ /* 0x000fe20000000800 */
[----:B------:R-:W-:Y:S01]  /*3ee0*/  LOP3.LUT R33, R33, 0xff, RZ, 0xc0, !PT ;  /* 0x000000ff21217812 */ /* 0x000fe200078ec0ff */
[----:B------:R-:W-:Y:S01]  /*3ef0*/  @!P2 FADD.FTZ R251, -R251, -RZ ;  /* 0x800000fffbfba221 */ /* 0x000fe20000010100 */
[----:B------:R-:W-:Y:S01]  /*3f00*/  SHF.R.U32.HI R38, RZ, 0x8, R38 ;  /* 0x00000008ff267819 */ /* 0x000fe20000011626 */
[----:B-1----:R-:W-:Y:S01]  /*3f10*/  @!P6 FADD.FTZ R118, -R118, -RZ ;  /* 0x800000ff7676e221 */ /* 0x002fe20000010100 */
[----:B------:R-:W-:Y:S01]  /*3f20*/  ISETP.LE.U32.AND P2, PT, R39, UR4, PT ;  /* 0x0000000427007c0c */ /* 0x000fe2000bf43070 */
[--C-:B------:R-:W-:Y:S01]  /*3f30*/  FFMA.FTZ R57, R57, c[0x0][0x23c], -R6.reuse ;  /* 0x00008f0039397a23 */ /* 0x100fe20000010806 */
[----:B------:R-:W-:Y:S01]  /*3f40*/  LOP3.LUT R38, R38, 0xffff, RZ, 0xc0, !PT ;  /* 0x0000ffff26267812 */ /* 0x000fe200078ec0ff */
[----:B------:R-:W-:Y:S01]  /*3f50*/  FFMA.FTZ R6, R61, c[0x0][0x23c], -R6 ;  /* 0x00008f003d067a23 */ /* 0x000fe20000010806 */
[----:B------:R-:W-:Y:S01]  /*3f60*/  LOP3.LUT R37, R37, 0xff, RZ, 0xc0, !PT ;  /* 0x000000ff25257812 */ /* 0x000fe200078ec0ff */
[----:B------:R-:W1:Y:S01]  /*3f70*/  MUFU.EX2 R129, R52 ;  /* 0x0000003400817308 */ /* 0x000e620000000800 */
[----:B------:R-:W-:Y:S01]  /*3f80*/  ISETP.LE.U32.AND P6, PT, R38, UR4, PT ;  /* 0x0000000426007c0c */ /* 0x000fe2000bfc3070 */
[----:B------:R-:W-:Y:S01]  /*3f90*/  @!P3 FADD.FTZ R117, -R117, -RZ ;  /* 0x800000ff7575b221 */ /* 0x000fe20000010100 */
[----:B------:R-:W-:Y:S01]  /*3fa0*/  ISETP.LE.U32.AND P3, PT, R32, UR4, PT ;  /* 0x0000000420007c0c */ /* 0x000fe2000bf63070 */
[----:B------:R-:W-:Y:S01]  /*3fb0*/  @!P4 FADD.FTZ R119, -R119, -RZ ;  /* 0x800000ff7777c221 */ /* 0x000fe20000010100 */
[----:B------:R-:W-:Y:S01]  /*3fc0*/  ISETP.LE.U32.AND P4, PT, R37, UR4, PT ;  /* 0x0000000425007c0c */ /* 0x000fe2000bf83070 */
[----:B--2---:R-:W-:Y:S01]  /*3fd0*/  @!P1 FADD.FTZ R127, -R127, -RZ ;  /* 0x800000ff7f7f9221 */ /* 0x004fe20000010100 */
[----:B------:R-:W-:Y:S01]  /*3fe0*/  LOP3.LUT R32, R11, 0xffff, RZ, 0xc0, !PT ;  /* 0x0000ffff0b207812 */ /* 0x000fe200078ec0ff */
[----:B------:R-:W-:Y:S01]  /*3ff0*/  @!P2 FADD.FTZ R121, -R121, -RZ ;  /* 0x800000ff7979a221 */ /* 0x000fe20000010100 */
[----:B------:R-:W-:Y:S01]  /*4000*/  ISETP.LE.U32.AND P2, PT, R36, UR4, PT ;  /* 0x0000000424007c0c */ /* 0x000fe2000bf43070 */
[----:B------:R-:W2:Y:S01]  /*4010*/  MUFU.EX2 R131, R53 ;  /* 0x0000003500837308 */ /* 0x000ea20000000800 */
[----:B------:R-:W-:Y:S01]  /*4020*/  SHF.R.U32.HI R32, RZ, 0x8, R32 ;  /* 0x00000008ff207819 */ /* 0x000fe20000011620 */
[--C-:B------:R-:W-:Y:S01]  /*4030*/  FFMA.FTZ R59, R59, c[0x0][0x23c], -R7.reuse ;  /* 0x00008f003b3b7a23 */ /* 0x100fe20000010807 */
[----:B------:R-:W-:Y:S01]  /*4040*/  F2FP.RELU.BF16.PACK_AB R35, R215, R214 ;  /* 0x000000d6d723723e */ /* 0x000fe200000018ff */
[----:B------:R-:W-:Y:S01]  /*4050*/  FFMA.FTZ R7, R63, c[0x0][0x23c], -R7 ;  /* 0x00008f003f077a23 */ /* 0x000fe20000010807 */
[----:B------:R-:W-:Y:S01]  /*4060*/  LOP3.LUT R34, R32, 0xffff, RZ, 0xc0, !PT ;  /* 0x0000ffff20227812 */ /* 0x000fe200078ec0ff */
[----:B------:R-:W-:Y:S01]  /*4070*/  @!P6 FADD.FTZ R122, -R122, -RZ ;  /* 0x800000ff7a7ae221 */ /* 0x000fe20000010100 */
[----:B------:R-:W-:Y:S01]  /*4080*/  LOP3.LUT R32, R13, 0xffff, RZ, 0xc0, !PT ;  /* 0x0000ffff0d207812 */ /* 0x000fe200078ec0ff */
[----:B------:R3:W-:Y:S01]  /*4090*/  STS [R182+0x10400], R35 ;  /* 0x01040023b6007388 */ /* 0x0007e20000000800 */
[----:B------:R-:W-:Y:S01]  /*40a0*/  ISETP.LE.U32.AND P6, PT, R34, UR4, PT ;  /* 0x0000000422007c0c */ /* 0x000fe2000bfc3070 */
[----:B------:R-:W4:Y:S01]  /*40b0*/  MUFU.EX2 R114, R54 ;  /* 0x0000003600727308 */ /* 0x000f220000000800 */
[----:B------:R-:W-:Y:S01]  /*40c0*/  SHF.R.U32.HI R32, RZ, 0x8, R32 ;  /* 0x00000008ff207819 */ /* 0x000fe20000011620 */
[----:B------:R-:W-:Y:S01]  /*40d0*/  @!P4 FADD.FTZ R123, -R123, -RZ ;  /* 0x800000ff7b7bc221 */ /* 0x000fe20000010100 */
[----:B------:R-:W-:Y:S01]  /*40e0*/  ISETP.LE.U32.AND P4, PT, R33, UR4, PT ;  /* 0x0000000421007c0c */ /* 0x000fe2000bf83070 */
[----:B------:R-:W-:Y:S01]  /*40f0*/  @!P2 FADD.FTZ R130, -R130, -RZ ;  /* 0x800000ff8282a221 */ /* 0x000fe20000010100 */
[----:B------:R-:W-:Y:S01]  /*4100*/  LOP3.LUT R33, R13, 0xff, RZ, 0xc0, !PT ;  /* 0x000000ff0d217812 */ /* 0x000fe200078ec0ff */
[----:B-1----:R-:W-:Y:S01]  /*4110*/  @!P0 FADD.FTZ R129, -R129, -RZ ;  /* 0x800000ff81818221 */ /* 0x002fe20000010100 */
[----:B------:R-:W-:Y:S02]  /*4120*/  F2FP.RELU.BF16.PACK_AB R34, R225, R224 ;  /* 0x000000e0e122723e */ /* 0x000fe400000018ff */
[----:B------:R-:W-:Y:S01]  /*4130*/  LOP3.LUT R32, R32, 0xffff, RZ, 0xc0, !PT ;  /* 0x0000ffff20207812 */ /* 0x000fe200078ec0ff */
[----:B------:R-:W1:Y:S01]  /*4140*/  MUFU.EX2 R178, R56 ;  /* 0x0000003800b27308 */ /* 0x000e620000000800 */
[----:B------:R-:W-:Y:S02]  /*4150*/  ISETP.LE.U32.AND P2, PT, R33, UR4, PT ;  /* 0x0000000421007c0c */ /* 0x000fe4000bf43070 */
[----:B------:R-:W-:Y:S01]  /*4160*/  ISETP.LE.U32.AND P0, PT, R32, UR4, PT ;  /* 0x0000000420007c0c */ /* 0x000fe2000bf03070 */
[----:B--2---:R-:W-:Y:S01]  /*4170*/  @!P6 FADD.FTZ R131, -R131, -RZ ;  /* 0x800000ff8383e221 */ /* 0x004fe20000010100 */
[----:B------:R-:W-:Y:S02]  /*4180*/  F2FP.RELU.BF16.PACK_AB R41, R217, R216 ;  /* 0x000000d8d929723e */ /* 0x000fe400000018ff */
[----:B------:R-:W-:Y:S02]  /*4190*/  LOP3.LUT R32, R10, 0xff, RZ, 0xc0, !PT ;  /* 0x000000ff0a207812 */ /* 0x000fe400078ec0ff */
[----:B------:R-:W-:Y:S01]  /*41a0*/  F2FP.RELU.BF16.PACK_AB R39, R219, R218 ;  /* 0x000000dadb27723e */ /* 0x000fe200000018ff */
[----:B------:R-:W2:Y:S01]  /*41b0*/  MUFU.EX2 R113, R113 ;  /* 0x0000007100717308 */ /* 0x000ea20000000800 */
[----:B------:R-:W-:Y:S02]  /*41c0*/  SHF.R.U32.HI R33, RZ, 0x10, R13 ;  /* 0x00000010ff217819 */ /* 0x000fe4000001160d */
[----:B------:R-:W-:Y:S01]  /*41d0*/  ISETP.LE.U32.AND P6, PT, R32, UR4, PT ;  /* 0x0000000420007c0c */ /* 0x000fe2000bfc3070 */
[----:B----4-:R-:W-:Y:S01]  /*41e0*/  @!P4 FADD.FTZ R114, -R114, -RZ ;  /* 0x800000ff7272c221 */ /* 0x010fe20000010100 */
[----:B------:R-:W-:Y:S02]  /*41f0*/  SHF.R.U32.HI R32, RZ, 0x8, R9 ;  /* 0x00000008ff207819 */ /* 0x000fe40000011609 */
[----:B------:R-:W-:Y:S02]  /*4200*/  F2FP.RELU.BF16.PACK_AB R38, R221, R220 ;  /* 0x000000dcdd26723e */ /* 0x000fe400000018ff */
[----:B------:R-:W-:Y:S01]  /*4210*/  LOP3.LUT R33, R33, 0xff, RZ, 0xc0, !PT ;  /* 0x000000ff21217812 */ /* 0x000fe200078ec0ff */
[----:B------:R-:W4:Y:S01]  /*4220*/  MUFU.EX2 R126, R58 ;  /* 0x0000003a007e7308 */ /* 0x000f220000000800 */
[----:B------:R-:W-:Y:S02]  /*4230*/  F2FP.RELU.BF16.PACK_AB R36, R223, R222 ;  /* 0x000000dedf24723e */ /* 0x000fe400000018ff */
[----:B------:R-:W-:Y:S01]  /*4240*/  LOP3.LUT R32, R32, 0xffff, RZ, 0xc0, !PT ;  /* 0x0000ffff20207812 */ /* 0x000fe200078ec0ff */
[----:B-1----:R-:W-:Y:S01]  /*4250*/  @!P2 FADD.FTZ R178, -R178, -RZ ;  /* 0x800000ffb2b2a221 */ /* 0x002fe20000010100 */
[----:B------:R-:W-:Y:S01]  /*4260*/  ISETP.LE.U32.AND P4, PT, R33, UR4, PT ;  /* 0x0000000421007c0c */ /* 0x000fe2000bf83070 */
[----:B------:R-:W-:Y:S01]  /*4270*/  @!P6 FADD.FTZ R109, -R109, -RZ ;  /* 0x800000ff6d6de221 */ /* 0x000fe20000010100 */
[----:B------:R-:W-:Y:S02]  /*4280*/  SHF.R.U32.HI R33, RZ, 0x8, R14 ;  /* 0x00000008ff217819 */ /* 0x000fe4000001160e */
[----:B------:R-:W-:Y:S01]  /*4290*/  ISETP.LE.U32.AND P2, PT, R32, UR4, PT ;  /* 0x0000000420007c0c */ /* 0x000fe2000bf43070 */
[----:B------:R-:W-:Y:S01]  /*42a0*/  MUFU.EX2 R128, R62 ;  /* 0x0000003e00807308 */ /* 0x000fe20000000800 */
[----:B------:R-:W-:Y:S02]  /*42b0*/  SHF.R.U32.HI R32, RZ, 0x18, R13 ;  /* 0x00000018ff207819 */ /* 0x000fe4000001160d */
[----:B------:R-:W-:Y:S02]  /*42c0*/  LOP3.LUT R33, R33, 0xffff, RZ, 0xc0, !PT ;  /* 0x0000ffff21217812 */ /* 0x000fe400078ec0ff */
[----:B---3--:R-:W-:Y:S02]  /*42d0*/  F2FP.RELU.BF16.PACK_AB R35, R229, R228 ;  /* 0x000000e4e523723e */ /* 0x008fe400000018ff */
[----:B------:R-:W-:Y:S02]  /*42e0*/  F2FP.RELU.BF16.PACK_AB R43, R235, R234 ;  /* 0x000000eaeb2b723e */ /* 0x000fe400000018ff */
[----:B------:R-:W-:Y:S01]  /*42f0*/  F2FP.RELU.BF16.PACK_AB R46, R237, R236 ;  /* 0x000000eced2e723e */ /* 0x000fe200000018ff */
[----:B------:R-:W1:Y:S01]  /*4300*/  MUFU.EX2 R233, R233 ;  /* 0x000000e900e97308 */ /* 0x000e620000000800 */
[----:B------:R-:W-:Y:S01]  /*4310*/  F2FP.RELU.BF16.PACK_AB R44, R239, R238 ;  /* 0x000000eeef2c723e */ /* 0x000fe200000018ff */
[----:B--2---:R-:W-:Y:S01]  /*4320*/  @!P2 FADD.FTZ R113, -R113, -RZ ;  /* 0x800000ff7171a221 */ /* 0x004fe20000010100 */
[----:B------:R-:W-:Y:S01]  /*4330*/  ISETP.LE.U32.AND P2, PT, R33, UR4, PT ;  /* 0x0000000421007c0c */ /* 0x000fe2000bf43070 */
[----:B----4-:R-:W-:Y:S01]  /*4340*/  @!P4 FADD.FTZ R126, -R126, -RZ ;  /* 0x800000ff7e7ec221 */ /* 0x010fe20000010100 */
[----:B------:R-:W-:Y:S02]  /*4350*/  ISETP.LE.U32.AND P4, PT, R32, UR4, PT ;  /* 0x0000000420007c0c */ /* 0x000fe4000bf83070 */
[----:B------:R-:W-:Y:S02]  /*4360*/  F2FP.RELU.BF16.PACK_AB R33, R213, R212 ;  /* 0x000000d4d521723e */ /* 0x000fe400000018ff */
[----:B------:R-:W-:Y:S01]  /*4370*/  LOP3.LUT R32, R17, 0xff, RZ, 0xc0, !PT ;  /* 0x000000ff11207812 */ /* 0x000fe200078ec0ff */
[----:B------:R-:W2:Y:S01]  /*4380*/  MUFU.EX2 R115, R55 ;  /* 0x0000003700737308 */ /* 0x000ea20000000800 */
[----:B------:R-:W-:Y:S01]  /*4390*/  F2FP.RELU.BF16.PACK_AB R42, R245, R244 ;  /* 0x000000f4f52a723e */ /* 0x000fe200000018ff */
[----:B------:R3:W-:Y:S01]  /*43a0*/  STS [R182+0x10000], R33 ;  /* 0x01000021b6007388 */ /* 0x0007e20000000800 */
[----:B------:R-:W-:Y:S02]  /*43b0*/  ISETP.LE.U32.AND P1, PT, R32, UR4, PT ;  /* 0x0000000420007c0c */ /* 0x000fe4000bf23070 */
[----:B------:R-:W-:Y:S01]  /*43c0*/  F2FP.RELU.BF16.PACK_AB R32, R227, R226 ;  /* 0x000000e2e320723e */ /* 0x000fe200000018ff */
[----:B------:R4:W-:Y:S01]  /*43d0*/  STS [R185+0x10000], R34 ;  /* 0x01000022b9007388 */ /* 0x0009e20000000800 */
[----:B------:R-:W-:Y:S03]  /*43e0*/  F2FP.RELU.BF16.PACK_AB R40, R247, R246 ;  /* 0x000000f6f728723e */ /* 0x000fe600000018ff */
[----:B------:R4:W-:Y:S01]  /*43f0*/  STS [R185+0x10400], R32 ;  /* 0x01040020b9007388 */ /* 0x0009e20000000800 */
[----:B------:R-:W4:Y:S03]  /*4400*/  MUFU.EX2 R125, R57 ;  /* 0x00000039007d7308 */ /* 0x000f260000000800 */
[----:B------:R4:W-:Y:S01]  /*4410*/  STS [R182+0x12000], R41 ;  /* 0x01200029b6007388 */ /* 0x0009e20000000800 */
[----:B-1----:R-:W-:Y:S01]  /*4420*/  @!P5 FADD.FTZ R233, -R233, -RZ ;  /* 0x800000ffe9e9d221 */ /* 0x002fe20000010100 */
[----:B------:R-:W-:Y:S01]  /*4430*/  ISETP.LE.U32.AND P5, PT, R29, UR4, PT ;  /* 0x000000041d007c0c */ /* 0x000fe2000bfa3070 */
[----:B------:R-:W-:Y:S01]  /*4440*/  @!P1 FADD.FTZ R128, -R128, -RZ ;  /* 0x800000ff80809221 */ /* 0x000fe20000010100 */
[----:B------:R-:W-:Y:S01]  /*4450*/  FSETP.GE.FTZ.AND P1, PT, R225, RZ, PT ;  /* 0x000000ffe100720b */ /* 0x000fe20003f36000 */
[----:B------:R1:W-:Y:S01]  /*4460*/  STS [R182+0x12400], R39 ;  /* 0x01240027b6007388 */ /* 0x0003e20000000800 */
[----:B------:R-:W-:Y:S01]  /*4470*/  F2FP.RELU.BF16.PACK_AB R37, R233, R232 ;  /* 0x000000e8e925723e */ /* 0x000fe200000018ff */
[----:B------:R-:W1:Y:S02]  /*4480*/  MUFU.EX2 R110, R5 ;  /* 0x00000005006e7308 */ /* 0x000e640000000800 */
[----:B------:R1:W-:Y:S01]  /*4490*/  STS [R185+0x12000], R38 ;  /* 0x01200026b9007388 */ /* 0x0003e20000000800 */
[----:B--2---:R-:W-:Y:S01]  /*44a0*/  @!P3 FADD.FTZ R115, -R115, -RZ ;  /* 0x800000ff7373b221 */ /* 0x004fe20000010100 */
[----:B------:R-:W-:Y:S02]  /*44b0*/  ISETP.LE.U32.AND P3, PT, R18, UR4, PT ;  /* 0x0000000412007c0c */ /* 0x000fe4000bf63070 */
[----:B---3--:R-:W-:Y:S01]  /*44c0*/  F2FP.RELU.BF16.PACK_AB R33, R231, R230 ;  /* 0x000000e6e721723e */ /* 0x008fe200000018ff */
[----:B------:R2:W-:Y:S01]  /*44d0*/  STS [R185+0x12400], R36 ;  /* 0x01240024b9007388 */ /* 0x0005e20000000800 */
[----:B----4-:R-:W-:Y:S03]  /*44e0*/  F2FP.RELU.BF16.PACK_AB R34, R241, R240 ;  /* 0x000000f0f122723e */ /* 0x010fe600000018ff */
[----:B------:R3:W-:Y:S01]  /*44f0*/  STS [R184+0x10000], R35 ;  /* 0x01000023b8007388 */ /* 0x0007e20000000800 */
[----:B------:R-:W4:Y:S01]  /*4500*/  MUFU.EX2 R116, R59 ;  /* 0x0000003b00747308 */ /* 0x000f220000000800 */
[----:B------:R-:W-:Y:S02]  /*4510*/  F2FP.RELU.BF16.PACK_AB R32, R243, R242 ;  /* 0x000000f2f320723e */ /* 0x000fe400000018ff */
[----:B------:R4:W-:Y:S01]  /*4520*/  STS [R184+0x10400], R33 ;  /* 0x01040021b8007388 */ /* 0x0009e20000000800 */
[----:B------:R-:W-:Y:S01]  /*4530*/  @!P0 FADD.FTZ R125, -R125, -RZ ;  /* 0x800000ff7d7d8221 */ /* 0x000fe20000010100 */
[----:B------:R-:W-:Y:S01]  /*4540*/  ISETP.LE.U32.AND P0, PT, R15, UR4, PT ;  /* 0x000000040f007c0c */ /* 0x000fe2000bf03070 */
[----:B------:R-:W-:Y:S01]  /*4550*/  @!P3 FADD.FTZ R120, -R120, -RZ ;  /* 0x800000ff7878b221 */ /* 0x000fe20000010100 */
[----:B------:R-:W-:Y:S01]  /*4560*/  F2FP.RELU.BF16.PACK_AB R41, R122, R121 ;  /* 0x000000797a29723e */ /* 0x000fe200000018ff */
[----:B------:R4:W-:Y:S01]  /*4570*/  STS [R191+0x10000], R34 ;  /* 0x01000022bf007388 */ /* 0x0009e20000000800 */
[----:B------:R-:W-:Y:S01]  /*4580*/  FSETP.GE.FTZ.AND P3, PT, R213, RZ, PT ;  /* 0x000000ffd500720b */ /* 0x000fe20003f76000 */
[----:B------:R-:W4:Y:S01]  /*4590*/  MUFU.EX2 R124, R6 ;  /* 0x00000006007c7308 */ /* 0x000f220000000800 */
[----:B-1----:R-:W-:Y:S01]  /*45a0*/  F2FP.RELU.BF16.PACK_AB R39, R130, R123 ;  /* 0x0000007b8227723e */ /* 0x002fe200000018ff */
[----:B------:R1:W-:Y:S01]  /*45b0*/  STS [R191+0x10400], R32 ;  /* 0x01040020bf007388 */ /* 0x0003e20000000800 */
[----:B------:R-:W-:Y:S01]  /*45c0*/  @!P5 FADD.FTZ R110, -R110, -RZ ;  /* 0x800000ff6e6ed221 */ /* 0x000fe20000010100 */
[----:B------:R-:W-:Y:S01]  /*45d0*/  ULDC.64 UR4, c[0x0][0x118] ;  /* 0x0000460000047ab9 */ /* 0x000fe20000000a00 */
[----:B------:R-:W-:Y:S01]  /*45e0*/  F2FP.RELU.BF16.PACK_AB R38, R249, R248 ;  /* 0x000000f8f926723e */ /* 0x000fe200000018ff */
[----:B------:R1:W-:Y:S01]  /*45f0*/  STS [R184+0x12000], R37 ;  /* 0x01200025b8007388 */ /* 0x0003e20000000800 */
[----:B--2---:R-:W-:Y:S03]  /*4600*/  F2FP.RELU.BF16.PACK_AB R36, R251, R250 ;  /* 0x000000fafb24723e */ /* 0x004fe600000018ff */
[----:B------:R-:W-:Y:S01]  /*4610*/  STS [R184+0x12400], R43 ;  /* 0x0124002bb8007388 */ /* 0x000fe20000000800 */
[----:B------:R-:W2:Y:S01]  /*4620*/  MUFU.EX2 R111, R7 ;  /* 0x00000007006f7308 */ /* 0x000ea20000000800 */
[----:B---3--:R-:W-:Y:S02]  /*4630*/  F2FP.RELU.BF16.PACK_AB R35, R119, R118 ;  /* 0x000000767723723e */ /* 0x008fe400000018ff */
[----:B------:R-:W-:Y:S01]  /*4640*/  STS [R191+0x12000], R46 ;  /* 0x0120002ebf007388 */ /* 0x000fe20000000800 */
[----:B----4-:R-:W-:Y:S01]  /*4650*/  @!P4 FADD.FTZ R116, -R116, -RZ ;  /* 0x800000ff7474c221 */ /* 0x010fe20000010100 */
[----:B------:R-:W-:Y:S02]  /*4660*/  FSETP.GE.FTZ.AND P4, PT, R212, RZ, PT ;  /* 0x000000ffd400720b */ /* 0x000fe40003f96000 */
[----:B------:R-:W-:Y:S01]  /*4670*/  F2FP.RELU.BF16.PACK_AB R33, R113, R127 ;  /* 0x0000007f7121723e */ /* 0x000fe200000018ff */
[----:B------:R-:W-:Y:S01]  /*4680*/  STS [R191+0x12400], R44 ;  /* 0x0124002cbf007388 */ /* 0x000fe20000000800 */
[----:B------:R-:W-:Y:S03]  /*4690*/  F2FP.RELU.BF16.PACK_AB R34, R131, R129 ;  /* 0x000000818322723e */ /* 0x000fe600000018ff */
[----:B------:R-:W-:Y:S01]  /*46a0*/  STS [R183+0x10000], R42 ;  /* 0x0100002ab7007388 */ /* 0x000fe20000000800 */
[----:B------:R-:W-:Y:S01]  /*46b0*/  @!P2 FADD.FTZ R124, -R124, -RZ ;  /* 0x800000ff7c7ca221 */ /* 0x000fe20000010100 */
[----:B------:R-:W-:Y:S02]  /*46c0*/  FSETP.GE.FTZ.AND P2, PT, R224, RZ, PT ;  /* 0x000000ffe000720b */ /* 0x000fe40003f56000 */
[----:B-1----:R-:W-:Y:S01]  /*46d0*/  F2FP.RELU.BF16.PACK_AB R32, R115, R114 ;  /* 0x000000727320723e */ /* 0x002fe200000018ff */
[----:B------:R-:W-:Y:S01]  /*46e0*/  STS [R183+0x10400], R40 ;  /* 0x01040028b7007388 */ /* 0x000fe20000000800 */
[----:B------:R-:W-:Y:S03]  /*46f0*/  F2FP.RELU.BF16.PACK_AB R37, R117, R252 ;  /* 0x000000fc7525723e */ /* 0x000fe600000018ff */
[----:B------:R-:W-:Y:S01]  /*4700*/  STS [R188+0x10000], R41 ;  /* 0x01000029bc007388 */ /* 0x000fe20000000800 */
[----:B--2---:R-:W-:Y:S03]  /*4710*/  @!P0 FADD.FTZ R111, -R111, -RZ ;  /* 0x800000ff6f6f8221 */ /* 0x004fe60000010100 */
[----:B------:R-:W-:Y:S04]  /*4720*/  STS [R188+0x10400], R39 ;  /* 0x01040027bc007388 */ /* 0x000fe80000000800 */
[----:B------:R-:W-:Y:S04]  /*4730*/  STS [R183+0x12000], R38 ;  /* 0x01200026b7007388 */ /* 0x000fe80000000800 */
[----:B------:R-:W-:Y:S04]  /*4740*/  STS [R183+0x12400], R36 ;  /* 0x01240024b7007388 */ /* 0x000fe80000000800 */
[----:B------:R1:W-:Y:S04]  /*4750*/  STS [R188+0x12000], R37 ;  /* 0x01200025bc007388 */ /* 0x0003e80000000800 */
[----:B------:R2:W-:Y:S04]  /*4760*/  STS [R188+0x12400], R35 ;  /* 0x01240023bc007388 */ /* 0x0005e80000000800 */
[----:B------:R3:W-:Y:S04]  /*4770*/  STS [R187+0x10000], R34 ;  /* 0x01000022bb007388 */ /* 0x0007e80000000800 */
[----:B------:R4:W-:Y:S04]  /*4780*/  STS [R187+0x10400], R32 ;  /* 0x01040020bb007388 */ /* 0x0009e80000000800 */
[----:B------:R4:W-:Y:S01]  /*4790*/  STS [R186+0x10000], R33 ;  /* 0x01000021ba007388 */ /* 0x0009e20000000800 */
[----:B-1----:R-:W-:Y:S02]  /*47a0*/  F2FP.RELU.BF16.PACK_AB R37, R110, R109 ;  /* 0x0000006d6e25723e */ /* 0x002fe400000018ff */
[----:B--2---:R-:W-:Y:S03]  /*47b0*/  F2FP.RELU.BF16.PACK_AB R35, R124, R120 ;  /* 0x000000787c23723e */ /* 0x004fe600000018ff */
[----:B------:R-:W-:Y:S01]  /*47c0*/  STS [R186+0x10400], R37 ;  /* 0x01040025ba007388 */ /* 0x000fe20000000800 */
[----:B---3--:R-:W-:Y:S02]  /*47d0*/  F2FP.RELU.BF16.PACK_AB R34, R125, R178 ;  /* 0x000000b27d22723e */ /* 0x008fe400000018ff */
[----:B----4-:R-:W-:Y:S03]  /*47e0*/  F2FP.RELU.BF16.PACK_AB R32, R116, R126 ;  /* 0x0000007e7420723e */ /* 0x010fe600000018ff */
[----:B------:R-:W-:Y:S01]  /*47f0*/  STS [R187+0x12000], R34 ;  /* 0x01200022bb007388 */ /* 0x000fe20000000800 */
[----:B------:R-:W-:Y:S03]  /*4800*/  F2FP.RELU.BF16.PACK_AB R33, R111, R128 ;  /* 0x000000806f21723e */ /* 0x000fe600000018ff */
        /* <DEDUP_REMOVED lines=37> */
[-C--:B------:R-:W-:Y:S07]  /*4a60*/  HMMA.16816.F32.BF16 R60, R104, R162.reuse, R60 ;  /* 0x000000a2683c723c */ /* 0x080fee000004183c */
[----:B------:R-:W-:Y:S01]  /*4a70*/  IMAD.U32 R106, RZ, RZ, UR14 ;  /* 0x0000000eff6a7e24 */ /* 0x000fe2000f8e00ff */
[----:B------:R-:W-:Y:S01]  /*4a80*/  HMMA.16816.F32.BF16 R64, R100, R162, R64 ;  /* 0x000000a26440723c */ /* 0x000fe20000041840 */
[----:B------:R-:W-:Y:S03]  /*4a90*/  IMAD.U32 R107, RZ, RZ, UR11 ;  /* 0x0000000bff6b7e24 */ /* 0x000fe6000f8e00ff */
[C---:B------:R-:W-:Y:S04]  /*4aa0*/  LEA R104, P0, R179.reuse, R106, 0x2 ;  /* 0x0000006ab3687211 */ /* 0x040fe800078010ff */
[----:B------:R-:W-:Y:S04]  /*4ab0*/  LEA.HI.X.SX32 R105, R179, R107, 0x2, P0 ;  /* 0x0000006bb3697211 */ /* 0x000fe800000f16ff */
[C---:B------:R-:W-:Y:S01]  /*4ac0*/  LEA R206, P0, R193.reuse, R206, 0x2 ;  /* 0x000000cec1ce7211 */ /* 0x040fe200078010ff */
[----:B------:R1:W2:Y:S03]  /*4ad0*/  LDG.E R106, [R104.64] ;  /* 0x0000001e686a7981 */ /* 0x0002a6000c1e1900 */
[----:B------:R-:W-:Y:S01]  /*4ae0*/  LEA.HI.X.SX32 R207, R193, R207, 0x2, P0 ;  /* 0x000000cfc1cf7211 */ /* 0x000fe200000f16ff */
[----:B------:R1:W3:Y:S01]  /*4af0*/  LDG.E R101, [R104.64+0x20] ;  /* 0x0000201e68657981 */ /* 0x0002e2000c1e1900 */
[----:B------:R-:W-:Y:S03]  /*4b00*/  FSETP.GE.FTZ.AND P0, PT, R228, RZ, PT ;  /* 0x000000ffe400720b */ /* 0x000fe60003f16000 */
[----:B------:R1:W4:Y:S04]  /*4b10*/  LDG.E R107, [R104.64+0x100] ;  /* 0x0001001e686b7981 */ /* 0x000328000c1e1900 */
[----:B-1----:R-:W4:Y:S01]  /*4b20*/  LDG.E R105, [R104.64+0x120] ;  /* 0x0001201e68697981 */ /* 0x002f22000c1e1900 */
[C---:B--2---:R-:W-:Y:S02]  /*4b30*/  FADD.FTZ R16, -R106.reuse, R16 ;  /* 0x000000106a107221 */ /* 0x044fe40000010100 */
[C---:B------:R-:W-:Y:S02]  /*4b40*/  FADD.FTZ R33, -R106.reuse, R33 ;  /* 0x000000216a217221 */ /* 0x040fe40000010100 */
[----:B------:R-:W-:Y:S01]  /*4b50*/  FADD.FTZ R17, -R106, R17 ;  /* 0x000000116a117221 */ /* 0x000fe20000010100 */
[-C--:B------:R-:W-:Y:S01]  /*4b60*/  FSEL R16, R16, R106.reuse, P2 ;  /* 0x0000006a10107208 */ /* 0x080fe20001000000 */
[C---:B------:R-:W-:Y:S01]  /*4b70*/  FADD.FTZ R20, -R106.reuse, R20 ;  /* 0x000000146a147221 */ /* 0x040fe20000010100 */
[----:B------:R-:W-:Y:S01]  /*4b80*/  FSETP.GE.FTZ.AND P2, PT, R241, RZ, PT ;  /* 0x000000fff100720b */ /* 0x000fe20003f56000 */
[C---:B------:R-:W-:Y:S01]  /*4b90*/  FADD.FTZ R5, -R106.reuse, R5 ;  /* 0x000000056a057221 */ /* 0x040fe20000010100 */
[-C--:B------:R-:W-:Y:S01]  /*4ba0*/  FSEL R17, R17, R106.reuse, P1 ;  /* 0x0000006a11117208 */ /* 0x080fe20000800000 */
[C---:B------:R-:W-:Y:S01]  /*4bb0*/  FADD.FTZ R36, -R106.reuse, R36 ;  /* 0x000000246a247221 */ /* 0x040fe20000010100 */
[-C--:B------:R-:W-:Y:S01]  /*4bc0*/  FSEL R33, R33, R106.reuse, P2 ;  /* 0x0000006a21217208 */ /* 0x080fe20001000000 */
[----:B------:R-:W-:Y:S01]  /*4bd0*/  FADD.FTZ R37, -R106, R37 ;  /* 0x000000256a257221 */ /* 0x000fe20000010100 */
[----:B------:R-:W-:Y:S01]  /*4be0*/  FSETP.GE.FTZ.AND P1, PT, R244, RZ, PT ;  /* 0x000000fff400720b */ /* 0x000fe20003f36000 */
[----:B------:R-:W-:Y:S01]  /*4bf0*/  FADD.FTZ R32, -R106, R32 ;  /* 0x000000206a207221 */ /* 0x000fe20000010100 */
[-C--:B------:R-:W-:Y:S01]  /*4c00*/  FSEL R20, R20, R106.reuse, P0 ;  /* 0x0000006a14147208 */ /* 0x080fe20000000000 */
[----:B------:R-:W-:Y:S01]  /*4c10*/  FMUL.FTZ R33, R241, R33 ;  /* 0x00000021f1217220 */ /* 0x000fe20000410000 */
[----:B------:R-:W-:Y:S01]  /*4c20*/  FSETP.GE.FTZ.AND P0, PT, R245, RZ, PT ;  /* 0x000000fff500720b */ /* 0x000fe20003f16000 */
[C---:B------:R-:W-:Y:S01]  /*4c30*/  FADD.FTZ R241, -R106.reuse, R48 ;  /* 0x000000306af17221 */ /* 0x040fe20000010100 */
[-C--:B------:R-:W-:Y:S01]  /*4c40*/  FSEL R5, R5, R106.reuse, P3 ;  /* 0x0000006a05057208 */ /* 0x080fe20001800000 */
[----:B------:R-:W-:Y:S01]  /*4c50*/  FADD.FTZ R53, -R106, R53 ;  /* 0x000000356a357221 */ /* 0x000fe20000010100 */
[----:B------:R-:W-:Y:S01]  /*4c60*/  FSETP.GE.FTZ.AND P3, PT, R240, RZ, PT ;  /* 0x000000fff000720b */ /* 0x000fe20003f76000 */
[----:B------:R-:W-:Y:S01]  /*4c70*/  FADD.FTZ R103, -R106, R4 ;  /* 0x000000046a677221 */ /* 0x000fe20000010100 */
[-C--:B------:R-:W-:Y:S01]  /*4c80*/  FSEL R36, R36, R106.reuse, P1 ;  /* 0x0000006a24247208 */ /* 0x080fe20000800000 */
[C---:B------:R-:W-:Y:S01]  /*4c90*/  FADD.FTZ R21, -R106.reuse, R21 ;  /* 0x000000156a157221 */ /* 0x040fe20000010100 */
[----:B------:R-:W-:Y:S01]  /*4ca0*/  FSETP.GE.FTZ.AND P1, PT, R121, RZ, PT ;  /* 0x000000ff7900720b */ /* 0x000fe20003f36000 */
[----:B------:R-:W-:Y:S01]  /*4cb0*/  FADD.FTZ R49, -R106, R49 ;  /* 0x000000316a317221 */ /* 0x000fe20000010100 */
[----:B------:R-:W-:Y:S01]  /*4cc0*/  FSEL R37, R37, R106, P0 ;  /* 0x0000006a25257208 */ /* 0x000fe20000000000 */
[----:B------:R-:W-:Y:S01]  /*4cd0*/  FMUL.FTZ R36, R244, R36 ;  /* 0x00000024f4247220 */ /* 0x000fe20000410000 */
[----:B------:R-:W-:Y:S01]  /*4ce0*/  FSETP.GE.FTZ.AND P0, PT, R113, RZ, PT ;  /* 0x000000ff7100720b */ /* 0x000fe20003f16000 */
[----:B---3--:R-:W-:Y:S01]  /*4cf0*/  FADD.FTZ R244, -R101, R7 ;  /* 0x0000000765f47221 */ /* 0x008fe20000010100 */
        /* <DEDUP_REMOVED lines=8> */
[-C--:B------:R-:W-:Y:S01]  /*4d80*/  FSEL R240, R53, R106.reuse, P1 ;  /* 0x0000006a35f07208 */ /* 0x080fe20000800000 */
[----:B------:R-:W-:Y:S01]  /*4d90*/  FADD.FTZ R53, -R106, R64 ;  /* 0x000000406a357221 */ /* 0x000fe20000010100 */
[-C--:B------:R-:W-:Y:S01]  /*4da0*/  FSEL R103, R103, R106.reuse, P4 ;  /* 0x0000006a67677208 */ /* 0x080fe20002000000 */
[----:B------:R-:W-:Y:S01]  /*4db0*/  FADD.FTZ R34, -R101, R34 ;  /* 0x0000002265227221 */ /* 0x000fe20000010100 */
[----:B------:R-:W-:Y:S01]  /*4dc0*/  FSETP.GE.FTZ.AND P4, PT, R229, RZ, PT ;  /* 0x000000ffe500720b */ /* 0x000fe20003f96000 */
[C---:B------:R-:W-:Y:S01]  /*4dd0*/  FADD.FTZ R38, -R101.reuse, R38 ;  /* 0x0000002665267221 */ /* 0x040fe20000010100 */
[----:B------:R-:W-:Y:S01]  /*4de0*/  FSETP.GE.FTZ.AND P3, PT, R122, RZ, PT ;  /* 0x000000ff7a00720b */ /* 0x000fe20003f76000 */
[----:B------:R-:W-:Y:S01]  /*4df0*/  FADD.FTZ R50, -R101, R50 ;  /* 0x0000003265327221 */ /* 0x000fe20000010100 */
[----:B------:R-:W-:Y:S01]  /*4e00*/  FSETP.GE.FTZ.AND P1, PT, R127, RZ, PT ;  /* 0x000000ff7f00720b */ /* 0x000fe20003f36000 */
[----:B------:R-:W-:Y:S01]  /*4e10*/  FADD.FTZ R54, -R101, R54 ;  /* 0x0000003665367221 */ /* 0x000fe20000010100 */
[----:B------:R-:W-:Y:S01]  /*4e20*/  FSEL R52, R241, R106, P2 ;  /* 0x0000006af1347208 */ /* 0x000fe20001000000 */
[----:B------:R-:W-:Y:S01]  /*4e30*/  FMUL.FTZ R241, R131, R240 ;  /* 0x000000f083f17220 */ /* 0x000fe20000410000 */
[-C--:B------:R-:W-:Y:S01]  /*4e40*/  FSEL R21, R21, R106.reuse, P4 ;  /* 0x0000006a15157208 */ /* 0x080fe20002000000 */
[----:B------:R-:W-:Y:S01]  /*4e50*/  FADD.FTZ R240, -R101, R6 ;  /* 0x0000000665f07221 */ /* 0x000fe20000010100 */
[-C--:B------:R-:W-:Y:S01]  /*4e60*/  FSEL R49, R49, R106.reuse, P3 ;  /* 0x0000006a31317208 */ /* 0x080fe20001800000 */
[----:B------:R-:W-:Y:S01]  /*4e70*/  FADD.FTZ R66, -R101, R66 ;  /* 0x0000004265427221 */ /* 0x000fe20000010100 */
[----:B------:R-:W-:Y:S01]  /*4e80*/  FSEL R64, R53, R106, P1 ;  /* 0x0000006a35407208 */ /* 0x000fe20000800000 */
[----:B------:R-:W-:Y:S01]  /*4e90*/  @P0 FADD.FTZ R106, -R106, R65 ;  /* 0x000000416a6a0221 */ /* 0x000fe20000010100 */
[----:B------:R-:W-:Y:S01]  /*4ea0*/  FSETP.GE.FTZ.AND P1, PT, R214, RZ, PT ;  /* 0x000000ffd600720b */ /* 0x000fe20003f36000 */
[----:B----4-:R-:W-:Y:S01]  /*4eb0*/  FADD.FTZ R44, -R107, R44 ;  /* 0x0000002c6b2c7221 */ /* 0x010fe20000010100 */
[----:B------:R-:W-:Y:S01]  /*4ec0*/  FSETP.GE.FTZ.AND P0, PT, R215, RZ, PT ;  /* 0x000000ffd700720b */ /* 0x000fe20003f16000 */
[----:B------:R-:W-:Y:S01]  /*4ed0*/  FADD.FTZ R40, -R107, R40 ;  /* 0x000000286b287221 */ /* 0x000fe20000010100 */
        /* <DEDUP_REMOVED lines=22> */
[----:B------:R-:W-:Y:S01]  /*5040*/  FSEL R35, R34, R101, P1 ;  /* 0x0000006522237208 */ /* 0x000fe20000800000 */
[----:B------:R-:W-:Y:S01]  /*5050*/  FADD.FTZ R34, -R101, R39 ;  /* 0x0000002765227221 */ /* 0x000fe20000010100 */
[----:B------:R-:W-:Y:S01]  /*5060*/  FSETP.GE.FTZ.AND P1, PT, R246, RZ, PT ;  /* 0x000000fff600720b */ /* 0x000fe20003f36000 */
[----:B------:R-:W-:Y:S01]  /*5070*/  FADD.FTZ R230, -R107, R8 ;  /* 0x000000086be67221 */ /* 0x000fe20000010100 */
        /* <DEDUP_REMOVED lines=13> */
[C---:B------:R-:W-:Y:S01]  /*5150*/  FADD.FTZ R42, -R105.reuse, R42 ;  /* 0x0000002a692a7221 */ /* 0x040fe20000010100 */
[-C--:B------:R-:W-:Y:S01]  /*5160*/  FSEL R34, R34, R101.reuse, P0 ;  /* 0x0000006522227208 */ /* 0x080fe20000000000 */
[C---:B------:R-:W-:Y:S01]  /*5170*/  FADD.FTZ R46, -R105.reuse, R46 ;  /* 0x0000002e692e7221 */ /* 0x040fe20000010100 */
[----:B------:R-:W-:Y:S01]  /*5180*/  FSETP.GE.FTZ.AND P0, PT, R130, RZ, PT ;  /* 0x000000ff8200720b */ /* 0x000fe20003f16000 */
[C---:B------:R-:W-:Y:S01]  /*5190*/  FADD.FTZ R58, -R105.reuse, R58 ;  /* 0x0000003a693a7221 */ /* 0x040fe20000010100 */
[----:B------:R-:W-:Y:S01]  /*51a0*/  FSETP.GE.FTZ.AND P4, PT, R114, RZ, PT ;  /* 0x000000ff7200720b */ /* 0x000fe20003f96000 */
        /* <DEDUP_REMOVED lines=8> */
[----:B------:R-:W-:Y:S01]  /*5230*/  FMUL.FTZ R224, R224, R16 ;  /* 0x00000010e0e07220 */ /* 0x000fe20000410000 */
[-C--:B------:R-:W-:Y:S01]  /*5240*/  FSEL R55, R54, R101.reuse, P4 ;  /* 0x0000006536377208 */ /* 0x080fe20002000000 */
[----:B------:R-:W-:Y:S01]  /*5250*/  FADD.FTZ R54, -R107, R9 ;  /* 0x000000096b367221 */ /* 0x000fe20000010100 */
[----:B------:R-:W-:Y:S01]  /*5260*/  FSEL R38, R38, R101, P3 ;  /* 0x0000006526267208 */ /* 0x000fe20001800000 */
[----:B------:R-:W-:Y:S01]  /*5270*/  FMUL.FTZ R225, R225, R17 ;  /* 0x00000011e1e17220 */ /* 0x000fe20000410000 */
[----:B------:R-:W-:Y:S01]  /*5280*/  FSEL R66, R66, R101, P2 ;  /* 0x0000006542427208 */ /* 0x000fe20001000000 */
[----:B------:R-:W-:Y:S01]  /*5290*/  @P1 FADD.FTZ R101, -R101, R67 ;  /* 0x0000004365651221 */ /* 0x000fe20000010100 */
        /* <DEDUP_REMOVED lines=14> */
[-C--:B------:R-:W-:Y:S01]  /*5380*/  FSEL R246, R246, R107.reuse, P0 ;  /* 0x0000006bf6f67208 */ /* 0x080fe20000000000 */
[----:B------:R-:W-:Y:S01]  /*5390*/  FMUL.FTZ R230, R221, R230 ;  /* 0x000000e6dde67220 */ /* 0x000fe20000410000 */
[----:B------:R-:W-:Y:S01]  /*53a0*/  FSETP.GE.FTZ.AND P0, PT, R252, RZ, PT ;  /* 0x000000fffc00720b */ /* 0x000fe20003f16000 */
[----:B------:R-:W-:Y:S01]  /*53b0*/  FMUL.FTZ R52, R129, R52 ;  /* 0x0000003481347220 */ /* 0x000fe20000410000 */
[-C--:B------:R-:W-:Y:S01]  /*53c0*/  FSEL R243, R216, R107.reuse, P3 ;  /* 0x0000006bd8f37208 */ /* 0x080fe20001800000 */
[----:B------:R-:W-:Y:S01]  /*53d0*/  FADD.FTZ R216, -R107, R28 ;  /* 0x0000001c6bd87221 */ /* 0x000fe20000010100 */
        /* <DEDUP_REMOVED lines=12> */
[----:B------:R-:W-:Y:S01]  /*54a0*/  FSETP.GE.FTZ.AND P1, PT, R249, RZ, PT ;  /* 0x000000fff900720b */ /* 0x000fe20003f36000 */
[C---:B------:R-:W-:Y:S01]  /*54b0*/  FADD.FTZ R44, -R107.reuse, R57 ;  /* 0x000000396b2c7221 */ /* 0x040fe20000010100 */
[-C--:B------:R-:W-:Y:S01]  /*54c0*/  FSEL R217, R40, R107.reuse, P2 ;  /* 0x0000006b28d97208 */ /* 0x080fe20001000000 */
[----:B------:R-:W-:Y:S01]  /*54d0*/  FADD.FTZ R40, -R107, R45 ;  /* 0x0000002d6b287221 */ /* 0x000fe20000010100 */
[----:B------:R-:W-:Y:S01]  /*54e0*/  FSETP.GE.FTZ.AND P2, PT, R178, RZ, PT ;  /* 0x000000ffb200720b */ /* 0x000fe20003f56000 */
[----:B------:R-:W-:Y:S01]  /*54f0*/  FMUL.FTZ R246, R233, R246 ;  /* 0x000000f6e9f67220 */ /* 0x000fe20000410000 */
[----:B------:R-:W-:Y:S01]  /*5500*/  FSETP.GE.FTZ.AND P4, PT, R236, RZ, PT ;  /* 0x000000ffec00720b */ /* 0x000fe20003f96000 */
[----:B------:R-:W-:Y:S01]  /*5510*/  FMUL.FTZ R64, R127, R64 ;  /* 0x000000407f407220 */ /* 0x000fe20000410000 */
[-C--:B------:R-:W-:Y:S01]  /*5520*/  FSEL R220, R220, R107.reuse, P3 ;  /* 0x0000006bdcdc7208 */ /* 0x080fe20001800000 */
[----:B------:R-:W-:Y:S01]  /*5530*/  FMUL.FTZ R53, R113, R106 ;  /* 0x0000006a71357220 */ /* 0x000fe20000410000 */
[-C--:B------:R-:W-:Y:S01]  /*5540*/  FSEL R232, R232, R107.reuse, P1 ;  /* 0x0000006be8e87208 */ /* 0x080fe20000800000 */
[----:B------:R-:W-:Y:S01]  /*5550*/  FMUL.FTZ R226, R231, R226 ;  /* 0x000000e2e7e27220 */ /* 0x000fe20000410000 */
[----:B------:R-:W-:Y:S01]  /*5560*/  FSETP.GE.FTZ.AND P3, PT, R117, RZ, PT ;  /* 0x000000ff7500720b */ /* 0x000fe20003f76000 */
[----:B------:R-:W-:Y:S01]  /*5570*/  FMUL.FTZ R220, R237, R220 ;  /* 0x000000dceddc7220 */ /* 0x000fe20000410000 */
[----:B------:R-:W-:Y:S01]  /*5580*/  FSETP.GE.FTZ.AND P1, PT, R125, RZ, PT ;  /* 0x000000ff7d00720b */ /* 0x000fe20003f36000 */
[----:B------:R-:W-:Y:S01]  /*5590*/  FMUL.FTZ R34, R247, R34 ;  /* 0x00000022f7227220 */ /* 0x000fe20000410000 */
[-C--:B------:R-:W-:Y:S01]  /*55a0*/  FSEL R45, R56, R107.reuse, P2 ;  /* 0x0000006b382d7208 */ /* 0x080fe20001000000 */
[----:B------:R-:W-:Y:S01]  /*55b0*/  FADD.FTZ R56, -R105, R10 ;  /* 0x0000000a69387221 */ /* 0x000fe20000010100 */
[----:B------:R-:W-:Y:S01]  /*55c0*/  FSETP.GE.FTZ.AND P2, PT, R120, RZ, PT ;  /* 0x000000ff7800720b */ /* 0x000fe20003f56000 */
[----:B------:R-:W-:Y:S01]  /*55d0*/  FMUL.FTZ R50, R123, R50 ;  /* 0x000000327b327220 */ /* 0x000fe20000410000 */
[-C--:B------:R-:W-:Y:S01]  /*55e0*/  FSEL R41, R216, R107.reuse, P4 ;  /* 0x0000006bd8297208 */ /* 0x080fe20002000000 */
[----:B------:R-:W-:Y:S01]  /*55f0*/  FADD.FTZ R216, -R105, R14 ;  /* 0x0000000e69d87221 */ /* 0x000fe20000010100 */
[----:B------:R-:W-:Y:S01]  /*5600*/  FSEL R40, R40, R107, P3 ;  /* 0x0000006b28287208 */ /* 0x000fe20001800000 */
[----:B------:R-:W-:Y:S01]  /*5610*/  FMUL.FTZ R51, R130, R51 ;  /* 0x0000003382337220 */ /* 0x000fe20000410000 */
[----:B------:R-:W-:Y:S01]  /*5620*/  FSEL R44, R44, R107, P1 ;  /* 0x0000006b2c2c7208 */ /* 0x000fe20000800000 */
[----:B------:R-:W-:Y:S01]  /*5630*/  FMUL.FTZ R41, R236, R41 ;  /* 0x00000029ec297220 */ /* 0x000fe20000410000 */
[----:B------:R-:W-:Y:S01]  /*5640*/  FSEL R57, R60, R107, P2 ;  /* 0x0000006b3c397208 */ /* 0x000fe20001000000 */
[----:B------:R-:W-:Y:S01]  /*5650*/  @P0 FADD.FTZ R107, -R107, R61 ;  /* 0x0000003d6b6b0221 */ /* 0x000fe20000010100 */
[----:B------:R-:W-:Y:S01]  /*5660*/  FSETP.GE.FTZ.AND P1, PT, R218, RZ, PT ;  /* 0x000000ffda00720b */ /* 0x000fe20003f36000 */
[C---:B------:R-:W-:Y:S01]  /*5670*/  FADD.FTZ R60, -R105.reuse, R11 ;  /* 0x0000000b693c7221 */ /* 0x040fe20000010100 */
[----:B------:R-:W-:Y:S01]  /*5680*/  FSETP.GE.FTZ.AND P0, PT, R222, RZ, PT ;  /* 0x000000ffde00720b */ /* 0x000fe20003f16000 */
[C---:B------:R-:W-:Y:S01]  /*5690*/  FADD.FTZ R236, -R105.reuse, R15 ;  /* 0x0000000f69ec7221 */ /* 0x040fe20000010100 */
[----:B------:R-:W-:Y:S01]  /*56a0*/  FSEL R61, R56, R105, P1 ;  /* 0x00000069383d7208 */ /* 0x000fe20000800000 */
        /* <DEDUP_REMOVED lines=13> */
[-C--:B------:R-:W-:Y:S01]  /*5780*/  FSEL R60, R60, R105.reuse, P1 ;  /* 0x000000693c3c7208 */ /* 0x080fe20000800000 */
[----:B------:R-:W-:Y:S01]  /*5790*/  FMUL.FTZ R242, R235, R242 ;  /* 0x000000f2ebf27220 */ /* 0x000fe20000410000 */
        /* <DEDUP_REMOVED lines=15> */
[C---:B------:R-:W-:Y:S01]  /*5890*/  FADD.FTZ R42, -R105.reuse, R47 ;  /* 0x0000002f692a7221 */ /* 0x040fe20000010100 */
        /* <DEDUP_REMOVED lines=10> */
[----:B------:R-:W-:Y:S01]  /*5940*/  PLOP3.LUT P0, PT, PT, PT, UP2, 0x80, 0x0 ;  /* 0x000000000000781c */ /* 0x000fe20003f0f028 */
[----:B------:R-:W-:Y:S01]  /*5950*/  FMUL.FTZ R57, R120, R57 ;  /* 0x0000003978397220 */ /* 0x000fe20000410000 */
[C---:B------:R-:W-:Y:S01]  /*5960*/  FSETP.GE.FTZ.AND P3, PT, R239.reuse, RZ, PT ;  /* 0x000000ffef00720b */ /* 0x040fe20003f76000 */
[----:B------:R-:W-:Y:S01]  /*5970*/  FMUL.FTZ R56, R124, R107 ;  /* 0x0000006b7c387220 */ /* 0x000fe20000410000 */
[----:B------:R-:W-:Y:S01]  /*5980*/  FSETP.GE.FTZ.AND P4, PT, R126, RZ, PT ;  /* 0x000000ff7e00720b */ /* 0x000fe20003f96000 */
        /* <DEDUP_REMOVED lines=8> */
[----:B------:R-:W-:Y:S01]  /*5a10*/  FMUL.FTZ R222, R251, R222 ;  /* 0x000000defbde7220 */ /* 0x000fe20000410000 */
[----:B------:R-:W-:Y:S01]  /*5a20*/  FSEL R59, R46, R105, P3 ;  /* 0x000000692e3b7208 */ /* 0x000fe20001800000 */
[----:B------:R-:W-:Y:S01]  /*5a30*/  FMUL.FTZ R235, R118, R235 ;  /* 0x000000eb76eb7220 */ /* 0x000fe20000410000 */
[----:B------:R-:W-:Y:S01]  /*5a40*/  FSEL R237, R62, R105, P2 ;  /* 0x000000693eed7208 */ /* 0x000fe20001000000 */
[----:B------:R-:W-:Y:S02]  /*5a50*/  @P1 FADD.FTZ R105, -R105, R63 ;  /* 0x0000003f69691221 */ /* 0x000fe40000010100 */
        /* <DEDUP_REMOVED lines=14> */
[----:B------:R-:W-:Y:S02]  /*5b40*/  LEA R6, P1, R7, R210, 0x7 ;  /* 0x000000d207067211 */ /* 0x000fe400078238ff */
        /* <DEDUP_REMOVED lines=9> */
.L_x_518:
        /* <DEDUP_REMOVED lines=66> */
[----:B-1----:R-:W-:Y:S04]  /*6000*/  LDSM.16.MT88.4 R4, [R173+0x10000] ;  /* 0x01000000ad04783b */ /* 0x002fe80000004200 */
        /* <DEDUP_REMOVED lines=71> */
.L_x_519:
[----:B------:R-:W-:Y:S01]  /*6480*/  LDSM.16.M88.4 R20, [R172] ;  /* 0x00000000ac14783b */ /* 0x000fe20000000200 */
[----:B------:R-:W-:Y:S03]  /*6490*/  UIADD3 UR6, UR8, -0x1, URZ ;  /* 0xffffffff08067890 */ /* 0x000fe6000fffe03f */
[----:B------:R-:W2:Y:S04]  /*64a0*/  LDSM.16.MT88.4 R16, [R52+0x6000] ;  /* 0x006000003410783b */ /* 0x000ea80000004200 */
        /* <DEDUP_REMOVED lines=43> */
[----:B------:R-:W-:Y:S01]  /*6760*/  @P0 IADD3 R41, R179, -0x80, RZ ;  /* 0xffffff80b3290810 */ /* 0x000fe20007ffe0ff */
[-C--:B------:R-:W-:Y:S01]  /*6770*/  HMMA.16816.F32.BF16 R12, R32, R42.reuse, R12 ;  /* 0x0000002a200c723c */ /* 0x080fe2000004180c */
[----:B------:R-:W1:Y:S07]  /*6780*/  LDSM.16.M88.4 R32, [R165+0x6000] ;  /* 0x00600000a520783b */ /* 0x000e6e0000000200 */
[----:B------:R-:W-:Y:S07]  /*6790*/  HMMA.16816.F32.BF16 R16, R36, R42, R16 ;  /* 0x0000002a2410723c */ /* 0x000fee0000041810 */
[----:B------:R-:W-:Y:S01]  /*67a0*/  @P0 IMAD.WIDE R42, R41, R192, UR12 ;  /* 0x0000000c292a0e25 */ /* 0x000fe2000f8e02c0 */
[-C--:B--2---:R-:W-:Y:S04]  /*67b0*/  HMMA.16816.F32.BF16 R4, R20, R48.reuse, R4 ;  /* 0x000000301404723c */ /* 0x084fe80000041804 */
[----:B------:R2:W5:Y:S01]  /*67c0*/  @P0 LDG.E R198, [R42.64] ;  /* 0x000000042ac60981 */ /* 0x000562000c1e1900 */
[----:B------:R-:W-:Y:S02]  /*67d0*/  IMAD.U32 R39, RZ, RZ, UR29 ;  /* 0x0000001dff277e24 */ /* 0x000fe4000f8e00ff */
[----:B------:R-:W-:Y:S01]  /*67e0*/  IMAD.U32 R37, RZ, RZ, UR29 ;  /* 0x0000001dff257e24 */ /* 0x000fe2000f8e00ff */
[C---:B---3--:R-:W-:Y:S01]  /*67f0*/  HMMA.16816.F32.BF16 R8, R44.reuse, R48, R8 ;  /* 0x000000302c08723c */ /* 0x048fe20000041808 */
[----:B------:R2:W5:Y:S04]  /*6800*/  @P0 LDG.E R197, [R42.64+0x20] ;  /* 0x000020042ac50981 */ /* 0x000568000c1e1900 */
[----:B------:R2:W5:Y:S03]  /*6810*/  @P0 LDG.E R196, [R42.64+0x100] ;  /* 0x000100042ac40981 */ /* 0x000566000c1e1900 */
[-C--:B------:R-:W-:Y:S01]  /*6820*/  HMMA.16816.F32.BF16 R12, R44, R50.reuse, R12 ;  /* 0x000000322c0c723c */ /* 0x080fe2000004180c */
[----:B------:R2:W5:Y:S07]  /*6830*/  @P0 LDG.E R195, [R42.64+0x120] ;  /* 0x000120042ac30981 */ /* 0x00056e000c1e1900 */
[----:B------:R-:W-:Y:S01]  /*6840*/  HMMA.16816.F32.BF16 R16, R20, R50, R16 ;  /* 0x000000321410723c */ /* 0x000fe20000041810 */
[----:B------:R-:W-:Y:S07]  /*6850*/  LDSM.16.MT88.4 R20, [R173+0xc000] ;  /* 0x00c00000ad14783b */ /* 0x000fee0000004200 */
[-C--:B----4-:R-:W-:Y:S08]  /*6860*/  HMMA.16816.F32.BF16 R4, R24, R28.reuse, R4 ;  /* 0x0000001c1804723c */ /* 0x090ff00000041804 */
[C---:B-1----:R-:W-:Y:S07]  /*6870*/  HMMA.16816.F32.BF16 R8, R32.reuse, R28, R8 ;  /* 0x0000001c2008723c */ /* 0x042fee0000041808 */
[-C--:B------:R-:W-:Y:S01]  /*6880*/  LEA R28, P2, R39, R206.reuse, 0x2 ;  /* 0x000000ce271c7211 */ /* 0x080fe200078410ff */
[-C--:B------:R-:W-:Y:S01]  /*6890*/  HMMA.16816.F32.BF16 R12, R32, R30.reuse, R12 ;  /* 0x0000001e200c723c */ /* 0x080fe2000004180c */
[----:B------:R-:W-:Y:S03]  /*68a0*/  IMAD.U32 R29, RZ, RZ, UR28 ;  /* 0x0000001cff1d7e24 */ /* 0x000fe6000f8e00ff */
[----:B------:R-:W-:Y:S03]  /*68b0*/  IMAD.U32 R39, RZ, RZ, UR27 ;  /* 0x0000001bff277e24 */ /* 0x000fe6000f8e00ff */
[----:B------:R-:W-:Y:S01]  /*68c0*/  RED.E.ADD.F32.FTZ.RN.STRONG.GPU [R206.64], R4 ;  /* 0x00000004ce00798e */ /* 0x000fe2000c10e784 */
[----:B------:R-:W-:Y:S01]  /*68d0*/  HMMA.16816.F32.BF16 R16, R24, R30, R16 ;  /* 0x0000001e1810723c */ /* 0x000fe20000041810 */
[----:B------:R-:W-:Y:S03]  /*68e0*/  IMAD.U32 R33, RZ, RZ, UR28 ;  /* 0x0000001cff217e24 */ /* 0x000fe6000f8e00ff */
[-C--:B------:R-:W-:Y:S01]  /*68f0*/  LEA R32, P1, R29, R206.reuse, 0x2 ;  /* 0x000000ce1d207211 */ /* 0x080fe200078210ff */
[----:B------:R-:W-:Y:S01]  /*6900*/  IMAD.U32 R35, RZ, RZ, UR26 ;  /* 0x0000001aff237e24 */ /* 0x000fe2000f8e00ff */
[-C--:B------:R-:W-:Y:S01]  /*6910*/  LEA.HI.X.SX32 R29, R37, R207.reuse, 0x2, P2 ;  /* 0x000000cf251d7211 */ /* 0x080fe200010f16ff */
[----:B------:R-:W-:Y:S01]  /*6920*/  IMAD.U32 R25, RZ, RZ, UR27 ;  /* 0x0000001bff197e24 */ /* 0x000fe2000f8e00ff */
[-C--:B------:R-:W-:Y:S01]  /*6930*/  LEA.HI.X.SX32 R33, R33, R207.reuse, 0x2, P1 ;  /* 0x000000cf21217211 */ /* 0x080fe200008f16ff */
[----:B------:R-:W-:Y:S02]  /*6940*/  IMAD.U32 R37, RZ, RZ, UR26 ;  /* 0x0000001aff257e24 */ /* 0x000fe4000f8e00ff */
        /* <DEDUP_REMOVED lines=8> */
[----:B------:R-:W-:Y:S01]  /*69d0*/  IMAD.U32 R27, RZ, RZ, UR24 ;  /* 0x00000018ff1b7e24 */ /* 0x000fe2000f8e00ff */
[-C--:B------:R-:W-:Y:S01]  /*69e0*/  LEA.HI.X.SX32 R35, R35, R207.reuse, 0x2, P2 ;  /* 0x000000cf23237211 */ /* 0x080fe200010f16ff */
[----:B------:R-:W-:Y:S01]  /*69f0*/  RED.E.ADD.F32.FTZ.RN.STRONG.GPU [R36.64], R7 ;  /* 0x000000072400798e */ /* 0x000fe2000c10e784 */
[-C--:B------:R-:W-:Y:S01]  /*6a00*/  LEA.HI.X.SX32 R39, R25, R207.reuse, 0x2, P1 ;  /* 0x000000cf19277211 */ /* 0x080fe200008f16ff */
[----:B------:R-:W-:Y:S02]  /*6a10*/  IMAD.U32 R31, RZ, RZ, UR23 ;  /* 0x00000017ff1f7e24 */ /* 0x000fe4000f8e00ff */
[----:B------:R4:W-:Y:S01]  /*6a20*/  RED.E.ADD.F32.FTZ.RN.STRONG.GPU [R34.64], R8 ;  /* 0x000000082200798e */ /* 0x0009e2000c10e784 */
[----:B------:R-:W-:Y:S03]  /*6a30*/  IMAD.U32 R25, RZ, RZ, UR21 ;  /* 0x00000015ff197e24 */ /* 0x000fe6000f8e00ff */
[----:B------:R2:W-:Y:S01]  /*6a40*/  RED.E.ADD.F32.FTZ.RN.STRONG.GPU [R38.64], R9 ;  /* 0x000000092600798e */ /* 0x0005e2000c10e784 */
[----:B-1----:R-:W-:Y:S02]  /*6a50*/  IMAD.U32 R5, RZ, RZ, UR24 ;  /* 0x00000018ff057e24 */ /* 0x002fe4000f8e00ff */
[----:B------:R-:W-:Y:S01]  /*6a60*/  IMAD.U32 R29, RZ, RZ, UR22 ;  /* 0x00000016ff1d7e24 */ /* 0x000fe2000f8e00ff */
[-C--:B---3--:R-:W-:Y:S01]  /*6a70*/  LEA R32, P0, R27, R206.reuse, 0x2 ;  /* 0x000000ce1b207211 */ /* 0x088fe200078010ff */
[----:B------:R-:W-:Y:S03]  /*6a80*/  IMAD.U32 R27, RZ, RZ, UR23 ;  /* 0x00000017ff1b7e24 */ /* 0x000fe6000f8e00ff */
[-C--:B------:R-:W-:Y:S01]  /*6a90*/  LEA.HI.X.SX32 R33, R5, R207.reuse, 0x2, P0 ;  /* 0x000000cf05217211 */ /* 0x080fe200000f16ff */
[----:B------:R-:W-:Y:S01]  /*6aa0*/  IMAD.U32 R5, RZ, RZ, UR20 ;  /* 0x00000014ff057e24 */ /* 0x000fe2000f8e00ff */
[-C--:B------:R-:W-:Y:S01]  /*6ab0*/  LEA R28, P0, R27, R206.reuse, 0x2 ;  /* 0x000000ce1b1c7211 */ /* 0x080fe200078010ff */
[----:B------:R-:W-:Y:S02]  /*6ac0*/  IMAD.U32 R27, RZ, RZ, UR22 ;  /* 0x00000016ff1b7e24 */ /* 0x000fe4000f8e00ff */
[----:B------:R1:W-:Y:S01]  /*6ad0*/  RED.E.ADD.F32.FTZ.RN.STRONG.GPU [R32.64], R10 ;  /* 0x0000000a2000798e */ /* 0x0003e2000c10e784 */
[-C--:B----4-:R-:W-:Y:S01]  /*6ae0*/  LEA R34, P2, R29, R206.reuse, 0x2 ;  /* 0x000000ce1d227211 */ /* 0x090fe200078410ff */
[----:B------:R-:W-:Y:S01]  /*6af0*/  IMAD.U32 R7, RZ, RZ, UR21 ;  /* 0x00000015ff077e24 */ /* 0x000fe2000f8e00ff */
[-C--:B------:R-:W-:Y:S01]  /*6b00*/  LEA.HI.X.SX32 R29, R31, R207.reuse, 0x2, P0 ;  /* 0x000000cf1f1d7211 */ /* 0x080fe200000f16ff */
[----:B------:R-:W-:Y:S01]  /*6b10*/  IMAD.U32 R31, RZ, RZ, UR19 ;  /* 0x00000013ff1f7e24 */ /* 0x000fe2000f8e00ff */
[-C--:B--2---:R-:W-:Y:S01]  /*6b20*/  LEA R38, P1, R25, R206.reuse, 0x2 ;  /* 0x000000ce19267211 */ /* 0x084fe200078210ff */
[----:B------:R-:W-:Y:S01]  /*6b30*/  IMAD.U32 R9, RZ, RZ, UR20 ;  /* 0x00000014ff097e24 */ /* 0x000fe2000f8e00ff */
[-C--:B------:R-:W-:Y:S01]  /*6b40*/  LEA.HI.X.SX32 R35, R27, R207.reuse, 0x2, P2 ;  /* 0x000000cf1b237211 */ /* 0x080fe200010f16ff */
[----:B------:R2:W-:Y:S01]  /*6b50*/  RED.E.ADD.F32.FTZ.RN.STRONG.GPU [R28.64], R11 ;  /* 0x0000000b1c00798e */ /* 0x0005e2000c10e784 */
[-C--:B------:R-:W-:Y:S01]  /*6b60*/  LEA R36, P0, R5, R206.reuse, 0x2 ;  /* 0x000000ce05247211 */ /* 0x080fe200078010ff */
[----:B------:R-:W-:Y:S01]  /*6b70*/  IMAD.U32 R5, RZ, RZ, UR19 ;  /* 0x00000013ff057e24 */ /* 0x000fe2000f8e00ff */
[-C--:B------:R-:W-:Y:S01]  /*6b80*/  LEA.HI.X.SX32 R39, R7, R207.reuse, 0x2, P1 ;  /* 0x000000cf07277211 */ /* 0x080fe200008f16ff */
[----:B------:R3:W-:Y:S01]  /*6b90*/  RED.E.ADD.F32.FTZ.RN.STRONG.GPU [R34.64], R16 ;  /* 0x000000102200798e */ /* 0x0007e2000c10e784 */
[-C--:B------:R-:W-:Y:S01]  /*6ba0*/  LEA.HI.X.SX32 R37, R9, R207.reuse, 0x2, P0 ;  /* 0x000000cf09257211 */ /* 0x080fe200000f16ff */
[----:B------:R-:W-:Y:S01]  /*6bb0*/  IMAD.U32 R7, RZ, RZ, UR18 ;  /* 0x00000012ff077e24 */ /* 0x000fe2000f8e00ff */
[-C--:B------:R-:W-:Y:S01]  /*6bc0*/  LEA R30, P0, R5, R206.reuse, 0x2 ;  /* 0x000000ce051e7211 */ /* 0x080fe200078010ff */
[----:B------:R4:W-:Y:S01]  /*6bd0*/  RED.E.ADD.F32.FTZ.RN.STRONG.GPU [R38.64], R17 ;  /* 0x000000112600798e */ /* 0x0009e2000c10e784 */
[----:B------:R-:W-:Y:S02]  /*6be0*/  IMAD.U32 R27, RZ, RZ, UR17 ;  /* 0x00000011ff1b7e24 */ /* 0x000fe4000f8e00ff */
[----:B------:R-:W-:Y:S01]  /*6bf0*/  IMAD.U32 R9, RZ, RZ, UR15 ;  /* 0x0000000fff097e24 */ /* 0x000fe2000f8e00ff */
[----:B------:R4:W-:Y:S01]  /*6c00*/  RED.E.ADD.F32.FTZ.RN.STRONG.GPU [R36.64], R18 ;  /* 0x000000122400798e */ /* 0x0009e2000c10e784 */
[-C--:B------:R-:W-:Y:S01]  /*6c10*/  LEA.HI.X.SX32 R31, R31, R207.reuse, 0x2, P0 ;  /* 0x000000cf1f1f7211 */ /* 0x080fe200000f16ff */
[----:B------:R-:W-:Y:S02]  /*6c20*/  IMAD.U32 R25, RZ, RZ, UR16 ;  /* 0x00000010ff197e24 */ /* 0x000fe4000f8e00ff */
[----:B------:R-:W-:Y:S02]  /*6c30*/  IMAD.U32 R5, RZ, RZ, UR15 ;  /* 0x0000000fff057e24 */ /* 0x000fe4000f8e00ff */
[----:B------:R-:W-:Y:S01]  /*6c40*/  RED.E.ADD.F32.FTZ.RN.STRONG.GPU [R30.64], R19 ;  /* 0x000000131e00798e */ /* 0x000fe2000c10e784 */
[----:B-1----:R-:W-:Y:S01]  /*6c50*/  IMAD.U32 R33, RZ, RZ, UR16 ;  /* 0x00000010ff217e24 */ /* 0x002fe2000f8e00ff */
[-C--:B------:R-:W-:Y:S02]  /*6c60*/  LEA R32, P1, R25, R206.reuse, 0x2 ;  /* 0x000000ce19207211 */ /* 0x080fe400078210ff */
[----:B------:R-:W-:Y:S02]  /*6c70*/  LDSM.16.MT88.4 R16, [R173+0x8800] ;  /* 0x00880000ad10783b */ /* 0x000fe40000004200 */
[-C--:B------:R-:W-:Y:S02]  /*6c80*/  LEA.HI.X.SX32 R33, R33, R207.reuse, 0x2, P1 ;  /* 0x000000cf21217211 */ /* 0x080fe400008f16ff */
[----:B------:R-:W-:Y:S01]  /*6c90*/  ISETP.LT.AND P1, PT, RZ, UR8, PT ;  /* 0x00000008ff007c0c */ /* 0x000fe2000bf21270 */
[----:B--2---:R-:W-:Y:S02]  /*6ca0*/  IMAD.U32 R29, RZ, RZ, UR18 ;  /* 0x00000012ff1d7e24 */ /* 0x004fe4000f8e00ff */
[----:B------:R-:W-:Y:S01]  /*6cb0*/  IMAD.U32 R11, RZ, RZ, UR17 ;  /* 0x00000011ff0b7e24 */ /* 0x000fe2000f8e00ff */
[-C--:B---3--:R-:W-:Y:S04]  /*6cc0*/  LEA R34, P3, R7, R206.reuse, 0x2 ;  /* 0x000000ce07227211 */ /* 0x088fe800078610ff */
[-C--:B------:R-:W-:Y:S02]  /*6cd0*/  LEA.HI.X.SX32 R35, R29, R207.reuse, 0x2, P3 ;  /* 0x000000cf1d237211 */ /* 0x080fe400018f16ff */
[-C--:B----4-:R-:W-:Y:S01]  /*6ce0*/  LEA R38, P0, R9, R206.reuse, 0x2 ;  /* 0x000000ce09267211 */ /* 0x090fe200078010ff */
[----:B------:R-:W-:Y:S01]  /*6cf0*/  LDSM.16.MT88.4 R28, [R173+0xc800] ;  /* 0x00c80000ad1c783b */ /* 0x000fe20000004200 */
[----:B------:R-:W-:Y:S02]  /*6d00*/  LEA R36, P2, R27, R206, 0x2 ;  /* 0x000000ce1b247211 */ /* 0x000fe400078410ff */
[-C--:B------:R-:W-:Y:S01]  /*6d10*/  LEA.HI.X.SX32 R39, R5, R207.reuse, 0x2, P0 ;  /* 0x000000cf05277211 */ /* 0x080fe200000f16ff */
[----:B------:R-:W-:Y:S01]  /*6d20*/  RED.E.ADD.F32.FTZ.RN.STRONG.GPU [R34.64], R12 ;  /* 0x0000000c2200798e */ /* 0x000fe2000c10e784 */
[----:B------:R-:W-:Y:S03]  /*6d30*/  LEA.HI.X.SX32 R37, R11, R207, 0x2, P2 ;  /* 0x000000cf0b257211 */ /* 0x000fe600010f16ff */
[----:B------:R-:W-:Y:S04]  /*6d40*/  LDSM.16.MT88.4 R4, [R173+0x8000] ;  /* 0x00800000ad04783b */ /* 0x000fe80000004200 */
[----:B------:R-:W1:Y:S04]  /*6d50*/  LDSM.16.MT88.4 R8, [R169] ;  /* 0x00000000a908783b */ /* 0x000e680000004200 */
[----:B------:R-:W-:Y:S04]  /*6d60*/  RED.E.ADD.F32.FTZ.RN.STRONG.GPU [R36.64], R13 ;  /* 0x0000000d2400798e */ /* 0x000fe8000c10e784 */
[----:B------:R-:W-:Y:S04]  /*6d70*/  RED.E.ADD.F32.FTZ.RN.STRONG.GPU [R32.64], R14 ;  /* 0x0000000e2000798e */ /* 0x000fe8000c10e784 */
[----:B------:R-:W-:Y:S01]  /*6d80*/  RED.E.ADD.F32.FTZ.RN.STRONG.GPU [R38.64], R15 ;  /* 0x0000000f2600798e */ /* 0x000fe2000c10e784 */
[----:B------:R-:W-:Y:S02]  /*6d90*/  ULOP3.LUT UR4, UR8, 0x1, URZ, 0xc0, !UPT ;  /* 0x0000000108047892 */ /* 0x000fe4000f8ec03f */
[----:B------:R-:W-:Y:S01]  /*6da0*/  @UP2 UIADD3 UR5, UP1, UR12, -0x200, URZ ;  /* 0xfffffe000c052890 */ /* 0x000fe2000ff3e03f */
[----:B------:R-:W2:Y:S01]  /*6db0*/  LDSM.16.MT88.4 R24, [R169+0x400] ;  /* 0x00040000a918783b */ /* 0x000ea20000004200 */
[----:B------:R-:W-:Y:S02]  /*6dc0*/  UISETP.NE.U32.AND UP0, UPT, UR4, 0x1, UPT ;  /* 0x000000010400788c */ /* 0x000fe4000bf05070 */
[----:B------:R-:W-:Y:S01]  /*6dd0*/  @UP2 UIADD3.X UR4, UR13, -0x1, URZ, UP1, !UPT ;  /* 0xffffffff0d042890 */ /* 0x000fe20008ffe43f */
[----:B------:R-:W-:Y:S01]  /*6de0*/  LDSM.16.MT88.4 R12, [R169+0x800] ;  /* 0x00080000a90c783b */ /* 0x000fe20000004200 */
[----:B------:R-:W-:Y:S02]  /*6df0*/  UMOV UR8, UR6 ;  /* 0x0000000600087c82 */ /* 0x000fe40008000000 */
[----:B------:R-:W-:Y:S01]  /*6e00*/  PLOP3.LUT P0, PT, PT, PT, UP0, 0x80, 0x0 ;  /* 0x000000000000781c */ /* 0x000fe20003f0f008 */
[----:B------:R-:W-:Y:S01]  /*6e10*/  LDSM.16.MT88.4 R32, [R173+0xd000] ;  /* 0x00d00000ad20783b */ /* 0x000fe20000004200 */
[----:B------:R-:W-:Y:S02]  /*6e20*/  @UP2 UIADD3 UR14, UP0, UR14, -0x200, URZ ;  /* 0xfffffe000e0e2890 */ /* 0x000fe4000ff1e03f */
[----:B------:R-:W-:Y:S02]  /*6e30*/  @UP2 UMOV UR12, UR5 ;  /* 0x00000005000c2c82 */ /* 0x000fe40008000000 */
[----:B------:R-:W-:Y:S02]  /*6e40*/  @UP2 UIADD3.X UR11, UR11, -0x1, URZ, UP0, !UPT ;  /* 0xffffffff0b0b2890 */ /* 0x000fe400087fe43f */
[----:B------:R-:W-:Y:S01]  /*6e50*/  @UP2 UMOV UR13, UR4 ;  /* 0x00000004000d2c82 */ /* 0x000fe20008000000 */
[-C--:B-1----:R-:W-:Y:S08]  /*6e60*/  HMMA.16816.F32.BF16 R84, R4, R8.reuse, R84 ;  /* 0x000000080454723c */ /* 0x082ff00000041854 */
[C---:B------:R-:W-:Y:S08]  /*6e70*/  HMMA.16816.F32.BF16 R88, R20.reuse, R8, R88 ;  /* 0x000000081458723c */ /* 0x040ff00000041858 */
[-C--:B------:R-:W-:Y:S01]  /*6e80*/  HMMA.16816.F32.BF16 R92, R20, R10.reuse, R92 ;  /* 0x0000000a145c723c */ /* 0x080fe2000004185c */
[----:B------:R-:W1:Y:S07]  /*6e90*/  LDSM.16.MT88.4 R20, [R173+0x9000] ;  /* 0x00900000ad14783b */ /* 0x000e6e0000004200 */
[----:B------:R-:W-:Y:S01]  /*6ea0*/  HMMA.16816.F32.BF16 R96, R4, R10, R96 ;  /* 0x0000000a0460723c */ /* 0x000fe20000041860 */
[----:B------:R-:W-:Y:S04]  /*6eb0*/  LDSM.16.MT88.4 R4, [R173+0x9800] ;  /* 0x00980000ad04783b */ /* 0x000fe80000004200 */
[----:B------:R-:W3:Y:S03]  /*6ec0*/  LDSM.16.MT88.4 R8, [R169+0xc00] ;  /* 0x000c0000a908783b */ /* 0x000ee60000004200 */
[-C--:B--2---:R-:W-:Y:S08]  /*6ed0*/  HMMA.16816.F32.BF16 R84, R16, R24.reuse, R84 ;  /* 0x000000181054723c */ /* 0x084ff00000041854 */
[C---:B------:R-:W-:Y:S08]  /*6ee0*/  HMMA.16816.F32.BF16 R88, R28.reuse, R24, R88 ;  /* 0x000000181c58723c */ /* 0x040ff00000041858 */
[-C--:B------:R-:W-:Y:S01]  /*6ef0*/  HMMA.16816.F32.BF16 R92, R28, R26.reuse, R92 ;  /* 0x0000001a1c5c723c */ /* 0x080fe2000004185c */
[----:B------:R-:W2:Y:S07]  /*6f00*/  LDSM.16.MT88.4 R28, [R173+0xd800] ;  /* 0x00d80000ad1c783b */ /* 0x000eae0000004200 */
[----:B------:R-:W-:Y:S01]  /*6f10*/  HMMA.16816.F32.BF16 R96, R16, R26, R96 ;  /* 0x0000001a1060723c */ /* 0x000fe20000041860 */
[----:B------:R-:W-:Y:S04]  /*6f20*/  LDSM.16.MT88.4 R16, [R173+0xa000] ;  /* 0x00a00000ad10783b */ /* 0x000fe80000004200 */
[----:B------:R-:W4:Y:S03]  /*6f30*/  LDSM.16.MT88.4 R24, [R169+0x1000] ;  /* 0x00100000a918783b */ /* 0x000f260000004200 */
[-C--:B-1----:R-:W-:Y:S08]  /*6f40*/  HMMA.16816.F32.BF16 R84, R20, R12.reuse, R84 ;  /* 0x0000000c1454723c */ /* 0x082ff00000041854 */
[C---:B------:R-:W-:Y:S08]  /*6f50*/  HMMA.16816.F32.BF16 R88, R32.reuse, R12, R88 ;  /* 0x0000000c2058723c */ /* 0x040ff00000041858 */
[-C--:B------:R-:W-:Y:S01]  /*6f60*/  HMMA.16816.F32.BF16 R92, R32, R14.reuse, R92 ;  /* 0x0000000e205c723c */ /* 0x080fe2000004185c */
[----:B------:R-:W1:Y:S07]  /*6f70*/  LDSM.16.MT88.4 R32, [R173+0xe000] ;  /* 0x00e00000ad20783b */ /* 0x000e6e0000004200 */
[----:B------:R-:W-:Y:S01]  /*6f80*/  HMMA.16816.F32.BF16 R96, R20, R14, R96 ;  /* 0x0000000e1460723c */ /* 0x000fe20000041860 */
[----:B------:R-:W-:Y:S04]  /*6f90*/  LDSM.16.MT88.4 R12, [R173+0xa800] ;  /* 0x00a80000ad0c783b */ /* 0x000fe80000004200 */
[----:B------:R-:W1:Y:S03]  /*6fa0*/  LDSM.16.MT88.4 R20, [R169+0x1400] ;  /* 0x00140000a914783b */ /* 0x000e660000004200 */
[-C--:B---3--:R-:W-:Y:S08]  /*6fb0*/  HMMA.16816.F32.BF16 R84, R4, R8.reuse, R84 ;  /* 0x000000080454723c */ /* 0x088ff00000041854 */
[C---:B--2---:R-:W-:Y:S08]  /*6fc0*/  HMMA.16816.F32.BF16 R88, R28.reuse, R8, R88 ;  /* 0x000000081c58723c */ /* 0x044ff00000041858 */
[-C--:B------:R-:W-:Y:S01]  /*6fd0*/  HMMA.16816.F32.BF16 R92, R28, R10.reuse, R92 ;  /* 0x0000000a1c5c723c */ /* 0x080fe2000004185c */
[----:B------:R-:W2:Y:S07]  /*6fe0*/  LDSM.16.MT88.4 R28, [R173+0xe800] ;  /* 0x00e80000ad1c783b */ /* 0x000eae0000004200 */
[----:B------:R-:W-:Y:S01]  /*6ff0*/  HMMA.16816.F32.BF16 R96, R4, R10, R96 ;  /* 0x0000000a0460723c */ /* 0x000fe20000041860 */
[----:B------:R-:W-:Y:S04]  /*7000*/  LDSM.16.MT88.4 R4, [R173+0xb000] ;  /* 0x00b00000ad04783b */ /* 0x000fe80000004200 */
[----:B------:R-:W3:Y:S03]  /*7010*/  LDSM.16.MT88.4 R8, [R169+0x1800] ;  /* 0x00180000a908783b */ /* 0x000ee60000004200 */
[-C--:B----4-:R-:W-:Y:S08]  /*7020*/  HMMA.16816.F32.BF16 R84, R16, R24.reuse, R84 ;  /* 0x000000181054723c */ /* 0x090ff00000041854 */
[C---:B-1----:R-:W-:Y:S08]  /*7030*/  HMMA.16816.F32.BF16 R88, R32.reuse, R24, R88 ;  /* 0x000000182058723c */ /* 0x042ff00000041858 */
[-C--:B------:R-:W-:Y:S01]  /*7040*/  HMMA.16816.F32.BF16 R92, R32, R26.reuse, R92 ;  /* 0x0000001a205c723c */ /* 0x080fe2000004185c */
[----:B------:R-:W1:Y:S07]  /*7050*/  LDSM.16.MT88.4 R32, [R173+0xf000] ;  /* 0x00f00000ad20783b */ /* 0x000e6e0000004200 */
[----:B------:R-:W-:Y:S01]  /*7060*/  HMMA.16816.F32.BF16 R96, R16, R26, R96 ;  /* 0x0000001a1060723c */ /* 0x000fe20000041860 */
[----:B------:R-:W-:Y:S04]  /*7070*/  LDSM.16.MT88.4 R16, [R173+0xb800] ;  /* 0x00b80000ad10783b */ /* 0x000fe80000004200 */
[----:B------:R-:W4:Y:S03]  /*7080*/  LDSM.16.MT88.4 R24, [R169+0x1c00] ;  /* 0x001c0000a918783b */ /* 0x000f260000004200 */
[-C--:B------:R-:W-:Y:S08]  /*7090*/  HMMA.16816.F32.BF16 R84, R12, R20.reuse, R84 ;  /* 0x000000140c54723c */ /* 0x080ff00000041854 */
[C---:B--2---:R-:W-:Y:S08]  /*70a0*/  HMMA.16816.F32.BF16 R88, R28.reuse, R20, R88 ;  /* 0x000000141c58723c */ /* 0x044ff00000041858 */
[-C--:B------:R-:W-:Y:S01]  /*70b0*/  HMMA.16816.F32.BF16 R92, R28, R22.reuse, R92 ;  /* 0x000000161c5c723c */ /* 0x080fe2000004185c */
[----:B------:R-:W2:Y:S07]  /*70c0*/  LDSM.16.MT88.4 R28, [R173+0xf800] ;  /* 0x00f80000ad1c783b */ /* 0x000eae0000004200 */
[----:B------:R-:W-:Y:S08]  /*70d0*/  HMMA.16816.F32.BF16 R96, R12, R22, R96 ;  /* 0x000000160c60723c */ /* 0x000ff00000041860 */
[-C--:B---3--:R-:W-:Y:S08]  /*70e0*/  HMMA.16816.F32.BF16 R84, R4, R8.reuse, R84 ;  /* 0x000000080454723c */ /* 0x088ff00000041854 */
[C---:B-1----:R-:W-:Y:S08]  /*70f0*/  HMMA.16816.F32.BF16 R88, R32.reuse, R8, R88 ;  /* 0x000000082058723c */ /* 0x042ff00000041858 */
[-C--:B------:R-:W-:Y:S08]  /*7100*/  HMMA.16816.F32.BF16 R92, R32, R10.reuse, R92 ;  /* 0x0000000a205c723c */ /* 0x080ff0000004185c */
[----:B------:R-:W-:Y:S07]  /*7110*/  HMMA.16816.F32.BF16 R96, R4, R10, R96 ;  /* 0x0000000a0460723c */ /* 0x000fee0000041860 */
[C---:B------:R-:W-:Y:S01]  /*7120*/  IADD3 R4, R169.reuse, -0x2000, RZ ;  /* 0xffffe000a9047810 */ /* 0x040fe20007ffe0ff */
[-C--:B----4-:R-:W-:Y:S05]  /*7130*/  HMMA.16816.F32.BF16 R84, R16, R24.reuse, R84 ;  /* 0x000000181054723c */ /* 0x090fea0000041854 */
[----:B------:R-:W-:Y:S03]  /*7140*/  @P0 IADD3 R4, R169, 0x2000, RZ ;  /* 0x00002000a9040810 */ /* 0x000fe60007ffe0ff */
[C---:B--2---:R-:W-:Y:S04]  /*7150*/  HMMA.16816.F32.BF16 R88, R28.reuse, R24, R88 ;  /* 0x000000181c58723c */ /* 0x044fe80000041858 */
[----:B------:R-:W-:Y:S04]  /*7160*/  IMAD.MOV.U32 R169, RZ, RZ, R4 ;  /* 0x000000ffffa97224 */ /* 0x000fe800078e0004 */
[-C--:B------:R-:W-:Y:S08]  /*7170*/  HMMA.16816.F32.BF16 R92, R28, R26.reuse, R92 ;  /* 0x0000001a1c5c723c */ /* 0x080ff0000004185c */
[----:B------:R-:W-:Y:S01]  /*7180*/  HMMA.16816.F32.BF16 R96, R16, R26, R96 ;  /* 0x0000001a1060723c */ /* 0x000fe20000041860 */
[----:B------:R-:W-:-:S07]  /*7190*/  @P1 BRA `(.L_x_520) ;  /* 0xffffb0b000001947 */ /* 0x000fce000383ffff */
.L_x_517:
[----:B------:R-:W-:Y:S07]  /*71a0*/  @!UPT UIADD3 URZ, URZ, URZ, URZ ;  /* 0x0000003f3f3ff290 */ /* 0x000fee000fffe03f */
[----:B------:R-:W2:Y:S01]  /*71b0*/  S2R R0, SR_TID.X ;  /* 0x0000000000007919 */ /* 0x000ea20000002100 */
[----:B------:R-:W-:Y:S01]  /*71c0*/  FMUL.FTZ R84, R84, c[0x0][0x2e0] ;  /* 0x0000b80054547a20 */ /* 0x000fe20000410000 */
[----:B------:R-:W-:Y:S01]  /*71d0*/  SHF.L.U32 R22, R181, 0x1, RZ ;  /* 0x00000001b5167819 */ /* 0x000fe200000006ff */
[----:B------:R-:W-:Y:S01]  /*71e0*/  FMUL.FTZ R85, R85, c[0x0][0x2e0] ;  /* 0x0000b80055557a20 */ /* 0x000fe20000410000 */
[----:B------:R-:W-:Y:S01]  /*71f0*/  BAR.SYNC.DEFER_BLOCKING 0x0 ;  /* 0x0000000000007b1d */ /* 0x000fe20000010000 */
[----:B------:R-:W-:Y:S01]  /*7200*/  FMUL.FTZ R86, R86, c[0x0][0x2e0] ;  /* 0x0000b80056567a20 */ /* 0x000fe20000410000 */
[----:B------:R-:W-:Y:S01]  /*7210*/  MOV R26, UR32 ;  /* 0x00000020001a7c02 */ /* 0x000fe20008000f00 */
[----:B------:R-:W-:Y:S01]  /*7220*/  FMUL.FTZ R87, R87, c[0x0][0x2e0] ;  /* 0x0000b80057577a20 */ /* 0x000fe20000410000 */
[----:B------:R-:W-:Y:S01]  /*7230*/  F2FP.BF16.PACK_AB R85, R85, R84 ;  /* 0x000000545555723e */ /* 0x000fe200000010ff */
[----:B------:R-:W-:Y:S01]  /*7240*/  FMUL.FTZ R96, R96, c[0x0][0x2e0] ;  /* 0x0000b80060607a20 */ /* 0x000fe20000410000 */
[----:B------:R-:W4:Y:S01]  /*7250*/  S2R R2, SR_CTAID.Y ;  /* 0x0000000000027919 */ /* 0x000f220000002600 */
[----:B------:R-:W-:Y:S01]  /*7260*/  FMUL.FTZ R97, R97, c[0x0][0x2e0] ;  /* 0x0000b80061617a20 */ /* 0x000fe20000410000 */
[----:B------:R-:W-:Y:S01]  /*7270*/  F2FP.BF16.PACK_AB R87, R87, R86 ;  /* 0x000000565757723e */ /* 0x000fe200000010ff */
[----:B------:R-:W-:Y:S01]  /*7280*/  FMUL.FTZ R98, R98, c[0x0][0x2e0] ;  /* 0x0000b80062627a20 */ /* 0x000fe20000410000 */
[----:B------:R-:W-:Y:S01]  /*7290*/  MOV R24, UR32 ;  /* 0x0000002000187c02 */ /* 0x000fe20008000f00 */
[----:B------:R-:W-:Y:S01]  /*72a0*/  FMUL.FTZ R99, R99, c[0x0][0x2e0] ;  /* 0x0000b80063637a20 */ /* 0x000fe20000410000 */
[----:B------:R-:W-:Y:S01]  /*72b0*/  F2FP.BF16.PACK_AB R96, R97, R96 ;  /* 0x000000606160723e */ /* 0x000fe200000010ff */
[----:B------:R-:W-:Y:S01]  /*72c0*/  FMUL.FTZ R88, R88, c[0x0][0x2e0] ;  /* 0x0000b80058587a20 */ /* 0x000fe20000410000 */
[----:B------:R-:W-:Y:S01]  /*72d0*/  ULDC.64 UR4, c[0x0][0x3a0] ;  /* 0x0000e80000047ab9 */ /* 0x000fe20000000a00 */
[----:B------:R-:W-:Y:S01]  /*72e0*/  FMUL.FTZ R89, R89, c[0x0][0x2e0] ;  /* 0x0000b80059597a20 */ /* 0x000fe20000410000 */
[----:B------:R-:W-:Y:S01]  /*72f0*/  F2FP.BF16.PACK_AB R98, R99, R98 ;  /* 0x000000626362723e */ /* 0x000fe200000010ff */
[----:B------:R-:W-:Y:S01]  /*7300*/  FMUL.FTZ R90, R90, c[0x0][0x2e0] ;  /* 0x0000b8005a5a7a20 */ /* 0x000fe20000410000 */
[----:B------:R-:W-:Y:S01]  /*7310*/  ULDC.64 UR6, c[0x0][0x3a8] ;  /* 0x0000ea0000067ab9 */ /* 0x000fe20000000a00 */
[----:B------:R-:W-:Y:S01]  /*7320*/  FMUL.FTZ R91, R91, c[0x0][0x2e0] ;  /* 0x0000b8005b5b7a20 */ /* 0x000fe20000410000 */
[----:B--2---:R-:W-:Y:S01]  /*7330*/  SHF.R.S32.HI R5, RZ, 0x1f, R0 ;  /* 0x0000001fff057819 */ /* 0x004fe20000011400 */
        /* <DEDUP_REMOVED lines=8> */
[----:B------:R-:W-:Y:S01]  /*73c0*/  FMUL.FTZ R68, R68, c[0x0][0x2dc] ;  /* 0x0000b70044447a20 */ /* 0x000fe20000410000 */
[----:B------:R-:W-:Y:S01]  /*73d0*/  F2FP.BF16.PACK_AB R92, R93, R92 ;  /* 0x0000005c5d5c723e */ /* 0x000fe200000010ff */
[----:B------:R-:W-:Y:S01]  /*73e0*/  FMUL.FTZ R69, R69, c[0x0][0x2dc] ;  /* 0x0000b70045457a20 */ /* 0x000fe20000410000 */
[----:B------:R-:W-:Y:S01]  /*73f0*/  F2FP.BF16.PACK_AB R94, R95, R94 ;  /* 0x0000005e5f5e723e */ /* 0x000fe200000010ff */
[----:B------:R-:W-:Y:S01]  /*7400*/  FMUL.FTZ R70, R70, c[0x0][0x2dc] ;  /* 0x0000b70046467a20 */ /* 0x000fe20000410000 */
[----:B------:R-:W-:Y:S01]  /*7410*/  SHF.R.S32.HI R5, RZ, 0x2, R5 ;  /* 0x00000002ff057819 */ /* 0x000fe20000011405 */
        /* <DEDUP_REMOVED lines=26> */
[----:B------:R-:W-:Y:S01]  /*75c0*/  IMAD.WIDE.U32 R8, R5, c[0x0][0x3a0], RZ ;  /* 0x0000e80005087a25 */ /* 0x000fe200078e00ff */
[----:B------:R-:W-:Y:S01]  /*75d0*/  SHF.R.S32.HI R4, RZ, 0x1f, R5 ;  /* 0x0000001fff047819 */ /* 0x000fe20000011405 */
[----:B------:R-:W-:Y:S01]  /*75e0*/  STS [R189+0x1000], R92 ;  /* 0x0010005cbd007388 */ /* 0x000fe20000000800 */
[----:B------:R-:W-:Y:S01]  /*75f0*/  F2FP.BF16.PACK_AB R78, R79, R78 ;  /* 0x0000004e4f4e723e */ /* 0x000fe200000010ff */
[----:B------:R-:W-:Y:S01]  /*7600*/  UIMAD UR4, UR33, UR4, URZ ;  /* 0x00000004210472a4 */ /* 0x000fe2000f8e023f */
[----:B------:R-:W-:Y:S01]  /*7610*/  IADD3 R7, -R7, R0, RZ ;  /* 0x0000000007077210 */ /* 0x000fe20007ffe1ff */
[----:B------:R-:W-:Y:S01]  /*7620*/  STS [R189+0x1200], R94 ;  /* 0x0012005ebd007388 */ /* 0x000fe20000000800 */
[C---:B------:R-:W-:Y:S01]  /*7630*/  IMAD R0, R4.reuse, c[0x0][0x3a0], RZ ;  /* 0x0000e80004007a24 */ /* 0x040fe200078e02ff */
[----:B----4-:R-:W-:Y:S01]  /*7640*/  SHF.R.S32.HI R11, RZ, 0x1f, R2 ;  /* 0x0000001fff0b7819 */ /* 0x010fe20000011402 */
[----:B------:R-:W-:Y:S01]  /*7650*/  IMAD R6, R4, c[0x0][0x3a8], RZ ;  /* 0x0000ea0004067a24 */ /* 0x000fe200078e02ff */
[----:B------:R-:W-:Y:S01]  /*7660*/  STS [R190+0x2000], R69 ;  /* 0x00200045be007388 */ /* 0x000fe20000000800 */
[----:B------:R-:W-:Y:S01]  /*7670*/  IMAD R15, R5, c[0x0][0x3a4], R0 ;  /* 0x0000e900050f7a24 */ /* 0x000fe200078e0200 */
[----:B------:R-:W-:Y:S01]  /*7680*/  SHF.L.U32 R32, R7, 0x3, RZ ;  /* 0x0000000307207819 */ /* 0x000fe200000006ff */
[----:B------:R-:W-:Y:S01]  /*7690*/  IMAD R6, R5, c[0x0][0x3ac], R6 ;  /* 0x0000eb0005067a24 */ /* 0x000fe200078e0206 */
[----:B------:R-:W-:Y:S01]  /*76a0*/  STS [R190+0x2200], R71 ;  /* 0x00220047be007388 */ /* 0x000fe20000000800 */
[----:B------:R-:W-:Y:S01]  /*76b0*/  IMAD R13, R11, c[0x0][0x388], RZ ;  /* 0x0000e2000b0d7a24 */ /* 0x000fe200078e02ff */
[----:B------:R-:W-:Y:S01]  /*76c0*/  IADD3 R9, R9, R15, RZ ;  /* 0x0000000f09097210 */ /* 0x000fe20007ffe0ff */
[----:B------:R-:W-:Y:S01]  /*76d0*/  IMAD.WIDE.U32 R14, R5, c[0x0][0x3a8], RZ ;  /* 0x0000ea00050e7a25 */ /* 0x000fe200078e00ff */
[----:B------:R-:W-:Y:S01]  /*76e0*/  STS [R189+0x2000], R80 ;  /* 0x00200050bd007388 */ /* 0x000fe20000000800 */
[--C-:B------:R-:W-:Y:S01]  /*76f0*/  SHF.R.S32.HI R33, RZ, 0x1f, R32.reuse ;  /* 0x0000001fff217819 */ /* 0x100fe20000011420 */
[----:B------:R-:W-:Y:S01]  /*7700*/  UIMAD UR6, UR33, UR6, URZ ;  /* 0x00000006210672a4 */ /* 0x000fe2000f8e023f */
[----:B------:R-:W-:Y:S01]  /*7710*/  IMAD R11, R11, c[0x0][0x390], RZ ;  /* 0x0000e4000b0b7a24 */ /* 0x000fe200078e02ff */
[----:B------:R-:W-:Y:S01]  /*7720*/  STS [R189+0x2200], R82 ;  /* 0x00220052bd007388 */ /* 0x000fe20000000800 */
[----:B------:R-:W-:Y:S01]  /*7730*/  IADD3 R7, R15, R6, RZ ;  /* 0x000000060f077210 */ /* 0x000fe20007ffe0ff */
[C---:B------:R-:W-:Y:S01]  /*7740*/  IMAD R5, R2.reuse, c[0x0][0x38c], R13 ;  /* 0x0000e30002057a24 */ /* 0x040fe200078e020d */
[----:B------:R-:W-:Y:S01]  /*7750*/  MOV R6, R14 ;  /* 0x0000000e00067202 */ /* 0x000fe20000000f00 */
[----:B------:R-:W-:Y:S01]  /*7760*/  STS [R190+0x3000], R73 ;  /* 0x00300049be007388 */ /* 0x000fe20000000800 */
[----:B------:R-:W-:Y:S01]  /*7770*/  IMAD.WIDE.U32 R30, R2, c[0x0][0x388], R32 ;  /* 0x0000e200021e7a25 */ /* 0x000fe200078e0020 */
[----:B------:R-:W-:-:S02]  /*7780*/  UIMAD UR4, UR32, UR5, UR4 ;  /* 0x00000005200472a4 */ /* 0x000fc4000f8e0204 */
[----:B------:R-:W-:Y:S01]  /*7790*/  STS [R190+0x3200], R75 ;  /* 0x0032004bbe007388 */ /* 0x000fe20000000800 */
[----:B------:R-:W-:Y:S01]  /*77a0*/  IMAD R28, R2, c[0x0][0x394], R11 ;  /* 0x0000e500021c7a24 */ /* 0x000fe200078e020b */
[----:B------:R-:W-:Y:S01]  /*77b0*/  IADD3 R31, R31, R5, RZ ;  /* 0x000000051f1f7210 */ /* 0x000fe20007ffe0ff */
[----:B------:R-:W-:Y:S01]  /*77c0*/  IMAD.WIDE.U32 R26, R26, c[0x0][0x3a0], R8 ;  /* 0x0000e8001a1a7a25 */ /* 0x000fe200078e0008 */
[----:B------:R-:W-:Y:S01]  /*77d0*/  STS [R189+0x3000], R76 ;  /* 0x0030004cbd007388 */ /* 0x000fe20000000800 */
[----:B------:R-:W-:Y:S02]  /*77e0*/  UIMAD UR32, UR32, UR7, UR6 ;  /* 0x00000007202072a4 */ /* 0x000fe4000f8e0206 */
[----:B------:R-:W-:Y:S01]  /*77f0*/  IMAD.WIDE.U32 R24, R24, c[0x0][0x3a8], R6 ;  /* 0x0000ea0018187a25 */ /* 0x000fe200078e0006 */
[----:B------:R-:W-:Y:S03]  /*7800*/  STS [R189+0x3200], R78 ;  /* 0x0032004ebd007388 */ /* 0x000fe60000000800 */
[----:B------:R-:W-:Y:S01]  /*7810*/  IMAD.WIDE.U32 R32, R2, c[0x0][0x390], R32 ;  /* 0x0000e40002207a25 */ /* 0x000fe200078e0020 */
[----:B------:R-:W-:Y:S04]  /*7820*/  BAR.SYNC.DEFER_BLOCKING 0x0 ;  /* 0x0000000000007b1d */ /* 0x000fe80000010000 */
[----:B------:R-:W-:-:S02]  /*7830*/  IADD3 R29, R33, R28, RZ ;  /* 0x0000001c211d7210 */ /* 0x000fc40007ffe0ff */
[----:B------:R-:W2:Y:S01]  /*7840*/  S2R R0, SR_CTAID.Z ;  /* 0x0000000000007919 */ /* 0x000ea20000002700 */
[----:B------:R-:W-:-:S03]  /*7850*/  MOV R28, R32 ;  /* 0x00000020001c7202 */ /* 0x000fc60000000f00 */
[----:B------:R-:W4:Y:S04]  /*7860*/  LDS.128 R16, [R22+0x6000] ;  /* 0x0060000016107984 */ /* 0x000f280000000c00 */
[----:B------:R-:W3:Y:S01]  /*7870*/  LDS.128 R12, [R22+0x7000] ;  /* 0x00700000160c7984 */ /* 0x000ee20000000c00 */
[----:B--2---:R-:W-:Y:S01]  /*7880*/  SHF.R.S32.HI R21, RZ, 0x1f, R0 ;  /* 0x0000001fff157819 */ /* 0x004fe20000011400 */
[----:B------:R-:W-:Y:S02]  /*7890*/  IMAD.WIDE.U32 R28, R0, c[0x0][0x3c0], R28 ;  /* 0x0000f000001c7a25 */ /* 0x000fe400078e001c */
[----:B------:R-:W2:Y:S02]  /*78a0*/  LDS.128 R8, [R22+0x8000] ;  /* 0x0080000016087984 */ /* 0x000ea40000000c00 */
[----:B------:R-:W-:-:S02]  /*78b0*/  IMAD R23, R21, c[0x0][0x3b8], RZ ;  /* 0x0000ee0015177a24 */ /* 0x000fc400078e02ff */
[----:B------:R1:W2:Y:S01]  /*78c0*/  LDS.128 R4, [R22+0x9000] ;  /* 0x0090000016047984 */ /* 0x0002a20000000c00 */
[----:B------:R-:W-:Y:S02]  /*78d0*/  IMAD R21, R21, c[0x0][0x3c0], RZ ;  /* 0x0000f00015157a24 */ /* 0x000fe400078e02ff */
[C---:B------:R-:W-:Y:S02]  /*78e0*/  IMAD R20, R0.reuse, c[0x0][0x3bc], R23 ;  /* 0x0000ef0000147a24 */ /* 0x040fe400078e0217 */
[----:B------:R-:W-:Y:S01]  /*78f0*/  IMAD R2, R0, c[0x0][0x3c4], R21 ;  /* 0x0000f10000027a24 */ /* 0x000fe200078e0215 */
[----:B------:R-:W-:Y:S01]  /*7900*/  IADD3 R21, P0, R28, R24, RZ ;  /* 0x000000181c157210 */ /* 0x000fe20007f1e0ff */
[----:B------:R-:W-:-:S03]  /*7910*/  IMAD.WIDE.U32 R30, R0, c[0x0][0x3b8], R30 ;  /* 0x0000ee00001e7a25 */ /* 0x000fc600078e001e */
[----:B------:R-:W-:Y:S02]  /*7920*/  IADD3 R2, R29, R2, RZ ;  /* 0x000000021d027210 */ /* 0x000fe40007ffe0ff */
[----:B------:R-:W-:Y:S02]  /*7930*/  IADD3 R0, R31, R20, RZ ;  /* 0x000000141f007210 */ /* 0x000fe40007ffe0ff */
[----:B------:R-:W-:Y:S02]  /*7940*/  IADD3 R20, P1, R30, R26, RZ ;  /* 0x0000001a1e147210 */ /* 0x000fe40007f3e0ff */
[----:B------:R-:W-:Y:S02]  /*7950*/  IADD3.X R2, R2, UR32, R25, P0, !PT ;  /* 0x0000002002027c10 */ /* 0x000fe400087fe419 */
[----:B------:R-:W-:Y:S02]  /*7960*/  LEA R26, P0, R21, c[0x0][0x348], 0x1 ;  /* 0x0000d200151a7a11 */ /* 0x000fe400078008ff */
[----:B------:R-:W-:-:S02]  /*7970*/  IADD3.X R23, R0, UR4, R27, P1, !PT ;  /* 0x0000000400177c10 */ /* 0x000fc40008ffe41b */
[C---:B------:R-:W-:Y:S02]  /*7980*/  LEA R24, P1, R20.reuse, c[0x0][0x340], 0x1 ;  /* 0x0000d00014187a11 */ /* 0x040fe400078208ff */
[----:B------:R-:W-:Y:S02]  /*7990*/  MOV R0, c[0x0][0x3a0] ;  /* 0x0000e80000007a02 */ /* 0x000fe40000000f00 */
[----:B------:R-:W-:Y:S02]  /*79a0*/  LEA.HI.X R27, R21, c[0x0][0x34c], R2, 0x1, P0 ;  /* 0x0000d300151b7a11 */ /* 0x000fe400000f0c02 */
[----:B------:R-:W-:Y:S02]  /*79b0*/  MOV R21, c[0x0][0x3a8] ;  /* 0x0000ea0000157a02 */ /* 0x000fe40000000f00 */
[----:B------:R-:W-:Y:S02]  /*79c0*/  LEA.HI.X R25, R20, c[0x0][0x344], R23, 0x1, P1 ;  /* 0x0000d10014197a11 */ /* 0x000fe400008f0c17 */
[----:B------:R-:W-:-:S02]  /*79d0*/  MOV R23, c[0x0][0x3a4] ;  /* 0x0000e90000177a02 */ /* 0x000fc40000000f00 */
[C---:B-1----:R-:W-:Y:S01]  /*79e0*/  LEA R22, P1, R0.reuse, R24, 0x7 ;  /* 0x0000001800167211 */ /* 0x042fe200078238ff */
[----:B----4-:R1:W-:Y:S01]  /*79f0*/  STG.E.128 [R24.64], R16 ;  /* 0x0000001018007986 */ /* 0x0103e2000c101d3a */
[----:B------:R-:W-:Y:S02]  /*7a00*/  MOV R2, c[0x0][0x3ac] ;  /* 0x0000eb0000027a02 */ /* 0x000fe40000000f00 */
[C---:B------:R-:W-:Y:S02]  /*7a10*/  LEA R20, P0, R21.reuse, R26, 0x7 ;  /* 0x0000001a15147211 */ /* 0x040fe400078038ff */
[----:B------:R-:W-:Y:S02]  /*7a20*/  LEA.HI.X R23, R0, R25, R23, 0x7, P1 ;  /* 0x0000001900177211 */ /* 0x000fe400008f3c17 */
[----:B------:R-:W-:-:S03]  /*7a30*/  LEA.HI.X R21, R21, R27, R2, 0x7, P0 ;  /* 0x0000001b15157211 */ /* 0x000fc600000f3c02 */
[----:B---3--:R1:W-:Y:S04]  /*7a40*/  STG.E.128 [R22.64], R12 ;  /* 0x0000000c16007986 */ /* 0x0083e8000c101d3a */
[----:B--2---:R1:W-:Y:S04]  /*7a50*/  STG.E.128 [R26.64], R8 ;  /* 0x000000081a007986 */ /* 0x0043e8000c101d3a */
[----:B------:R1:W-:Y:S02]  /*7a60*/  STG.E.128 [R20.64], R4 ;  /* 0x0000000414007986 */ /* 0x0003e4000c101d3a */
.L_x_514:
        /* <DEDUP_REMOVED lines=11> */
.L_x_521:
[----:B------:R-:W-:Y:S05]  /*7b20*/  EXIT ;  /* 0x000000000000794d */ /* 0x000fea0003800000 */
.L_x_523:
        /* <DEDUP_REMOVED lines=13> */
.L_x_1338:


//--------------------- .text._ZN5flash44flash_bwd_dq_dk_dv_loop_seqk_parallel_kernelI23Flash_bwd_kernel_traitsILi32ELi128ELi128ELi8ELi4ELi4ELi4ELb1ELb0EN7cutlass10bfloat16_tE19Flash_kernel_traitsILi32ELi128ELi128ELi8ES3_EELb0ELb0ELb0ELb0ELb1ELb1ELb1EEEvNS_16Flash_bwd_paramsE --------------------------
	.section	.text._ZN5flash44flash_bwd_dq_dk_dv_loop_seqk_parallel_kernelI23Flash_bwd_kernel_traitsILi32ELi128ELi128ELi8ELi4ELi4ELi4ELb1ELb0EN7cutlass10bfloat16_tE19Flash_kernel_traitsILi32ELi128ELi128ELi8ES3_EELb0ELb0ELb0ELb0ELb1ELb1ELb1EEEvNS_16Flash_bwd_paramsE,"ax",@progbits
	.sectioninfo	@"SHI_REGISTERS=255"
	.align	128
        .global         _ZN5flash44flash_bwd_dq_dk_dv_loop_seqk_parallel_kernelI23Flash_bwd_kernel_traitsILi32ELi128ELi128ELi8ELi4ELi4ELi4ELb1ELb0EN7cutlass10bfloat16_tE19Flash_kernel_traitsILi32ELi128ELi128ELi8ES3_EELb0ELb0ELb0ELb0ELb1ELb1ELb1EEEvNS_16Flash_bwd_paramsE
        .type           _ZN5flash44flash_bwd_dq_dk_dv_loop_seqk_parallel_kernelI23Flash_bwd_kernel_traitsILi32ELi128ELi128ELi8ELi4ELi4ELi4ELb1ELb0EN7cutlass10bfloat16_tE19Flash_kernel_traitsILi32ELi128ELi128ELi8ES3_EELb0ELb0ELb0ELb0ELb1ELb1ELb1EEEvNS_16Flash_bwd_paramsE,@function
        .size           _ZN5flash44flash_bwd_dq_dk_dv_loop_seqk_parallel_kernelI23Flash_bwd_kernel_traitsILi32ELi128ELi128ELi8ELi4ELi4ELi4ELb1ELb0EN7cutlass10bfloat16_tE19Flash_kernel_traitsILi32ELi128ELi128ELi8ES3_EELb0ELb0ELb0ELb0ELb1ELb1ELb1EEEvNS_16Flash_bwd_paramsE,(.L_x_1339 - _ZN5flash44flash_bwd_dq_dk_dv_loop_seqk_parallel_kernelI23Flash_bwd_kernel_traitsILi32ELi128ELi128ELi8ELi4ELi4ELi4ELb1ELb0EN7cutlass10bfloat16_tE19Flash_kernel_traitsILi32ELi128ELi128ELi8ES3_EELb0ELb0ELb0ELb0ELb1ELb1ELb1EEEvNS_16Flash_bwd_paramsE)
        .other          _ZN5flash44flash_bwd_dq_dk_dv_loop_seqk_parallel_kernelI23Flash_bwd_kernel_traitsILi32ELi128ELi128ELi8ELi4ELi4ELi4ELb1ELb0EN7cutlass10bfloat16_tE19Flash_kernel_traitsILi32ELi128ELi128ELi8ES3_EELb0ELb0ELb0ELb0ELb1ELb1ELb1EEEvNS_16Flash_bwd_paramsE,@"STO_CUDA_ENTRY STV_DEFAULT"
_ZN5flash44flash_bwd_dq_dk_dv_loop_seqk_parallel_kernelI23Flash_bwd_kernel_traitsILi32ELi128ELi128ELi8ELi4ELi4ELi4ELb1ELb0EN7cutlass10bfloat16_tE19Flash_kernel_traitsILi32ELi128ELi128ELi8ES3_EELb0ELb0ELb0ELb0ELb1ELb1ELb1EEEvNS_16Flash_bwd_paramsE:
.text._ZN5flash44flash_bwd_dq_dk_dv_loop_seqk_parallel_kernelI23Flash_bwd_kernel_traitsILi32ELi128ELi128ELi8ELi4ELi4ELi4ELb1ELb0EN7cutlass10bfloat16_tE19Flash_kernel_traitsILi32ELi128ELi128ELi8ES3_EELb0ELb0ELb0ELb0ELb1ELb1ELb1EEEvNS_16Flash_bwd_paramsE:
        /* <DEDUP_REMOVED lines=12> */
[----:B------:R-:W-:Y:S01]  /*00c0*/  IMAD.MOV.U32 R215, RZ, RZ, -0x10 ;  /* 0xfffffff0ffd77424 */ /* 0x000fe200078e00ff */
[----:B------:R-:W-:Y:S01]  /*00d0*/  ULDC UR46, c[0x0][0x22c] ;  /* 0x00008b00002e7ab9 */ /* 0x000fe20000000800 */
[----:B------:R-:W-:Y:S01]  /*00e0*/  IMAD.MOV.U32 R157, RZ, RZ, 0x20 ;  /* 0x00000020ff9d7424 */ /* 0x000fe200078e00ff */
        /* <DEDUP_REMOVED lines=20> */
[----:B------:R-:W-:Y:S01]  /*0230*/  LOP3.LUT R7, R2, 0xfffffffc, RZ, 0xc0, !PT ;  /* 0xfffffffc02077812 */ /* 0x000fe200078ec0ff */
[----:B------:R-:W-:Y:S01]  /*0240*/  USHF.L.U32 UR26, UR51, 0x3, URZ ;  /* 0x00000003331a7899 */ /* 0x000fe2000800063f */
[----:B------:R-:W-:Y:S01]  /*0250*/  LOP3.LUT R5, R0, 0xffffffe0, RZ, 0xc0, !PT ;  /* 0xffffffe000057812 */ /* 0x000fe200078ec0ff */
[----:B------:R-:W-:Y:S01]  /*0260*/  USHF.L.U32 UR25, UR51, 0x4, URZ ;  /* 0x0000000433197899 */ /* 0x000fe2000800063f */
[CC--:B------:R-:W-:Y:S01]  /*0270*/  LEA.HI R4, R3.reuse, R8.reuse, RZ, 0x4 ;  /* 0x0000000803047211 */ /* 0x0c0fe200078f20ff */
[C---:B------:R-:W-:Y:S01]  /*0280*/  IMAD.IADD R17, R8.reuse, 0x1, -R7 ;  /* 0x0000000108117824 */ /* 0x040fe200078e0a07 */
[----:B------:R-:W-:Y:S01]  /*0290*/  LEA.HI R15, R3, R8, RZ, 0x7 ;  /* 0x00000008030f7211 */ /* 0x000fe200078f38ff */
[----:B------:R-:W-:Y:S01]  /*02a0*/  IMAD.IADD R11, R8, 0x1, -R5 ;  /* 0x00000001080b7824 */ /* 0x000fe200078e0a05 */
[----:B------:R-:W-:Y:S01]  /*02b0*/  LOP3.LUT R3, R150, 0xfffffff8, RZ, 0xc0, !PT ;  /* 0xfffffff896037812 */ /* 0x000fe200078ec0ff */
[----:B------:R-:W-:Y:S01]  /*02c0*/  UIMAD UR24, UR51, 0x18, URZ ;  /* 0x00000018331878a4 */ /* 0x000fe2000f8e023f */
[----:B------:R-:W-:Y:S01]  /*02d0*/  SHF.R.S32.HI R9, RZ, 0x3, R150 ;  /* 0x00000003ff097819 */ /* 0x000fe20000011496 */
[----:B------:R-:W-:Y:S01]  /*02e0*/  USHF.L.U32 UR23, UR51, 0x5, URZ ;  /* 0x0000000533177899 */ /* 0x000fe2000800063f */
[----:B------:R-:W-:Y:S01]  /*02f0*/  LOP3.LUT R6, R4, 0xfffffff0, RZ, 0xc0, !PT ;  /* 0xfffffff004067812 */ /* 0x000fe200078ec0ff */
[C---:B------:R-:W-:Y:S01]  /*0300*/  IMAD.IADD R13, R8.reuse, 0x1, -R3 ;  /* 0x00000001080d7824 */ /* 0x040fe200078e0a03 */
[--C-:B------:R-:W-:Y:S01]  /*0310*/  SHF.R.S32.HI R7, RZ, 0x5, R0.reuse ;  /* 0x00000005ff077819 */ /* 0x100fe20000011400 */
[----:B------:R-:W-:Y:S01]  /*0320*/  IMAD.SHL.U32 R9, R9, 0x40, RZ ;  /* 0x0000004009097824 */ /* 0x000fe200078e00ff */
[----:B------:R-:W-:Y:S01]  /*0330*/  SHF.R.S32.HI R5, RZ, 0x1f, R0 ;  /* 0x0000001fff057819 */ /* 0x000fe20000011400 */
[----:B------:R-:W-:Y:S01]  /*0340*/  IMAD.IADD R6, R8, 0x1, -R6 ;  /* 0x0000000108067824 */ /* 0x000fe200078e0a06 */
[--C-:B------:R-:W-:Y:S01]  /*0350*/  SHF.R.S32.HI R0, RZ, 0x2, R2.reuse ;  /* 0x00000002ff007819 */ /* 0x100fe20000011402 */
[----:B------:R-:W-:Y:S01]  /*0360*/  UIMAD UR22, UR51, 0x28, URZ ;  /* 0x00000028331678a4 */ /* 0x000fe2000f8e023f */
[----:B------:R-:W-:Y:S01]  /*0370*/  SHF.R.S32.HI R3, RZ, 0x1f, R2 ;  /* 0x0000001fff037819 */ /* 0x000fe20000011402 */
[----:B------:R-:W-:Y:S01]  /*0380*/  UIMAD UR21, UR51, 0x30, URZ ;  /* 0x00000030331578a4 */ /* 0x000fe2000f8e023f */
[----:B------:R-:W-:Y:S01]  /*0390*/  SHF.R.S32.HI R10, RZ, 0x4, R4 ;  /* 0x00000004ff0a7819 */ /* 0x000fe20000011404 */
[----:B------:R-:W-:Y:S01]  /*03a0*/  UIMAD UR20, UR51, 0x38, URZ ;  /* 0x00000038331478a4 */ /* 0x000fe2000f8e023f */
[-C--:B------:R-:W-:Y:S01]  /*03b0*/  LEA.HI R8, R2, R0.reuse, RZ, 0x1 ;  /* 0x0000000002087211 */ /* 0x080fe200078f08ff */
[----:B------:R-:W-:Y:S01]  /*03c0*/  USHF.L.U32 UR19, UR51, 0x6, URZ ;  /* 0x0000000633137899 */ /* 0x000fe2000800063f */
[----:B------:R-:W-:Y:S01]  /*03d0*/  LEA.HI R3, R3, R0, RZ, 0x3 ;  /* 0x0000000003037211 */ /* 0x000fe200078f18ff */
[----:B------:R-:W-:Y:S01]  /*03e0*/  UIMAD UR18, UR51, 0x48, URZ ;  /* 0x00000048331278a4 */ /* 0x000fe2000f8e023f */
[----:B------:R-:W-:Y:S01]  /*03f0*/  LEA.HI R12, R5, R7, RZ, 0x2 ;  /* 0x00000007050c7211 */ /* 0x000fe200078f10ff */
[----:B------:R-:W-:Y:S01]  /*0400*/  IMAD.SHL.U32 R5, R17, 0x8, RZ ;  /* 0x0000000811057824 */ /* 0x000fe200078e00ff */
[----:B------:R-:W-:Y:S01]  /*0410*/  LOP3.LUT R2, R9, 0xc0, RZ, 0xc0, !PT ;  /* 0x000000c009027812 */ /* 0x000fe200078ec0ff */
[----:B------:R-:W-:Y:S01]  /*0420*/  UIMAD UR17, UR51, 0x50, URZ ;  /* 0x00000050331178a4 */ /* 0x000fe2000f8e023f */
[----:B------:R-:W-:Y:S01]  /*0430*/  LEA.HI R9, R4, R10, RZ, 0x1 ;  /* 0x0000000a04097211 */ /* 0x000fe200078f08ff */
[----:B------:R-:W-:Y:S01]  /*0440*/  UIMAD UR16, UR51, 0x58, URZ ;  /* 0x00000058331078a4 */ /* 0x000fe2000f8e023f */
[----:B------:R-:W-:Y:S01]  /*0450*/  LOP3.LUT R4, R8, 0x7fffffe, RZ, 0xc0, !PT ;  /* 0x07fffffe08047812 */ /* 0x000fe200078ec0ff */
[----:B------:R-:W-:Y:S01]  /*0460*/  UIMAD UR15, UR51, 0x60, URZ ;  /* 0x00000060330f78a4 */ /* 0x000fe2000f8e023f */
[----:B------:R-:W-:Y:S01]  /*0470*/  LOP3.LUT R3, R3, 0xfffffff8, RZ, 0xc0, !PT ;  /* 0xfffffff803037812 */ /* 0x000fe200078ec0ff */
[----:B------:R-:W-:Y:S01]  /*0480*/  UIMAD UR14, UR51, 0x68, URZ ;  /* 0x00000068330e78a4 */ /* 0x000fe2000f8e023f */
[----:B------:R-:W-:Y:S01]  /*0490*/  LOP3.LUT R8, R2, 0x18, R5, 0xf8, !PT ;  /* 0x0000001802087812 */ /* 0x000fe200078ef805 */
[C---:B------:R-:W-:Y:S01]  /*04a0*/  IMAD.IADD R5, R0.reuse, 0x1, -R4 ;  /* 0x0000000100057824 */ /* 0x040fe200078e0a04 */
[----:B------:R-:W-:Y:S01]  /*04b0*/  SHF.R.U32.HI R2, RZ, 0x3, R2 ;  /* 0x00000003ff027819 */ /* 0x000fe20000011602 */
[----:B------:R-:W-:Y:S01]  /*04c0*/  IMAD.IADD R4, R0, 0x1, -R3 ;  /* 0x0000000100047824 */ /* 0x000fe200078e0a03 */
[----:B------:R-:W-:Y:S01]  /*04d0*/  LOP3.LUT R0, R12, 0xfffffffc, RZ, 0xc0, !PT ;  /* 0xfffffffc0c007812 */ /* 0x000fe200078ec0ff */
[----:B------:R-:W-:Y:S01]  /*04e0*/  UIMAD UR13, UR51, 0x70, URZ ;  /* 0x00000070330d78a4 */ /* 0x000fe2000f8e023f */
[----:B------:R-:W-:Y:S01]  /*04f0*/  LOP3.LUT R3, R8, R2, RZ, 0x3c, !PT ;  /* 0x0000000208037212 */ /* 0x000fe200078e3cff */
[----:B------:R-:W-:Y:S01]  /*0500*/  UIMAD UR12, UR51, 0x78, URZ ;  /* 0x00000078330c78a4 */ /* 0x000fe2000f8e023f */
[----:B------:R-:W-:Y:S01]  /*0510*/  LOP3.LUT R2, R9, 0xfffffffe, RZ, 0xc0, !PT ;  /* 0xfffffffe09027812 */ /* 0x000fe200078ec0ff */
[C---:B------:R-:W-:Y:S01]  /*0520*/  IMAD.IADD R162, R7.reuse, 0x1, -R0 ;  /* 0x0000000107a27824 */ /* 0x040fe200078e0a00 */
[----:B------:R-:W-:Y:S01]  /*0530*/  SHF.R.S32.HI R9, RZ, 0x1f, R11 ;  /* 0x0000001fff097819 */ /* 0x000fe2000001140b */
[----:B------:R-:W-:Y:S01]  /*0540*/  IMAD R0, R7, 0x8, R5 ;  /* 0x0000000807007824 */ /* 0x000fe200078e0205 */
[----:B------:R-:W-:Y:S01]  /*0550*/  LEA.HI R8, R13, R13, RZ, 0x1 ;  /* 0x0000000d0d087211 */ /* 0x000fe200078f08ff */
[----:B------:R-:W-:Y:S01]  /*0560*/  IMAD.IADD R14, R10, 0x1, -R2 ;  /* 0x000000010a0e7824 */ /* 0x000fe200078e0a02 */
[----:B------:R-:W-:Y:S01]  /*0570*/  LEA.HI R19, R9, R11, RZ, 0x2 ;  /* 0x0000000b09137211 */ /* 0x000fe200078f10ff */
[----:B------:R-:W-:Y:S01]  /*0580*/  IMAD.U32 R2, R0, 0x20, R3 ;  /* 0x0000002000027824 */ /* 0x000fe200078e0003 */
[----:B------:R-:W-:Y:S01]  /*0590*/  LOP3.LUT R0, R8, 0x3fffffe, RZ, 0xc0, !PT ;  /* 0x03fffffe08007812 */ /* 0x000fe200078ec0ff */
[----:B------:R-:W-:Y:S01]  /*05a0*/  IMAD.SHL.U32 R7, R17, 0x2, RZ ;  /* 0x0000000211077824 */ /* 0x000fe200078e00ff */
[----:B------:R-:W-:Y:S01]  /*05b0*/  SHF.R.S32.HI R11, RZ, 0x7, R15 ;  /* 0x00000007ff0b7819 */ /* 0x000fe2000001140f */
[----:B------:R-:W-:Y:S01]  /*05c0*/  USHF.R.S32.HI UR55, URZ, 0x1f, UR53 ;  /* 0x0000001f3f377899 */ /* 0x000fe20008011435 */
[----:B------:R-:W-:Y:S01]  /*05d0*/  SHF.R.S32.HI R9, RZ, 0x1f, R6 ;  /* 0x0000001fff097819 */ /* 0x000fe20000011406 */
[----:B------:R1:W-:Y:S01]  /*05e0*/  STL [R1+0x14], R2 ;  /* 0x0000140201007387 */ /* 0x0003e20000100800 */
[----:B------:R-:W-:Y:S01]  /*05f0*/  IMAD.IADD R3, R13, 0x1, -R0 ;  /* 0x000000010d037824 */ /* 0x000fe200078e0a00 */
[-C--:B------:R-:W-:Y:S01]  /*0600*/  LEA.HI R0, R6, R6.reuse, RZ, 0x1 ;  /* 0x0000000606007211 */ /* 0x080fe200078f08ff */
[----:B------:R-:W-:Y:S01]  /*0610*/  IMAD R221, R11, 0x2000, R7 ;  /* 0x000020000bdd7824 */ /* 0x000fe200078e0207 */
[----:B------:R-:W-:Y:S01]  /*0620*/  LEA.HI R9, R9, R6, RZ, 0x3 ;  /* 0x0000000609097211 */ /* 0x000fe200078f18ff */
[----:B------:R-:W-:Y:S01]  /*0630*/  ULDC.64 UR60, c[0x0][0x118] ;  /* 0x00004600003c7ab9 */ /* 0x000fe20000000a00 */
[----:B------:R-:W-:-:S02]  /*0640*/  SHF.R.S32.HI R5, RZ, 0x1, R0 ;  /* 0x00000001ff057819 */ /* 0x000fc40000011400 */
[C---:B------:R-:W-:Y:S02]  /*0650*/  LEA.HI R10, R4.reuse, R4, RZ, 0x1 ;  /* 0x00000004040a7211 */ /* 0x040fe400078f08ff */
[C---:B------:R-:W-:Y:S02]  /*0660*/  LOP3.LUT P5, RZ, R4.reuse, 0x2, RZ, 0xc0, !PT ;  /* 0x0000000204ff7812 */ /* 0x040fe400078ac0ff */
[----:B------:R-:W-:Y:S02]  /*0670*/  LOP3.LUT P4, RZ, R4, 0x4, RZ, 0xc0, !PT ;  /* 0x0000000404ff7812 */ /* 0x000fe4000788c0ff */
[----:B------:R-:W-:Y:S01]  /*0680*/  SEL R216, R157, 0xffffffe0, !P5 ;  /* 0xffffffe09dd87807 */ /* 0x000fe20006800000 */
[----:B-1----:R-:W-:-:S04]  /*0690*/  IMAD R2, R11, 0x8, R14 ;  /* 0x000000080b027824 */ /* 0x002fc800078e020e */
[----:B------:R-:W-:Y:S01]  /*06a0*/  IMAD R20, R2, 0x8, R3 ;  /* 0x0000000802147824 */ /* 0x000fe200078e0203 */
[----:B------:R-:W-:Y:S02]  /*06b0*/  LOP3.LUT R3, R0, 0x7fffffe, RZ, 0xc0, !PT ;  /* 0x07fffffe00037812 */ /* 0x000fe400078ec0ff */
[----:B------:R-:W-:Y:S02]  /*06c0*/  LOP3.LUT R2, R9, 0xfffffff8, RZ, 0xc0, !PT ;  /* 0xfffffff809027812 */ /* 0x000fe400078ec0ff */
[----:B------:R-:W-:Y:S01]  /*06d0*/  SHF.R.S32.HI R0, RZ, 0x1f, R0 ;  /* 0x0000001fff007819 */ /* 0x000fe20000011400 */
[C---:B------:R-:W-:Y:S02]  /*06e0*/  IMAD.IADD R15, R6.reuse, 0x1, -R3 ;  /* 0x00000001060f7824 */ /* 0x040fe400078e0a03 */
[----:B------:R-:W-:Y:S01]  /*06f0*/  IMAD.IADD R18, R6, 0x1, -R2 ;  /* 0x0000000106127824 */ /* 0x000fe200078e0a02 */
[----:B------:R-:W-:Y:S02]  /*0700*/  LEA.HI R0, R0, R5, RZ, 0x2 ;  /* 0x0000000500007211 */ /* 0x000fe400078f10ff */
[----:B------:R-:W-:-:S02]  /*0710*/  LOP3.LUT R2, R4, 0x1, RZ, 0xc0, !PT ;  /* 0x0000000104027812 */ /* 0x000fc400078ec0ff */
[----:B------:R-:W-:Y:S02]  /*0720*/  LOP3.LUT R0, R0, 0xfffffffc, RZ, 0xc0, !PT ;  /* 0xfffffffc00007812 */ /* 0x000fe400078ec0ff */
[----:B------:R-:W-:Y:S01]  /*0730*/  ISETP.NE.U32.AND P6, PT, R2, 0x1, PT ;  /* 0x000000010200780c */ /* 0x000fe20003fc5070 */
[----:B------:R-:W-:Y:S02]  /*0740*/  IMAD.SHL.U32 R2, R13, 0x40, RZ ;  /* 0x000000400d027824 */ /* 0x000fe400078e00ff */
[----:B------:R-:W-:Y:S01]  /*0750*/  IMAD.IADD R16, R5, 0x1, -R0 ;  /* 0x0000000105107824 */ /* 0x000fe200078e0a00 */
[----:B------:R-:W-:Y:S02]  /*0760*/  SHF.R.S32.HI R0, RZ, 0x1, R8 ;  /* 0x00000001ff007819 */ /* 0x000fe40000011408 */
[----:B------:R-:W-:Y:S02]  /*0770*/  LOP3.LUT R8, R2, 0x1c0, RZ, 0xc0, !PT ;  /* 0x000001c002087812 */ /* 0x000fe400078ec0ff */
[----:B------:R-:W-:Y:S01]  /*0780*/  LOP3.LUT R2, R10, 0x3fffffe, RZ, 0xc0, !PT ;  /* 0x03fffffe0a027812 */ /* 0x000fe200078ec0ff */
[C---:B------:R-:W-:Y:S01]  /*0790*/  IMAD.SHL.U32 R6, R0.reuse, 0x40, RZ ;  /* 0x0000004000067824 */ /* 0x040fe200078e00ff */
[----:B------:R-:W-:Y:S01]  /*07a0*/  LOP3.LUT P0, RZ, R0, 0x2, RZ, 0xc0, !PT ;  /* 0x0000000200ff7812 */ /* 0x000fe2000780c0ff */
[----:B------:R-:W-:Y:S01]  /*07b0*/  IMAD.SHL.U32 R0, R162, 0x10, RZ ;  /* 0x00000010a2007824 */ /* 0x000fe200078e00ff */
[----:B------:R-:W-:Y:S01]  /*07c0*/  SHF.R.S32.HI R5, RZ, 0x3, R9 ;  /* 0x00000003ff057819 */ /* 0x000fe20000011409 */
[C---:B------:R-:W-:Y:S01]  /*07d0*/  IMAD.IADD R12, R4.reuse, 0x1, -R2 ;  /* 0x00000001040c7824 */ /* 0x040fe200078e0a02 */
[----:B------:R-:W-:Y:S01]  /*07e0*/  SEL R215, R215, 0x10, !P6 ;  /* 0x00000010d7d77807 */ /* 0x000fe20007000000 */
        /* <DEDUP_REMOVED lines=9> */
[----:B------:R-:W-:-:S02]  /*0880*/  LEA.HI R2, R2, R2, RZ, 0x1d ;  /* 0x0000000202027211 */ /* 0x000fc400078fe8ff */
[--C-:B------:R-:W-:Y:S02]  /*0890*/  LOP3.LUT R3, R3, 0x8, R150.reuse, 0xf8, !PT ;  /* 0x0000000803037812 */ /* 0x100fe400078ef896 */
[----:B------:R-:W-:Y:S02]  /*08a0*/  LOP3.LUT R150, R0, 0x8, R150, 0xf8, !PT ;  /* 0x0000000800967812 */ /* 0x000fe400078ef896 */
[----:B------:R-:W-:Y:S01]  /*08b0*/  IADD3 R221, R2, R221, R4 ;  /* 0x000000dd02dd7210 */ /* 0x000fe20007ffe004 */
[----:B------:R-:W-:Y:S01]  /*08c0*/  IMAD.SHL.U32 R4, R14, 0x10, RZ ;  /* 0x000000100e047824 */ /* 0x000fe200078e00ff */
[----:B------:R-:W-:Y:S02]  /*08d0*/  SHF.R.U32.HI R0, RZ, 0x3, R0 ;  /* 0x00000003ff007819 */ /* 0x000fe40000011600 */
[----:B------:R-:W-:Y:S01]  /*08e0*/  SHF.R.U32.HI R2, RZ, 0x3, R8 ;  /* 0x00000003ff027819 */ /* 0x000fe20000011608 */
[----:B------:R-:W-:Y:S01]  /*08f0*/  IMAD.SHL.U32 R221, R221, 0x2, RZ ;  /* 0x00000002dddd7824 */ /* 0x000fe200078e00ff */
[----:B------:R-:W-:Y:S01]  /*0900*/  LOP3.LUT R150, R150, R0, RZ, 0x3c, !PT ;  /* 0x0000000096967212 */ /* 0x000fe200078e3cff */
[----:B------:R-:W-:Y:S01]  /*0910*/  IMAD R0, R162, 0x200, R7 ;  /* 0x00000200a2007824 */ /* 0x000fe200078e0207 */
[----:B------:R-:W-:Y:S01]  /*0920*/  LOP3.LUT R5, R3, R2, RZ, 0x3c, !PT ;  /* 0x0000000203057212 */ /* 0x000fe200078e3cff */
[----:B------:R-:W-:Y:S01]  /*0930*/  IMAD.IADD R219, R221, 0x1, R215 ;  /* 0x00000001dddb7824 */ /* 0x000fe200078e02d7 */
[----:B------:R-:W-:Y:S01]  /*0940*/  IADD3 R2, R19, -0x80, RZ ;  /* 0xffffff8013027810 */ /* 0x000fe20007ffe0ff */
[----:B------:R-:W-:Y:S01]  /*0950*/  IMAD R12, R12, 0x20, R0 ;  /* 0x000000200c0c7824 */ /* 0x000fe200078e0200 */
[----:B------:R-:W-:Y:S01]  /*0960*/  SHF.R.S32.HI R0, RZ, 0x1, R10 ;  /* 0x00000001ff007819 */ /* 0x000fe2000001140a */
[----:B------:R-:W-:Y:S01]  /*0970*/  IMAD.U32 R150, R20, 0x20, R150 ;  /* 0x0000002014967824 */ /* 0x000fe200078e0096 */
[----:B------:R-:W-:Y:S01]  /*0980*/  SHF.R.S32.HI R3, RZ, 0x1f, R2 ;  /* 0x0000001fff037819 */ /* 0x000fe20000011402 */
[--C-:B------:R-:W-:Y:S01]  /*0990*/  IMAD.IADD R220, R221, 0x1, R216.reuse ;  /* 0x00000001dddc7824 */ /* 0x100fe200078e02d8 */
[C---:B------:R-:W-:Y:S01]  /*09a0*/  LOP3.LUT P3, RZ, R0.reuse, 0x2, RZ, 0xc0, !PT ;  /* 0x0000000200ff7812 */ /* 0x040fe2000786c0ff */
[----:B------:R-:W-:Y:S01]  /*09b0*/  IMAD.SHL.U32 R0, R0, 0x40, RZ ;  /* 0x0000004000007824 */ /* 0x000fe200078e00ff */
[----:B------:R-:W-:Y:S01]  /*09c0*/  SHF.L.U64.HI R2, R2, 0x2, R3 ;  /* 0x0000000202027819 */ /* 0x000fe20000010203 */
[----:B------:R-:W-:Y:S01]  /*09d0*/  IMAD.IADD R218, R219, 0x1, R216 ;  /* 0x00000001dbda7824 */ /* 0x000fe200078e02d8 */
[----:B------:R-:W-:-:S02]  /*09e0*/  R2P PR, R18, 0x6 ;  /* 0x0000000612007804 */ /* 0x000fc40000000000 */
[----:B------:R-:W-:Y:S01]  /*09f0*/  LOP3.LUT R0, R0, 0xc0, RZ, 0xc0, !PT ;  /* 0x000000c000007812 */ /* 0x000fe200078ec0ff */
[----:B------:R1:W-:Y:S01]  /*0a00*/  STL [R1+0x24], R2 ;  /* 0x0000240201007387 */ /* 0x0003e20000100800 */
[C---:B------:R-:W-:Y:S02]  /*0a10*/  IADD3 R214, R221.reuse, 0x40, RZ ;  /* 0x00000040ddd67810 */ /* 0x040fe40007ffe0ff */
[----:B------:R-:W-:Y:S02]  /*0a20*/  SHF.R.U32.HI R3, RZ, 0x3, R0 ;  /* 0x00000003ff037819 */ /* 0x000fe40000011600 */
[----:B------:R-:W-:Y:S02]  /*0a30*/  @P4 IADD3 R214, R221, -0x40, RZ ;  /* 0xffffffc0ddd64810 */ /* 0x000fe40007ffe0ff */
[----:B------:R-:W-:Y:S02]  /*0a40*/  SEL R149, R157, 0xffffffe0, !P0 ;  /* 0xffffffe09d957807 */ /* 0x000fe40004000000 */
[----:B------:R-:W-:Y:S01]  /*0a50*/  SEL R152, R152, 0xffffffc0, !P2 ;  /* 0xffffffc098987807 */ /* 0x000fe20005000000 */
[----:B------:R-:W-:Y:S01]  /*0a60*/  IMAD.IADD R215, R215, 0x1, R214 ;  /* 0x00000001d7d77824 */ /* 0x000fe200078e02d6 */
[----:B------:R-:W-:Y:S01]  /*0a70*/  LOP3.LUT P0, RZ, R16, 0x2, RZ, 0xc0, !PT ;  /* 0x0000000210ff7812 */ /* 0x000fe2000780c0ff */
[----:B------:R-:W-:-:S02]  /*0a80*/  IMAD R149, R150, 0x2, R149 ;  /* 0x0000000296957824 */ /* 0x000fc400078e0295 */
[----:B------:R-:W-:Y:S01]  /*0a90*/  IMAD.IADD R217, R216, 0x1, R214 ;  /* 0x00000001d8d97824 */ /* 0x000fe200078e02d6 */
[----:B------:R-:W-:Y:S01]  /*0aa0*/  SEL R157, R157, 0xffffffe0, !P0 ;  /* 0xffffffe09d9d7807 */ /* 0x000fe20004000000 */
[----:B------:R-:W-:Y:S02]  /*0ab0*/  IMAD.SHL.U32 R150, R150, 0x2, RZ ;  /* 0x0000000296967824 */ /* 0x000fe400078e00ff */
[----:B------:R-:W-:Y:S02]  /*0ac0*/  IMAD.IADD R216, R216, 0x1, R215 ;  /* 0x00000001d8d87824 */ /* 0x000fe400078e02d7 */
[----:B-1----:R-:W-:-:S05]  /*0ad0*/  IMAD.SHL.U32 R2, R11, 0x8, RZ ;  /* 0x000000080b027824 */ /* 0x002fca00078e00ff */
[----:B------:R-:W-:-:S04]  /*0ae0*/  LOP3.LUT R2, R2, 0x8, RZ, 0xc0, !PT ;  /* 0x0000000802027812 */ /* 0x000fc800078ec0ff */
[----:B------:R-:W-:Y:S01]  /*0af0*/  LOP3.LUT R8, R3, R0, R2, 0x1e, !PT ;  /* 0x0000000003087212 */ /* 0x000fe200078e1e02 */
[----:B------:R-:W-:Y:S01]  /*0b00*/  IMAD.SHL.U32 R0, R18, 0x40, RZ ;  /* 0x0000004012007824 */ /* 0x000fe200078e00ff */
[----:B------:R-:W-:Y:S01]  /*0b10*/  LOP3.LUT R7, R2, 0x10, R4, 0xf8, !PT ;  /* 0x0000001002077812 */ /* 0x000fe200078ef804 */
        /* <DEDUP_REMOVED lines=18> */
[----:B------:R1:W-:Y:S01]  /*0c40*/  STL [R1+0x28], R9 ;  /* 0x0000280901007387 */ /* 0x0003e20000100800 */
[----:B------:R-:W-:Y:S01]  /*0c50*/  @P3 IADD3 R0, R9, -0x20, RZ ;  /* 0xffffffe009003810 */ /* 0x000fe20007ffe0ff */
[----:B------:R-:W-:Y:S01]  /*0c60*/  IMAD.IADD R162, R162, 0x1, R5 ;  /* 0x00000001a2a27824 */ /* 0x000fe200078e0205 */
[----:B------:R-:W-:Y:S01]  /*0c70*/  LEA R151, R151, 0x8000, 0x1 ;  /* 0x0000800097977811 */ /* 0x000fe200078e08ff */
[----:B------:R-:W-:Y:S02]  /*0c80*/  IMAD.SHL.U32 R2, R3, 0x2, RZ ;  /* 0x0000000203027824 */ /* 0x000fe400078e00ff */
[----:B------:R1:W-:Y:S01]  /*0c90*/  STL [R1+0x2c], R0 ;  /* 0x00002c0001007387 */ /* 0x0003e20000100800 */
[C---:B------:R-:W-:Y:S01]  /*0ca0*/  IADD3 R158, R151.reuse, 0x20, RZ ;  /* 0x00000020979e7810 */ /* 0x040fe20007ffe0ff */
[C---:B------:R-:W-:Y:S01]  /*0cb0*/  IMAD.IADD R153, R151.reuse, 0x1, R152 ;  /* 0x0000000197997824 */ /* 0x040fe200078e0298 */
[----:B------:R-:W-:-:S04]  /*0cc0*/  @P1 IADD3 R158, R151, -0x20, RZ ;  /* 0xffffffe0979e1810 */ /* 0x000fc80007ffe0ff */
[----:B------:R-:W-:Y:S01]  /*0cd0*/  IADD3 R161, R158, 0x2000, RZ ;  /* 0x000020009ea17810 */ /* 0x000fe20007ffe0ff */
[----:B------:R-:W-:Y:S01]  /*0ce0*/  IMAD.IADD R152, R152, 0x1, R158 ;  /* 0x0000000198987824 */ /* 0x000fe200078e029e */
[C---:B------:R-:W-:Y:S02]  /*0cf0*/  IADD3 R160, R158.reuse, 0x4000, RZ ;  /* 0x000040009ea07810 */ /* 0x040fe40007ffe0ff */
[----:B------:R-:W-:Y:S02]  /*0d00*/  IADD3 R159, R158, 0x6000, RZ ;  /* 0x000060009e9f7810 */ /* 0x000fe40007ffe0ff */
.L_x_532:
[----:B------:R-:W-:Y:S01]  /*0d10*/  ULDC.64 UR6, c[0x0][0x258] ;  /* 0x0000960000067ab9 */ /* 0x000fe20000000a00 */
[----:B------:R-:W-:Y:S01]  /*0d20*/  ISETP.NE.U32.AND P1, PT, RZ, c[0x0][0x250], PT ;  /* 0x00009400ff007a0c */ /* 0x000fe20003f25070 */
[----:B------:R-:W-:Y:S02]  /*0d30*/  UISETP.NE.U32.AND UP1, UPT, URZ, UR6, UPT ;  /* 0x000000063f00728c */ /* 0x000fe4000bf25070 */
[----:B------:R-:W-:Y:S01]  /*0d40*/  ULDC.64 UR8, c[0x0][0x258] ;  /* 0x0000960000087ab9 */ /* 0x000fe20000000a00 */
[----:B------:R-:W-:Y:S01]  /*0d50*/  ISETP.NE.AND.EX P1, PT, RZ, c[0x0][0x254], PT, P1 ;  /* 0x00009500ff007a0c */ /* 0x000fe20003f25310 */
[----:B------:R-:W-:-:S02]  /*0d60*/  UISETP.NE.AND.EX UP1, UPT, URZ, UR7, UPT, UP1 ;  /* 0x000000073f00728c */ /* 0x000fc4000bf25310 */
[----:B------:R-:W-:-:S04]  /*0d70*/  ULDC.64 UR28, c[0x0][0x118] ;  /* 0x00004600001c7ab9 */ /* 0x000fc80000000a00 */
[----:B------:R-:W-:-:S05]  /*0d80*/  PLOP3.LUT P0, PT, PT, PT, UP1, 0x80, 0x0 ;  /* 0x000000000000781c */ /* 0x000fca0003f0f018 */
[----:B------:R-:W-:Y:S01]  /*0d90*/  @UP1 UMOV UR6, 0x4 ;  /* 0x0000000400061882 */ /* 0x000fe20000000000 */
[----:B-1----:R-:W2:Y:S01]  /*0da0*/  @P1 S2R R7, SR_CTAID.Y ;  /* 0x0000000000071919 */ /* 0x002ea20000002600 */
[----:B------:R-:W-:-:S06]  /*0db0*/  @P1 IMAD.MOV.U32 R6, RZ, RZ, 0x4 ;  /* 0x00000004ff061424 */ /* 0x000fcc00078e00ff */
[----:B-1----:R-:W1:Y:S01]  /*0dc0*/  @P0 S2R R0, SR_CTAID.Y ;  /* 0x0000000000000919 */ /* 0x002e620000002600 */
[----:B--2---:R-:W-:-:S06]  /*0dd0*/  @P1 IMAD.WIDE R6, R7, R6, c[0x0][0x250] ;  /* 0x0000940007061625 */ /* 0x004fcc00078e0206 */
[----:B------:R-:W2:Y:S01]  /*0de0*/  @P1 LDG.E R6, [R6.64] ;  /* 0x0000001c06061981 */ /* 0x000ea2000c1e1900 */
[----:B-1----:R-:W1:Y:S02]  /*0df0*/  @P0 R2UR UR7, R0 ;  /* 0x00000000000703c2 */ /* 0x002e6400000e0000 */
[----:B-1----:R-:W-:Y:S02]  /*0e00*/  @UP1 UIMAD.WIDE UR6, UR7, UR6, UR8 ;  /* 0x00000006070612a5 */ /* 0x002fe4000f8e0208 */
[----:B------:R-:W-:Y:S02]  /*0e10*/  UMOV UR27, URZ ;  /* 0x0000003f001b7c82 */ /* 0x000fe40008000000 */
[----:B------:R-:W-:Y:S02]  /*0e20*/  ULDC.64 UR8, c[0x0][0x218] ;  /* 0x0000860000087ab9 */ /* 0x000fe40000000a00 */
[----:B------:R-:W-:Y:S02]  /*0e30*/  IMAD.U32 R4, RZ, RZ, UR6 ;  /* 0x00000006ff047e24 */ /* 0x000fe4000f8e00ff */
[----:B------:R-:W-:Y:S01]  /*0e40*/  IMAD.U32 R5, RZ, RZ, UR7 ;  /* 0x00000007ff057e24 */ /* 0x000fe2000f8e00ff */
[----:B------:R-:W-:-:S04]  /*0e50*/  ULDC.64 UR6, c[0x0][0x268] ;  /* 0x00009a0000067ab9 */ /* 0x000fc80000000a00 */
[----:B------:R-:W3:Y:S01]  /*0e60*/  @P0 LDG.E R0, [R4.64] ;  /* 0x0000001c04000981 */ /* 0x000ee2000c1e1900 */
[----:B------:R-:W-:-:S04]  /*0e70*/  @!UP1 UISETP.NE.U32.AND UP0, UPT, URZ, UR6, UPT ;  /* 0x000000063f00928c */ /* 0x000fc8000bf05070 */
[----:B------:R-:W-:-:S04]  /*0e80*/  @!UP1 UISETP.NE.AND.EX UP0, UPT, URZ, UR7, UPT, UP0 ;  /* 0x000000073f00928c */ /* 0x000fc8000bf05300 */
[----:B------:R-:W-:Y:S02]  /*0e90*/  @!UP1 USEL UR9, URZ, UR9, !UP0 ;  /* 0x000000093f099287 */ /* 0x000fe4000c000000 */
[----:B------:R-:W-:Y:S01]  /*0ea0*/  USHF.L.U32 UR6, UR41, 0x7, URZ ;  /* 0x0000000729067899 */ /* 0x000fe2000800063f */
[----:B--2---:R-:W1:Y:S08]  /*0eb0*/  @P1 R2UR UR27, R6 ;  /* 0x00000000061b13c2 */ /* 0x004e7000000e0000 */
[----:B---3--:R-:W1:Y:S02]  /*0ec0*/  @P0 R2UR UR10, R0 ;  /* 0x00000000000a03c2 */ /* 0x008e6400000e0000 */
[----:B-1----:R-:W-:-:S02]  /*0ed0*/  @UP1 UIADD3 UR7, UR10, -UR27, URZ ;  /* 0x8000001b0a071290 */ /* 0x002fc4000fffe03f */
[----:B------:R-:W-:-:S04]  /*0ee0*/  @!UP1 UIADD3 UR7, UR9, UR8, -UR27 ;  /* 0x0000000809079290 */ /* 0x000fc8000fffe81b */
[----:B------:R-:W-:-:S06]  /*0ef0*/  UISETP.GE.AND UP0, UPT, UR6, UR7, UPT ;  /* 0x000000070600728c */ /* 0x000fcc000bf06270 */
[----:B------:R-:W-:-:S13]  /*0f00*/  PLOP3.LUT P0, PT, PT, PT, UP0, 0x80, 0x0 ;  /* 0x000000000000781c */ /* 0x000fda0003f0f008 */
[----:B------:R-:W-:Y:S05]  /*0f10*/  @P0 BRA `(.L_x_524) ;  /* 0x000067d000000947 */ /* 0x000fea0003800000 */
        /* <DEDUP_REMOVED lines=46> */
[----:B------:R-:W-:Y:S01]  /*1200*/  @!UP0 UIMAD UR34, UR8, UR30, URZ ;  /* 0x0000001e082282a4 */ /* 0x000fe2000f8e023f */
[----:B------:R-:W-:Y:S01]  /*1210*/  IMAD.MOV.U32 R4, RZ, RZ, R3 ;  /* 0x000000ffff047224 */ /* 0x000fe200078e0003 */
[----:B------:R-:W-:Y:S02]  /*1220*/  USHF.R.S32.HI UR45, URZ, 0x1f, UR36 ;  /* 0x0000001f3f2d7899 */ /* 0x000fe40008011424 */
[----:B------:R-:W-:Y:S01]  /*1230*/  USHF.R.S32.HI UR11, URZ, 0x1f, UR10 ;  /* 0x0000001f3f0b7899 */ /* 0x000fe2000801140a */
[----:B------:R-:W-:-:S04]  /*1240*/  IMAD.HI.U32 R0, R0, R4, RZ ;  /* 0x0000000400007227 */ /* 0x000fc800078e00ff */
        /* <DEDUP_REMOVED lines=21> */
.L_x_525:
[----:B------:R-:W-:Y:S02]  /*13a0*/  ULDC UR7, c[0x0][0x1c0] ;  /* 0x0000700000077ab9 */ /* 0x000fe40000000800 */
[----:B------:R-:W-:Y:S02]  /*13b0*/  UIMAD UR7, UR33, UR7, UR32 ;  /* 0x00000007210772a4 */ /* 0x000fe4000f8e0220 */
[----:B------:R-:W-:Y:S02]  /*13c0*/  ULDC UR8, c[0x0][0x224] ;  /* 0x0000890000087ab9 */ /* 0x000fe40000000800 */
[----:B------:R-:W-:Y:S02]  /*13d0*/  UIMAD UR38, UR7, UR8, URZ ;  /* 0x00000008072672a4 */ /* 0x000fe4000f8e023f */
.L_x_526:
[----:B------:R-:W2:Y:S01]  /*13e0*/  LDL R26, [R1+0x14] ;  /* 0x00001400011a7983 */ /* 0x000ea20000100800 */
[----:B------:R-:W-:Y:S02]  /*13f0*/  ULDC.64 UR30, c[0x0][0x1a8] ;  /* 0x00006a00001e7ab9 */ /* 0x000fe40000000a00 */
[----:B------:R-:W-:Y:S01]  /*1400*/  ULDC.64 UR8, c[0x0][0x378] ;  /* 0x0000de0000087ab9 */ /* 0x000fe20000000a00 */
[----:B------:R-:W3:Y:S01]  /*1410*/  LDL R25, [R1+0x30] ;  /* 0x0000300001197983 */ /* 0x000ee20000100800 */
[----:B------:R-:W-:Y:S01]  /*1420*/  UIMAD UR30, UR37, UR30, URZ ;  /* 0x0000001e251e72a4 */ /* 0x000fe2000f8e023f */
[----:B------:R-:W-:Y:S01]  /*1430*/  IMAD R10, R17, c[0x0][0x1b8], RZ ;  /* 0x00006e00110a7a24 */ /* 0x000fe200078e02ff */
[----:B------:R-:W-:Y:S01]  /*1440*/  UIMAD UR7, UR37, UR8, URZ ;  /* 0x00000008250772a4 */ /* 0x000fe2000f8e023f */
[----:B------:R-:W1:Y:S01]  /*1450*/  S2R R23, SR_TID.X ;  /* 0x0000000000177919 */ /* 0x000e620000002100 */
[----:B------:R-:W-:Y:S01]  /*1460*/  UIMAD UR40, UR32, UR31, UR30 ;  /* 0x0000001f202872a4 */ /* 0x000fe2000f8e021e */
[----:B------:R-:W-:Y:S01]  /*1470*/  IMAD R10, R0, c[0x0][0x1bc], R10 ;  /* 0x00006f00000a7a24 */ /* 0x000fe200078e020a */
[----:B------:R-:W-:Y:S01]  /*1480*/  UIMAD UR39, UR32, UR9, UR7 ;  /* 0x00000009202772a4 */ /* 0x000fe2000f8e0207 */
[----:B------:R-:W4:Y:S01]  /*1490*/  S2R R14, SR_CTAID.Y ;  /* 0x00000000000e7919 */ /* 0x000f220000002600 */
[----:B------:R-:W-:-:S02]  /*14a0*/  ULDC.64 UR30, c[0x0][0x188] ;  /* 0x00006200001e7ab9 */ /* 0x000fc40000000a00 */
[----:B------:R-:W-:Y:S02]  /*14b0*/  ULDC.64 UR8, c[0x0][0x178] ;  /* 0x00005e0000087ab9 */ /* 0x000fe40000000a00 */
[----:B------:R-:W-:Y:S02]  /*14c0*/  UIMAD UR7, UR44, UR8, URZ ;  /* 0x000000082c0772a4 */ /* 0x000fe4000f8e023f */
[----:B------:R-:W-:Y:S02]  /*14d0*/  UIMAD UR30, UR44, UR30, URZ ;  /* 0x0000001e2c1e72a4 */ /* 0x000fe4000f8e023f */
[----:B------:R-:W-:Y:S02]  /*14e0*/  UIMAD UR37, UR33, UR9, UR7 ;  /* 0x00000009212572a4 */ /* 0x000fe4000f8e0207 */
[----:B------:R-:W-:Y:S02]  /*14f0*/  UIMAD UR31, UR33, UR31, UR30 ;  /* 0x0000001f211f72a4 */ /* 0x000fe4000f8e021e */
[----:B------:R-:W-:-:S02]  /*1500*/  ULDC.64 UR8, c[0x0][0x368] ;  /* 0x0000da0000087ab9 */ /* 0x000fc40000000a00 */
[----:B------:R-:W-:Y:S02]  /*1510*/  UIMAD UR7, UR44, UR8, URZ ;  /* 0x000000082c0772a4 */ /* 0x000fe4000f8e023f */
[----:B------:R-:W-:Y:S02]  /*1520*/  UIADD3 UR27, UP0, UR6, UR27, URZ ;  /* 0x0000001b061b7290 */ /* 0x000fe4000ff1e03f */
[----:B------:R-:W-:Y:S01]  /*1530*/  UIMAD UR32, UR33, UR9, UR7 ;  /* 0x00000009212072a4 */ /* 0x000fe2000f8e0207 */
[----:B-1----:R-:W-:Y:S01]  /*1540*/  SHF.R.S32.HI R24, RZ, 0x1f, R23 ;  /* 0x0000001fff187819 */ /* 0x002fe20000011417 */
[----:B------:R-:W-:Y:S02]  /*1550*/  UIADD3.X UR30, UR43, UR42, URZ, UP0, !UPT ;  /* 0x0000002a2b1e7290 */ /* 0x000fe400087fe43f */
[----:B------:R-:W-:Y:S01]  /*1560*/  IMAD.U32 R11, RZ, RZ, UR27 ;  /* 0x0000001bff0b7e24 */ /* 0x000fe2000f8e00ff */
[----:B------:R-:W-:Y:S01]  /*1570*/  LEA.HI R3, R24, R23, RZ, 0x2 ;  /* 0x0000001718037211 */ /* 0x000fe200078f10ff */
[----:B------:R-:W-:-:S02]  /*1580*/  ULDC.64 UR6, c[0x0][0x1a0] ;  /* 0x0000680000067ab9 */ /* 0x000fc40000000a00 */
[----:B------:R-:W-:Y:S01]  /*1590*/  UIMAD UR6, UR30, UR6, URZ ;  /* 0x000000061e0672a4 */ /* 0x000fe2000f8e023f */
[----:B------:R-:W-:Y:S01]  /*15a0*/  LOP3.LUT R4, R3, 0xfffffffc, RZ, 0xc0, !PT ;  /* 0xfffffffc03047812 */ /* 0x000fe200078ec0ff */
[----:B------:R-:W-:Y:S01]  /*15b0*/  ULDC.64 UR8, c[0x0][0x180] ;  /* 0x0000600000087ab9 */ /* 0x000fe20000000a00 */
[----:B------:R-:W-:Y:S01]  /*15c0*/  SHF.R.S32.HI R3, RZ, 0x2, R3 ;  /* 0x00000002ff037819 */ /* 0x000fe20000011403 */
[----:B------:R-:W-:Y:S02]  /*15d0*/  UIMAD UR6, UR27, UR7, UR6 ;  /* 0x000000071b0672a4 */ /* 0x000fe4000f8e0206 */
[----:B------:R-:W-:Y:S01]  /*15e0*/  IMAD.IADD R4, R23, 0x1, -R4 ;  /* 0x0000000117047824 */ /* 0x000fe200078e0a04 */
[----:B------:R-:W-:Y:S01]  /*15f0*/  SHF.R.S32.HI R20, RZ, 0x1f, R3 ;  /* 0x0000001fff147819 */ /* 0x000fe20000011403 */
[----:B------:R-:W-:Y:S01]  /*1600*/  IMAD.WIDE.U32 R12, R3, c[0x0][0x1a0], RZ ;  /* 0x00006800030c7a25 */ /* 0x000fe200078e00ff */
[----:B------:R-:W-:Y:S02]  /*1610*/  UIMAD UR8, UR44, UR8, URZ ;  /* 0x000000082c0872a4 */ /* 0x000fe4000f8e023f */
[----:B------:R-:W-:Y:S01]  /*1620*/  ULDC.64 UR42, c[0x0][0x200] ;  /* 0x00008000002a7ab9 */ /* 0x000fe20000000a00 */
[----:B------:R-:W-:Y:S01]  /*1630*/  IMAD.SHL.U32 R4, R4, 0x8, RZ ;  /* 0x0000000804047824 */ /* 0x000fe200078e00ff */
[----:B------:R-:W-:Y:S01]  /*1640*/  UIMAD UR8, UR33, UR9, UR8 ;  /* 0x00000009210872a4 */ /* 0x000fe2000f8e0208 */
[----:B------:R-:W-:-:S03]  /*1650*/  IMAD R6, R20, c[0x0][0x1a0], RZ ;  /* 0x0000680014067a24 */ /* 0x000fc600078e02ff */
[----:B------:R-:W-:Y:S01]  /*1660*/  SHF.R.S32.HI R5, RZ, 0x1f, R4 ;  /* 0x0000001fff057819 */ /* 0x000fe20000011404 */
[----:B------:R-:W-:-:S04]  /*1670*/  IMAD R6, R3, c[0x0][0x1a4], R6 ;  /* 0x0000690003067a24 */ /* 0x000fc800078e0206 */
[----:B----4-:R-:W-:-:S04]  /*1680*/  IMAD.WIDE.U32 R8, R14, c[0x0][0x188], R4 ;  /* 0x000062000e087a25 */ /* 0x010fc800078e0004 */
[----:B------:R-:W-:Y:S01]  /*1690*/  IMAD.IADD R7, R13, 0x1, R6 ;  /* 0x000000010d077824 */ /* 0x000fe200078e0206 */
[----:B------:R-:W-:Y:S01]  /*16a0*/  IADD3 R9, R9, UR31, RZ ;  /* 0x0000001f09097c10 */ /* 0x000fe2000fffe0ff */
[----:B------:R-:W-:-:S04]  /*16b0*/  IMAD.MOV.U32 R6, RZ, RZ, R12 ;  /* 0x000000ffff067224 */ /* 0x000fc800078e000c */
[----:B------:R-:W-:-:S04]  /*16c0*/  IMAD.WIDE.U32 R8, R0, c[0x0][0x1b8], R8 ;  /* 0x00006e0000087a25 */ /* 0x000fc800078e0008 */
[----:B------:R-:W-:-:S04]  /*16d0*/  IMAD.WIDE.U32 R6, R11, c[0x0][0x1a0], R6 ;  /* 0x000068000b067a25 */ /* 0x000fc800078e0006 */
[----:B------:R-:W-:Y:S01]  /*16e0*/  IMAD.IADD R9, R9, 0x1, R10 ;  /* 0x0000000109097824 */ /* 0x000fe200078e020a */
[----:B------:R-:W-:-:S04]  /*16f0*/  IADD3 R18, P1, R8, R6, RZ ;  /* 0x0000000608127210 */ /* 0x000fc80007f3e0ff */
[----:B------:R-:W-:Y:S01]  /*1700*/  IADD3.X R19, R9, UR6, R7, P1, !PT ;  /* 0x0000000609137c10 */ /* 0x000fe20008ffe407 */
[C-C-:B------:R-:W-:Y:S01]  /*1710*/  IMAD.WIDE.U32 R8, R14.reuse, c[0x0][0x368], R4.reuse ;  /* 0x0000da000e087a25 */ /* 0x140fe200078e0004 */
[----:B------:R-:W-:Y:S01]  /*1720*/  IADD3 R10, P1, R3, UR10, RZ ;  /* 0x0000000a030a7c10 */ /* 0x000fe2000ff3e0ff */
[----:B------:R-:W-:Y:S02]  /*1730*/  ULDC.64 UR6, c[0x0][0x198] ;  /* 0x0000660000067ab9 */ /* 0x000fe40000000a00 */
[--C-:B------:R-:W-:Y:S01]  /*1740*/  IMAD.WIDE.U32 R6, R14, c[0x0][0x180], R4.reuse ;  /* 0x000060000e067a25 */ /* 0x100fe200078e0004 */
[----:B------:R-:W-:Y:S01]  /*1750*/  IADD3.X R16, R20, UR11, RZ, P1, !PT ;  /* 0x0000000b14107c10 */ /* 0x000fe20008ffe4ff */
[----:B------:R-:W-:Y:S01]  /*1760*/  UIMAD UR6, UR30, UR6, URZ ;  /* 0x000000061e0672a4 */ /* 0x000fe2000f8e023f */
[----:B------:R-:W-:Y:S01]  /*1770*/  IADD3 R9, R9, UR32, RZ ;  /* 0x0000002009097c10 */ /* 0x000fe2000fffe0ff */
[----:B------:R-:W-:Y:S01]  /*1780*/  IMAD.WIDE.U32 R4, R10, c[0x0][0x190], R4 ;  /* 0x000064000a047a25 */ /* 0x000fe200078e0004 */
[----:B------:R-:W-:Y:S01]  /*1790*/  IADD3 R7, R7, UR8, RZ ;  /* 0x0000000807077c10 */ /* 0x000fe2000fffe0ff */
[----:B------:R-:W-:-:S02]  /*17a0*/  UIMAD UR6, UR27, UR7, UR6 ;  /* 0x000000071b0672a4 */ /* 0x000fc4000f8e0206 */
[C---:B------:R-:W-:Y:S01]  /*17b0*/  IMAD R11, R16.reuse, c[0x0][0x190], RZ ;  /* 0x00006400100b7a24 */ /* 0x040fe200078e02ff */
[----:B------:R-:W-:Y:S01]  /*17c0*/  UIADD3 UR8, UR10, UR34, URZ ;  /* 0x000000220a087290 */ /* 0x000fe2000fffe03f */
[----:B------:R-:W-:Y:S02]  /*17d0*/  IMAD R16, R16, c[0x0][0x370], RZ ;  /* 0x0000dc0010107a24 */ /* 0x000fe400078e02ff */
[C---:B------:R-:W-:Y:S01]  /*17e0*/  IMAD R11, R10.reuse, c[0x0][0x194], R11 ;  /* 0x000065000a0b7a24 */ /* 0x040fe200078e020b */
[----:B------:R-:W-:Y:S01]  /*17f0*/  UIMAD.WIDE UR8, UR8, UR59, UR42 ;  /* 0x0000003b080872a5 */ /* 0x000fe2000f8e022a */
[----:B------:R-:W-:-:S04]  /*1800*/  IMAD.WIDE.U32 R8, R10, c[0x0][0x370], R8 ;  /* 0x0000dc000a087a25 */ /* 0x000fc800078e0008 */
[----:B------:R-:W-:-:S04]  /*1810*/  IMAD.IADD R5, R5, 0x1, R11 ;  /* 0x0000000105057824 */ /* 0x000fc800078e020b */
[----:B------:R-:W-:-:S04]  /*1820*/  IMAD.WIDE.U32 R14, R14, c[0x0][0x178], R4 ;  /* 0x00005e000e0e7a25 */ /* 0x000fc800078e0004 */
[----:B------:R-:W-:Y:S01]  /*1830*/  IMAD R4, R20, c[0x0][0x198], RZ ;  /* 0x0000660014047a24 */ /* 0x000fe200078e02ff */
[----:B------:R-:W-:Y:S02]  /*1840*/  IADD3 R11, R15, UR37, RZ ;  /* 0x000000250f0b7c10 */ /* 0x000fe4000fffe0ff */
[----:B------:R-:W1:Y:S01]  /*1850*/  S2R R15, SR_CTAID.Z ;  /* 0x00000000000f7919 */ /* 0x000e620000002700 */
[C---:B------:R-:W-:Y:S02]  /*1860*/  IMAD R12, R3.reuse, c[0x0][0x19c], R4 ;  /* 0x00006700030c7a24 */ /* 0x040fe400078e0204 */
[----:B------:R-:W-:-:S04]  /*1870*/  IMAD.WIDE.U32 R4, R3, c[0x0][0x198], RZ ;  /* 0x0000660003047a25 */ /* 0x000fc800078e00ff */
[----:B------:R-:W-:Y:S01]  /*1880*/  IMAD R3, R17, c[0x0][0x1b0], RZ ;  /* 0x00006c0011037a24 */ /* 0x000fe200078e02ff */
[----:B------:R-:W-:Y:S01]  /*1890*/  IADD3 R5, R5, R12, RZ ;  /* 0x0000000c05057210 */ /* 0x000fe20007ffe0ff */
[----:B------:R-:W-:Y:S02]  /*18a0*/  IMAD.U32 R12, RZ, RZ, UR27 ;  /* 0x0000001bff0c7e24 */ /* 0x000fe4000f8e00ff */
[----:B------:R-:W-:Y:S02]  /*18b0*/  IMAD R3, R0, c[0x0][0x1b4], R3 ;  /* 0x00006d0000037a24 */ /* 0x000fe400078e0203 */
[----:B------:R-:W-:-:S04]  /*18c0*/  IMAD.WIDE.U32 R12, R12, c[0x0][0x198], R4 ;  /* 0x000066000c0c7a25 */ /* 0x000fc800078e0004 */
[----:B------:R-:W-:-:S04]  /*18d0*/  IMAD.WIDE.U32 R4, R0, c[0x0][0x1b0], R6 ;  /* 0x00006c0000047a25 */ /* 0x000fc800078e0006 */
[----:B------:R-:W-:Y:S01]  /*18e0*/  IMAD.IADD R3, R5, 0x1, R3 ;  /* 0x0000000105037824 */ /* 0x000fe200078e0203 */
[----:B------:R-:W-:Y:S01]  /*18f0*/  IADD3 R0, P1, R4, R12, RZ ;  /* 0x0000000c04007210 */ /* 0x000fe20007f3e0ff */
[----:B------:R-:W-:Y:S01]  /*1900*/  IMAD R6, R10, c[0x0][0x374], R16 ;  /* 0x0000dd000a067a24 */ /* 0x000fe200078e0210 */
[----:B------:R-:W-:Y:S01]  /*1910*/  LEA R4, P2, R18, c[0x0][0x170], 0x1 ;  /* 0x00005c0012047a11 */ /* 0x000fe200078408ff */
[----:B------:R-:W-:Y:S01]  /*1920*/  IMAD.MOV.U32 R10, RZ, RZ, R14 ;  /* 0x000000ffff0a7224 */ /* 0x000fe200078e000e */
[----:B------:R-:W-:Y:S01]  /*1930*/  IADD3.X R3, R3, UR6, R13, P1, !PT ;  /* 0x0000000603037c10 */ /* 0x000fe20008ffe40d */
[----:B------:R-:W-:Y:S01]  /*1940*/  IMAD.IADD R9, R9, 0x1, R6 ;  /* 0x0000000109097824 */ /* 0x000fe200078e0206 */
[----:B------:R-:W-:Y:S01]  /*1950*/  LEA R6, P1, R0, c[0x0][0x168], 0x1 ;  /* 0x00005a0000067a11 */ /* 0x000fe200078208ff */
[----:B------:R-:W-:Y:S01]  /*1960*/  ULEA.HI.SX32 UR6, UR35, 0xffffffff, 0x19 ;  /* 0xffffffff23067891 */ /* 0x000fe2000f8fca3f */
[----:B------:R-:W-:Y:S01]  /*1970*/  LEA.HI.X R5, R18, c[0x0][0x174], R19, 0x1, P2 ;  /* 0x00005d0012057a11 */ /* 0x000fe200010f0c13 */
[----:B------:R-:W-:Y:S01]  /*1980*/  IMAD.MOV.U32 R13, RZ, RZ, c[0x0][0x1a4] ;  /* 0x00006900ff0d7624 */ /* 0x000fe200078e00ff */
[----:B------:R-:W-:Y:S01]  /*1990*/  LEA.HI.X R7, R0, c[0x0][0x16c], R3, 0x1, P1 ;  /* 0x00005b0000077a11 */ /* 0x000fe200008f0c03 */
[----:B------:R-:W-:Y:S01]  /*19a0*/  IMAD.MOV.U32 R3, RZ, RZ, c[0x0][0x1a0] ;  /* 0x00006800ff037624 */ /* 0x000fe200078e00ff */
[----:B------:R-:W-:Y:S01]  /*19b0*/  MOV R0, c[0x0][0x198] ;  /* 0x0000660000007a02 */ /* 0x000fe20000000f00 */
[----:B------:R-:W-:Y:S01]  /*19c0*/  IMAD.MOV.U32 R16, RZ, RZ, c[0x0][0x19c] ;  /* 0x00006700ff107624 */ /* 0x000fe200078e00ff */
[----:B------:R-:W-:Y:S01]  /*19d0*/  ULEA.HI UR7, UR6, UR6, URZ, 0x1 ;  /* 0x0000000606077291 */ /* 0x000fe2000f8f083f */
[----:B-1----:R-:W-:Y:S01]  /*19e0*/  IMAD.WIDE.U32 R10, R15, c[0x0][0x1a8], R10 ;  /* 0x00006a000f0a7a25 */ /* 0x002fe200078e000a */
[----:B------:R-:W-:-:S02]  /*19f0*/  LEA R12, P2, R3, R4, 0x7 ;  /* 0x00000004030c7211 */ /* 0x000fc400078438ff */
[C---:B------:R-:W-:Y:S01]  /*1a00*/  LEA R14, P1, R0.reuse, R6, 0x7 ;  /* 0x00000006000e7211 */ /* 0x040fe200078238ff */
[----:B------:R-:W-:Y:S01]  /*1a10*/  IMAD.WIDE.U32 R8, R15, c[0x0][0x378], R8 ;  /* 0x0000de000f087a25 */ /* 0x000fe200078e0008 */
[----:B------:R-:W-:Y:S01]  /*1a20*/  @P0 BAR.SYNC.DEFER_BLOCKING 0x0 ;  /* 0x0000000000000b1d */ /* 0x000fe20000010000 */
[----:B------:R-:W-:Y:S01]  /*1a30*/  LEA.HI.X R13, R3, R5, R13, 0x7, P2 ;  /* 0x00000005030d7211 */ /* 0x000fe200010f3c0d */
[----:B------:R-:W-:Y:S01]  /*1a40*/  ULOP3.LUT UR7, UR7, 0xfffffffe, URZ, 0xc0, !UPT ;  /* 0xfffffffe07077892 */ /* 0x000fe2000f8ec03f */
[----:B------:R-:W-:Y:S02]  /*1a50*/  LEA.HI.X R15, R0, R7, R16, 0x7, P1 ;  /* 0x00000007000f7211 */ /* 0x000fe400008f3c10 */
[----:B------:R-:W-:Y:S01]  /*1a60*/  IADD3 R3, R11, UR40, RZ ;  /* 0x000000280b037c10 */ /* 0x000fe2000fffe0ff */
[----:B------:R-:W-:Y:S01]  /*1a70*/  UIADD3 UR7, UR6, -UR7, URZ ;  /* 0x8000000706077290 */ /* 0x000fe2000fffe03f */
[C---:B------:R-:W-:Y:S02]  /*1a80*/  LEA R238, P1, R10.reuse, c[0x0][0x160], 0x1 ;  /* 0x000058000aee7a11 */ /* 0x040fe400078208ff */
[----:B------:R-:W-:Y:S01]  /*1a90*/  IADD3 R9, R9, UR39, RZ ;  /* 0x0000002709097c10 */ /* 0x000fe2000fffe0ff */
[----:B------:R-:W-:Y:S01]  /*1aa0*/  UISETP.NE.AND UP0, UPT, UR7, 0x1, UPT ;  /* 0x000000010700788c */ /* 0x000fe2000bf05270 */
[----:B------:R-:W-:Y:S01]  /*1ab0*/  LEA.HI.X R239, R10, c[0x0][0x164], R3, 0x1, P1 ;  /* 0x000059000aef7a11 */ /* 0x000fe200008f0c03 */
[----:B------:R-:W-:Y:S01]  /*1ac0*/  IMAD.MOV.U32 R3, RZ, RZ, c[0x0][0x370] ;  /* 0x0000dc00ff037624 */ /* 0x000fe200078e00ff */
[----:B------:R-:W-:Y:S01]  /*1ad0*/  LEA R236, P0, R8, c[0x0][0x330], 0x1 ;  /* 0x0000cc0008ec7a11 */ /* 0x000fe200078008ff */
[----:B------:R-:W-:-:S03]  /*1ae0*/  UMOV UR7, UR9 ;  /* 0x0000000900077c82 */ /* 0x000fc60008000000 */
[----:B------:R-:W-:Y:S02]  /*1af0*/  LEA.HI.X R237, R8, c[0x0][0x334], R9, 0x1, P0 ;  /* 0x0000cd0008ed7a11 */ /* 0x000fe400000f0c09 */
[----:B------:R-:W-:Y:S02]  /*1b00*/  LEA R10, P0, R3, R236, 0x7 ;  /* 0x000000ec030a7211 */ /* 0x000fe400078038ff */
[----:B------:R-:W-:-:S04]  /*1b10*/  MOV R9, c[0x0][0x190] ;  /* 0x0000640000097a02 */ /* 0x000fc80000000f00 */
[----:B------:R-:W-:Y:S01]  /*1b20*/  LEA R8, P2, R9, R238, 0x7 ;  /* 0x000000ee09087211 */ /* 0x000fe200078438ff */
[----:B------:R-:W-:Y:S02]  /*1b30*/  ULDC UR32, c[0x0][0x224] ;  /* 0x0000890000207ab9 */ /* 0x000fe40000000800 */
[----:B------:R-:W-:Y:S02]  /*1b40*/  ULDC UR31, c[0x0][0x22c] ;  /* 0x00008b00001f7ab9 */ /* 0x000fe40000000800 */
[----:B------:R-:W-:Y:S02]  /*1b50*/  UIMAD.WIDE UR32, UR33, UR32, UR10 ;  /* 0x00000020212072a5 */ /* 0x000fe4000f8e020a */
[----:B------:R-:W-:-:S04]  /*1b60*/  UIMAD UR11, UR52, UR31, UR54 ;  /* 0x0000001f340b72a4 */ /* 0x000fc8000f8e0236 */
[----:B------:R-:W-:Y:S02]  /*1b70*/  UIADD3 UR11, UR47, UR11, URZ ;  /* 0x0000000b2f0b7290 */ /* 0x000fe4000fffe03f */
[----:B------:R-:W-:Y:S02]  /*1b80*/  UIADD3 UR10, UR10, UR38, URZ ;  /* 0x000000260a0a7290 */ /* 0x000fe4000fffe03f */
[----:B------:R-:W-:Y:S01]  /*1b90*/  ULDC.64 UR34, c[0x0][0x3c8] ;  /* 0x0000f20000227ab9 */ /* 0x000fe20000000a00 */
        /* <DEDUP_REMOVED lines=12> */
[----:B--2---:R-:W-:-:S05]  /*1c60*/  IMAD.SHL.U32 R0, R26, 0x2, RZ ;  /* 0x000000021a007824 */ /* 0x004fca00078e00ff */
[----:B------:R-:W-:Y:S01]  /*1c70*/  @!PT LDS RZ, [RZ] ;  /* 0x00000000fffff984 */ /* 0x000fe20000000800 */
[----:B------:R-:W-:Y:S01]  /*1c80*/  @!PT LDS RZ, [RZ] ;  /* 0x00000000fffff984 */ /* 0x000fe20000000800 */
[----:B------:R-:W-:Y:S01]  /*1c90*/  @!PT LDS RZ, [RZ] ;  /* 0x00000000fffff984 */ /* 0x000fe20000000800 */
[----:B------:R1:W-:Y:S04]  /*1ca0*/  LDGSTS.E.BYPASS.LTC128B.128 [R0+0x8000], [R4.64] ;  /* 0x0800000004007fae */ /* 0x0003e8000b901d5c */
[----:B------:R2:W-:Y:S04]  /*1cb0*/  LDGSTS.E.BYPASS.LTC128B.128 [R0+0x9000], [R12.64] ;  /* 0x090000000c007fae */ /* 0x0005e8000b901d5c */
[----:B------:R-:W0:Y:S04]  /*1cc0*/  LDGDEPBAR ;  /* 0x00000000000079af */ /* 0x000e280000000000 */
[----:B------:R4:W-:Y:S01]  /*1cd0*/  LDGSTS.E.BYPASS.LTC128B.128 [R0+0x4000], [R236.64] ;  /* 0x04000000ec007fae */ /* 0x0009e2000b901d5c */
[----:B-1----:R-:W-:-:S02]  /*1ce0*/  IMAD.MOV.U32 R4, RZ, RZ, c[0x0][0x374] ;  /* 0x0000dd00ff047624 */ /* 0x002fc400078e00ff */
[----:B--2---:R-:W-:-:S03]  /*1cf0*/  IMAD.MOV.U32 R12, RZ, RZ, c[0x0][0x194] ;  /* 0x00006500ff0c7624 */ /* 0x004fc600078e00ff */
[----:B------:R-:W-:Y:S01]  /*1d00*/  LEA.HI.X R11, R3, R237, R4, 0x7, P0 ;  /* 0x000000ed030b7211 */ /* 0x000fe200000f3c04 */
[----:B---3--:R-:W-:Y:S01]  /*1d10*/  IMAD.SHL.U32 R4, R25, 0x4, RZ ;  /* 0x0000000419047824 */ /* 0x008fe200078e00ff */
[----:B------:R-:W-:Y:S02]  /*1d20*/  IADD3 R3, R26, 0x1000, RZ ;  /* 0x000010001a037810 */ /* 0x000fe40007ffe0ff */
[----:B------:R-:W-:Y:S01]  /*1d30*/  PLOP3.LUT P0, PT, PT, PT, UP0, 0x80, 0x0 ;  /* 0x000000000000781c */ /* 0x000fe20003f0f008 */
[----:B------:R1:W-:Y:S01]  /*1d40*/  LDGSTS.E.BYPASS.LTC128B.128 [R0+0x5000], [R10.64] ;  /* 0x050000000a007fae */ /* 0x0003e2000b901d5c */
[----:B------:R-:W-:Y:S02]  /*1d50*/  LEA.HI.X R9, R9, R239, R12, 0x7, P2 ;  /* 0x000000ef09097211 */ /* 0x000fe400010f3c0c */
[----:B------:R-:W-:Y:S02]  /*1d60*/  SEL R3, R3, R26, !P0 ;  /* 0x0000001a03037207 */ /* 0x000fe40004000000 */
[----:B------:R-:W-:-:S02]  /*1d70*/  SHF.R.S32.HI R13, RZ, 0x1f, R25 ;  /* 0x0000001fff0d7819 */ /* 0x000fc40000011419 */
[----:B------:R-:W-:Y:S01]  /*1d80*/  IADD3 R4, P1, R4, UR8, RZ ;  /* 0x0000000804047c10 */ /* 0x000fe2000ff3e0ff */
[----:B------:R-:W-:Y:S01]  /*1d90*/  IMAD.SHL.U32 R12, R3, 0x2, RZ ;  /* 0x00000002030c7824 */ /* 0x000fe200078e00ff */
[----:B------:R-:W-:-:S04]  /*1da0*/  SHF.L.U64.HI R5, R25, 0x2, R13 ;  /* 0x0000000219057819 */ /* 0x000fc8000001020d */
[----:B------:R2:W-:Y:S01]  /*1db0*/  LDGSTS.E.BYPASS.LTC128B.128 [R12], [R238.64] ;  /* 0x00000000ee0c7fae */ /* 0x0005e2000b901d5c */
[----:B------:R-:W-:-:S03]  /*1dc0*/  IADD3.X R5, R5, UR7, RZ, P1, !PT ;  /* 0x0000000705057c10 */ /* 0x000fc60008ffe4ff */
[----:B------:R3:W-:Y:S04]  /*1dd0*/  LDGSTS.E.BYPASS.LTC128B.128 [R12+0x1000], [R8.64] ;  /* 0x01000000080c7fae */ /* 0x0007e8000b901d5c */
[----:B------:R4:W-:Y:S04]  /*1de0*/  LDGSTS.E.BYPASS.LTC128B.128 [R0+0x6000], [R6.64] ;  /* 0x0600000006007fae */ /* 0x0009e8000b901d5c */
[----:B------:R4:W-:Y:S04]  /*1df0*/  LDGSTS.E.BYPASS.LTC128B.128 [R0+0x7000], [R14.64] ;  /* 0x070000000e007fae */ /* 0x0009e8000b901d5c */
[----:B------:R-:W0:Y:S04]  /*1e00*/  LDGDEPBAR ;  /* 0x00000000000079af */ /* 0x000e280000000000 */
[----:B-1----:R1:W5:Y:S04]  /*1e10*/  LDG.E R10, [R4.64+0x100] ;  /* 0x0001001c040a7981 */ /* 0x002368000c1e1900 */
[----:B------:R1:W5:Y:S04]  /*1e20*/  LDG.E R11, [R4.64+0x120] ;  /* 0x0001201c040b7981 */ /* 0x000368000c1e1900 */
[----:B---3--:R1:W5:Y:S04]  /*1e30*/  LDG.E R8, [R4.64] ;  /* 0x0000001c04087981 */ /* 0x008368000c1e1900 */
[----:B------:R1:W5:Y:S01]  /*1e40*/  LDG.E R9, [R4.64+0x20] ;  /* 0x0000201c04097981 */ /* 0x000362000c1e1900 */
[----:B----4-:R-:W-:Y:S01]  /*1e50*/  LEA.HI R0, R24, R23, RZ, 0x5 ;  /* 0x0000001718007211 */ /* 0x010fe200078f28ff */
[----:B------:R-:W-:Y:S01]  /*1e60*/  UIADD3 UR9, UP0, UR32, UR49, URZ ;  /* 0x0000003120097290 */ /* 0x000fe2000ff1e03f */
[----:B------:R-:W-:Y:S01]  /*1e70*/  IMAD.U32 R6, RZ, RZ, UR46 ;  /* 0x0000002eff067e24 */ /* 0x000fe2000f8e00ff */
[----:B------:R-:W-:-:S04]  /*1e80*/  DEPBAR.LE SB0, 0x1 ;  /* 0x000080400000791a */ /* 0x000fc80000000000 */
[----:B------:R-:W-:Y:S01]  /*1e90*/  LOP3.LUT R3, R0, 0xffffffe0, RZ, 0xc0, !PT ;  /* 0xffffffe000037812 */ /* 0x000fe200078ec0ff */
[----:B-1----:R-:W-:Y:S01]  /*1ea0*/  IMAD.U32 R4, RZ, RZ, UR36 ;  /* 0x00000024ff047e24 */ /* 0x002fe2000f8e00ff */
[----:B------:R-:W-:-:S03]  /*1eb0*/  SHF.R.S32.HI R0, RZ, 0x5, R0 ;  /* 0x00000005ff007819 */ /* 0x000fc60000011400 */
[----:B------:R-:W-:Y:S01]  /*1ec0*/  IMAD.IADD R3, R23, 0x1, -R3 ;  /* 0x0000000117037824 */ /* 0x000fe200078e0a03 */
[----:B------:R-:W-:Y:S01]  /*1ed0*/  UIADD3.X UR32, UR33, UR48, URZ, UP0, !UPT ;  /* 0x0000003021207290 */ /* 0x000fe200087fe43f */
[----:B------:R-:W-:Y:S02]  /*1ee0*/  BAR.SYNC.DEFER_BLOCKING 0x0 ;  /* 0x0000000000007b1d */ /* 0x000fe40000010000 */
[----:B------:R-:W-:Y:S01]  /*1ef0*/  IMAD R0, R0, UR51, R3 ;  /* 0x0000003300007c24 */ /* 0x000fe2000f8e0203 */
[----:B------:R-:W-:-:S04]  /*1f00*/  MOV R3, UR45 ;  /* 0x0000002d00037c02 */ /* 0x000fc80008000f00 */
[----:B------:R-:W-:Y:S02]  /*1f10*/  IADD3 R4, P2, P1, R0, UR53, R4 ;  /* 0x0000003500047c10 */ /* 0x000fe4000f95e004 */
[----:B------:R-:W-:-:S04]  /*1f20*/  SHF.R.S32.HI R0, RZ, 0x1f, R0 ;  /* 0x0000001fff007819 */ /* 0x000fc80000011400 */
[----:B------:R-:W-:Y:S02]  /*1f30*/  IADD3.X R0, R0, UR55, R3, P2, P1 ;  /* 0x0000003700007c10 */ /* 0x000fe400097e2403 */
[----:B------:R-:W-:Y:S01]  /*1f40*/  IADD3 R4, P1, R4, R22, RZ ;  /* 0x0000001604047210 */ /* 0x000fe20007f3e0ff */
[----:B------:R-:W-:-:S04]  /*1f50*/  UIMAD UR11, UR11, UR9, URZ ;  /* 0x000000090b0b72a4 */ /* 0x000fc8000f8e023f */
[----:B------:R-:W-:Y:S01]  /*1f60*/  IMAD.X R5, R0, 0x1, R21, P1 ;  /* 0x0000000100057824 */ /* 0x000fe200008e0615 */
[----:B------:R-:W-:-:S03]  /*1f70*/  UIMAD UR11, UR32, UR46, UR11 ;  /* 0x0000002e200b72a4 */ /* 0x000fc6000f8e020b */
[----:B------:R-:W-:Y:S01]  /*1f80*/  IMAD.WIDE.U32 R4, R6, UR9, R4 ;  /* 0x0000000906047c25 */ /* 0x000fe2000f8e0004 */
[----:B------:R-:W-:Y:S01]  /*1f90*/  UISETP.GE.AND UP0, UPT, UR58, 0x1, UPT ;  /* 0x000000013a00788c */ /* 0x000fe2000bf06270 */
[----:B------:R2:W1:Y:S03]  /*1fa0*/  LDSM.16.M88.4 R116, [R150+0x8000] ;  /* 0x008000009674783b */ /* 0x0004660000000200 */
[----:B------:R-:W-:Y:S01]  /*1fb0*/  IADD3 R0, R5, UR11, RZ ;  /* 0x0000000b05007c10 */ /* 0x000fe2000fffe0ff */
[----:B------:R-:W-:Y:S01]  /*1fc0*/  IMAD.U32 R7, RZ, RZ, UR47 ;  /* 0x0000002fff077e24 */ /* 0x000fe2000f8e00ff */
[C---:B------:R-:W-:Y:S01]  /*1fd0*/  LEA R164, P1, R4.reuse, c[0x0][0x350], 0x2 ;  /* 0x0000d40004a47a11 */ /* 0x040fe200078210ff */
[----:B------:R2:W3:Y:S03]  /*1fe0*/  LDSM.16.M88.4 R120, [R150+0x8400] ;  /* 0x008400009678783b */ /* 0x0004e60000000200 */
[----:B------:R-:W-:Y:S01]  /*1ff0*/  LEA.HI.X R165, R4, c[0x0][0x354], R0, 0x2, P1 ;  /* 0x0000d50004a57a11 */ /* 0x000fe200008f1400 */
[----:B------:R2:W4:Y:S01]  /*2000*/  LDSM.16.M88.4 R124, [R150+0x8800] ;  /* 0x00880000967c783b */ /* 0x0005220000000200 */
[----:B------:R-:W-:Y:S01]  /*2010*/  PLOP3.LUT P1, PT, PT, PT, UP0, 0x80, 0x0 ;  /* 0x000000000000781c */ /* 0x000fe20003f2f008 */
[----:B------:R-:W-:-:S02]  /*2020*/  UIMAD.WIDE UR10, UR10, UR59, UR34 ;  /* 0x0000003b0a0a72a5 */ /* 0x000fc4000f8e0222 */
[----:B------:R2:W1:Y:S01]  /*2030*/  LDSM.16.M88.4 R128, [R150+0x8c00] ;  /* 0x008c00009680783b */ /* 0x0004620000000200 */
[----:B------:R-:W-:-:S03]  /*2040*/  CS2R R74, SRZ ;  /* 0x00000000004a7805 */ /* 0x000fc6000001ff00 */
[----:B------:R2:W1:Y:S01]  /*2050*/  LDSM.16.M88.4 R132, [R149+0x8000] ;  /* 0x008000009584783b */ /* 0x0004620000000200 */
[----:B------:R-:W-:-:S03]  /*2060*/  CS2R R72, SRZ ;  /* 0x0000000000487805 */ /* 0x000fc6000001ff00 */
[----:B------:R2:W1:Y:S01]  /*2070*/  LDSM.16.M88.4 R136, [R149+0x8400] ;  /* 0x008400009588783b */ /* 0x0004620000000200 */
[----:B------:R-:W-:-:S03]  /*2080*/  CS2R R70, SRZ ;  /* 0x0000000000467805 */ /* 0x000fc6000001ff00 */
[----:B------:R2:W1:Y:S01]  /*2090*/  LDSM.16.M88.4 R140, [R149+0x8800] ;  /* 0x00880000958c783b */ /* 0x0004620000000200 */
[----:B------:R-:W-:-:S03]  /*20a0*/  CS2R R68, SRZ ;  /* 0x0000000000447805 */ /* 0x000fc6000001ff00 */
[----:B------:R2:W1:Y:S01]  /*20b0*/  LDSM.16.M88.4 R144, [R149+0x8c00] ;  /* 0x008c00009590783b */ /* 0x0004620000000200 */
[----:B------:R-:W-:Y:S05]  /*20c0*/  @!P1 BRA `(.L_x_527) ;  /* 0x00004e5000009947 */ /* 0x000fea0003800000 */
[----:B------:R2:W-:Y:S01]  /*20d0*/  STL [R1], R12 ;  /* 0x0000000c01007387 */ /* 0x0005e20000100800 */
[----:B------:R-:W-:Y:S01]  /*20e0*/  IADD3 R3, R156, 0x1000, RZ ;  /* 0x000010009c037810 */ /* 0x000fe20007ffe0ff */
[----:B------:R-:W-:Y:S01]  /*20f0*/  IMAD.MOV.U32 R95, RZ, RZ, RZ ;  /* 0x000000ffff5f7224 */ /* 0x000fe200078e00ff */
[----:B------:R-:W-:Y:S01]  /*2100*/  IADD3 R0, R162, 0x1000, RZ ;  /* 0x00001000a2007810 */ /* 0x000fe20007ffe0ff */
[----:B-----5:R2:W-:Y:S01]  /*2110*/  STL [R1+0x10], R8 ;  /* 0x0000100801007387 */ /* 0x0205e20000100800 */
[----:B------:R-:W-:Y:S01]  /*2120*/  SEL R3, R3, R156, !P0 ;  /* 0x0000009c03037207 */ /* 0x000fe20004000000 */
[----:B------:R-:W-:Y:S01]  /*2130*/  UMOV UR9, UR11 ;  /* 0x0000000b00097c82 */ /* 0x000fe20008000000 */
[----:B------:R-:W-:Y:S01]  /*2140*/  SEL R0, R0, R162, !P0 ;  /* 0x000000a200007207 */ /* 0x000fe20004000000 */
[----:B------:R2:W-:Y:S02]  /*2150*/  STL [R1+0xc], R9 ;  /* 0x00000c0901007387 */ /* 0x0005e40000100800 */
[----:B------:R-:W-:-:S02]  /*2160*/  IMAD.SHL.U32 R3, R3, 0x2, RZ ;  /* 0x0000000203037824 */ /* 0x000fc400078e00ff */
[----:B------:R2:W-:Y:S01]  /*2170*/  STL [R1+0x8], R10 ;  /* 0x0000080a01007387 */ /* 0x0005e20000100800 */
[----:B------:R-:W-:-:S03]  /*2180*/  IMAD.SHL.U32 R148, R0, 0x2, RZ ;  /* 0x0000000200947824 */ /* 0x000fc600078e00ff */
[----:B------:R2:W-:Y:S04]  /*2190*/  STL [R1+0x4], R11 ;  /* 0x0000040b01007387 */ /* 0x0005e80000100800 */
[C---:B------:R-:W-:Y:S01]  /*21a0*/  IADD3 R0, R25.reuse, -0x80, RZ ;  /* 0xffffff8019007810 */ /* 0x040fe20007ffe0ff */
[C---:B------:R-:W-:Y:S01]  /*21b0*/  IMAD.SHL.U32 R4, R25.reuse, 0x4, RZ ;  /* 0x0000000419047824 */ /* 0x040fe200078e00ff */
[----:B------:R-:W-:Y:S01]  /*21c0*/  SHF.L.U64.HI R5, R25, 0x2, R13 ;  /* 0x0000000219057819 */ /* 0x000fe2000001020d */
[----:B------:R-:W-:Y:S01]  /*21d0*/  IMAD.SHL.U32 R154, R162, 0x2, RZ ;  /* 0x00000002a29a7824 */ /* 0x000fe200078e00ff */
[----:B------:R-:W-:-:S03]  /*21e0*/  SHF.L.U32 R0, R0, 0x2, RZ ;  /* 0x0000000200007819 */ /* 0x000fc600000006ff */
[----:B------:R2:W-:Y:S01]  /*21f0*/  STL [R1+0x20], R5 ;  /* 0x0000200501007387 */ /* 0x0005e20000100800 */
[----:B------:R-:W-:-:S03]  /*2200*/  IMAD.IADD R155, R154, 0x1, R157 ;  /* 0x000000019a9b7824 */ /* 0x000fc600078e029d */
[----:B------:R2:W-:Y:S04]  /*2210*/  STL [R1+0x1c], R4 ;  /* 0x00001c0401007387 */ /* 0x0005e80000100800 */
[----:B------:R2:W-:Y:S02]  /*2220*/  STL [R1+0x18], R0 ;  /* 0x0000180001007387 */ /* 0x0005e40000100800 */
.L_x_530:
[----:B--2---:R-:W2:Y:S01]  /*2230*/  LDL R0, [R1+0x10] ;  /* 0x0000100001007983 */ /* 0x004ea20000100800 */
[----:B------:R-:W-:Y:S01]  /*2240*/  IADD3 R112, R157, R148, RZ ;  /* 0x000000949d707210 */ /* 0x000fe20007ffe0ff */
[----:B------:R-:W-:Y:S02]  /*2250*/  UISETP.GE.AND UP2, UPT, UR6, 0x1, UPT ;  /* 0x000000010600788c */ /* 0x000fe4000bf46270 */
[----:B----4-:R-:W4:Y:S04]  /*2260*/  LDL R163, [R1+0x8] ;  /* 0x0000080001a37983 */ /* 0x010f280000100800 */
[----:B---3--:R-:W3:Y:S01]  /*2270*/  LDL R166, [R1+0xc] ;  /* 0x00000c0001a67983 */ /* 0x008ee20000100800 */
        /* <DEDUP_REMOVED lines=49> */
[----:B-1----:R-:W4:Y:S04]  /*2590*/  LDL R3, [R1+0x1c] ;  /* 0x00001c0001037983 */ /* 0x002f280000100800 */
[----:B------:R-:W4:Y:S01]  /*25a0*/  LDL R2, [R1+0x4] ;  /* 0x0000040001027983 */ /* 0x000f220000100800 */
[----:B------:R-:W-:Y:S04]  /*25b0*/  DEPBAR.LE SB0, 0x0 ;  /* 0x000080000000791a */ /* 0x000fe80000000000 */
[----:B------:R-:W-:Y:S08]  /*25c0*/  BAR.SYNC.DEFER_BLOCKING 0x0 ;  /* 0x0000000000007b1d */ /* 0x000ff00000010000 */
[----:B------:R-:W-:Y:S08]  /*25d0*/  LDSM.16.M88.4 R64, [R148] ;  /* 0x000000009440783b */ /* 0x000ff00000000200 */
[----:B------:R-:W1:Y:S08]  /*25e0*/  LDSM.16.M88.4 R16, [R150+0x6000] ;  /* 0x006000009610783b */ /* 0x000e700000000200 */
[----:B------:R-:W3:Y:S08]  /*25f0*/  LDSM.16.M88.4 R60, [R148+0x1000] ;  /* 0x00100000943c783b */ /* 0x000ef00000000200 */
[----:B------:R-:W3:Y:S08]  /*2600*/  LDSM.16.M88.4 R32, [R150+0x6400] ;  /* 0x006400009620783b */ /* 0x000ef00000000200 */
[----:B------:R-:W3:Y:S08]  /*2610*/  LDSM.16.M88.4 R48, [R150+0x6800] ;  /* 0x006800009630783b */ /* 0x000ef00000000200 */
[----:B------:R-:W3:Y:S01]  /*2620*/  LDSM.16.M88.4 R100, [R150+0x6c00] ;  /* 0x006c00009664783b */ /* 0x000ee20000000200 */
[----:B--2---:R-:W-:Y:S01]  /*2630*/  FSETP.NEU.FTZ.AND P0, PT, R0, -INF , PT ;  /* 0xff8000000000780b */ /* 0x004fe20003f1d000 */
[-C--:B-1----:R-:W-:Y:S06]  /*2640*/  HMMA.16816.F32.BF16 R4, R64, R16.reuse, RZ ;  /* 0x000000104004723c */ /* 0x082fec00000418ff */
[----:B------:R-:W-:Y:S02]  /*2650*/  LDSM.16.M88.4 R104, [R112] ;  /* 0x000000007068783b */ /* 0x000fe40000000200 */
[C---:B---3--:R-:W-:Y:S06]  /*2660*/  HMMA.16816.F32.BF16 R8, R60.reuse, R16, RZ ;  /* 0x000000103c08723c */ /* 0x048fec00000418ff */
        /* <DEDUP_REMOVED lines=26> */
[----:B------:R2:W-:Y:S01]  /*2810*/  MUFU.TANH R81, R10 ;  /* 0x0000000a00517308 */ /* 0x0005e20000002400 */
        /* <DEDUP_REMOVED lines=12> */
[----:B------:R-:W-:Y:S02]  /*28e0*/  FMUL.FTZ R19, R19, c[0x0][0x2ec] ;  /* 0x0000bb0013137a20 */ /* 0x000fe40000410000 */
[----:B--2---:R-:W-:Y:S05]  /*28f0*/  FMUL.FTZ R10, R0, 1.4426950216293334961 ;  /* 0x3fb8aa3b000a7820 */ /* 0x004fea0000410000 */
[----:B------:R-:W-:Y:S02]  /*2900*/  FSEL R10, R10, RZ, P0 ;  /* 0x000000ff0a0a7208 */ /* 0x000fe40000000000 */
[----:B------:R-:W-:Y:S01]  /*2910*/  MUFU.TANH R95, R12 ;  /* 0x0000000c005f7308 */ /* 0x000fe20000002400 */
[----:B------:R-:W-:Y:S02]  /*2920*/  FSETP.NEU.FTZ.AND P0, PT, R166, -INF , PT ;  /* 0xff800000a600780b */ /* 0x000fe40003f1d000 */
[--C-:B-1----:R-:W-:Y:S02]  /*2930*/  FFMA.FTZ R0, R234, c[0x0][0x23c], -R10.reuse ;  /* 0x00008f00ea007a23 */ /* 0x102fe4000001080a */
[----:B----4-:R-:W-:Y:S05]  /*2940*/  FMUL.FTZ R8, R163, 1.4426950216293334961 ;  /* 0x3fb8aa3ba3087820 */ /* 0x010fea0000410000 */
[----:B------:R3:W-:Y:S10]  /*2950*/  MUFU.EX2 R191, R0 ;  /* 0x0000000000bf7308 */ /* 0x0007f40000000800 */
[----:B------:R-:W-:Y:S10]  /*2960*/  MUFU.TANH R79, R14 ;  /* 0x0000000e004f7308 */ /* 0x000ff40000002400 */
[----:B------:R-:W1:Y:S01]  /*2970*/  MUFU.TANH R236, R6 ;  /* 0x0000000600ec7308 */ /* 0x000e620000002400 */
[----:B---3--:R-:W-:Y:S09]  /*2980*/  FFMA.FTZ R0, R231, c[0x0][0x23c], -R10 ;  /* 0x00008f00e7007a23 */ /* 0x008ff2000001080a */
[----:B------:R-:W-:Y:S10]  /*2990*/  MUFU.TANH R78, R15 ;  /* 0x0000000f004e7308 */ /* 0x000ff40000002400 */
[----:B------:R2:W-:Y:S10]  /*29a0*/  MUFU.TANH R162, R7 ;  /* 0x0000000700a27308 */ /* 0x0005f40000002400 */
[----:B------:R-:W-:Y:S10]  /*29b0*/  MUFU.TANH R80, R11 ;  /* 0x0000000b00507308 */ /* 0x000ff40000002400 */
[----:B------:R3:W4:Y:S01]  /*29c0*/  MUFU.TANH R96, R9 ;  /* 0x0000000900607308 */ /* 0x0007220000002400 */
[----:B--2---:R-:W2:Y:S09]  /*29d0*/  LDSM.16.M88.4 R4, [R149+0x6400] ;  /* 0x006400009504783b */ /* 0x004eb20000000200 */
[----:B------:R1:W-:Y:S10]  /*29e0*/  MUFU.EX2 R188, R0 ;  /* 0x0000000000bc7308 */ /* 0x0003f40000000800 */
[----:B------:R-:W2:Y:S01]  /*29f0*/  MUFU.TANH R94, R13 ;  /* 0x0000000d005e7308 */ /* 0x000ea20000002400 */
[----:B---3--:R-:W-:Y:S05]  /*2a00*/  FMUL.FTZ R9, R166, 1.4426950216293334961 ;  /* 0x3fb8aa3ba6097820 */ /* 0x008fea0000410000 */
[----:B------:R-:W-:Y:S04]  /*2a10*/  FSEL R9, R9, RZ, P0 ;  /* 0x000000ff09097208 */ /* 0x000fe80000000000 */
[----:B------:R-:W3:Y:S01]  /*2a20*/  MUFU.TANH R239, R16 ;  /* 0x0000001000ef7308 */ /* 0x000ee20000002400 */
[----:B------:R-:W-:Y:S01]  /*2a30*/  FSETP.NEU.FTZ.AND P0, PT, R163, -INF , PT ;  /* 0xff800000a300780b */ /* 0x000fe20003f1d000 */
[--C-:B-1----:R-:W-:Y:S03]  /*2a40*/  FFMA.FTZ R0, R236, c[0x0][0x23c], -R9.reuse ;  /* 0x00008f00ec007a23 */ /* 0x102fe60000010809 */
[----:B------:R-:W-:Y:S02]  /*2a50*/  FSEL R8, R8, RZ, P0 ;  /* 0x000000ff08087208 */ /* 0x000fe40000000000 */
[----:B------:R-:W-:Y:S03]  /*2a60*/  FSETP.NEU.FTZ.AND P0, PT, R2, -INF , PT ;  /* 0xff8000000200780b */ /* 0x000fe60003f1d000 */
[----:B------:R1:W-:Y:S01]  /*2a70*/  MUFU.EX2 R205, R0 ;  /* 0x0000000000cd7308 */ /* 0x0003e20000000800 */
[--C-:B----4-:R-:W-:Y:S01]  /*2a80*/  FFMA.FTZ R11, R96, c[0x0][0x23c], -R8.reuse ;  /* 0x00008f00600b7a23 */ /* 0x110fe20000010808 */
[-C--:B--2---:R-:W-:Y:S08]  /*2a90*/  HMMA.16816.F32.BF16 R20, R104, R4.reuse, R20 ;  /* 0x000000046814723c */ /* 0x084ff00000041814 */
[----:B------:R-:W2:Y:S01]  /*2aa0*/  MUFU.TANH R238, R17 ;  /* 0x0000001100ee7308 */ /* 0x000ea20000002400 */
[C---:B------:R-:W-:Y:S07]  /*2ab0*/  HMMA.16816.F32.BF16 R24, R112.reuse, R4, R24 ;  /* 0x000000047018723c */ /* 0x040fee0000041818 */
[--C-:B------:R-:W-:Y:S02]  /*2ac0*/  FFMA.FTZ R4, R95, c[0x0][0x23c], -R8.reuse ;  /* 0x00008f005f047a23 */ /* 0x100fe40000010808 */
[----:B------:R-:W2:Y:S01]  /*2ad0*/  MUFU.TANH R161, R18 ;  /* 0x0000001200a17308 */ /* 0x000ea20000002400 */
[-C--:B------:R-:W-:Y:S03]  /*2ae0*/  HMMA.16816.F32.BF16 R28, R112, R6.reuse, R28 ;  /* 0x00000006701c723c */ /* 0x080fe6000004181c */
[--C-:B-1----:R-:W-:Y:S02]  /*2af0*/  FFMA.FTZ R0, R162, c[0x0][0x23c], -R9.reuse ;  /* 0x00008f00a2007a23 */ /* 0x102fe40000010809 */
[----:B------:R-:W-:Y:S03]  /*2b00*/  FMUL.FTZ R20, R20, c[0x0][0x2ec] ;  /* 0x0000bb0014147a20 */ /* 0x000fe60000410000 */
[C---:B------:R-:W-:Y:S01]  /*2b10*/  HMMA.16816.F32.BF16 R32, R104.reuse, R6, R32 ;  /* 0x000000066820723c */ /* 0x040fe20000041820 */
[----:B------:R1:W-:Y:S03]  /*2b20*/  MUFU.EX2 R204, R0 ;  /* 0x0000000000cc7308 */ /* 0x0003e60000000800 */
[----:B------:R-:W-:Y:S02]  /*2b30*/  FMUL.FTZ R22, R22, c[0x0][0x2ec] ;  /* 0x0000bb0016167a20 */ /* 0x000fe40000410000 */
[----:B------:R-:W-:Y:S02]  /*2b40*/  FMUL.FTZ R23, R23, c[0x0][0x2ec] ;  /* 0x0000bb0017177a20 */ /* 0x000fe40000410000 */
[----:B------:R-:W-:Y:S03]  /*2b50*/  FMUL.FTZ R5, R24, c[0x0][0x2ec] ;  /* 0x0000bb0018057a20 */ /* 0x000fe60000410000 */
        /* <DEDUP_REMOVED lines=9> */
[--C-:B-1----:R-:W-:Y:S02]  /*2bf0*/  FFMA.FTZ R0, R97, c[0x0][0x23c], -R8.reuse ;  /* 0x00008f0061007a23 */ /* 0x102fe40000010808 */
[----:B------:R-:W-:Y:S02]  /*2c00*/  FMUL.FTZ R35, R35, c[0x0][0x2ec] ;  /* 0x0000bb0023237a20 */ /* 0x000fe40000410000 */
[----:B------:R-:W-:Y:S01]  /*2c10*/  FMUL.FTZ R21, R21, c[0x0][0x2ec] ;  /* 0x0000bb0015157a20 */ /* 0x000fe20000410000 */
[----:B------:R1:W-:Y:S01]  /*2c20*/  MUFU.EX2 R223, R0 ;  /* 0x0000000000df7308 */ /* 0x0003e20000000800 */
[----:B------:R-:W-:Y:S02]  /*2c30*/  FMUL.FTZ R33, R33, c[0x0][0x2ec] ;  /* 0x0000bb0021217a20 */ /* 0x000fe40000410000 */
[----:B------:R-:W-:Y:S02]  /*2c40*/  FMUL.FTZ R32, R32, c[0x0][0x2ec] ;  /* 0x0000bb0020207a20 */ /* 0x000fe40000410000 */
[----:B--2---:R-:W-:Y:S05]  /*2c50*/  FFMA.FTZ R4, R94, c[0x0][0x23c], -R8 ;  /* 0x00008f005e047a23 */ /* 0x004fea0000010808 */
[----:B------:R-:W-:Y:S10]  /*2c60*/  MUFU.TANH R74, R31 ;  /* 0x0000001f004a7308 */ /* 0x000ff40000002400 */
[----:B------:R2:W-:Y:S01]  /*2c70*/  MUFU.EX2 R212, R4 ;  /* 0x0000000400d47308 */ /* 0x0005e20000000800 */
[----:B-1----:R-:W-:Y:S02]  /*2c80*/  FMUL.FTZ R0, R2, 1.4426950216293334961 ;  /* 0x3fb8aa3b02007820 */ /* 0x002fe40000410000 */
[----:B------:R-:W4:Y:S03]  /*2c90*/  LDL R2, [R1+0x20] ;  /* 0x0000200001027983 */ /* 0x000f260000100800 */
[----:B------:R-:W-:Y:S04]  /*2ca0*/  FSEL R0, R0, RZ, P0 ;  /* 0x000000ff00007208 */ /* 0x000fe80000000000 */
[----:B------:R-:W-:Y:S10]  /*2cb0*/  MUFU.TANH R77, R26 ;  /* 0x0000001a004d7308 */ /* 0x000ff40000002400 */
[----:B------:R-:W-:Y:S01]  /*2cc0*/  MUFU.TANH R160, R19 ;  /* 0x0000001300a07308 */ /* 0x000fe20000002400 */
[--C-:B--2---:R-:W-:Y:S09]  /*2cd0*/  FFMA.FTZ R4, R79, c[0x0][0x23c], -R0.reuse ;  /* 0x00008f004f047a23 */ /* 0x104ff20000010800 */
[----:B------:R-:W-:Y:S10]  /*2ce0*/  MUFU.TANH R76, R27 ;  /* 0x0000001b004c7308 */ /* 0x000ff40000002400 */
[----:B------:R1:W-:Y:S10]  /*2cf0*/  MUFU.EX2 R230, R4 ;  /* 0x0000000400e67308 */ /* 0x0003f40000000800 */
[----:B------:R2:W-:Y:S10]  /*2d00*/  MUFU.EX2 R222, R11 ;  /* 0x0000000b00de7308 */ /* 0x0005f40000000800 */
[----:B------:R-:W-:Y:S01]  /*2d10*/  MUFU.TANH R237, R20 ;  /* 0x0000001400ed7308 */ /* 0x000fe20000002400 */
[--C-:B-1----:R-:W-:Y:S09]  /*2d20*/  FFMA.FTZ R4, R78, c[0x0][0x23c], -R0.reuse ;  /* 0x00008f004e047a23 */ /* 0x102ff20000010800 */
[----:B------:R3:W-:Y:S01]  /*2d30*/  MUFU.EX2 R229, R4 ;  /* 0x0000000400e57308 */ /* 0x0007e20000000800 */
[----:B--2---:R-:W-:Y:S09]  /*2d40*/  FFMA.FTZ R11, R81, c[0x0][0x23c], -R0 ;  /* 0x00008f00510b7a23 */ /* 0x004ff20000010800 */
[----:B------:R1:W-:Y:S10]  /*2d50*/  MUFU.EX2 R233, R11 ;  /* 0x0000000b00e97308 */ /* 0x0003f40000000800 */
[----:B------:R-:W-:Y:S01]  /*2d60*/  MUFU.TANH R93, R5 ;  /* 0x00000005005d7308 */ /* 0x000fe20000002400 */
[----:B---3--:R-:W-:Y:S09]  /*2d70*/  FFMA.FTZ R4, R239, c[0x0][0x23c], -R10 ;  /* 0x00008f00ef047a23 */ /* 0x008ff2000001080a */
[----:B------:R2:W-:Y:S01]  /*2d80*/  MUFU.EX2 R181, R4 ;  /* 0x0000000400b57308 */ /* 0x0005e20000000800 */
[----:B-1----:R-:W-:Y:S09]  /*2d90*/  FFMA.FTZ R11, R80, c[0x0][0x23c], -R0 ;  /* 0x00008f00500b7a23 */ /* 0x002ff20000010800 */
[----:B------:R1:W-:Y:S10]  /*2da0*/  MUFU.EX2 R232, R11 ;  /* 0x0000000b00e87308 */ /* 0x0003f40000000800 */
[----:B------:R-:W3:Y:S01]  /*2db0*/  MUFU.TANH R228, R21 ;  /* 0x0000001500e47308 */ /* 0x000ee20000002400 */
[--C-:B--2---:R-:W-:Y:S09]  /*2dc0*/  FFMA.FTZ R4, R238, c[0x0][0x23c], -R10.reuse ;  /* 0x00008f00ee047a23 */ /* 0x104ff2000001080a */
[----:B------:R2:W-:Y:S01]  /*2dd0*/  MUFU.EX2 R180, R4 ;  /* 0x0000000400b47308 */ /* 0x0005e20000000800 */
[----:B-1----:R-:W-:Y:S09]  /*2de0*/  FMUL.FTZ R11, R28, c[0x0][0x2ec] ;  /* 0x0000bb001c0b7a20 */ /* 0x002ff20000410000 */
[----:B------:R3:W-:Y:S10]  /*2df0*/  MUFU.TANH R91, R11 ;  /* 0x0000000b005b7308 */ /* 0x0007f40000002400 */
[----:B------:R-:W-:Y:S01]  /*2e00*/  MUFU.TANH R90, R29 ;  /* 0x0000001d005a7308 */ /* 0x000fe20000002400 */
[--C-:B--2---:R-:W-:Y:S09]  /*2e10*/  FFMA.FTZ R4, R161, c[0x0][0x23c], -R9.reuse ;  /* 0x00008f00a1047a23 */ /* 0x104ff20000010809 */
[----:B------:R1:W-:Y:S01]  /*2e20*/  MUFU.EX2 R195, R4 ;  /* 0x0000000400c37308 */ /* 0x0003e20000000800 */
[--C-:B---3--:R-:W-:Y:S09]  /*2e30*/  FFMA.FTZ R11, R228, c[0x0][0x23c], -R10.reuse ;  /* 0x00008f00e40b7a23 */ /* 0x108ff2000001080a */
[----:B------:R-:W2:Y:S10]  /*2e40*/  MUFU.TANH R159, R22 ;  /* 0x00000016009f7308 */ /* 0x000eb40000002400 */
[----:B------:R2:W-:Y:S01]  /*2e50*/  MUFU.EX2 R176, R11 ;  /* 0x0000000b00b07308 */ /* 0x0005e20000000800 */
[--C-:B-1----:R-:W-:Y:S09]  /*2e60*/  FFMA.FTZ R4, R160, c[0x0][0x23c], -R9.reuse ;  /* 0x00008f00a0047a23 */ /* 0x102ff20000010809 */
[----:B------:R1:W-:Y:S10]  /*2e70*/  MUFU.EX2 R194, R4 ;  /* 0x0000000400c27308 */ /* 0x0003f40000000800 */
[----:B------:R-:W3:Y:S01]  /*2e80*/  MUFU.TANH R158, R23 ;  /* 0x00000017009e7308 */ /* 0x000ee20000002400 */
[--C-:B--2---:R-:W-:Y:S09]  /*2e90*/  FFMA.FTZ R11, R159, c[0x0][0x23c], -R9.reuse ;  /* 0x00008f009f0b7a23 */ /* 0x104ff20000010809 */
[----:B------:R3:W-:Y:S01]  /*2ea0*/  MUFU.EX2 R190, R11 ;  /* 0x0000000b00be7308 */ /* 0x0007e20000000800 */
[----:B-1----:R-:W-:Y:S09]  /*2eb0*/  FFMA.FTZ R4, R237, c[0x0][0x23c], -R10 ;  /* 0x00008f00ed047a23 */ /* 0x002ff2000001080a */
[----:B------:R1:W-:Y:S10]  /*2ec0*/  MUFU.EX2 R177, R4 ;  /* 0x0000000400b17308 */ /* 0x0003f40000000800 */
[----:B------:R-:W-:Y:S01]  /*2ed0*/  MUFU.TANH R250, R32 ;  /* 0x0000002000fa7308 */ /* 0x000fe20000002400 */
[--C-:B---3--:R-:W-:Y:S09]  /*2ee0*/  FFMA.FTZ R11, R158, c[0x0][0x23c], -R9.reuse ;  /* 0x00008f009e0b7a23 */ /* 0x108ff20000010809 */
[----:B------:R2:W-:Y:S01]  /*2ef0*/  MUFU.EX2 R189, R11 ;  /* 0x0000000b00bd7308 */ /* 0x0005e20000000800 */
[----:B-1----:R-:W1:Y:S09]  /*2f00*/  LDSM.16.M88.4 R4, [R149+0x6800] ;  /* 0x006800009504783b */ /* 0x002e720000000200 */
[----:B------:R-:W3:Y:S10]  /*2f10*/  MUFU.TANH R92, R25 ;  /* 0x00000019005c7308 */ /* 0x000ef40000002400 */
[----:B------:R-:W-:Y:S01]  /*2f20*/  MUFU.TANH R156, R34 ;  /* 0x00000022009c7308 */ /* 0x000fe20000002400 */
[--C-:B--2---:R-:W-:Y:S09]  /*2f30*/  FFMA.FTZ R11, R93, c[0x0][0x23c], -R8.reuse ;  /* 0x00008f005d0b7a23 */ /* 0x104ff20000010808 */
[----:B------:R3:W-:Y:S10]  /*2f40*/  MUFU.EX2 R207, R11 ;  /* 0x0000000b00cf7308 */ /* 0x0007f40000000800 */
[----:B------:R-:W2:Y:S01]  /*2f50*/  MUFU.TANH R249, R33 ;  /* 0x0000002100f97308 */ /* 0x000ea20000002400 */
[-C--:B-1----:R-:W-:Y:S09]  /*2f60*/  HMMA.16816.F32.BF16 R36, R104, R4.reuse, R36 ;  /* 0x000000046824723c */ /* 0x082ff20000041824 */
[----:B------:R-:W1:Y:S01]  /*2f70*/  MUFU.TANH R153, R35 ;  /* 0x0000002300997308 */ /* 0x000e620000002400 */
[C---:B------:R-:W-:Y:S04]  /*2f80*/  HMMA.16816.F32.BF16 R40, R112.reuse, R4, R40 ;  /* 0x000000047028723c */ /* 0x040fe80000041828 */
[--C-:B---3--:R-:W-:Y:S03]  /*2f90*/  FFMA.FTZ R11, R92, c[0x0][0x23c], -R8.reuse ;  /* 0x00008f005c0b7a23 */ /* 0x108fe60000010808 */
[----:B------:R-:W-:Y:S02]  /*2fa0*/  FFMA.FTZ R4, R91, c[0x0][0x23c], -R8 ;  /* 0x00008f005b047a23 */ /* 0x000fe40000010808 */
[----:B------:R3:W-:Y:S01]  /*2fb0*/  MUFU.EX2 R206, R11 ;  /* 0x0000000b00ce7308 */ /* 0x0007e20000000800 */
[-C--:B------:R-:W-:Y:S04]  /*2fc0*/  HMMA.16816.F32.BF16 R44, R112, R6.reuse, R44 ;  /* 0x00000006702c723c */ /* 0x080fe8000004182c */
[----:B------:R-:W-:Y:S04]  /*2fd0*/  FMUL.FTZ R36, R36, c[0x0][0x2ec] ;  /* 0x0000bb0024247a20 */ /* 0x000fe80000410000 */
[C---:B------:R-:W-:Y:S01]  /*2fe0*/  HMMA.16816.F32.BF16 R48, R104.reuse, R6, R48 ;  /* 0x000000066830723c */ /* 0x040fe20000041830 */
[----:B------:R1:W-:Y:S03]  /*2ff0*/  MUFU.EX2 R203, R4 ;  /* 0x0000000400cb7308 */ /* 0x0003e60000000800 */
[----:B------:R-:W-:Y:S02]  /*3000*/  FMUL.FTZ R37, R37, c[0x0][0x2ec] ;  /* 0x0000bb0025257a20 */ /* 0x000fe40000410000 */
[----:B------:R-:W-:Y:S02]  /*3010*/  FMUL.FTZ R38, R38, c[0x0][0x2ec] ;  /* 0x0000bb0026267a20 */ /* 0x000fe40000410000 */
[----:B------:R-:W-:Y:S03]  /*3020*/  FMUL.FTZ R42, R42, c[0x0][0x2ec] ;  /* 0x0000bb002a2a7a20 */ /* 0x000fe60000410000 */
[----:B------:R-:W-:Y:S01]  /*3030*/  MUFU.TANH R152, R38 ;  /* 0x0000002600987308 */ /* 0x000fe20000002400 */
[----:B------:R-:W-:Y:S02]  /*3040*/  FMUL.FTZ R5, R40, c[0x0][0x2ec] ;  /* 0x0000bb0028057a20 */ /* 0x000fe40000410000 */
[----:B------:R-:W-:Y:S02]  /*3050*/  FMUL.FTZ R43, R43, c[0x0][0x2ec] ;  /* 0x0000bb002b2b7a20 */ /* 0x000fe40000410000 */
[----:B------:R-:W-:Y:S02]  /*3060*/  FMUL.FTZ R39, R39, c[0x0][0x2ec] ;  /* 0x0000bb0027277a20 */ /* 0x000fe40000410000 */
[----:B---3--:R-:W-:Y:S02]  /*3070*/  FFMA.FTZ R11, R77, c[0x0][0x23c], -R0 ;  /* 0x00008f004d0b7a23 */ /* 0x008fe40000010800 */
[----:B------:R-:W-:Y:S01]  /*3080*/  FMUL.FTZ R41, R41, c[0x0][0x2ec] ;  /* 0x0000bb0029297a20 */ /* 0x000fe20000410000 */
[----:B------:R-:W-:Y:S01]  /*3090*/  MUFU.TANH R73, R42 ;  /* 0x0000002a00497308 */ /* 0x000fe20000002400 */
[----:B------:R-:W-:Y:S02]  /*30a0*/  FMUL.FTZ R45, R45, c[0x0][0x2ec] ;  /* 0x0000bb002d2d7a20 */ /* 0x000fe40000410000 */
[----:B------:R-:W-:Y:S02]  /*30b0*/  FMUL.FTZ R48, R48, c[0x0][0x2ec] ;  /* 0x0000bb0030307a20 */ /* 0x000fe40000410000 */
[----:B------:R-:W-:Y:S02]  /*30c0*/  FMUL.FTZ R46, R46, c[0x0][0x2ec] ;  /* 0x0000bb002e2e7a20 */ /* 0x000fe40000410000 */
[----:B-1----:R-:W-:Y:S02]  /*30d0*/  FFMA.FTZ R4, R90, c[0x0][0x23c], -R8 ;  /* 0x00008f005a047a23 */ /* 0x002fe40000010808 */
[----:B------:R-:W-:Y:S01]  /*30e0*/  FMUL.FTZ R47, R47, c[0x0][0x2ec] ;  /* 0x0000bb002f2f7a20 */ /* 0x000fe20000410000 */
[----:B------:R1:W-:Y:S01]  /*30f0*/  MUFU.EX2 R227, R11 ;  /* 0x0000000b00e37308 */ /* 0x0003e20000000800 */
[----:B------:R-:W-:Y:S02]  /*3100*/  FMUL.FTZ R49, R49, c[0x0][0x2ec] ;  /* 0x0000bb0031317a20 */ /* 0x000fe40000410000 */
[----:B------:R-:W-:Y:S02]  /*3110*/  FMUL.FTZ R50, R50, c[0x0][0x2ec] ;  /* 0x0000bb0032327a20 */ /* 0x000fe40000410000 */
[----:B------:R-:W-:Y:S05]  /*3120*/  FMUL.FTZ R51, R51, c[0x0][0x2ec] ;  /* 0x0000bb0033337a20 */ /* 0x000fea0000410000 */
[----:B------:R3:W-:Y:S10]  /*3130*/  MUFU.EX2 R202, R4 ;  /* 0x0000000400ca7308 */ /* 0x0007f40000000800 */
[----:B------:R-:W-:Y:S01]  /*3140*/  MUFU.TANH R72, R43 ;  /* 0x0000002b00487308 */ /* 0x000fe20000002400 */
[--C-:B-1----:R-:W-:Y:S09]  /*3150*/  FFMA.FTZ R11, R76, c[0x0][0x23c], -R0.reuse ;  /* 0x00008f004c0b7a23 */ /* 0x102ff20000010800 */
[----:B------:R-:W-:Y:S01]  /*3160*/  MUFU.TANH R89, R5 ;  /* 0x0000000500597308 */ /* 0x000fe20000002400 */
[--C-:B---3--:R-:W-:Y:S09]  /*3170*/  FFMA.FTZ R4, R75, c[0x0][0x23c], -R0.reuse ;  /* 0x00008f004b047a23 */ /* 0x108ff20000010800 */
[----:B------:R1:W-:Y:S10]  /*3180*/  MUFU.EX2 R225, R4 ;  /* 0x0000000400e17308 */ /* 0x0003f40000000800 */
[----:B------:R-:W-:Y:S10]  /*3190*/  MUFU.TANH R86, R45 ;  /* 0x0000002d00567308 */ /* 0x000ff40000002400 */
[----:B------:R-:W-:Y:S01]  /*31a0*/  MUFU.TANH R151, R39 ;  /* 0x0000002700977308 */ /* 0x000fe20000002400 */
[----:B-1----:R-:W-:Y:S09]  /*31b0*/  FFMA.FTZ R4, R74, c[0x0][0x23c], -R0 ;  /* 0x00008f004a047a23 */ /* 0x002ff20000010800 */
[----:B------:R1:W-:Y:S10]  /*31c0*/  MUFU.EX2 R224, R4 ;  /* 0x0000000400e07308 */ /* 0x0003f40000000800 */
[----:B------:R-:W-:Y:S10]  /*31d0*/  MUFU.TANH R71, R46 ;  /* 0x0000002e00477308 */ /* 0x000ff40000002400 */
[----:B------:R-:W-:Y:S01]  /*31e0*/  MUFU.TANH R88, R41 ;  /* 0x0000002900587308 */ /* 0x000fe20000002400 */
[--C-:B-1----:R-:W-:Y:S09]  /*31f0*/  FFMA.FTZ R4, R250, c[0x0][0x23c], -R10.reuse ;  /* 0x00008f00fa047a23 */ /* 0x102ff2000001080a */
[----:B------:R2:W-:Y:S10]  /*3200*/  MUFU.EX2 R173, R4 ;  /* 0x0000000400ad7308 */ /* 0x0005f40000000800 */
[----:B------:R-:W-:Y:S10]  /*3210*/  MUFU.TANH R70, R47 ;  /* 0x0000002f00467308 */ /* 0x000ff40000002400 */
[----:B------:R-:W-:Y:S01]  /*3220*/  MUFU.TANH R99, R50 ;  /* 0x0000003200637308 */ /* 0x000fe20000002400 */
[--C-:B--2---:R-:W-:Y:S09]  /*3230*/  FFMA.FTZ R4, R249, c[0x0][0x23c], -R10.reuse ;  /* 0x00008f00f9047a23 */ /* 0x104ff2000001080a */
[----:B------:R1:W-:Y:S10]  /*3240*/  MUFU.EX2 R172, R4 ;  /* 0x0000000400ac7308 */ /* 0x0003f40000000800 */
[----:B------:R-:W-:Y:S10]  /*3250*/  MUFU.TANH R98, R51 ;  /* 0x0000003300627308 */ /* 0x000ff40000002400 */
[----:B------:R2:W-:Y:S01]  /*3260*/  MUFU.EX2 R226, R11 ;  /* 0x0000000b00e27308 */ /* 0x0005e20000000800 */
[--C-:B-1----:R-:W-:Y:S09]  /*3270*/  FFMA.FTZ R4, R156, c[0x0][0x23c], -R9.reuse ;  /* 0x00008f009c047a23 */ /* 0x102ff20000010809 */
[----:B------:R1:W-:Y:S10]  /*3280*/  MUFU.EX2 R183, R4 ;  /* 0x0000000400b77308 */ /* 0x0003f40000000800 */
[----:B------:R-:W3:Y:S01]  /*3290*/  MUFU.TANH R248, R36 ;  /* 0x0000002400f87308 */ /* 0x000ee20000002400 */
[----:B--2---:R-:W-:Y:S09]  /*32a0*/  FMUL.FTZ R11, R44, c[0x0][0x2ec] ;  /* 0x0000bb002c0b7a20 */ /* 0x004ff20000410000 */
[----:B------:R-:W-:Y:S01]  /*32b0*/  MUFU.TANH R87, R11 ;  /* 0x0000000b00577308 */ /* 0x000fe20000002400 */
[--C-:B-1----:R-:W-:Y:S09]  /*32c0*/  FFMA.FTZ R4, R153, c[0x0][0x23c], -R9.reuse ;  /* 0x00008f0099047a23 */ /* 0x102ff20000010809 */
[----:B------:R3:W-:Y:S10]  /*32d0*/  MUFU.EX2 R182, R4 ;  /* 0x0000000400b67308 */ /* 0x0007f40000000800 */
[----:B------:R-:W1:Y:S10]  /*32e0*/  MUFU.TANH R247, R37 ;  /* 0x0000002500f77308 */ /* 0x000e740000002400 */
[----:B------:R-:W-:Y:S01]  /*32f0*/  MUFU.TANH R243, R49 ;  /* 0x0000003100f37308 */ /* 0x000fe20000002400 */
[--C-:B---3--:R-:W-:Y:S09]  /*3300*/  FFMA.FTZ R4, R248, c[0x0][0x23c], -R10.reuse ;  /* 0x00008f00f8047a23 */ /* 0x108ff2000001080a */
[----:B------:R2:W-:Y:S01]  /*3310*/  MUFU.EX2 R169, R4 ;  /* 0x0000000400a97308 */ /* 0x0005e20000000800 */
[----:B-1----:R-:W-:Y:S09]  /*3320*/  FFMA.FTZ R11, R247, c[0x0][0x23c], -R10 ;  /* 0x00008f00f70b7a23 */ /* 0x002ff2000001080a */
[----:B------:R1:W-:Y:S10]  /*3330*/  MUFU.EX2 R168, R11 ;  /* 0x0000000b00a87308 */ /* 0x0003f40000000800 */
[----:B------:R-:W-:Y:S01]  /*3340*/  MUFU.TANH R244, R48 ;  /* 0x0000003000f47308 */ /* 0x000fe20000002400 */
[----:B--2---:R-:W2:Y:S01]  /*3350*/  LDSM.16.M88.4 R4, [R149+0x6c00] ;  /* 0x006c00009504783b */ /* 0x004ea20000000200 */
[--C-:B-1----:R-:W-:Y:S08]  /*3360*/  FFMA.FTZ R11, R152, c[0x0][0x23c], -R9.reuse ;  /* 0x00008f00980b7a23 */ /* 0x102ff00000010809 */
[----:B------:R1:W-:Y:S02]  /*3370*/  MUFU.EX2 R179, R11 ;  /* 0x0000000b00b37308 */ /* 0x0003e40000000800 */
[--C-:B-1----:R-:W-:Y:S01]  /*3380*/  FFMA.FTZ R11, R151, c[0x0][0x23c], -R9.reuse ;  /* 0x00008f00970b7a23 */ /* 0x102fe20000010809 */
[-C--:B--2---:R-:W-:Y:S07]  /*3390*/  HMMA.16816.F32.BF16 R52, R104, R4.reuse, R52 ;  /* 0x000000046834723c */ /* 0x084fee0000041834 */
[----:B------:R1:W-:Y:S01]  /*33a0*/  MUFU.EX2 R178, R11 ;  /* 0x0000000b00b27308 */ /* 0x0003e20000000800 */
[C---:B------:R-:W-:Y:S07]  /*33b0*/  HMMA.16816.F32.BF16 R56, R112.reuse, R4, R56 ;  /* 0x000000047038723c */ /* 0x040fee0000041838 */
[--C-:B------:R-:W-:Y:S01]  /*33c0*/  FFMA.FTZ R4, R87, c[0x0][0x23c], -R8.reuse ;  /* 0x00008f0057047a23 */ /* 0x100fe20000010808 */
[-C--:B------:R-:W-:Y:S03]  /*33d0*/  HMMA.16816.F32.BF16 R60, R112, R6.reuse, R60 ;  /* 0x00000006703c723c */ /* 0x080fe6000004183c */
[----:B------:R2:W-:Y:S05]  /*33e0*/  MUFU.EX2 R193, R4 ;  /* 0x0000000400c17308 */ /* 0x0005ea0000000800 */
[----:B------:R-:W-:Y:S01]  /*33f0*/  FMUL.FTZ R52, R52, c[0x0][0x2ec] ;  /* 0x0000bb0034347a20 */ /* 0x000fe20000410000 */
[----:B------:R-:W-:Y:S04]  /*3400*/  HMMA.16816.F32.BF16 R64, R104, R6, R64 ;  /* 0x000000066840723c */ /* 0x000fe80000041840 */
[--C-:B-1----:R-:W-:Y:S01]  /*3410*/  FFMA.FTZ R11, R89, c[0x0][0x23c], -R8.reuse ;  /* 0x00008f00590b7a23 */ /* 0x102fe20000010808 */
[----:B------:R-:W1:Y:S01]  /*3420*/  MUFU.TANH R242, R52 ;  /* 0x0000003400f27308 */ /* 0x000e620000002400 */
[----:B------:R-:W-:Y:S01]  /*3430*/  FMUL.FTZ R53, R53, c[0x0][0x2ec] ;  /* 0x0000bb0035357a20 */ /* 0x000fe20000410000 */
[----:B------:R-:W-:Y:S01]  /*3440*/  F2FP.BF16.PACK_AB R7, R180, R181 ;  /* 0x000000b5b407723e */ /* 0x000fe200000010ff */
[----:B------:R-:W-:Y:S04]  /*3450*/  FMUL.FTZ R58, R58, c[0x0][0x2ec] ;  /* 0x0000bb003a3a7a20 */ /* 0x000fe80000410000 */
[----:B------:R-:W-:Y:S02]  /*3460*/  FMUL.FTZ R54, R54, c[0x0][0x2ec] ;  /* 0x0000bb0036367a20 */ /* 0x000fe40000410000 */
[----:B------:R-:W-:Y:S01]  /*3470*/  FMUL.FTZ R59, R59, c[0x0][0x2ec] ;  /* 0x0000bb003b3b7a20 */ /* 0x000fe20000410000 */
[----:B------:R3:W-:Y:S01]  /*3480*/  MUFU.EX2 R198, R11 ;  /* 0x0000000b00c67308 */ /* 0x0007e20000000800 */
[----:B------:R-:W-:Y:S02]  /*3490*/  FMUL.FTZ R55, R55, c[0x0][0x2ec] ;  /* 0x0000bb0037377a20 */ /* 0x000fe40000410000 */
[----:B--2---:R-:W-:Y:S02]  /*34a0*/  FFMA.FTZ R4, R86, c[0x0][0x23c], -R8 ;  /* 0x00008f0056047a23 */ /* 0x004fe40000010808 */
[----:B------:R-:W-:Y:S02]  /*34b0*/  FMUL.FTZ R57, R57, c[0x0][0x2ec] ;  /* 0x0000bb0039397a20 */ /* 0x000fe40000410000 */
[----:B------:R-:W-:Y:S02]  /*34c0*/  FMUL.FTZ R60, R60, c[0x0][0x2ec] ;  /* 0x0000bb003c3c7a20 */ /* 0x000fe40000410000 */
[----:B------:R-:W-:Y:S01]  /*34d0*/  FMUL.FTZ R61, R61, c[0x0][0x2ec] ;  /* 0x0000bb003d3d7a20 */ /* 0x000fe20000410000 */
[----:B------:R-:W-:Y:S01]  /*34e0*/  MUFU.TANH R69, R58 ;  /* 0x0000003a00457308 */ /* 0x000fe20000002400 */
[----:B------:R-:W-:Y:S02]  /*34f0*/  FMUL.FTZ R62, R62, c[0x0][0x2ec] ;  /* 0x0000bb003e3e7a20 */ /* 0x000fe40000410000 */
[----:B------:R-:W-:Y:S02]  /*3500*/  FMUL.FTZ R64, R64, c[0x0][0x2ec] ;  /* 0x0000bb0040407a20 */ /* 0x000fe40000410000 */
[----:B-1----:R-:W-:Y:S02]  /*3510*/  FFMA.FTZ R6, R242, c[0x0][0x23c], -R10 ;  /* 0x00008f00f2067a23 */ /* 0x002fe4000001080a */
[----:B------:R-:W-:Y:S02]  /*3520*/  FMUL.FTZ R65, R65, c[0x0][0x2ec] ;  /* 0x0000bb0041417a20 */ /* 0x000fe40000410000 */
[----:B------:R-:W-:Y:S01]  /*3530*/  FMUL.FTZ R66, R66, c[0x0][0x2ec] ;  /* 0x0000bb0042427a20 */ /* 0x000fe20000410000 */
[----:B------:R-:W-:Y:S01]  /*3540*/  MUFU.TANH R84, R57 ;  /* 0x0000003900547308 */ /* 0x000fe20000002400 */
[----:B------:R-:W-:Y:S02]  /*3550*/  FMUL.FTZ R67, R67, c[0x0][0x2ec] ;  /* 0x0000bb0043437a20 */ /* 0x000fe40000410000 */
[----:B------:R-:W-:Y:S02]  /*3560*/  FMUL.FTZ R63, R63, c[0x0][0x2ec] ;  /* 0x0000bb003f3f7a20 */ /* 0x000fe40000410000 */
[----:B---3--:R-:W-:Y:S05]  /*3570*/  FFMA.FTZ R11, R88, c[0x0][0x23c], -R8 ;  /* 0x00008f00580b7a23 */ /* 0x008fea0000010808 */
[----:B------:R1:W-:Y:S10]  /*3580*/  MUFU.EX2 R197, R11 ;  /* 0x0000000b00c57308 */ /* 0x0003f40000000800 */
[----:B------:R-:W-:Y:S10]  /*3590*/  MUFU.EX2 R114, R6 ;  /* 0x0000000600727308 */ /* 0x000ff40000000800 */
[----:B------:R-:W2:Y:S01]  /*35a0*/  MUFU.TANH R241, R53 ;  /* 0x0000003500f17308 */ /* 0x000ea20000002400 */
[----:B-1----:R-:W-:Y:S09]  /*35b0*/  FFMA.FTZ R11, R73, c[0x0][0x23c], -R0 ;  /* 0x00008f00490b7a23 */ /* 0x002ff20000010800 */
[----:B------:R-:W-:Y:S10]  /*35c0*/  MUFU.TANH R68, R59 ;  /* 0x0000003b00447308 */ /* 0x000ff40000002400 */
[----:B------:R-:W-:Y:S01]  /*35d0*/  MUFU.TANH R83, R60 ;  /* 0x0000003c00537308 */ /* 0x000fe20000002400 */
[----:B--2---:R-:W-:Y:S09]  /*35e0*/  FFMA.FTZ R6, R241, c[0x0][0x23c], -R10 ;  /* 0x00008f00f1067a23 */ /* 0x004ff2000001080a */
[----:B------:R1:W-:Y:S10]  /*35f0*/  MUFU.EX2 R211, R11 ;  /* 0x0000000b00d37308 */ /* 0x0003f40000000800 */
[----:B------:R-:W-:Y:S10]  /*3600*/  MUFU.EX2 R113, R6 ;  /* 0x0000000600717308 */ /* 0x000ff40000000800 */
[----:B------:R-:W2:Y:S01]  /*3610*/  MUFU.TANH R252, R54 ;  /* 0x0000003600fc7308 */ /* 0x000ea20000002400 */
[----:B-1----:R-:W-:Y:S09]  /*3620*/  FFMA.FTZ R11, R72, c[0x0][0x23c], -R0 ;  /* 0x00008f00480b7a23 */ /* 0x002ff20000010800 */
[----:B------:R-:W-:Y:S10]  /*3630*/  MUFU.TANH R82, R61 ;  /* 0x0000003d00527308 */ /* 0x000ff40000002400 */
[----:B------:R-:W1:Y:S01]  /*3640*/  MUFU.TANH R240, R64 ;  /* 0x0000004000f07308 */ /* 0x000e620000002400 */
[--C-:B--2---:R-:W-:Y:S09]  /*3650*/  FFMA.FTZ R6, R252, c[0x0][0x23c], -R9.reuse ;  /* 0x00008f00fc067a23 */ /* 0x104ff20000010809 */
[----:B------:R2:W-:Y:S10]  /*3660*/  MUFU.EX2 R210, R11 ;  /* 0x0000000b00d27308 */ /* 0x0005f40000000800 */
[----:B------:R-:W-:Y:S01]  /*3670*/  MUFU.EX2 R171, R6 ;  /* 0x0000000600ab7308 */ /* 0x000fe20000000800 */
[--C-:B-1----:R-:W-:Y:S09]  /*3680*/  FFMA.FTZ R12, R240, c[0x0][0x23c], -R10.reuse ;  /* 0x00008f00f00c7a23 */ /* 0x102ff2000001080a */
[----:B------:R-:W1:Y:S01]  /*3690*/  MUFU.TANH R251, R55 ;  /* 0x0000003700fb7308 */ /* 0x000e620000002400 */
[----:B--2---:R-:W-:Y:S09]  /*36a0*/  FMUL.FTZ R11, R56, c[0x0][0x2ec] ;  /* 0x0000bb00380b7a20 */ /* 0x004ff20000410000 */
[----:B------:R2:W3:Y:S10]  /*36b0*/  MUFU.TANH R85, R11 ;  /* 0x0000000b00557308 */ /* 0x0004f40000002400 */
[----:B------:R-:W3:Y:S01]  /*36c0*/  MUFU.TANH R235, R65 ;  /* 0x0000004100eb7308 */ /* 0x000ee20000002400 */
[--C-:B-1----:R-:W-:Y:S09]  /*36d0*/  FFMA.FTZ R6, R251, c[0x0][0x23c], -R9.reuse ;  /* 0x00008f00fb067a23 */ /* 0x102ff20000010809 */
[----:B------:R3:W-:Y:S01]  /*36e0*/  MUFU.EX2 R170, R6 ;  /* 0x0000000600aa7308 */ /* 0x0007e20000000800 */
[----:B--2---:R-:W-:Y:S09]  /*36f0*/  FFMA.FTZ R11, R244, c[0x0][0x23c], -R10 ;  /* 0x00008f00f40b7a23 */ /* 0x004ff2000001080a */
[----:B------:R-:W1:Y:S10]  /*3700*/  MUFU.TANH R246, R66 ;  /* 0x0000004200f67308 */ /* 0x000e740000002400 */
[----:B------:R-:W2:Y:S01]  /*3710*/  MUFU.TANH R245, R67 ;  /* 0x0000004300f57308 */ /* 0x000ea20000002400 */
[--C-:B---3--:R-:W-:Y:S09]  /*3720*/  FFMA.FTZ R6, R85, c[0x0][0x23c], -R8.reuse ;  /* 0x00008f0055067a23 */ /* 0x108ff20000010808 */
[----:B------:R3:W-:Y:S10]  /*3730*/  MUFU.EX2 R187, R6 ;  /* 0x0000000600bb7308 */ /* 0x0007f40000000800 */
[----:B------:R-:W-:Y:S10]  /*3740*/  MUFU.EX2 R112, R12 ;  /* 0x0000000c00707308 */ /* 0x000ff40000000800 */
[----:B------:R1:W-:Y:S01]  /*3750*/  MUFU.EX2 R192, R4 ;  /* 0x0000000400c07308 */ /* 0x0003e20000000800 */
[----:B---3--:R-:W-:Y:S09]  /*3760*/  FFMA.FTZ R6, R84, c[0x0][0x23c], -R8 ;  /* 0x00008f0054067a23 */ /* 0x008ff20000010808 */
[----:B------:R3:W-:Y:S10]  /*3770*/  MUFU.EX2 R186, R6 ;  /* 0x0000000600ba7308 */ /* 0x0007f40000000800 */
[----:B------:R2:W-:Y:S01]  /*3780*/  MUFU.EX2 R163, R11 ;  /* 0x0000000b00a37308 */ /* 0x0005e20000000800 */
[--C-:B-1----:R-:W-:Y:S09]  /*3790*/  FFMA.FTZ R4, R71, c[0x0][0x23c], -R0.reuse ;  /* 0x00008f0047047a23 */ /* 0x102ff20000010800 */
[----:B------:R1:W-:Y:S01]  /*37a0*/  MUFU.EX2 R209, R4 ;  /* 0x0000000400d17308 */ /* 0x0003e20000000800 */
[----:B---3--:R-:W-:Y:S09]  /*37b0*/  FFMA.FTZ R6, R69, c[0x0][0x23c], -R0 ;  /* 0x00008f0045067a23 */ /* 0x008ff20000010800 */
[----:B------:R3:W-:Y:S01]  /*37c0*/  MUFU.EX2 R201, R6 ;  /* 0x0000000600c97308 */ /* 0x0007e20000000800 */
[--C-:B--2---:R-:W-:Y:S02]  /*37d0*/  FFMA.FTZ R11, R243, c[0x0][0x23c], -R10.reuse ;  /* 0x00008f00f30b7a23 */ /* 0x104fe4000001080a */
[----:B------:R-:W-:Y:S07]  /*37e0*/  FFMA.FTZ R10, R235, c[0x0][0x23c], -R10 ;  /* 0x00008f00eb0a7a23 */ /* 0x000fee000001080a */
[----:B------:R2:W-:Y:S01]  /*37f0*/  MUFU.EX2 R111, R10 ;  /* 0x0000000a006f7308 */ /* 0x0005e20000000800 */
[--C-:B-1----:R-:W-:Y:S09]  /*3800*/  FFMA.FTZ R4, R70, c[0x0][0x23c], -R0.reuse ;  /* 0x00008f0046047a23 */ /* 0x102ff20000010800 */
[----:B------:R1:W-:Y:S01]  /*3810*/  MUFU.EX2 R115, R11 ;  /* 0x0000000b00737308 */ /* 0x0003e20000000800 */
[----:B---3--:R-:W-:Y:S09]  /*3820*/  FFMA.FTZ R6, R68, c[0x0][0x23c], -R0 ;  /* 0x00008f0044067a23 */ /* 0x008ff20000010800 */
[----:B------:R3:W-:Y:S01]  /*3830*/  MUFU.EX2 R200, R6 ;  /* 0x0000000600c87308 */ /* 0x0007e20000000800 */
[--C-:B--2---:R-:W-:Y:S09]  /*3840*/  FFMA.FTZ R10, R246, c[0x0][0x23c], -R9.reuse ;  /* 0x00008f00f60a7a23 */ /* 0x104ff20000010809 */
[----:B------:R2:W-:Y:S01]  /*3850*/  MUFU.EX2 R208, R4 ;  /* 0x0000000400d07308 */ /* 0x0005e20000000800 */
[--C-:B-1----:R-:W-:Y:S09]  /*3860*/  FFMA.FTZ R11, R99, c[0x0][0x23c], -R9.reuse ;  /* 0x00008f00630b7a23 */ /* 0x102ff20000010809 */
[----:B------:R1:W-:Y:S01]  /*3870*/  MUFU.EX2 R175, R11 ;  /* 0x0000000b00af7308 */ /* 0x0003e20000000800 */
[--C-:B---3--:R-:W-:Y:S02]  /*3880*/  FFMA.FTZ R6, R83, c[0x0][0x23c], -R8.reuse ;  /* 0x00008f0053067a23 */ /* 0x108fe40000010808 */
[----:B------:R-:W-:Y:S07]  /*3890*/  FFMA.FTZ R8, R82, c[0x0][0x23c], -R8 ;  /* 0x00008f0052087a23 */ /* 0x000fee0000010808 */
[----:B------:R-:W-:Y:S01]  /*38a0*/  MUFU.EX2 R185, R6 ;  /* 0x0000000600b97308 */ /* 0x000fe20000000800 */
[----:B--2---:R-:W-:Y:S04]  /*38b0*/  IADD3 R4, P0, R3, UR10, RZ ;  /* 0x0000000a03047c10 */ /* 0x004fe8000ff1e0ff */
[----:B----4-:R-:W-:Y:S05]  /*38c0*/  IADD3.X R5, R2, UR9, RZ, P0, !PT ;  /* 0x0000000902057c10 */ /* 0x010fea00087fe4ff */
[----:B------:R-:W2:Y:S01]  /*38d0*/  MUFU.TANH R3, R62 ;  /* 0x0000003e00037308 */ /* 0x000ea20000002400 */
[----:B------:R3:W4:Y:S01]  /*38e0*/  LDG.E R110, [R4.64] ;  /* 0x0000001c046e7981 */ /* 0x000722000c1e1900 */
[--C-:B-1----:R-:W-:Y:S02]  /*38f0*/  FFMA.FTZ R11, R98, c[0x0][0x23c], -R9.reuse ;  /* 0x00008f00620b7a23 */ /* 0x102fe40000010809 */
[----:B------:R-:W-:Y:S01]  /*3900*/  FFMA.FTZ R9, R245, c[0x0][0x23c], -R9 ;  /* 0x00008f00f5097a23 */ /* 0x000fe20000010809 */
[----:B------:R3:W3:Y:S05]  /*3910*/  LDG.E R109, [R4.64+0x20] ;  /* 0x0000201c046d7981 */ /* 0x0006ea000c1e1900 */
[----:B------:R-:W1:Y:S01]  /*3920*/  MUFU.TANH R2, R63 ;  /* 0x0000003f00027308 */ /* 0x000e620000002400 */
[----:B------:R3:W3:Y:S09]  /*3930*/  LDG.E R108, [R4.64+0x100] ;  /* 0x0001001c046c7981 */ /* 0x0006f2000c1e1900 */
[----:B------:R1:W1:Y:S01]  /*3940*/  MUFU.EX2 R174, R11 ;  /* 0x0000000b00ae7308 */ /* 0x0002620000000800 */
[--C-:B--2---:R-:W-:Y:S09]  /*3950*/  FFMA.FTZ R6, R3, c[0x0][0x23c], -R0.reuse ;  /* 0x00008f0003067a23 */ /* 0x104ff20000010800 */
[----:B------:R2:W-:Y:S01]  /*3960*/  MUFU.EX2 R184, R8 ;  /* 0x0000000800b87308 */ /* 0x0005e20000000800 */
[----:B-1----:R-:W-:Y:S09]  /*3970*/  FFMA.FTZ R0, R2, c[0x0][0x23c], -R0 ;  /* 0x00008f0002007a23 */ /* 0x002ff20000010800 */
[----:B------:R1:W-:Y:S01]  /*3980*/  MUFU.EX2 R199, R6 ;  /* 0x0000000600c77308 */ /* 0x0003e20000000800 */
[----:B------:R-:W-:Y:S05]  /*3990*/  F2FP.BF16.PACK_AB R11, R188, R191 ;  /* 0x000000bfbc0b723e */ /* 0x000fea00000010ff */
[----:B------:R1:W-:Y:S04]  /*39a0*/  STS [R221+0x10000], R11 ;  /* 0x0100000bdd007388 */ /* 0x0003e80000000800 */
[----:B------:R1:W-:Y:S01]  /*39b0*/  MUFU.EX2 R167, R10 ;  /* 0x0000000a00a77308 */ /* 0x0003e20000000800 */
[----:B--2---:R-:W-:Y:S05]  /*39c0*/  F2FP.BF16.PACK_AB R8, R204, R205 ;  /* 0x000000cdcc08723e */ /* 0x004fea00000010ff */
[----:B------:R2:W-:Y:S04]  /*39d0*/  STS [R221+0x10400], R8 ;  /* 0x01040008dd007388 */ /* 0x0005e80000000800 */
[----:B------:R2:W2:Y:S01]  /*39e0*/  MUFU.EX2 R166, R9 ;  /* 0x0000000900a67308 */ /* 0x0004a20000000800 */
[----:B------:R2:W-:Y:S01]  /*39f0*/  STS [R219+0x10000], R7 ;  /* 0x01000007db007388 */ /* 0x0005e20000000800 */
[----:B-1----:R-:W-:Y:S05]  /*3a00*/  F2FP.BF16.PACK_AB R6, R194, R195 ;  /* 0x000000c3c206723e */ /* 0x002fea00000010ff */
[----:B------:R1:W-:Y:S03]  /*3a10*/  STS [R219+0x10400], R6 ;  /* 0x01040006db007388 */ /* 0x0003e60000000800 */
[----:B------:R1:W1:Y:S01]  /*3a20*/  MUFU.EX2 R196, R0 ;  /* 0x0000000000c47308 */ /* 0x0002620000000800 */
[----:B------:R-:W-:Y:S02]  /*3a30*/  F2FP.BF16.PACK_AB R11, R222, R223 ;  /* 0x000000dfde0b723e */ /* 0x000fe400000010ff */
[----:B------:R-:W-:Y:S03]  /*3a40*/  F2FP.BF16.PACK_AB R10, R226, R227 ;  /* 0x000000e3e20a723e */ /* 0x000fe600000010ff */
[----:B------:R-:W-:Y:S01]  /*3a50*/  STS [R221+0x12000], R11 ;  /* 0x0120000bdd007388 */ /* 0x000fe20000000800 */
[----:B--2---:R-:W-:Y:S02]  /*3a60*/  F2FP.BF16.PACK_AB R8, R232, R233 ;  /* 0x000000e9e808723e */ /* 0x004fe400000010ff */
[----:B------:R-:W-:Y:S02]  /*3a70*/  F2FP.BF16.PACK_AB R9, R178, R179 ;  /* 0x000000b3b209723e */ /* 0x000fe400000010ff */
[----:B------:R-:W-:Y:S01]  /*3a80*/  F2FP.BF16.PACK_AB R7, R212, R213 ;  /* 0x000000d5d407723e */ /* 0x000fe200000010ff */
[----:B------:R2:W-:Y:S04]  /*3a90*/  STS [R221+0x12400], R8 ;  /* 0x01240008dd007388 */ /* 0x0005e80000000800 */
[----:B------:R2:W-:Y:S01]  /*3aa0*/  STS [R219+0x12000], R7 ;  /* 0x01200007db007388 */ /* 0x0005e20000000800 */
[----:B-1----:R-:W-:Y:S02]  /*3ab0*/  F2FP.BF16.PACK_AB R6, R229, R230 ;  /* 0x000000e6e506723e */ /* 0x002fe400000010ff */
[----:B------:R-:W-:Y:S03]  /*3ac0*/  F2FP.BF16.PACK_AB R0, R174, R175 ;  /* 0x000000afae00723e */ /* 0x000fe600000010ff */
[----:B------:R1:W-:Y:S01]  /*3ad0*/  STS [R219+0x12400], R6 ;  /* 0x01240006db007388 */ /* 0x0003e20000000800 */
[----:B--2---:R-:W-:Y:S02]  /*3ae0*/  F2FP.BF16.PACK_AB R8, R189, R190 ;  /* 0x000000bebd08723e */ /* 0x004fe400000010ff */
[----:B------:R-:W-:Y:S03]  /*3af0*/  F2FP.BF16.PACK_AB R7, R172, R173 ;  /* 0x000000adac07723e */ /* 0x000fe600000010ff */
[----:B------:R2:W-:Y:S01]  /*3b00*/  STS [R220+0x10400], R8 ;  /* 0x01040008dc007388 */ /* 0x0005e20000000800 */
[----:B-1----:R-:W-:Y:S05]  /*3b10*/  F2FP.BF16.PACK_AB R6, R176, R177 ;  /* 0x000000b1b006723e */ /* 0x002fea00000010ff */
[----:B------:R1:W-:Y:S04]  /*3b20*/  STS [R220+0x10000], R6 ;  /* 0x01000006dc007388 */ /* 0x0003e80000000800 */
[----:B------:R1:W-:Y:S01]  /*3b30*/  STS [R218+0x10000], R7 ;  /* 0x01000007da007388 */ /* 0x0003e20000000800 */
[----:B--2---:R-:W-:Y:S02]  /*3b40*/  F2FP.BF16.PACK_AB R8, R202, R203 ;  /* 0x000000cbca08723e */ /* 0x004fe400000010ff */
[----:B-1----:R-:W-:Y:S02]  /*3b50*/  F2FP.BF16.PACK_AB R6, R182, R183 ;  /* 0x000000b7b606723e */ /* 0x002fe400000010ff */
[----:B------:R-:W-:Y:S03]  /*3b60*/  F2FP.BF16.PACK_AB R7, R206, R207 ;  /* 0x000000cfce07723e */ /* 0x000fe600000010ff */
[----:B------:R1:W-:Y:S04]  /*3b70*/  STS [R218+0x10400], R6 ;  /* 0x01040006da007388 */ /* 0x0003e80000000800 */
[----:B------:R2:W-:Y:S04]  /*3b80*/  STS [R220+0x12000], R7 ;  /* 0x01200007dc007388 */ /* 0x0005e80000000800 */
[----:B------:R-:W-:Y:S04]  /*3b90*/  STS [R220+0x12400], R10 ;  /* 0x0124000adc007388 */ /* 0x000fe80000000800 */
[----:B------:R2:W-:Y:S01]  /*3ba0*/  STS [R218+0x12000], R8 ;  /* 0x01200008da007388 */ /* 0x0005e20000000800 */
[----:B-1----:R-:W-:Y:S02]  /*3bb0*/  F2FP.BF16.PACK_AB R6, R168, R169 ;  /* 0x000000a9a806723e */ /* 0x002fe400000010ff */
[----:B--2---:R-:W-:Y:S05]  /*3bc0*/  F2FP.BF16.PACK_AB R7, R224, R225 ;  /* 0x000000e1e007723e */ /* 0x004fea00000010ff */
[----:B------:R1:W-:Y:S01]  /*3bd0*/  STS [R218+0x12400], R7 ;  /* 0x01240007da007388 */ /* 0x0003e20000000800 */
[----:B------:R-:W-:Y:S03]  /*3be0*/  F2FP.BF16.PACK_AB R8, R197, R198 ;  /* 0x000000c6c508723e */ /* 0x000fe600000010ff */
[----:B------:R2:W-:Y:S04]  /*3bf0*/  STS [R214+0x10000], R6 ;  /* 0x01000006d6007388 */ /* 0x0005e80000000800 */
[----:B------:R2:W-:Y:S04]  /*3c00*/  STS [R214+0x10400], R9 ;  /* 0x01040009d6007388 */ /* 0x0005e80000000800 */
[----:B------:R2:W-:Y:S01]  /*3c10*/  STS [R215+0x10400], R0 ;  /* 0x01040000d7007388 */ /* 0x0005e20000000800 */
[----:B-1----:R-:W-:Y:S02]  /*3c20*/  F2FP.BF16.PACK_AB R7, R210, R211 ;  /* 0x000000d3d207723e */ /* 0x002fe400000010ff */
[----:B--2---:R-:W-:Y:S02]  /*3c30*/  F2FP.BF16.PACK_AB R6, R115, R163 ;  /* 0x000000a37306723e */ /* 0x004fe400000010ff */
[----:B------:R-:W-:Y:S03]  /*3c40*/  F2FP.BF16.PACK_AB R9, R192, R193 ;  /* 0x000000c1c009723e */ /* 0x000fe600000010ff */
        /* <DEDUP_REMOVED lines=16> */
[----:B------:R-:W-:Y:S01]  /*3d50*/  STS [R216+0x10400], R7 ;  /* 0x01040007d8007388 */ /* 0x000fe20000000800 */
[----:B------:R-:W-:Y:S03]  /*3d60*/  F2FP.BF16.PACK_AB R0, R196, R199 ;  /* 0x000000c7c400723e */ /* 0x000fe600000010ff */
[----:B------:R-:W-:Y:S04]  /*3d70*/  STS [R217+0x12000], R9 ;  /* 0x01200009d9007388 */ /* 0x000fe80000000800 */
[----:B------:R-:W-:Y:S04]  /*3d80*/  STS [R217+0x12400], R8 ;  /* 0x01240008d9007388 */ /* 0x000fe80000000800 */
[----:B------:R1:W-:Y:S04]  /*3d90*/  STS [R216+0x12400], R0 ;  /* 0x01240000d8007388 */ /* 0x0003e80000000800 */
[----:B------:R-:W-:Y:S04]  /*3da0*/  STS [R216+0x12000], R6 ;  /* 0x01200006d8007388 */ /* 0x000fe80000000800 */
[----:B------:R-:W3:Y:S08]  /*3db0*/  LDSM.16.M88.4 R64, [R154+0x4000] ;  /* 0x004000009a40783b */ /* 0x000ef00000000200 */
[----:B------:R-:W2:Y:S08]  /*3dc0*/  LDSM.16.M88.4 R60, [R154+0x5000] ;  /* 0x005000009a3c783b */ /* 0x000eb00000000200 */
[----:B------:R-:W2:Y:S08]  /*3dd0*/  LDSM.16.M88.4 R100, [R155+0x4000] ;  /* 0x004000009b64783b */ /* 0x000eb00000000200 */
[----:B-1----:R3:W4:Y:S04]  /*3de0*/  LDG.E R0, [R4.64+0x120] ;  /* 0x0001201c04007981 */ /* 0x002728000c1e1900 */
[----:B------:R-:W1:Y:S01]  /*3df0*/  LDSM.16.M88.4 R104, [R155+0x5000] ;  /* 0x005000009b68783b */ /* 0x000e620000000200 */
[-C--:B---3--:R-:W-:Y:S08]  /*3e00*/  HMMA.16816.F32.BF16 R4, R64, R116.reuse, RZ ;  /* 0x000000744004723c */ /* 0x088ff000000418ff */
        /* <DEDUP_REMOVED lines=21> */
[C---:B------:R-:W-:Y:S01]  /*3f60*/  FADD.FTZ R18, -R109.reuse, R18 ;  /* 0x000000126d127221 */ /* 0x040fe20000010100 */
[-C--:B------:R-:W-:Y:S03]  /*3f70*/  HMMA.16816.F32.BF16 R28, R104, R138.reuse, R28 ;  /* 0x0000008a681c723c */ /* 0x080fe6000004181c */
[C---:B------:R-:W-:Y:S05]  /*3f80*/  FADD.FTZ R19, -R109.reuse, R19 ;  /* 0x000000136d137221 */ /* 0x040fea0000010100 */
[C---:B------:R-:W-:Y:S08]  /*3f90*/  HMMA.16816.F32.BF16 R32, R100.reuse, R138, R32 ;  /* 0x0000008a6420723c */ /* 0x040ff00000041820 */
[-C--:B------:R-:W-:Y:S08]  /*3fa0*/  HMMA.16816.F32.BF16 R36, R100, R140.reuse, R36 ;  /* 0x0000008c6424723c */ /* 0x080ff00000041824 */
[C---:B------:R-:W-:Y:S08]  /*3fb0*/  HMMA.16816.F32.BF16 R40, R104.reuse, R140, R40 ;  /* 0x0000008c6828723c */ /* 0x040ff00000041828 */
[C---:B----4-:R-:W-:Y:S01]  /*3fc0*/  FADD.FTZ R33, -R110.reuse, R33 ;  /* 0x000000216e217221 */ /* 0x050fe20000010100 */
[-C--:B------:R-:W-:Y:S03]  /*3fd0*/  HMMA.16816.F32.BF16 R44, R104, R142.reuse, R44 ;  /* 0x0000008e682c723c */ /* 0x080fe6000004182c */
[C---:B------:R-:W-:Y:S02]  /*3fe0*/  FADD.FTZ R32, -R110.reuse, R32 ;  /* 0x000000206e207221 */ /* 0x040fe40000010100 */
[C---:B------:R-:W-:Y:S02]  /*3ff0*/  FADD.FTZ R35, -R109.reuse, R35 ;  /* 0x000000236d237221 */ /* 0x040fe40000010100 */
[C---:B------:R-:W-:Y:S01]  /*4000*/  FADD.FTZ R34, -R109.reuse, R34 ;  /* 0x000000226d227221 */ /* 0x040fe20000010100 */
[C---:B------:R-:W-:Y:S08]  /*4010*/  HMMA.16816.F32.BF16 R48, R100.reuse, R142, R48 ;  /* 0x0000008e6430723c */ /* 0x040ff00000041830 */
[-C--:B------:R-:W-:Y:S08]  /*4020*/  HMMA.16816.F32.BF16 R52, R100, R144.reuse, R52 ;  /* 0x000000906434723c */ /* 0x080ff00000041834 */
[C---:B------:R-:W-:Y:S08]  /*4030*/  HMMA.16816.F32.BF16 R56, R104.reuse, R144, R56 ;  /* 0x000000906838723c */ /* 0x040ff00000041838 */
[C---:B------:R-:W-:Y:S01]  /*4040*/  FADD.FTZ R49, -R110.reuse, R49 ;  /* 0x000000316e317221 */ /* 0x040fe20000010100 */
[-C--:B------:R-:W-:Y:S03]  /*4050*/  HMMA.16816.F32.BF16 R60, R104, R146.reuse, R60 ;  /* 0x00000092683c723c */ /* 0x080fe6000004183c */
[C---:B------:R-:W-:Y:S02]  /*4060*/  FADD.FTZ R48, -R110.reuse, R48 ;  /* 0x000000306e307221 */ /* 0x040fe40000010100 */
[C---:B------:R-:W-:Y:S02]  /*4070*/  FADD.FTZ R51, -R109.reuse, R51 ;  /* 0x000000336d337221 */ /* 0x040fe40000010100 */
[----:B------:R-:W-:Y:S01]  /*4080*/  FADD.FTZ R50, -R109, R50 ;  /* 0x000000326d327221 */ /* 0x000fe20000010100 */
[----:B------:R-:W-:Y:S01]  /*4090*/  HMMA.16816.F32.BF16 R64, R100, R146, R64 ;  /* 0x000000926440723c */ /* 0x000fe20000041840 */
[----:B------:R-:W-:Y:S05]  /*40a0*/  MOV R107, c[0x0][0x22c] ;  /* 0x00008b00006b7a02 */ /* 0x000fea0000000f00 */
[----:B------:R-:W-:Y:S02]  /*40b0*/  IMAD R107, R107, c[0x0][0x1c0], RZ ;  /* 0x000070006b6b7a24 */ /* 0x000fe400078e02ff */
[----:B------:R-:W-:Y:S04]  /*40c0*/  FADD.FTZ R102, -R110, R4 ;  /* 0x000000046e667221 */ /* 0x000fe80000010100 */
[----:B------:R-:W-:Y:S01]  /*40d0*/  FFMA.FTZ R101, -R234, R234, 1 ;  /* 0x3f800000ea657423 */ /* 0x000fe200000101ea */
[----:B------:R-:W-:Y:S01]  /*40e0*/  LEA R107, -R107, RZ, 0x7 ;  /* 0x000000ff6b6b7211 */ /* 0x000fe200078e39ff */
[----:B------:R-:W-:Y:S02]  /*40f0*/  FADD.FTZ R4, -R110, R5 ;  /* 0x000000056e047221 */ /* 0x000fe40000010100 */
[----:B------:R-:W-:Y:S01]  /*4100*/  FFMA.FTZ R100, -R231, R231, 1 ;  /* 0x3f800000e7647423 */ /* 0x000fe200000101e7 */
[----:B------:R-:W-:Y:S01]  /*4110*/  LEA R164, P0, R107, R164, 0x2 ;  /* 0x000000a46ba47211 */ /* 0x000fe200078010ff */
[----:B------:R-:W-:Y:S02]  /*4120*/  FMUL.FTZ R5, R191, R102 ;  /* 0x00000066bf057220 */ /* 0x000fe40000410000 */
[----:B------:R-:W-:Y:S01]  /*4130*/  FMUL.FTZ R101, R101, c[0x0][0x2ec] ;  /* 0x0000bb0065657a20 */ /* 0x000fe20000410000 */
[----:B------:R-:W-:Y:S01]  /*4140*/  LEA.HI.X.SX32 R165, R107, R165, 0x2, P0 ;  /* 0x000000a56ba57211 */ /* 0x000fe200000f16ff */
[----:B------:R-:W-:Y:S02]  /*4150*/  FMUL.FTZ R4, R188, R4 ;  /* 0x00000004bc047220 */ /* 0x000fe40000410000 */
[----:B------:R-:W-:Y:S02]  /*4160*/  FMUL.FTZ R100, R100, c[0x0][0x2ec] ;  /* 0x0000bb0064647a20 */ /* 0x000fe40000410000 */
[C---:B------:R-:W-:Y:S02]  /*4170*/  FADD.FTZ R102, -R110.reuse, R16 ;  /* 0x000000106e667221 */ /* 0x040fe40000010100 */
[C---:B------:R-:W-:Y:S02]  /*4180*/  FADD.FTZ R16, -R110.reuse, R17 ;  /* 0x000000116e107221 */ /* 0x040fe40000010100 */
[----:B------:R-:W-:Y:S02]  /*4190*/  FMUL.FTZ R234, R101, R5 ;  /* 0x0000000565ea7220 */ /* 0x000fe40000410000 */
[----:B------:R-:W-:Y:S02]  /*41a0*/  FADD.FTZ R5, -R110, R20 ;  /* 0x000000146e057221 */ /* 0x000fe40000010100 */
[----:B------:R-:W-:Y:S02]  /*41b0*/  FFMA.FTZ R20, -R238, R238, 1 ;  /* 0x3f800000ee147423 */ /* 0x000fe400000101ee */
[----:B------:R-:W-:Y:S02]  /*41c0*/  FMUL.FTZ R231, R100, R4 ;  /* 0x0000000464e77220 */ /* 0x000fe40000410000 */
[----:B------:R-:W-:Y:S02]  /*41d0*/  FMUL.FTZ R16, R180, R16 ;  /* 0x00000010b4107220 */ /* 0x000fe40000410000 */
[----:B------:R-:W-:Y:S02]  /*41e0*/  FADD.FTZ R4, -R110, R21 ;  /* 0x000000156e047221 */ /* 0x000fe40000010100 */
[----:B------:R-:W-:Y:S02]  /*41f0*/  FFMA.FTZ R21, -R239, R239, 1 ;  /* 0x3f800000ef157423 */ /* 0x000fe400000101ef */
[----:B------:R-:W-:Y:S01]  /*4200*/  FMUL.FTZ R20, R20, c[0x0][0x2ec] ;  /* 0x0000bb0014147a20 */ /* 0x000fe20000410000 */
[----:B------:R1:W5:Y:S01]  /*4210*/  LDL.LU R239, [R1+0xec] ;  /* 0x0000ec0001ef7983 */ /* 0x0003620000300800 */
[----:B------:R-:W-:Y:S02]  /*4220*/  FFMA.FTZ R101, -R228, R228, 1 ;  /* 0x3f800000e4657423 */ /* 0x000fe400000101e4 */
[----:B------:R-:W-:Y:S01]  /*4230*/  FMUL.FTZ R17, R181, R102 ;  /* 0x00000066b5117220 */ /* 0x000fe20000410000 */
[----:B------:R1:W5:Y:S01]  /*4240*/  LDL.LU R238, [R1+0xe8] ;  /* 0x0000e80001ee7983 */ /* 0x0003620000300800 */
[----:B------:R-:W-:Y:S02]  /*4250*/  FMUL.FTZ R4, R176, R4 ;  /* 0x00000004b0047220 */ /* 0x000fe40000410000 */
[----:B------:R-:W-:Y:S02]  /*4260*/  FMUL.FTZ R21, R21, c[0x0][0x2ec] ;  /* 0x0000bb0015157a20 */ /* 0x000fe40000410000 */
[----:B------:R-:W-:Y:S02]  /*4270*/  FFMA.FTZ R100, -R237, R237, 1 ;  /* 0x3f800000ed647423 */ /* 0x000fe400000101ed */
[----:B------:R-:W-:Y:S01]  /*4280*/  FMUL.FTZ R191, R20, R16 ;  /* 0x0000001014bf7220 */ /* 0x000fe20000410000 */
[----:B------:R1:W5:Y:S01]  /*4290*/  LDL.LU R237, [R1+0xe4] ;  /* 0x0000e40001ed7983 */ /* 0x0003620000300800 */
[----:B------:R-:W-:Y:S02]  /*42a0*/  FMUL.FTZ R16, R101, c[0x0][0x2ec] ;  /* 0x0000bb0065107a20 */ /* 0x000fe40000410000 */
[----:B------:R-:W-:Y:S02]  /*42b0*/  FFMA.FTZ R20, -R249, R249, 1 ;  /* 0x3f800000f9147423 */ /* 0x000fe400000101f9 */
[----:B------:R-:W-:Y:S02]  /*42c0*/  FMUL.FTZ R5, R177, R5 ;  /* 0x00000005b1057220 */ /* 0x000fe40000410000 */
[----:B------:R-:W-:Y:S02]  /*42d0*/  FMUL.FTZ R228, R21, R17 ;  /* 0x0000001115e47220 */ /* 0x000fe40000410000 */
[----:B------:R-:W-:Y:S02]  /*42e0*/  FMUL.FTZ R17, R100, c[0x0][0x2ec] ;  /* 0x0000bb0064117a20 */ /* 0x000fe40000410000 */
[----:B------:R-:W-:Y:S02]  /*42f0*/  FMUL.FTZ R181, R16, R4 ;  /* 0x0000000410b57220 */ /* 0x000fe40000410000 */
[----:B------:R-:W-:Y:S02]  /*4300*/  FMUL.FTZ R16, R172, R33 ;  /* 0x00000021ac107220 */ /* 0x000fe40000410000 */
[----:B------:R-:W-:Y:S02]  /*4310*/  FADD.FTZ R4, -R110, R37 ;  /* 0x000000256e047221 */ /* 0x000fe40000010100 */
[----:B------:R-:W-:Y:S02]  /*4320*/  FFMA.FTZ R21, -R250, R250, 1 ;  /* 0x3f800000fa157423 */ /* 0x000fe400000101fa */
[----:B------:R-:W-:Y:S02]  /*4330*/  FMUL.FTZ R20, R20, c[0x0][0x2ec] ;  /* 0x0000bb0014147a20 */ /* 0x000fe40000410000 */
[----:B------:R-:W-:Y:S02]  /*4340*/  FFMA.FTZ R33, -R247, R247, 1 ;  /* 0x3f800000f7217423 */ /* 0x000fe400000101f7 */
[----:B------:R-:W-:Y:S02]  /*4350*/  FMUL.FTZ R188, R17, R5 ;  /* 0x0000000511bc7220 */ /* 0x000fe40000410000 */
[----:B------:R-:W-:Y:S02]  /*4360*/  FMUL.FTZ R17, R173, R32 ;  /* 0x00000020ad117220 */ /* 0x000fe40000410000 */
[----:B------:R-:W-:Y:S02]  /*4370*/  FADD.FTZ R5, -R110, R36 ;  /* 0x000000246e057221 */ /* 0x000fe40000010100 */
[----:B------:R-:W-:Y:S02]  /*4380*/  FMUL.FTZ R4, R168, R4 ;  /* 0x00000004a8047220 */ /* 0x000fe40000410000 */
[----:B------:R-:W-:Y:S02]  /*4390*/  FMUL.FTZ R21, R21, c[0x0][0x2ec] ;  /* 0x0000bb0015157a20 */ /* 0x000fe40000410000 */
[----:B------:R-:W-:Y:S02]  /*43a0*/  FFMA.FTZ R32, -R248, R248, 1 ;  /* 0x3f800000f8207423 */ /* 0x000fe400000101f8 */
[----:B------:R-:W-:Y:S02]  /*43b0*/  FMUL.FTZ R177, R20, R16 ;  /* 0x0000001014b17220 */ /* 0x000fe40000410000 */
[----:B------:R-:W-:Y:S02]  /*43c0*/  FMUL.FTZ R16, R33, c[0x0][0x2ec] ;  /* 0x0000bb0021107a20 */ /* 0x000fe40000410000 */
[----:B------:R-:W-:Y:S02]  /*43d0*/  FFMA.FTZ R20, -R243, R243, 1 ;  /* 0x3f800000f3147423 */ /* 0x000fe400000101f3 */
[----:B------:R-:W-:Y:S02]  /*43e0*/  FMUL.FTZ R5, R169, R5 ;  /* 0x00000005a9057220 */ /* 0x000fe40000410000 */
[----:B------:R-:W-:Y:S02]  /*43f0*/  FMUL.FTZ R180, R21, R17 ;  /* 0x0000001115b47220 */ /* 0x000fe40000410000 */
[----:B------:R-:W-:Y:S02]  /*4400*/  FMUL.FTZ R17, R32, c[0x0][0x2ec] ;  /* 0x0000bb0020117a20 */ /* 0x000fe40000410000 */
[----:B------:R-:W-:Y:S02]  /*4410*/  FMUL.FTZ R173, R16, R4 ;  /* 0x0000000410ad7220 */ /* 0x000fe40000410000 */
[----:B------:R-:W-:Y:S02]  /*4420*/  FMUL.FTZ R4, R115, R49 ;  /* 0x0000003173047220 */ /* 0x000fe40000410000 */
[----:B------:R-:W-:Y:S02]  /*4430*/  FFMA.FTZ R21, -R244, R244, 1 ;  /* 0x3f800000f4157423 */ /* 0x000fe400000101f4 */
[----:B------:R-:W-:Y:S02]  /*4440*/  FMUL.FTZ R20, R20, c[0x0][0x2ec] ;  /* 0x0000bb0014147a20 */ /* 0x000fe40000410000 */
[----:B------:R-:W-:Y:S02]  /*4450*/  FMUL.FTZ R176, R17, R5 ;  /* 0x0000000511b07220 */ /* 0x000fe40000410000 */
        /* <DEDUP_REMOVED lines=12> */
[----:B------:R-:W-:Y:S02]  /*4520*/  FMUL.FTZ R5, R112, R64 ;  /* 0x0000004070057220 */ /* 0x000fe40000410000 */
[----:B------:R-:W-:Y:S02]  /*4530*/  FFMA.FTZ R33, -R242, R242, 1 ;  /* 0x3f800000f2217423 */ /* 0x000fe400000101f2 */
[----:B------:R-:W-:Y:S02]  /*4540*/  FMUL.FTZ R21, R21, c[0x0][0x2ec] ;  /* 0x0000bb0015157a20 */ /* 0x000fe40000410000 */
[----:B------:R-:W-:Y:S02]  /*4550*/  FMUL.FTZ R114, R20, R4 ;  /* 0x0000000414727220 */ /* 0x000fe40000410000 */
[----:B------:R-:W-:Y:S02]  /*4560*/  FADD.FTZ R4, -R109, R7 ;  /* 0x000000076d047221 */ /* 0x000fe40000010100 */
[----:B------:R-:W-:Y:S02]  /*4570*/  FFMA.FTZ R7, -R236, R236, 1 ;  /* 0x3f800000ec077423 */ /* 0x000fe400000101ec */
[----:B------:R-:W-:Y:S01]  /*4580*/  FADD.FTZ R16, -R110, R53 ;  /* 0x000000356e107221 */ /* 0x000fe20000010100 */
[----:B------:R1:W5:Y:S01]  /*4590*/  LDL.LU R236, [R1+0xe0] ;  /* 0x0000e00001ec7983 */ /* 0x0003620000300800 */
[----:B------:R-:W-:Y:S02]  /*45a0*/  FFMA.FTZ R32, -R241, R241, 1 ;  /* 0x3f800000f1207423 */ /* 0x000fe400000101f1 */
[----:B------:R-:W-:Y:S02]  /*45b0*/  FMUL.FTZ R33, R33, c[0x0][0x2ec] ;  /* 0x0000bb0021217a20 */ /* 0x000fe40000410000 */
[----:B------:R-:W-:Y:S02]  /*45c0*/  FMUL.FTZ R115, R21, R5 ;  /* 0x0000000515737220 */ /* 0x000fe40000410000 */
[----:B------:R-:W-:Y:S02]  /*45d0*/  FADD.FTZ R5, -R109, R6 ;  /* 0x000000066d057221 */ /* 0x000fe40000010100 */
[----:B------:R-:W-:Y:S02]  /*45e0*/  FFMA.FTZ R6, -R162, R162, 1 ;  /* 0x3f800000a2067423 */ /* 0x000fe400000101a2 */
[----:B------:R-:W-:Y:S01]  /*45f0*/  FMUL.FTZ R16, R113, R16 ;  /* 0x0000001071107220 */ /* 0x000fe20000410000 */
[----:B------:R1:W5:Y:S01]  /*4600*/  LDL.LU R162, [R1+0xdc] ;  /* 0x0000dc0001a27983 */ /* 0x0003620000300800 */
[----:B------:R-:W-:Y:S02]  /*4610*/  FMUL.FTZ R32, R32, c[0x0][0x2ec] ;  /* 0x0000bb0020207a20 */ /* 0x000fe40000410000 */
[----:B------:R-:W-:Y:S02]  /*4620*/  FMUL.FTZ R168, R33, R17 ;  /* 0x0000001121a87220 */ /* 0x000fe40000410000 */
        /* <DEDUP_REMOVED lines=9> */
[----:B------:R-:W-:Y:S02]  /*46c0*/  FMUL.FTZ R113, R7, R5 ;  /* 0x0000000507717220 */ /* 0x000fe40000410000 */
[----:B------:R-:W-:Y:S02]  /*46d0*/  FMUL.FTZ R7, R195, R18 ;  /* 0x00000012c3077220 */ /* 0x000fe40000410000 */
[----:B------:R-:W-:Y:S02]  /*46e0*/  FFMA.FTZ R18, -R159, R159, 1 ;  /* 0x3f8000009f127423 */ /* 0x000fe4000001019f */
[----:B------:R-:W-:Y:S01]  /*46f0*/  FMUL.FTZ R112, R6, R4 ;  /* 0x0000000406707220 */ /* 0x000fe20000410000 */
[----:B------:R1:W5:Y:S01]  /*4700*/  LDL.LU R159, [R1+0xd0] ;  /* 0x0000d000019f7983 */ /* 0x0003620000300800 */
[----:B------:R-:W-:Y:S02]  /*4710*/  FMUL.FTZ R6, R194, R19 ;  /* 0x00000013c2067220 */ /* 0x000fe40000410000 */
[----:B------:R-:W-:Y:S02]  /*4720*/  FADD.FTZ R4, -R109, R23 ;  /* 0x000000176d047221 */ /* 0x000fe40000010100 */
[----:B------:R-:W-:Y:S02]  /*4730*/  FMUL.FTZ R17, R17, c[0x0][0x2ec] ;  /* 0x0000bb0011117a20 */ /* 0x000fe40000410000 */
[----:B------:R-:W-:Y:S02]  /*4740*/  FMUL.FTZ R16, R16, c[0x0][0x2ec] ;  /* 0x0000bb0010107a20 */ /* 0x000fe40000410000 */
[----:B------:R-:W-:Y:S02]  /*4750*/  FFMA.FTZ R19, -R158, R158, 1 ;  /* 0x3f8000009e137423 */ /* 0x000fe4000001019e */
[----:B------:R-:W-:Y:S01]  /*4760*/  FADD.FTZ R5, -R109, R22 ;  /* 0x000000166d057221 */ /* 0x000fe20000010100 */
[----:B------:R1:W5:Y:S01]  /*4770*/  LDL.LU R158, [R1+0xcc] ;  /* 0x0000cc00019e7983 */ /* 0x0003620000300800 */
[----:B------:R-:W-:Y:S02]  /*4780*/  FMUL.FTZ R4, R189, R4 ;  /* 0x00000004bd047220 */ /* 0x000fe40000410000 */
[----:B------:R-:W-:Y:S02]  /*4790*/  FMUL.FTZ R111, R17, R7 ;  /* 0x00000007116f7220 */ /* 0x000fe40000410000 */
[----:B------:R-:W-:Y:S02]  /*47a0*/  FMUL.FTZ R110, R16, R6 ;  /* 0x00000006106e7220 */ /* 0x000fe40000410000 */
[----:B------:R-:W-:Y:S02]  /*47b0*/  FMUL.FTZ R6, R19, c[0x0][0x2ec] ;  /* 0x0000bb0013067a20 */ /* 0x000fe40000410000 */
[----:B------:R-:W-:Y:S02]  /*47c0*/  FFMA.FTZ R17, -R156, R156, 1 ;  /* 0x3f8000009c117423 */ /* 0x000fe4000001019c */
[----:B------:R-:W-:Y:S01]  /*47d0*/  FFMA.FTZ R16, -R153, R153, 1 ;  /* 0x3f80000099107423 */ /* 0x000fe20000010199 */
[----:B------:R1:W5:Y:S01]  /*47e0*/  LDL.LU R156, [R1+0xc8] ;  /* 0x0000c800019c7983 */ /* 0x0003620000300800 */
[----:B------:R-:W-:Y:S02]  /*47f0*/  FMUL.FTZ R5, R190, R5 ;  /* 0x00000005be057220 */ /* 0x000fe40000410000 */
[----:B------:R-:W-:Y:S01]  /*4800*/  FMUL.FTZ R7, R18, c[0x0][0x2ec] ;  /* 0x0000bb0012077a20 */ /* 0x000fe20000410000 */
[----:B------:R1:W5:Y:S01]  /*4810*/  LDL.LU R153, [R1+0xc4] ;  /* 0x0000c40001997983 */ /* 0x0003620000300800 */
[----:B------:R-:W-:Y:S02]  /*4820*/  FMUL.FTZ R106, R6, R4 ;  /* 0x00000004066a7220 */ /* 0x000fe40000410000 */
[----:B------:R-:W-:Y:S02]  /*4830*/  FMUL.FTZ R6, R182, R35 ;  /* 0x00000023b6067220 */ /* 0x000fe40000410000 */
[----:B------:R-:W-:Y:S02]  /*4840*/  FADD.FTZ R4, -R109, R39 ;  /* 0x000000276d047221 */ /* 0x000fe40000010100 */
        /* <DEDUP_REMOVED lines=8> */
[----:B------:R-:W-:Y:S01]  /*48d0*/  FMUL.FTZ R104, R16, R6 ;  /* 0x0000000610687220 */ /* 0x000fe20000410000 */
[----:B------:R1:W5:Y:S01]  /*48e0*/  LDL.LU R152, [R1+0xc0] ;  /* 0x0000c00001987983 */ /* 0x0003620000300800 */
[----:B------:R-:W-:Y:S02]  /*48f0*/  FMUL.FTZ R6, R19, c[0x0][0x2ec] ;  /* 0x0000bb0013067a20 */ /* 0x000fe40000410000 */
[----:B------:R-:W-:Y:S01]  /*4900*/  FFMA.FTZ R16, -R98, R98, 1 ;  /* 0x3f80000062107423 */ /* 0x000fe20000010162 */
[----:B------:R1:W5:Y:S01]  /*4910*/  LDL.LU R151, [R1+0xbc] ;  /* 0x0000bc0001977983 */ /* 0x0003620000300800 */
[----:B------:R-:W-:Y:S02]  /*4920*/  FMUL.FTZ R5, R179, R5 ;  /* 0x00000005b3057220 */ /* 0x000fe40000410000 */
[----:B------:R-:W-:Y:S02]  /*4930*/  FMUL.FTZ R105, R17, R7 ;  /* 0x0000000711697220 */ /* 0x000fe40000410000 */
[----:B------:R-:W-:Y:S02]  /*4940*/  FMUL.FTZ R7, R18, c[0x0][0x2ec] ;  /* 0x0000bb0012077a20 */ /* 0x000fe40000410000 */
[----:B------:R-:W-:Y:S02]  /*4950*/  FMUL.FTZ R102, R6, R4 ;  /* 0x0000000406667220 */ /* 0x000fe40000410000 */
[----:B------:R-:W-:Y:S02]  /*4960*/  FMUL.FTZ R4, R174, R51 ;  /* 0x00000033ae047220 */ /* 0x000fe40000410000 */
[----:B------:R-:W-:Y:S02]  /*4970*/  FFMA.FTZ R17, -R99, R99, 1 ;  /* 0x3f80000063117423 */ /* 0x000fe40000010163 */
[----:B------:R-:W-:Y:S01]  /*4980*/  FMUL.FTZ R16, R16, c[0x0][0x2ec] ;  /* 0x0000bb0010107a20 */ /* 0x000fe20000410000 */
[----:B------:R1:W5:Y:S01]  /*4990*/  LDL.LU R99, [R1+0xb8] ;  /* 0x0000b80001637983 */ /* 0x0003620000300800 */
[----:B------:R-:W-:Y:S02]  /*49a0*/  FMUL.FTZ R103, R7, R5 ;  /* 0x0000000507677220 */ /* 0x000fe40000410000 */
[----:B------:R-:W-:Y:S01]  /*49b0*/  FMUL.FTZ R5, R175, R50 ;  /* 0x00000032af057220 */ /* 0x000fe20000410000 */
[----:B------:R1:W5:Y:S01]  /*49c0*/  LDL.LU R98, [R1+0xb4] ;  /* 0x0000b40001627983 */ /* 0x0003620000300800 */
        /* <DEDUP_REMOVED lines=9> */
[C---:B------:R-:W-:Y:S02]  /*4a60*/  FADD.FTZ R7, -R109.reuse, R54 ;  /* 0x000000366d077221 */ /* 0x040fe40000010100 */
[----:B------:R-:W-:Y:S02]  /*4a70*/  FADD.FTZ R6, -R109, R55 ;  /* 0x000000376d067221 */ /* 0x000fe40000010100 */
[----:B------:R-:W-:Y:S02]  /*4a80*/  FMUL.FTZ R5, R167, R66 ;  /* 0x00000042a7057220 */ /* 0x000fe40000410000 */
[----:B------:R-:W-:Y:S02]  /*4a90*/  FFMA.FTZ R19, -R252, R252, 1 ;  /* 0x3f800000fc137423 */ /* 0x000fe400000101fc */
[----:B------:R-:W-:Y:S02]  /*4aa0*/  FFMA.FTZ R18, -R251, R251, 1 ;  /* 0x3f800000fb127423 */ /* 0x000fe400000101fb */
[----:B------:R-:W-:Y:S02]  /*4ab0*/  FMUL.FTZ R17, R17, c[0x0][0x2ec] ;  /* 0x0000bb0011117a20 */ /* 0x000fe40000410000 */
[----:B------:R-:W-:Y:S02]  /*4ac0*/  FMUL.FTZ R55, R16, R4 ;  /* 0x0000000410377220 */ /* 0x000fe40000410000 */
[----:B------:R-:W-:Y:S02]  /*4ad0*/  FADD.FTZ R4, -R108, R13 ;  /* 0x0000000d6c047221 */ /* 0x000fe40000010100 */
[----:B------:R-:W-:Y:S02]  /*4ae0*/  FFMA.FTZ R13, -R97, R97, 1 ;  /* 0x3f800000610d7423 */ /* 0x000fe40000010161 */
[----:B------:R-:W-:Y:S01]  /*4af0*/  FMUL.FTZ R7, R171, R7 ;  /* 0x00000007ab077220 */ /* 0x000fe20000410000 */
[----:B------:R1:W5:Y:S01]  /*4b00*/  LDL.LU R97, [R1+0xb0] ;  /* 0x0000b00001617983 */ /* 0x0003620000300800 */
[----:B------:R-:W-:Y:S02]  /*4b10*/  FMUL.FTZ R6, R170, R6 ;  /* 0x00000006aa067220 */ /* 0x000fe40000410000 */
[----:B------:R-:W-:Y:S02]  /*4b20*/  FMUL.FTZ R19, R19, c[0x0][0x2ec] ;  /* 0x0000bb0013137a20 */ /* 0x000fe40000410000 */
[----:B------:R-:W-:Y:S02]  /*4b30*/  FMUL.FTZ R18, R18, c[0x0][0x2ec] ;  /* 0x0000bb0012127a20 */ /* 0x000fe40000410000 */
[----:B------:R-:W-:Y:S02]  /*4b40*/  FMUL.FTZ R64, R17, R5 ;  /* 0x0000000511407220 */ /* 0x000fe40000410000 */
[----:B------:R-:W-:Y:S02]  /*4b50*/  FADD.FTZ R5, -R108, R12 ;  /* 0x0000000c6c057221 */ /* 0x000fe40000010100 */
[----:B------:R-:W-:Y:S02]  /*4b60*/  FFMA.FTZ R12, -R96, R96, 1 ;  /* 0x3f800000600c7423 */ /* 0x000fe40000010160 */
[----:B------:R-:W-:Y:S01]  /*4b70*/  FMUL.FTZ R66, R19, R7 ;  /* 0x0000000713427220 */ /* 0x000fe20000410000 */
[----:B------:R1:W5:Y:S01]  /*4b80*/  LDL.LU R96, [R1+0xac] ;  /* 0x0000ac0001607983 */ /* 0x0003620000300800 */
[----:B------:R-:W-:Y:S02]  /*4b90*/  FMUL.FTZ R65, R18, R6 ;  /* 0x0000000612417220 */ /* 0x000fe40000410000 */
[C---:B------:R-:W-:Y:S02]  /*4ba0*/  FADD.FTZ R7, -R108.reuse, R8 ;  /* 0x000000086c077221 */ /* 0x040fe40000010100 */
[----:B------:R-:W-:Y:S02]  /*4bb0*/  FADD.FTZ R6, -R108, R9 ;  /* 0x000000096c067221 */ /* 0x000fe40000010100 */
[----:B------:R-:W-:Y:S02]  /*4bc0*/  FFMA.FTZ R9, -R95, R95, 1 ;  /* 0x3f8000005f097423 */ /* 0x000fe4000001015f */
[----:B------:R-:W-:Y:S01]  /*4bd0*/  FMUL.FTZ R7, R223, R7 ;  /* 0x00000007df077220 */ /* 0x000fe20000410000 */
[----:B------:R1:W5:Y:S01]  /*4be0*/  LDL.LU R95, [R1+0xa8] ;  /* 0x0000a800015f7983 */ /* 0x0003620000300800 */
[----:B------:R-:W-:Y:S02]  /*4bf0*/  FFMA.FTZ R8, -R94, R94, 1 ;  /* 0x3f8000005e087423 */ /* 0x000fe4000001015e */
[----:B------:R-:W-:Y:S01]  /*4c00*/  FMUL.FTZ R13, R13, c[0x0][0x2ec] ;  /* 0x0000bb000d0d7a20 */ /* 0x000fe20000410000 */
[----:B------:R1:W5:Y:S01]  /*4c10*/  LDL.LU R94, [R1+0xa4] ;  /* 0x0000a400015e7983 */ /* 0x0003620000300800 */
[----:B------:R-:W-:Y:S02]  /*4c20*/  FMUL.FTZ R6, R222, R6 ;  /* 0x00000006de067220 */ /* 0x000fe40000410000 */
[----:B------:R-:W-:Y:S02]  /*4c30*/  FMUL.FTZ R12, R12, c[0x0][0x2ec] ;  /* 0x0000bb000c0c7a20 */ /* 0x000fe40000410000 */
[----:B------:R-:W-:Y:S02]  /*4c40*/  FMUL.FTZ R54, R13, R7 ;  /* 0x000000070d367220 */ /* 0x000fe40000410000 */
        /* <DEDUP_REMOVED lines=8> */
[----:B------:R-:W-:Y:S02]  /*4cd0*/  FMUL.FTZ R8, R8, c[0x0][0x2ec] ;  /* 0x0000bb0008087a20 */ /* 0x000fe40000410000 */
[----:B------:R-:W-:Y:S02]  /*4ce0*/  FMUL.FTZ R20, R9, R5 ;  /* 0x0000000509147220 */ /* 0x000fe40000410000 */
[----:B------:R-:W-:Y:S02]  /*4cf0*/  FADD.FTZ R7, -R108, R24 ;  /* 0x000000186c077221 */ /* 0x000fe40000010100 */
[----:B------:R-:W-:Y:S02]  /*4d00*/  FFMA.FTZ R9, -R91, R91, 1 ;  /* 0x3f8000005b097423 */ /* 0x000fe4000001015b */
[----:B------:R-:W-:Y:S01]  /*4d10*/  FMUL.FTZ R19, R8, R4 ;  /* 0x0000000408137220 */ /* 0x000fe20000410000 */
[----:B------:R1:W5:Y:S01]  /*4d20*/  LDL.LU R91, [R1+0x98] ;  /* 0x00009800015b7983 */ /* 0x0003620000300800 */
[----:B------:R-:W-:Y:S02]  /*4d30*/  FADD.FTZ R6, -R108, R25 ;  /* 0x000000196c067221 */ /* 0x000fe40000010100 */
[----:B------:R-:W-:Y:S02]  /*4d40*/  FMUL.FTZ R7, R207, R7 ;  /* 0x00000007cf077220 */ /* 0x000fe40000410000 */
[----:B------:R-:W-:Y:S02]  /*4d50*/  FFMA.FTZ R8, -R90, R90, 1 ;  /* 0x3f8000005a087423 */ /* 0x000fe4000001015a */
[----:B------:R-:W-:Y:S01]  /*4d60*/  FMUL.FTZ R13, R13, c[0x0][0x2ec] ;  /* 0x0000bb000d0d7a20 */ /* 0x000fe20000410000 */
[----:B------:R1:W5:Y:S01]  /*4d70*/  LDL.LU R90, [R1+0x94] ;  /* 0x00009400015a7983 */ /* 0x0003620000300800 */
[----:B------:R-:W-:Y:S02]  /*4d80*/  FADD.FTZ R5, -R108, R28 ;  /* 0x0000001c6c057221 */ /* 0x000fe40000010100 */
[----:B------:R-:W-:Y:S02]  /*4d90*/  FMUL.FTZ R6, R206, R6 ;  /* 0x00000006ce067220 */ /* 0x000fe40000410000 */
[----:B------:R-:W-:Y:S02]  /*4da0*/  FMUL.FTZ R12, R12, c[0x0][0x2ec] ;  /* 0x0000bb000c0c7a20 */ /* 0x000fe40000410000 */
[----:B------:R-:W-:Y:S02]  /*4db0*/  FMUL.FTZ R53, R13, R7 ;  /* 0x000000070d357220 */ /* 0x000fe40000410000 */
[----:B------:R-:W-:Y:S02]  /*4dc0*/  FFMA.FTZ R13, -R89, R89, 1 ;  /* 0x3f800000590d7423 */ /* 0x000fe40000010159 */
[----:B------:R-:W-:Y:S01]  /*4dd0*/  FADD.FTZ R4, -R108, R29 ;  /* 0x0000001d6c047221 */ /* 0x000fe20000010100 */
        /* <DEDUP_REMOVED lines=46> */
[----:B------:R-:W-:Y:S02]  /*50c0*/  FADD.FTZ R6, -R0, R11 ;  /* 0x0000000b00067221 */ /* 0x000fe40000010100 */
[----:B------:R-:W-:Y:S02]  /*50d0*/  FFMA.FTZ R11, -R81, R81, 1 ;  /* 0x3f800000510b7423 */ /* 0x000fe40000010151 */
[----:B------:R-:W-:Y:S01]  /*50e0*/  FADD.FTZ R4, -R108, R61 ;  /* 0x0000003d6c047221 */ /* 0x000fe20000010100 */
[----:B------:R1:W5:Y:S01]  /*50f0*/  LDL.LU R81, [R1+0x70] ;  /* 0x0000700001517983 */ /* 0x0003620000300800 */
[----:B------:R-:W-:Y:S02]  /*5100*/  FMUL.FTZ R5, R185, R5 ;  /* 0x00000005b9057220 */ /* 0x000fe40000410000 */
        /* <DEDUP_REMOVED lines=85> */
[C---:B------:R-:W-:Y:S02]  /*5660*/  FADD.FTZ R4, -R0.reuse, R62 ;  /* 0x0000003e00047221 */ /* 0x040fe40000010100 */
[----:B------:R-:W-:Y:S02]  /*5670*/  FADD.FTZ R0, -R0, R63 ;  /* 0x0000003f00007221 */ /* 0x000fe40000010100 */
[----:B------:R-:W-:Y:S02]  /*5680*/  FMUL.FTZ R6, R201, R6 ;  /* 0x00000006c9067220 */ /* 0x000fe40000410000 */
[----:B------:R-:W-:Y:S02]  /*5690*/  FMUL.FTZ R5, R200, R5 ;  /* 0x00000005c8057220 */ /* 0x000fe40000410000 */
[----:B------:R-:W-:Y:S02]  /*56a0*/  FMUL.FTZ R4, R199, R4 ;  /* 0x00000004c7047220 */ /* 0x000fe40000410000 */
        /* <DEDUP_REMOVED lines=10> */
[----:B-1----:R-:W2:Y:S01]  /*5750*/  LDL.LU R24, [R1] ;  /* 0x0000000001187983 */ /* 0x002ea20000300800 */
[----:B------:R-:W-:Y:S01]  /*5760*/  IMAD.MOV.U32 R5, RZ, RZ, c[0x0][0x190] ;  /* 0x00006400ff057624 */ /* 0x000fe200078e00ff */
[----:B------:R-:W-:Y:S01]  /*5770*/  ULOP3.LUT UR11, UR6, 0x1, URZ, 0xc0, !UPT ;  /* 0x00000001060b7892 */ /* 0x000fe2000f8ec03f */
[----:B------:R-:W-:Y:S02]  /*5780*/  IMAD.MOV.U32 R6, RZ, RZ, c[0x0][0x194] ;  /* 0x00006500ff067624 */ /* 0x000fe400078e00ff */
[C---:B------:R-:W-:Y:S01]  /*5790*/  IMAD.U32 R0, R5.reuse, -0x80, RZ ;  /* 0xffffff8005007824 */ /* 0x040fe200078e00ff */
[----:B------:R-:W-:Y:S04]  /*57a0*/  UISETP.NE.U32.AND UP0, UPT, UR11, 0x1, UPT ;  /* 0x000000010b00788c */ /* 0x000fe8000bf05070 */
[C---:B-----5:R-:W-:Y:S01]  /*57b0*/  LEA R4, P0, R0.reuse, R238, 0x1 ;  /* 0x000000ee00047211 */ /* 0x060fe200078008ff */
[----:B------:R-:W-:Y:S03]  /*57c0*/  USEL UR11, UR50, 0x2000, !UP0 ;  /* 0x00002000320b7887 */ /* 0x000fe6000c000000 */
[----:B------:R-:W-:Y:S01]  /*57d0*/  LEA.HI.X.SX32 R0, R0, R239, 0x1, P0 ;  /* 0x000000ef00007211 */ /* 0x000fe200000f0eff */
[----:B------:R-:W-:Y:S02]  /*57e0*/  IMAD.MOV.U32 R238, RZ, RZ, R4 ;  /* 0x000000ffffee7224 */ /* 0x000fe400078e0004 */
[----:B------:R-:W-:Y:S02]  /*57f0*/  IADD3 R148, R148, UR11, RZ ;  /* 0x0000000b94947c10 */ /* 0x000fe4000fffe0ff */
[----:B------:R-:W-:Y:S01]  /*5800*/  IMAD.MOV.U32 R239, RZ, RZ, R0 ;  /* 0x000000ffffef7224 */ /* 0x000fe200078e0000 */
[C---:B------:R-:W-:Y:S04]  /*5810*/  LEA R4, P0, R5.reuse, R238, 0x7 ;  /* 0x000000ee05047211 */ /* 0x040fe800078038ff */
[----:B------:R-:W-:Y:S02]  /*5820*/  LEA.HI.X R5, R5, R239, R6, 0x7, P0 ;  /* 0x000000ef05057211 */ /* 0x000fe400000f3c06 */
[----:B--2---:R-:W-:Y:S05]  /*5830*/  IADD3 R24, R24, UR11, RZ ;  /* 0x0000000b18187c10 */ /* 0x004fea000fffe0ff */
[----:B------:R-:W-:Y:S01]  /*5840*/  @!PT LDS RZ, [RZ] ;  /* 0x00000000fffff984 */ /* 0x000fe20000000800 */
[----:B------:R-:W-:Y:S01]  /*5850*/  @!PT LDS RZ, [RZ] ;  /* 0x00000000fffff984 */ /* 0x000fe20000000800 */
[----:B------:R-:W-:Y:S01]  /*5860*/  @!PT LDS RZ, [RZ] ;  /* 0x00000000fffff984 */ /* 0x000fe20000000800 */
[----:B------:R1:W-:Y:S04]  /*5870*/  LDGSTS.E.BYPASS.LTC128B.128 [R24], [R238.64] ;  /* 0x00000000ee187fae */ /* 0x0003e8000b901d44 */
[----:B------:R1:W-:Y:S04]  /*5880*/  LDGSTS.E.BYPASS.LTC128B.128 [R24+0x1000], [R4.64] ;  /* 0x0100000004187fae */ /* 0x0003e8000b901d44 */
[----:B------:R1:W-:Y:S04]  /*5890*/  STL [R1], R24 ;  /* 0x0000001801007387 */ /* 0x0003e80000100800 */
[----:B------:R-:W0:Y:S02]  /*58a0*/  LDGDEPBAR ;  /* 0x00000000000079af */ /* 0x000e240000000000 */
.L_x_528:
[----:B-1----:R-:W-:Y:S02]  /*58b0*/  F2FP.BF16.PACK_AB R32, R231, R234 ;  /* 0x000000eae720723e */ /* 0x002fe400000010ff */
        /* <DEDUP_REMOVED lines=123> */
[----:B------:R-:W2:Y:S01]  /*6070*/  LDL R42, [R1+0x14] ;  /* 0x00001400012a7983 */ /* 0x000ea20000100800 */
[----:B------:R-:W-:Y:S02]  /*6080*/  IMAD.MOV.U32 R7, RZ, RZ, c[0x0][0x370] ;  /* 0x0000dc00ff077624 */ /* 0x000fe400078e00ff */
[----:B------:R-:W-:Y:S02]  /*6090*/  IMAD.MOV.U32 R8, RZ, RZ, c[0x0][0x374] ;  /* 0x0000dd00ff087624 */ /* 0x000fe400078e00ff */
[C---:B------:R-:W-:Y:S05]  /*60a0*/  IMAD.U32 R4, R7.reuse, -0x80, RZ ;  /* 0xffffff8007047824 */ /* 0x040fea00078e00ff */
[C---:B------:R-:W-:Y:S04]  /*60b0*/  LEA R5, P0, R4.reuse, R236, 0x1 ;  /* 0x000000ec04057211 */ /* 0x040fe800078008ff */
[----:B------:R-:W-:Y:S02]  /*60c0*/  LEA.HI.X.SX32 R4, R4, R237, 0x1, P0 ;  /* 0x000000ed04047211 */ /* 0x000fe400000f0eff */
[----:B------:R-:W-:Y:S03]  /*60d0*/  MOV R236, R5 ;  /* 0x0000000500ec7202 */ /* 0x000fe60000000f00 */
[----:B------:R-:W-:Y:S01]  /*60e0*/  IMAD.MOV.U32 R237, RZ, RZ, R4 ;  /* 0x000000ffffed7224 */ /* 0x000fe200078e0004 */
[C---:B------:R-:W-:Y:S04]  /*60f0*/  LEA R4, P0, R7.reuse, R236, 0x7 ;  /* 0x000000ec07047211 */ /* 0x040fe800078038ff */
[----:B------:R-:W-:Y:S02]  /*6100*/  LEA.HI.X R5, R7, R237, R8, 0x7, P0 ;  /* 0x000000ed07057211 */ /* 0x000fe400000f3c08 */
[----:B--2---:R-:W-:Y:S05]  /*6110*/  SHF.L.U32 R6, R42, 0x1, RZ ;  /* 0x000000012a067819 */ /* 0x004fea00000006ff */
[----:B------:R-:W-:Y:S01]  /*6120*/  @!PT LDS RZ, [RZ] ;  /* 0x00000000fffff984 */ /* 0x000fe20000000800 */
[----:B------:R-:W-:Y:S01]  /*6130*/  @!PT LDS RZ, [RZ] ;  /* 0x00000000fffff984 */ /* 0x000fe20000000800 */
[----:B------:R-:W-:Y:S01]  /*6140*/  @!PT LDS RZ, [RZ] ;  /* 0x00000000fffff984 */ /* 0x000fe20000000800 */
[----:B------:R1:W-:Y:S04]  /*6150*/  LDGSTS.E.BYPASS.LTC128B.128 [R6+0x4000], [R236.64] ;  /* 0x04000000ec067fae */ /* 0x0003e8000b901d44 */
[----:B------:R1:W-:Y:S04]  /*6160*/  LDGSTS.E.BYPASS.LTC128B.128 [R6+0x5000], [R4.64] ;  /* 0x0500000004067fae */ /* 0x0003e8000b901d44 */
[----:B------:R-:W0:Y:S02]  /*6170*/  LDGDEPBAR ;  /* 0x00000000000079af */ /* 0x000e240000000000 */
.L_x_529:
[----:B------:R-:W2:Y:S01]  /*6180*/  LDL R57, [R1+0x18] ;  /* 0x0000180001397983 */ /* 0x000ea20000100800 */
[----:B------:R-:W-:Y:S03]  /*6190*/  ULOP3.LUT UR11, UR6, 0x1, URZ, 0xc0, !UPT ;  /* 0x00000001060b7892 */ /* 0x000fe6000f8ec03f */
[----:B------:R-:W3:Y:S01]  /*61a0*/  LDL R56, [R1+0x24] ;  /* 0x0000240001387983 */ /* 0x000ee20000100800 */
[----:B------:R-:W-:Y:S02]  /*61b0*/  UISETP.NE.U32.AND UP0, UPT, UR11, 0x1, UPT ;  /* 0x000000010b00788c */ /* 0x000fe4000bf05070 */
[----:B------:R-:W-:Y:S01]  /*61c0*/  UIADD3 UR11, UR6, -0x1, URZ ;  /* 0xffffffff060b7890 */ /* 0x000fe2000fffe03f */
[----:B------:R4:W5:Y:S04]  /*61d0*/  LDL R52, [R1+0x4] ;  /* 0x0000040001347983 */ /* 0x0009680000100800 */
[----:B------:R4:W3:Y:S04]  /*61e0*/  LDL R53, [R1+0x8] ;  /* 0x0000080001357983 */ /* 0x0008e80000100800 */
[----:B------:R4:W4:Y:S04]  /*61f0*/  LDL R54, [R1+0xc] ;  /* 0x00000c0001367983 */ /* 0x0009280000100800 */
        /* <DEDUP_REMOVED lines=45> */
[C---:B-1----:R-:W-:Y:S08]  /*64d0*/  HMMA.16816.F32.BF16 R8, R32.reuse, R40, R8 ;  /* 0x000000282008723c */ /* 0x042ff00000041808 */
[-C--:B------:R-:W-:Y:S01]  /*64e0*/  HMMA.16816.F32.BF16 R12, R32, R42.reuse, R12 ;  /* 0x0000002a200c723c */ /* 0x080fe2000004180c */
[----:B------:R-:W1:Y:S03]  /*64f0*/  LDSM.16.M88.4 R32, [R152+0x6000] ;  /* 0x006000009820783b */ /* 0x000e660000000200 */
[----:B------:R-:W-:Y:S04]  /*6500*/  IMAD.U32 R0, RZ, RZ, UR25 ;  /* 0x00000019ff007e24 */ /* 0x000fe8000f8e00ff */
[----:B------:R-:W-:Y:S08]  /*6510*/  HMMA.16816.F32.BF16 R16, R36, R42, R16 ;  /* 0x0000002a2410723c */ /* 0x000ff00000041810 */
[-C--:B------:R-:W-:Y:S08]  /*6520*/  HMMA.16816.F32.BF16 R4, R20, R48.reuse, R4 ;  /* 0x000000301404723c */ /* 0x080ff00000041804 */
[C---:B------:R-:W-:Y:S08]  /*6530*/  HMMA.16816.F32.BF16 R8, R44.reuse, R48, R8 ;  /* 0x000000302c08723c */ /* 0x040ff00000041808 */
[-C--:B------:R-:W-:Y:S08]  /*6540*/  HMMA.16816.F32.BF16 R12, R44, R50.reuse, R12 ;  /* 0x000000322c0c723c */ /* 0x080ff0000004180c */
[----:B------:R-:W-:Y:S07]  /*6550*/  HMMA.16816.F32.BF16 R16, R20, R50, R16 ;  /* 0x000000321410723c */ /* 0x000fee0000041810 */
[----:B------:R-:W-:Y:S01]  /*6560*/  IMAD.U32 R22, RZ, RZ, UR26 ;  /* 0x0000001aff167e24 */ /* 0x000fe2000f8e00ff */
[-C--:B--2---:R-:W-:Y:S01]  /*6570*/  HMMA.16816.F32.BF16 R4, R24, R28.reuse, R4 ;  /* 0x0000001c1804723c */ /* 0x084fe20000041804 */
[----:B------:R-:W-:Y:S04]  /*6580*/  IMAD.U32 R23, RZ, RZ, UR26 ;  /* 0x0000001aff177e24 */ /* 0x000fe8000f8e00ff */
[-C--:B------:R-:W-:Y:S03]  /*6590*/  LEA R22, P1, R22, R164.reuse, 0x2 ;  /* 0x000000a416167211 */ /* 0x080fe600078210ff */
[C---:B-1----:R-:W-:Y:S04]  /*65a0*/  HMMA.16816.F32.BF16 R8, R32.reuse, R28, R8 ;  /* 0x0000001c2008723c */ /* 0x042fe80000041808 */
[----:B------:R-:W-:Y:S01]  /*65b0*/  @P2 IADD3 R20, P0, R57, UR8, RZ ;  /* 0x0000000839142c10 */ /* 0x000fe2000ff1e0ff */
[----:B------:R-:W-:Y:S01]  /*65c0*/  @UP2 UIADD3 UR8, UP1, UR8, -0x200, URZ ;  /* 0xfffffe0008082890 */ /* 0x000fe2000ff3e03f */
[-C--:B------:R-:W-:Y:S01]  /*65d0*/  LEA.HI.X.SX32 R23, R23, R165.reuse, 0x2, P1 ;  /* 0x000000a517177211 */ /* 0x080fe200008f16ff */
[----:B------:R-:W-:Y:S01]  /*65e0*/  IMAD.U32 R28, RZ, RZ, UR25 ;  /* 0x00000019ff1c7e24 */ /* 0x000fe2000f8e00ff */
[-C--:B------:R-:W-:Y:S01]  /*65f0*/  HMMA.16816.F32.BF16 R12, R32, R30.reuse, R12 ;  /* 0x0000001e200c723c */ /* 0x080fe2000004180c */
[----:B------:R-:W-:Y:S03]  /*6600*/  LDSM.16.MT88.4 R32, [R2+0xd000] ;  /* 0x00d000000220783b */ /* 0x000fe60000004200 */
[----:B---3--:R-:W-:Y:S01]  /*6610*/  @P2 IADD3.X R21, R56, UR7, RZ, P0, !PT ;  /* 0x0000000738152c10 */ /* 0x008fe200087fe4ff */
[----:B------:R-:W-:Y:S01]  /*6620*/  @UP2 UIADD3.X UR7, UR7, -0x1, URZ, UP1, !UPT ;  /* 0xffffffff07072890 */ /* 0x000fe20008ffe43f */
[-C--:B------:R-:W-:Y:S02]  /*6630*/  LEA R28, P0, R28, R164.reuse, 0x2 ;  /* 0x000000a41c1c7211 */ /* 0x080fe400078010ff */
[----:B------:R-:W-:Y:S01]  /*6640*/  HMMA.16816.F32.BF16 R16, R24, R30, R16 ;  /* 0x0000001e1810723c */ /* 0x000fe20000041810 */
[----:B-----5:R1:W2:Y:S03]  /*6650*/  @P2 LDG.E R52, [R20.64+0x120] ;  /* 0x0001200414342981 */ /* 0x0202a6000c1e1900 */
[-C--:B------:R-:W-:Y:S01]  /*6660*/  LEA.HI.X.SX32 R29, R0, R165.reuse, 0x2, P0 ;  /* 0x000000a5001d7211 */ /* 0x080fe200000f16ff */
[----:B------:R1:W3:Y:S01]  /*6670*/  @P2 LDG.E R53, [R20.64+0x100] ;  /* 0x0001000414352981 */ /* 0x0002e2000c1e1900 */
[----:B------:R-:W-:Y:S02]  /*6680*/  IMAD.U32 R0, RZ, RZ, UR24 ;  /* 0x00000018ff007e24 */ /* 0x000fe4000f8e00ff */
[----:B------:R-:W-:Y:S01]  /*6690*/  IMAD.U32 R24, RZ, RZ, UR24 ;  /* 0x00000018ff187e24 */ /* 0x000fe2000f8e00ff */
[----:B----4-:R1:W4:Y:S04]  /*66a0*/  @P2 LDG.E R54, [R20.64+0x20] ;  /* 0x0000200414362981 */ /* 0x010328000c1e1900 */
[----:B------:R1:W5:Y:S01]  /*66b0*/  @P2 LDG.E R55, [R20.64] ;  /* 0x0000000414372981 */ /* 0x000362000c1e1900 */
[-C--:B------:R-:W-:Y:S03]  /*66c0*/  LEA R24, P0, R24, R164.reuse, 0x2 ;  /* 0x000000a418187211 */ /* 0x080fe600078010ff */
[----:B------:R1:W-:Y:S01]  /*66d0*/  RED.E.ADD.F32.FTZ.RN.STRONG.GPU [R164.64], R4 ;  /* 0x00000004a400798e */ /* 0x0003e2000c10e784 */
[-C--:B------:R-:W-:Y:S01]  /*66e0*/  LEA.HI.X.SX32 R25, R0, R165.reuse, 0x2, P0 ;  /* 0x000000a500197211 */ /* 0x080fe200000f16ff */
[----:B------:R-:W-:Y:S02]  /*66f0*/  IMAD.U32 R0, RZ, RZ, UR21 ;  /* 0x00000015ff007e24 */ /* 0x000fe4000f8e00ff */
[----:B------:R1:W-:Y:S04]  /*6700*/  RED.E.ADD.F32.FTZ.RN.STRONG.GPU [R22.64], R5 ;  /* 0x000000051600798e */ /* 0x0003e8000c10e784 */
[----:B------:R1:W-:Y:S04]  /*6710*/  RED.E.ADD.F32.FTZ.RN.STRONG.GPU [R28.64], R6 ;  /* 0x000000061c00798e */ /* 0x0003e8000c10e784 */
[----:B------:R1:W-:Y:S04]  /*6720*/  RED.E.ADD.F32.FTZ.RN.STRONG.GPU [R24.64], R7 ;  /* 0x000000071800798e */ /* 0x0003e8000c10e784 */
[----:B------:R-:W-:Y:S04]  /*6730*/  LDSM.16.MT88.4 R24, [R2+0xc800] ;  /* 0x00c800000218783b */ /* 0x000fe80000004200 */
[----:B------:R-:W-:Y:S01]  /*6740*/  LDSM.16.MT88.4 R28, [R3+0x800] ;  /* 0x00080000031c783b */ /* 0x000fe20000004200 */
[----:B-1----:R-:W-:Y:S05]  /*6750*/  IMAD.U32 R20, RZ, RZ, UR22 ;  /* 0x00000016ff147e24 */ /* 0x002fea000f8e00ff */
[-C--:B------:R-:W-:Y:S01]  /*6760*/  LEA R20, P1, R20, R164.reuse, 0x2 ;  /* 0x000000a414147211 */ /* 0x080fe200078210ff */
[----:B------:R-:W-:Y:S02]  /*6770*/  IMAD.U32 R4, RZ, RZ, UR21 ;  /* 0x00000015ff047e24 */ /* 0x000fe4000f8e00ff */
[----:B------:R-:W-:Y:S03]  /*6780*/  IMAD.U32 R22, RZ, RZ, UR23 ;  /* 0x00000017ff167e24 */ /* 0x000fe6000f8e00ff */
[-C--:B------:R-:W-:Y:S01]  /*6790*/  LEA R4, P0, R4, R164.reuse, 0x2 ;  /* 0x000000a404047211 */ /* 0x080fe200078010ff */
[----:B------:R-:W-:Y:S02]  /*67a0*/  IMAD.U32 R5, RZ, RZ, UR22 ;  /* 0x00000016ff057e24 */ /* 0x000fe4000f8e00ff */
[----:B------:R-:W-:Y:S03]  /*67b0*/  IMAD.U32 R6, RZ, RZ, UR23 ;  /* 0x00000017ff067e24 */ /* 0x000fe6000f8e00ff */
[-C--:B------:R-:W-:Y:S01]  /*67c0*/  LEA.HI.X.SX32 R21, R5, R165.reuse, 0x2, P1 ;  /* 0x000000a505157211 */ /* 0x080fe200008f16ff */
[----:B------:R-:W-:Y:S01]  /*67d0*/  IMAD.U32 R7, RZ, RZ, UR19 ;  /* 0x00000013ff077e24 */ /* 0x000fe2000f8e00ff */
[-C--:B------:R-:W-:Y:S01]  /*67e0*/  LEA.HI.X.SX32 R5, R0, R165.reuse, 0x2, P0 ;  /* 0x000000a500057211 */ /* 0x080fe200000f16ff */
[----:B------:R-:W-:Y:S01]  /*67f0*/  IMAD.U32 R0, RZ, RZ, UR20 ;  /* 0x00000014ff007e24 */ /* 0x000fe2000f8e00ff */
[----:B--2---:R-:W-:Y:S04]  /*6800*/  @P2 STL [R1+0x4], R52 ;  /* 0x0000043401002387 */ /* 0x004fe80000100800 */
[----:B---3--:R-:W-:Y:S04]  /*6810*/  @P2 STL [R1+0x8], R53 ;  /* 0x0000083501002387 */ /* 0x008fe80000100800 */
[----:B----4-:R-:W-:Y:S04]  /*6820*/  @P2 STL [R1+0xc], R54 ;  /* 0x00000c3601002387 */ /* 0x010fe80000100800 */
[----:B-----5:R-:W-:Y:S01]  /*6830*/  @P2 STL [R1+0x10], R55 ;  /* 0x0000103701002387 */ /* 0x020fe20000100800 */
[-C--:B------:R-:W-:Y:S04]  /*6840*/  LEA R22, P2, R22, R164.reuse, 0x2 ;  /* 0x000000a416167211 */ /* 0x080fe800078410ff */
[-C--:B------:R-:W-:Y:S01]  /*6850*/  LEA.HI.X.SX32 R23, R6, R165.reuse, 0x2, P2 ;  /* 0x000000a506177211 */ /* 0x080fe200010f16ff */
[----:B------:R-:W-:Y:S04]  /*6860*/  IMAD.U32 R6, RZ, RZ, UR18 ;  /* 0x00000012ff067e24 */ /* 0x000fe8000f8e00ff */
[----:B------:R1:W-:Y:S01]  /*6870*/  RED.E.ADD.F32.FTZ.RN.STRONG.GPU [R22.64], R8 ;  /* 0x000000081600798e */ /* 0x0003e2000c10e784 */
[-C--:B------:R-:W-:Y:S03]  /*6880*/  LEA R6, P1, R6, R164.reuse, 0x2 ;  /* 0x000000a406067211 */ /* 0x080fe600078210ff */
[----:B------:R2:W-:Y:S04]  /*6890*/  RED.E.ADD.F32.FTZ.RN.STRONG.GPU [R20.64], R9 ;  /* 0x000000091400798e */ /* 0x0005e8000c10e784 */
[----:B------:R3:W-:Y:S01]  /*68a0*/  RED.E.ADD.F32.FTZ.RN.STRONG.GPU [R4.64], R10 ;  /* 0x0000000a0400798e */ /* 0x0007e2000c10e784 */
[----:B-1----:R-:W-:Y:S02]  /*68b0*/  IMAD.U32 R8, RZ, RZ, UR19 ;  /* 0x00000013ff087e24 */ /* 0x002fe4000f8e00ff */
[----:B--2---:R-:W-:Y:S03]  /*68c0*/  IMAD.U32 R20, RZ, RZ, UR20 ;  /* 0x00000014ff147e24 */ /* 0x004fe6000f8e00ff */
[-C--:B------:R-:W-:Y:S01]  /*68d0*/  LEA R8, P2, R8, R164.reuse, 0x2 ;  /* 0x000000a408087211 */ /* 0x080fe200078410ff */
[----:B---3--:R-:W-:Y:S01]  /*68e0*/  IMAD.U32 R5, RZ, RZ, UR18 ;  /* 0x00000012ff057e24 */ /* 0x008fe2000f8e00ff */
[-C--:B------:R-:W-:Y:S01]  /*68f0*/  LEA R20, P0, R20, R164.reuse, 0x2 ;  /* 0x000000a414147211 */ /* 0x080fe200078010ff */
[----:B------:R-:W-:Y:S01]  /*6900*/  IMAD.U32 R4, RZ, RZ, UR17 ;  /* 0x00000011ff047e24 */ /* 0x000fe2000f8e00ff */
[-C--:B------:R-:W-:Y:S01]  /*6910*/  LEA.HI.X.SX32 R9, R7, R165.reuse, 0x2, P2 ;  /* 0x000000a507097211 */ /* 0x080fe200010f16ff */
[----:B------:R-:W-:Y:S01]  /*6920*/  IMAD.U32 R10, RZ, RZ, UR15 ;  /* 0x0000000fff0a7e24 */ /* 0x000fe2000f8e00ff */
[-C--:B------:R-:W-:Y:S01]  /*6930*/  LEA.HI.X.SX32 R21, R0, R165.reuse, 0x2, P0 ;  /* 0x000000a500157211 */ /* 0x080fe200000f16ff */
[----:B------:R-:W-:Y:S01]  /*6940*/  IMAD.U32 R0, RZ, RZ, UR17 ;  /* 0x00000011ff007e24 */ /* 0x000fe2000f8e00ff */
[-C--:B------:R-:W-:Y:S02]  /*6950*/  LEA.HI.X.SX32 R7, R5, R165.reuse, 0x2, P1 ;  /* 0x000000a505077211 */ /* 0x080fe400008f16ff */
[-C--:B------:R-:W-:Y:S01]  /*6960*/  LEA R4, P0, R4, R164.reuse, 0x2 ;  /* 0x000000a404047211 */ /* 0x080fe200078010ff */
[----:B------:R1:W-:Y:S01]  /*6970*/  RED.E.ADD.F32.FTZ.RN.STRONG.GPU [R20.64], R11 ;  /* 0x0000000b1400798e */ /* 0x0003e2000c10e784 */
[-C--:B------:R-:W-:Y:S02]  /*6980*/  LEA R10, P3, R10, R164.reuse, 0x2 ;  /* 0x000000a40a0a7211 */ /* 0x080fe400078610ff */
[-C--:B------:R-:W-:Y:S01]  /*6990*/  LEA.HI.X.SX32 R5, R0, R165.reuse, 0x2, P0 ;  /* 0x000000a500057211 */ /* 0x080fe200000f16ff */
[----:B------:R2:W-:Y:S01]  /*69a0*/  RED.E.ADD.F32.FTZ.RN.STRONG.GPU [R8.64], R16 ;  /* 0x000000100800798e */ /* 0x0005e2000c10e784 */
[----:B------:R-:W-:Y:S03]  /*69b0*/  IMAD.U32 R0, RZ, RZ, UR16 ;  /* 0x00000010ff007e24 */ /* 0x000fe6000f8e00ff */
[----:B------:R3:W-:Y:S04]  /*69c0*/  RED.E.ADD.F32.FTZ.RN.STRONG.GPU [R6.64], R17 ;  /* 0x000000110600798e */ /* 0x0007e8000c10e784 */
[----:B------:R4:W-:Y:S04]  /*69d0*/  RED.E.ADD.F32.FTZ.RN.STRONG.GPU [R4.64], R18 ;  /* 0x000000120400798e */ /* 0x0009e8000c10e784 */
[----:B------:R-:W-:Y:S01]  /*69e0*/  LDSM.16.MT88.4 R20, [R3+0x400] ;  /* 0x000400000314783b */ /* 0x000fe20000004200 */
[----:B-1----:R-:W-:Y:S02]  /*69f0*/  IMAD.U32 R11, RZ, RZ, UR15 ;  /* 0x0000000fff0b7e24 */ /* 0x002fe4000f8e00ff */
[----:B--2---:R-:W-:Y:S03]  /*6a00*/  IMAD.U32 R16, RZ, RZ, UR16 ;  /* 0x00000010ff107e24 */ /* 0x004fe6000f8e00ff */
[-C--:B------:R-:W-:Y:S01]  /*6a10*/  LEA.HI.X.SX32 R11, R11, R165.reuse, 0x2, P3 ;  /* 0x000000a50b0b7211 */ /* 0x080fe200018f16ff */
[----:B------:R-:W-:Y:S02]  /*6a20*/  IMAD.U32 R8, RZ, RZ, UR14 ;  /* 0x0000000eff087e24 */ /* 0x000fe4000f8e00ff */
[----:B---3--:R-:W-:Y:S01]  /*6a30*/  IMAD.U32 R6, RZ, RZ, UR13 ;  /* 0x0000000dff067e24 */ /* 0x008fe2000f8e00ff */
[-C--:B------:R-:W-:Y:S01]  /*6a40*/  LEA R16, P0, R16, R164.reuse, 0x2 ;  /* 0x000000a410107211 */ /* 0x080fe200078010ff */
[----:B------:R-:W-:Y:S01]  /*6a50*/  IMAD.U32 R9, RZ, RZ, UR14 ;  /* 0x0000000eff097e24 */ /* 0x000fe2000f8e00ff */
[-C--:B------:R-:W-:Y:S01]  /*6a60*/  LEA R8, P2, R8, R164.reuse, 0x2 ;  /* 0x000000a408087211 */ /* 0x080fe200078410ff */
[----:B----4-:R-:W-:Y:S01]  /*6a70*/  IMAD.U32 R4, RZ, RZ, UR12 ;  /* 0x0000000cff047e24 */ /* 0x010fe2000f8e00ff */
[-C--:B------:R-:W-:Y:S01]  /*6a80*/  LEA.HI.X.SX32 R17, R0, R165.reuse, 0x2, P0 ;  /* 0x000000a500117211 */ /* 0x080fe200000f16ff */
[----:B------:R-:W-:Y:S01]  /*6a90*/  IMAD.U32 R7, RZ, RZ, UR13 ;  /* 0x0000000dff077e24 */ /* 0x000fe2000f8e00ff */
[-C--:B------:R-:W-:Y:S01]  /*6aa0*/  LEA R6, P1, R6, R164.reuse, 0x2 ;  /* 0x000000a406067211 */ /* 0x080fe200078210ff */
[----:B------:R-:W-:Y:S01]  /*6ab0*/  IMAD.U32 R5, RZ, RZ, UR12 ;  /* 0x0000000cff057e24 */ /* 0x000fe2000f8e00ff */
[-C--:B------:R-:W-:Y:S01]  /*6ac0*/  LEA.HI.X.SX32 R9, R9, R165.reuse, 0x2, P2 ;  /* 0x000000a509097211 */ /* 0x080fe200010f16ff */
[----:B------:R-:W-:Y:S01]  /*6ad0*/  RED.E.ADD.F32.FTZ.RN.STRONG.GPU [R16.64], R19 ;  /* 0x000000131000798e */ /* 0x000fe2000c10e784 */
[----:B------:R-:W-:Y:S02]  /*6ae0*/  LEA R4, P0, R4, R164, 0x2 ;  /* 0x000000a404047211 */ /* 0x000fe400078010ff */
[-C--:B------:R-:W-:Y:S01]  /*6af0*/  LEA.HI.X.SX32 R7, R7, R165.reuse, 0x2, P1 ;  /* 0x000000a507077211 */ /* 0x080fe200008f16ff */
[----:B------:R-:W-:Y:S01]  /*6b00*/  RED.E.ADD.F32.FTZ.RN.STRONG.GPU [R10.64], R12 ;  /* 0x0000000c0a00798e */ /* 0x000fe2000c10e784 */
[----:B------:R-:W-:Y:S02]  /*6b10*/  LEA.HI.X.SX32 R5, R5, R165, 0x2, P0 ;  /* 0x000000a505057211 */ /* 0x000fe400000f16ff */
[----:B------:R-:W-:Y:S01]  /*6b20*/  PLOP3.LUT P0, PT, PT, PT, UP0, 0x80, 0x0 ;  /* 0x000000000000781c */ /* 0x000fe20003f0f008 */
[----:B------:R-:W-:Y:S01]  /*6b30*/  RED.E.ADD.F32.FTZ.RN.STRONG.GPU [R8.64], R13 ;  /* 0x0000000d0800798e */ /* 0x000fe2000c10e784 */
[----:B------:R-:W-:Y:S01]  /*6b40*/  ISETP.LT.AND P1, PT, RZ, UR6, PT ;  /* 0x00000006ff007c0c */ /* 0x000fe2000bf21270 */
[----:B------:R-:W-:Y:S01]  /*6b50*/  @UP2 UIADD3 UR10, UP0, UR10, -0x200, URZ ;  /* 0xfffffe000a0a2890 */ /* 0x000fe2000ff1e03f */
[C---:B------:R-:W-:Y:S01]  /*6b60*/  IADD3 R0, R3.reuse, -0x2000, RZ ;  /* 0xffffe00003007810 */ /* 0x040fe20007ffe0ff */
[----:B------:R-:W-:Y:S01]  /*6b70*/  RED.E.ADD.F32.FTZ.RN.STRONG.GPU [R6.64], R14 ;  /* 0x0000000e0600798e */ /* 0x000fe2000c10e784 */
[----:B------:R-:W-:Y:S02]  /*6b80*/  UMOV UR6, UR11 ;  /* 0x0000000b00067c82 */ /* 0x000fe40008000000 */
[----:B------:R-:W-:Y:S01]  /*6b90*/  @UP2 UIADD3.X UR9, UR9, -0x1, URZ, UP0, !UPT ;  /* 0xffffffff09092890 */ /* 0x000fe200087fe43f */
[----:B------:R-:W-:Y:S04]  /*6ba0*/  LDSM.16.MT88.4 R8, [R3] ;  /* 0x000000000308783b */ /* 0x000fe80000004200 */
[----:B------:R-:W-:Y:S01]  /*6bb0*/  RED.E.ADD.F32.FTZ.RN.STRONG.GPU [R4.64], R15 ;  /* 0x0000000f0400798e */ /* 0x000fe2000c10e784 */
[----:B------:R-:W-:Y:S03]  /*6bc0*/  @P0 IADD3 R0, R3, 0x2000, RZ ;  /* 0x0000200003000810 */ /* 0x000fe60007ffe0ff */
[----:B------:R-:W1:Y:S04]  /*6bd0*/  LDSM.16.MT88.4 R4, [R2+0x8000] ;  /* 0x008000000204783b */ /* 0x000e680000004200 */
[----:B------:R-:W2:Y:S04]  /*6be0*/  LDSM.16.MT88.4 R12, [R2+0xc000] ;  /* 0x00c00000020c783b */ /* 0x000ea80000004200 */
[----:B------:R-:W3:Y:S01]  /*6bf0*/  LDSM.16.MT88.4 R16, [R2+0x8800] ;  /* 0x008800000210783b */ /* 0x000ee20000004200 */
[-C--:B-1----:R-:W-:Y:S08]  /*6c00*/  HMMA.16816.F32.BF16 R84, R4, R8.reuse, R84 ;  /* 0x000000080454723c */ /* 0x082ff00000041854 */
[C---:B--2---:R-:W-:Y:S08]  /*6c10*/  HMMA.16816.F32.BF16 R88, R12.reuse, R8, R88 ;  /* 0x000000080c58723c */ /* 0x044ff00000041858 */
[-C--:B------:R-:W-:Y:S01]  /*6c20*/  HMMA.16816.F32.BF16 R92, R12, R10.reuse, R92 ;  /* 0x0000000a0c5c723c */ /* 0x080fe2000004185c */
[----:B------:R-:W1:Y:S07]  /*6c30*/  LDSM.16.MT88.4 R12, [R2+0x9000] ;  /* 0x00900000020c783b */ /* 0x000e6e0000004200 */
[----:B------:R-:W-:Y:S01]  /*6c40*/  HMMA.16816.F32.BF16 R96, R4, R10, R96 ;  /* 0x0000000a0460723c */ /* 0x000fe20000041860 */
[----:B------:R-:W-:Y:S04]  /*6c50*/  LDSM.16.MT88.4 R4, [R2+0x9800] ;  /* 0x009800000204783b */ /* 0x000fe80000004200 */
[----:B------:R-:W2:Y:S03]  /*6c60*/  LDSM.16.MT88.4 R8, [R3+0xc00] ;  /* 0x000c00000308783b */ /* 0x000ea60000004200 */
[-C--:B---3--:R-:W-:Y:S08]  /*6c70*/  HMMA.16816.F32.BF16 R84, R16, R20.reuse, R84 ;  /* 0x000000141054723c */ /* 0x088ff00000041854 */
[C---:B------:R-:W-:Y:S08]  /*6c80*/  HMMA.16816.F32.BF16 R88, R24.reuse, R20, R88 ;  /* 0x000000141858723c */ /* 0x040ff00000041858 */
[-C--:B------:R-:W-:Y:S01]  /*6c90*/  HMMA.16816.F32.BF16 R92, R24, R22.reuse, R92 ;  /* 0x00000016185c723c */ /* 0x080fe2000004185c */
[----:B------:R-:W3:Y:S07]  /*6ca0*/  LDSM.16.MT88.4 R24, [R2+0xd800] ;  /* 0x00d800000218783b */ /* 0x000eee0000004200 */
        /* <DEDUP_REMOVED lines=9> */
[----:B------:R-:W-:Y:S03]  /*6d40*/  LDSM.16.MT88.4 R28, [R2+0xe800] ;  /* 0x00e80000021c783b */ /* 0x000fe60000004200 */
[-C--:B--2---:R-:W-:Y:S08]  /*6d50*/  HMMA.16816.F32.BF16 R84, R4, R8.reuse, R84 ;  /* 0x000000080454723c */ /* 0x084ff00000041854 */
[C---:B---3--:R-:W-:Y:S08]  /*6d60*/  HMMA.16816.F32.BF16 R88, R24.reuse, R8, R88 ;  /* 0x000000081858723c */ /* 0x048ff00000041858 */
        /* <DEDUP_REMOVED lines=11> */
[----:B------:R4:W5:Y:S03]  /*6e20*/  LDSM.16.MT88.4 R20, [R3+0x1c00] ;  /* 0x001c00000314783b */ /* 0x0009660000004200 */
[-C--:B--2---:R-:W-:Y:S08]  /*6e30*/  HMMA.16816.F32.BF16 R84, R12, R24.reuse, R84 ;  /* 0x000000180c54723c */ /* 0x084ff00000041854 */
[C---:B------:R-:W-:Y:S08]  /*6e40*/  HMMA.16816.F32.BF16 R88, R28.reuse, R24, R88 ;  /* 0x000000181c58723c */ /* 0x040ff00000041858 */
[-C--:B------:R-:W-:Y:S01]  /*6e50*/  HMMA.16816.F32.BF16 R92, R28, R26.reuse, R92 ;  /* 0x0000001a1c5c723c */ /* 0x080fe2000004185c */
[----:B------:R-:W2:Y:S03]  /*6e60*/  LDSM.16.MT88.4 R28, [R2+0xf800] ;  /* 0x00f80000021c783b */ /* 0x000ea60000004200 */
[----:B----4-:R-:W-:Y:S04]  /*6e70*/  IMAD.MOV.U32 R3, RZ, RZ, R0 ;  /* 0x000000ffff037224 */ /* 0x010fe800078e0000 */
[----:B------:R-:W-:Y:S08]  /*6e80*/  HMMA.16816.F32.BF16 R96, R12, R26, R96 ;  /* 0x0000001a0c60723c */ /* 0x000ff00000041860 */
[-C--:B---3--:R-:W-:Y:S08]  /*6e90*/  HMMA.16816.F32.BF16 R84, R4, R8.reuse, R84 ;  /* 0x000000080454723c */ /* 0x088ff00000041854 */
[C---:B-1----:R-:W-:Y:S08]  /*6ea0*/  HMMA.16816.F32.BF16 R88, R32.reuse, R8, R88 ;  /* 0x000000082058723c */ /* 0x042ff00000041858 */
[-C--:B------:R-:W-:Y:S08]  /*6eb0*/  HMMA.16816.F32.BF16 R92, R32, R10.reuse, R92 ;  /* 0x0000000a205c723c */ /* 0x080ff0000004185c */
[----:B------:R-:W-:Y:S08]  /*6ec0*/  HMMA.16816.F32.BF16 R96, R4, R10, R96 ;  /* 0x0000000a0460723c */ /* 0x000ff00000041860 */
[-C--:B-----5:R-:W-:Y:S08]  /*6ed0*/  HMMA.16816.F32.BF16 R84, R16, R20.reuse, R84 ;  /* 0x000000141054723c */ /* 0x0a0ff00000041854 */
[C---:B--2---:R-:W-:Y:S08]  /*6ee0*/  HMMA.16816.F32.BF16 R88, R28.reuse, R20, R88 ;  /* 0x000000141c58723c */ /* 0x044ff00000041858 */
[-C--:B------:R-:W-:Y:S08]  /*6ef0*/  HMMA.16816.F32.BF16 R92, R28, R22.reuse, R92 ;  /* 0x000000161c5c723c */ /* 0x080ff0000004185c */
[----:B------:R-:W-:Y:S01]  /*6f00*/  HMMA.16816.F32.BF16 R96, R16, R22, R96 ;  /* 0x000000161060723c */ /* 0x000fe20000041860 */
[----:B------:R-:W-:-:S07]  /*6f10*/  @P1 BRA `(.L_x_530) ;  /* 0xffffb31000001947 */ /* 0x000fce000383ffff */
.L_x_527:
[----:B--2---:R-:W2:Y:S04]  /*6f20*/  LDL R13, [R1+0x28] ;  /* 0x00002800010d7983 */ /* 0x004ea80000100800 */
[----:B----4-:R-:W4:Y:S04]  /*6f30*/  LDL R16, [R1+0x2c] ;  /* 0x00002c0001107983 */ /* 0x010f280000100800 */
[----:B---3--:R-:W3:Y:S04]  /*6f40*/  LDL R15, [R1+0x14] ;  /* 0x00001400010f7983 */ /* 0x008ee80000100800 */
[----:B-----5:R-:W1:Y:S01]  /*6f50*/  S2R R11, SR_TID.X ;  /* 0x00000000000b7919 */ /* 0x020e620000002100 */
[----:B------:R-:W-:Y:S01]  /*6f60*/  FMUL.FTZ R84, R84, c[0x0][0x2e0] ;  /* 0x0000b80054547a20 */ /* 0x000fe20000410000 */
[----:B------:R-:W-:Y:S01]  /*6f70*/  F2FP.BF16.PACK_AB R68, R69, R68 ;  /* 0x000000444544723e */ /* 0x000fe200000010ff */
[----:B------:R-:W-:-:S02]  /*6f80*/  FMUL.FTZ R7, R85, c[0x0][0x2e0] ;  /* 0x0000b80055077a20 */ /* 0x000fc40000410000 */
[----:B------:R-:W-:Y:S02]  /*6f90*/  FMUL.FTZ R86, R86, c[0x0][0x2e0] ;  /* 0x0000b80056567a20 */ /* 0x000fe40000410000 */
[----:B------:R-:W-:Y:S02]  /*6fa0*/  FMUL.FTZ R6, R87, c[0x0][0x2e0] ;  /* 0x0000b80057067a20 */ /* 0x000fe40000410000 */
[----:B------:R-:W-:Y:S02]  /*6fb0*/  FMUL.FTZ R96, R96, c[0x0][0x2e0] ;  /* 0x0000b80060607a20 */ /* 0x000fe40000410000 */
[----:B------:R-:W-:Y:S01]  /*6fc0*/  FMUL.FTZ R3, R97, c[0x0][0x2e0] ;  /* 0x0000b80061037a20 */ /* 0x000fe20000410000 */
[----:B------:R-:W2:Y:S01]  /*6fd0*/  S2R R12, SR_CTAID.Y ;  /* 0x00000000000c7919 */ /* 0x000ea20000002600 */
[----:B------:R-:W-:Y:S02]  /*6fe0*/  FMUL.FTZ R98, R98, c[0x0][0x2e0] ;  /* 0x0000b80062627a20 */ /* 0x000fe40000410000 */
[----:B------:R-:W-:Y:S01]  /*6ff0*/  FMUL.FTZ R0, R99, c[0x0][0x2e0] ;  /* 0x0000b80063007a20 */ /* 0x000fe20000410000 */
[----:B------:R-:W-:Y:S01]  /*7000*/  F2FP.BF16.PACK_AB R7, R7, R84 ;  /* 0x000000540707723e */ /* 0x000fe200000010ff */
[----:B------:R-:W-:Y:S01]  /*7010*/  BAR.SYNC.DEFER_BLOCKING 0x0 ;  /* 0x0000000000007b1d */ /* 0x000fe20000010000 */
[----:B------:R-:W-:Y:S01]  /*7020*/  FMUL.FTZ R88, R88, c[0x0][0x2e0] ;  /* 0x0000b80058587a20 */ /* 0x000fe20000410000 */
[----:B------:R-:W-:Y:S01]  /*7030*/  F2FP.BF16.PACK_AB R6, R6, R86 ;  /* 0x000000560606723e */ /* 0x000fe200000010ff */
[----:B------:R-:W-:Y:S01]  /*7040*/  FMUL.FTZ R5, R89, c[0x0][0x2e0] ;  /* 0x0000b80059057a20 */ /* 0x000fe20000410000 */
[----:B------:R-:W-:Y:S01]  /*7050*/  F2FP.BF16.PACK_AB R3, R3, R96 ;  /* 0x000000600303723e */ /* 0x000fe200000010ff */
[----:B------:R-:W-:-:S02]  /*7060*/  FMUL.FTZ R90, R90, c[0x0][0x2e0] ;  /* 0x0000b8005a5a7a20 */ /* 0x000fc40000410000 */
[----:B------:R-:W-:Y:S01]  /*7070*/  FMUL.FTZ R4, R91, c[0x0][0x2e0] ;  /* 0x0000b8005b047a20 */ /* 0x000fe20000410000 */
[----:B-1----:R-:W-:Y:S01]  /*7080*/  SHF.R.S32.HI R10, RZ, 0x1f, R11 ;  /* 0x0000001fff0a7819 */ /* 0x002fe2000001140b */
[----:B------:R-:W-:Y:S01]  /*7090*/  FMUL.FTZ R92, R92, c[0x0][0x2e0] ;  /* 0x0000b8005c5c7a20 */ /* 0x000fe20000410000 */
[----:B------:R-:W-:Y:S01]  /*70a0*/  F2FP.BF16.PACK_AB R0, R0, R98 ;  /* 0x000000620000723e */ /* 0x000fe200000010ff */
[----:B------:R-:W-:Y:S01]  /*70b0*/  FMUL.FTZ R9, R93, c[0x0][0x2e0] ;  /* 0x0000b8005d097a20 */ /* 0x000fe20000410000 */
[----:B------:R-:W-:Y:S01]  /*70c0*/  LEA.HI R10, R10, R11, RZ, 0x2 ;  /* 0x0000000b0a0a7211 */ /* 0x000fe200078f10ff */
[----:B------:R-:W-:Y:S02]  /*70d0*/  FMUL.FTZ R94, R94, c[0x0][0x2e0] ;  /* 0x0000b8005e5e7a20 */ /* 0x000fe40000410000 */
[----:B------:R-:W-:Y:S01]  /*70e0*/  FMUL.FTZ R8, R95, c[0x0][0x2e0] ;  /* 0x0000b8005f087a20 */ /* 0x000fe20000410000 */
[----:B------:R-:W-:Y:S02]  /*70f0*/  F2FP.BF16.PACK_AB R5, R5, R88 ;  /* 0x000000580505723e */ /* 0x000fe400000010ff */
[----:B------:R-:W-:-:S02]  /*7100*/  F2FP.BF16.PACK_AB R70, R71, R70 ;  /* 0x000000464746723e */ /* 0x000fc400000010ff */
[----:B------:R-:W-:Y:S02]  /*7110*/  F2FP.BF16.PACK_AB R80, R81, R80 ;  /* 0x000000505150723e */ /* 0x000fe400000010ff */
[----:B------:R-:W-:Y:S02]  /*7120*/  F2FP.BF16.PACK_AB R82, R83, R82 ;  /* 0x000000525352723e */ /* 0x000fe400000010ff */
[----:B------:R-:W-:Y:S02]  /*7130*/  F2FP.BF16.PACK_AB R72, R73, R72 ;  /* 0x000000484948723e */ /* 0x000fe400000010ff */
[----:B------:R-:W-:Y:S02]  /*7140*/  F2FP.BF16.PACK_AB R74, R75, R74 ;  /* 0x0000004a4b4a723e */ /* 0x000fe400000010ff */
[----:B------:R-:W-:Y:S02]  /*7150*/  F2FP.BF16.PACK_AB R76, R77, R76 ;  /* 0x0000004c4d4c723e */ /* 0x000fe400000010ff */
[----:B------:R-:W-:Y:S01]  /*7160*/  F2FP.BF16.PACK_AB R78, R79, R78 ;  /* 0x0000004e4f4e723e */ /* 0x000fe200000010ff */
[----:B------:R-:W1:Y:S01]  /*7170*/  S2R R14, SR_CTAID.Z ;  /* 0x00000000000e7919 */ /* 0x000e620000002700 */
[----:B------:R-:W-:Y:S01]  /*7180*/  F2FP.BF16.PACK_AB R4, R4, R90 ;  /* 0x0000005a0404723e */ /* 0x000fe200000010ff */
[----:B------:R-:W-:Y:S01]  /*7190*/  ULDC.64 UR6, c[0x0][0x3a0] ;  /* 0x0000e80000067ab9 */ /* 0x000fe20000000a00 */
[----:B------:R-:W-:Y:S01]  /*71a0*/  F2FP.BF16.PACK_AB R9, R9, R92 ;  /* 0x0000005c0909723e */ /* 0x000fe200000010ff */
[----:B------:R-:W-:Y:S01]  /*71b0*/  ULDC.64 UR8, c[0x0][0x3a8] ;  /* 0x0000ea0000087ab9 */ /* 0x000fe20000000a00 */
[----:B------:R-:W-:Y:S01]  /*71c0*/  F2FP.BF16.PACK_AB R8, R8, R94 ;  /* 0x0000005e0808723e */ /* 0x000fe200000010ff */
[----:B------:R-:W-:-:S02]  /*71d0*/  UIMAD UR6, UR30, UR6, URZ ;  /* 0x000000061e0672a4 */ /* 0x000fc4000f8e023f */
[----:B------:R-:W-:Y:S02]  /*71e0*/  UIMAD UR30, UR30, UR8, URZ ;  /* 0x000000081e1e72a4 */ /* 0x000fe4000f8e023f */
[----:B------:R-:W-:Y:S01]  /*71f0*/  UIMAD UR6, UR27, UR7, UR6 ;  /* 0x000000071b0672a4 */ /* 0x000fe2000f8e0206 */
[----:B--2---:R-:W-:Y:S04]  /*7200*/  STS [R13], R7 ;  /* 0x000000070d007388 */ /* 0x004fe80000000800 */
[----:B------:R-:W-:Y:S04]  /*7210*/  STS [R13+0x200], R6 ;  /* 0x000200060d007388 */ /* 0x000fe80000000800 */
[----:B----4-:R2:W-:Y:S04]  /*7220*/  STS [R16], R3 ;  /* 0x0000000310007388 */ /* 0x0105e80000000800 */
[----:B------:R4:W-:Y:S04]  /*7230*/  STS [R16+0x200], R0 ;  /* 0x0002000010007388 */ /* 0x0009e80000000800 */
[----:B------:R1:W-:Y:S04]  /*7240*/  STS [R13+0x1000], R5 ;  /* 0x001000050d007388 */ /* 0x0003e80000000800 */
[----:B------:R3:W-:Y:S04]  /*7250*/  STS [R13+0x1200], R4 ;  /* 0x001200040d007388 */ /* 0x0007e80000000800 */
[----:B------:R-:W-:Y:S04]  /*7260*/  STS [R16+0x1000], R9 ;  /* 0x0010000910007388 */ /* 0x000fe80000000800 */
[----:B------:R3:W-:Y:S01]  /*7270*/  STS [R16+0x1200], R8 ;  /* 0x0012000810007388 */ /* 0x0007e20000000800 */
[----:B--2---:R-:W-:-:S02]  /*7280*/  LOP3.LUT R3, R10, 0xfffffffc, RZ, 0xc0, !PT ;  /* 0xfffffffc0a037812 */ /* 0x004fc400078ec0ff */
[----:B----4-:R-:W-:Y:S01]  /*7290*/  SHF.R.S32.HI R0, RZ, 0x2, R10 ;  /* 0x00000002ff007819 */ /* 0x010fe2000001140a */
[----:B------:R-:W-:Y:S03]  /*72a0*/  STS [R13+0x2000], R68 ;  /* 0x002000440d007388 */ /* 0x000fe60000000800 */
[----:B-1----:R-:W-:Y:S01]  /*72b0*/  SHF.R.S32.HI R5, RZ, 0x1f, R0 ;  /* 0x0000001fff057819 */ /* 0x002fe20000011400 */
[----:B------:R-:W-:Y:S01]  /*72c0*/  STS [R13+0x2200], R70 ;  /* 0x002200460d007388 */ /* 0x000fe20000000800 */
[----:B---3--:R-:W-:-:S03]  /*72d0*/  IADD3 R4, -R3, R11, RZ ;  /* 0x0000000b03047210 */ /* 0x008fc60007ffe1ff */
[----:B------:R-:W-:Y:S01]  /*72e0*/  STS [R16+0x2000], R80 ;  /* 0x0020005010007388 */ /* 0x000fe20000000800 */
[----:B------:R-:W-:-:S03]  /*72f0*/  IMAD R3, R5, c[0x0][0x3a0], RZ ;  /* 0x0000e80005037a24 */ /* 0x000fc600078e02ff */
[----:B------:R-:W-:Y:S01]  /*7300*/  STS [R16+0x2200], R82 ;  /* 0x0022005210007388 */ /* 0x000fe20000000800 */
[----:B------:R-:W-:-:S03]  /*7310*/  IMAD R3, R0, c[0x0][0x3a4], R3 ;  /* 0x0000e90000037a24 */ /* 0x000fc600078e0203 */
[----:B------:R-:W-:Y:S01]  /*7320*/  STS [R13+0x3000], R72 ;  /* 0x003000480d007388 */ /* 0x000fe20000000800 */
[----:B------:R-:W-:-:S03]  /*7330*/  IMAD.WIDE.U32 R8, R0, c[0x0][0x3a0], RZ ;  /* 0x0000e80000087a25 */ /* 0x000fc600078e00ff */
[----:B------:R1:W-:Y:S01]  /*7340*/  STS [R13+0x3200], R74 ;  /* 0x0032004a0d007388 */ /* 0x0003e20000000800 */
[----:B------:R-:W-:Y:S01]  /*7350*/  SHF.R.S32.HI R10, RZ, 0x1f, R12 ;  /* 0x0000001fff0a7819 */ /* 0x000fe2000001140c */
[----:B------:R-:W-:Y:S02]  /*7360*/  IMAD R5, R5, c[0x0][0x3a8], RZ ;  /* 0x0000ea0005057a24 */ /* 0x000fe400078e02ff */
[----:B------:R-:W-:Y:S01]  /*7370*/  STS [R16+0x3000], R76 ;  /* 0x0030004c10007388 */ /* 0x000fe20000000800 */
[----:B------:R-:W-:-:S03]  /*7380*/  SHF.L.U32 R4, R4, 0x3, RZ ;  /* 0x0000000304047819 */ /* 0x000fc600000006ff */
[----:B------:R-:W-:Y:S01]  /*7390*/  STS [R16+0x3200], R78 ;  /* 0x0032004e10007388 */ /* 0x000fe20000000800 */
[----:B------:R-:W-:Y:S02]  /*73a0*/  IMAD.IADD R9, R9, 0x1, R3 ;  /* 0x0000000109097824 */ /* 0x000fe400078e0203 */
[C---:B------:R-:W-:Y:S02]  /*73b0*/  IMAD R3, R0.reuse, c[0x0][0x3ac], R5 ;  /* 0x0000eb0000037a24 */ /* 0x040fe400078e0205 */
[----:B------:R-:W-:Y:S01]  /*73c0*/  IMAD.WIDE.U32 R6, R0, c[0x0][0x3a8], RZ ;  /* 0x0000ea0000067a25 */ /* 0x000fe200078e00ff */
[----:B------:R-:W-:-:S04]  /*73d0*/  SHF.R.S32.HI R5, RZ, 0x1f, R4 ;  /* 0x0000001fff057819 */ /* 0x000fc80000011404 */
[----:B------:R-:W-:Y:S01]  /*73e0*/  IADD3 R7, R7, R3, RZ ;  /* 0x0000000307077210 */ /* 0x000fe20007ffe0ff */
[C---:B-1----:R-:W-:Y:S02]  /*73f0*/  IMAD R13, R10.reuse, c[0x0][0x388], RZ ;  /* 0x0000e2000a0d7a24 */ /* 0x042fe400078e02ff */
[----:B------:R-:W-:Y:S01]  /*7400*/  IMAD R10, R10, c[0x0][0x390], RZ ;  /* 0x0000e4000a0a7a24 */ /* 0x000fe200078e02ff */
[----:B------:R-:W-:Y:S01]  /*7410*/  MOV R0, UR27 ;  /* 0x0000001b00007c02 */ /* 0x000fe20008000f00 */
[C---:B------:R-:W-:Y:S02]  /*7420*/  IMAD R13, R12.reuse, c[0x0][0x38c], R13 ;  /* 0x0000e3000c0d7a24 */ /* 0x040fe400078e020d */
[C---:B------:R-:W-:Y:S02]  /*7430*/  IMAD R3, R12.reuse, c[0x0][0x394], R10 ;  /* 0x0000e5000c037a24 */ /* 0x040fe400078e020a */
[----:B------:R-:W-:-:S04]  /*7440*/  IMAD.WIDE.U32 R10, R12, c[0x0][0x388], R4 ;  /* 0x0000e2000c0a7a25 */ /* 0x000fc800078e0004 */
[----:B------:R-:W-:-:S04]  /*7450*/  IMAD.WIDE.U32 R4, R12, c[0x0][0x390], R4 ;  /* 0x0000e4000c047a25 */ /* 0x000fc800078e0004 */
[----:B------:R-:W-:Y:S02]  /*7460*/  IMAD.U32 R12, RZ, RZ, UR27 ;  /* 0x0000001bff0c7e24 */ /* 0x000fe4000f8e00ff */
[----:B------:R-:W-:Y:S02]  /*7470*/  IMAD.IADD R11, R11, 0x1, R13 ;  /* 0x000000010b0b7824 */ /* 0x000fe400078e020d */
[----:B------:R-:W-:-:S04]  /*7480*/  IMAD.WIDE.U32 R12, R12, c[0x0][0x3a0], R8 ;  /* 0x0000e8000c0c7a25 */ /* 0x000fc800078e0008 */
[----:B------:R-:W-:Y:S01]  /*7490*/  IMAD.WIDE.U32 R8, R0, c[0x0][0x3a8], R6 ;  /* 0x0000ea0000087a25 */ /* 0x000fe200078e0006 */
[----:B------:R-:W-:Y:S01]  /*74a0*/  SHF.L.U32 R0, R15, 0x1, RZ ;  /* 0x000000010f007819 */ /* 0x000fe200000006ff */
[----:B------:R-:W-:Y:S01]  /*74b0*/  BAR.SYNC.DEFER_BLOCKING 0x0 ;  /* 0x0000000000007b1d */ /* 0x000fe20000010000 */
[----:B------:R-:W-:Y:S01]  /*74c0*/  SHF.R.S32.HI R6, RZ, 0x1f, R14 ;  /* 0x0000001fff067819 */ /* 0x000fe2000001140e */
[----:B------:R-:W-:-:S04]  /*74d0*/  IMAD.IADD R5, R5, 0x1, R3 ;  /* 0x0000000105057824 */ /* 0x000fc800078e0203 */
[----:B------:R-:W-:Y:S02]  /*74e0*/  IMAD R3, R6, c[0x0][0x3b8], RZ ;  /* 0x0000ee0006037a24 */ /* 0x000fe400078e02ff */
[----:B------:R-:W-:-:S04]  /*74f0*/  IMAD.WIDE.U32 R4, R14, c[0x0][0x3c0], R4 ;  /* 0x0000f0000e047a25 */ /* 0x000fc800078e0004 */
[----:B------:R-:W-:Y:S01]  /*7500*/  IMAD R3, R14, c[0x0][0x3bc], R3 ;  /* 0x0000ef000e037a24 */ /* 0x000fe200078e0203 */
[----:B------:R-:W1:Y:S04]  /*7510*/  LDS.128 R28, [R0+0x6000] ;  /* 0x00600000001c7984 */ /* 0x000e680000000c00 */
[----:B------:R-:W2:Y:S04]  /*7520*/  LDS.128 R24, [R0+0x7000] ;  /* 0x0070000000187984 */ /* 0x000ea80000000c00 */
[----:B------:R-:W3:Y:S04]  /*7530*/  LDS.128 R20, [R0+0x8000] ;  /* 0x0080000000147984 */ /* 0x000ee80000000c00 */
[----:B------:R4:W1:Y:S01]  /*7540*/  LDS.128 R16, [R0+0x9000] ;  /* 0x0090000000107984 */ /* 0x0008620000000c00 */
[----:B------:R-:W-:Y:S01]  /*7550*/  UIMAD UR27, UR27, UR9, UR30 ;  /* 0x000000091b1b72a4 */ /* 0x000fe2000f8e021e */
[----:B----4-:R-:W-:-:S02]  /*7560*/  IMAD R0, R6, c[0x0][0x3c0], RZ ;  /* 0x0000f00006007a24 */ /* 0x010fc400078e02ff */
[----:B------:R-:W-:-:S04]  /*7570*/  IMAD.WIDE.U32 R6, R14, c[0x0][0x3b8], R10 ;  /* 0x0000ee000e067a25 */ /* 0x000fc800078e000a */
[----:B------:R-:W-:Y:S01]  /*7580*/  IMAD R0, R14, c[0x0][0x3c4], R0 ;  /* 0x0000f1000e007a24 */ /* 0x000fe200078e0200 */
[----:B------:R-:W-:Y:S02]  /*7590*/  IADD3 R7, R7, R3, RZ ;  /* 0x0000000307077210 */ /* 0x000fe40007ffe0ff */
[----:B------:R-:W-:Y:S01]  /*75a0*/  IADD3 R3, P1, R6, R12, RZ ;  /* 0x0000000c06037210 */ /* 0x000fe20007f3e0ff */
[----:B------:R-:W-:Y:S01]  /*75b0*/  IMAD.IADD R5, R5, 0x1, R0 ;  /* 0x0000000105057824 */ /* 0x000fe200078e0200 */
[----:B------:R-:W-:Y:S02]  /*75c0*/  IADD3 R0, P0, R4, R8, RZ ;  /* 0x0000000804007210 */ /* 0x000fe40007f1e0ff */
[----:B------:R-:W-:Y:S02]  /*75d0*/  IADD3.X R12, R7, UR6, R13, P1, !PT ;  /* 0x00000006070c7c10 */ /* 0x000fe40008ffe40d */
[----:B------:R-:W-:Y:S02]  /*75e0*/  LEA R6, P1, R3, c[0x0][0x340], 0x1 ;  /* 0x0000d00003067a11 */ /* 0x000fe400078208ff */
[----:B------:R-:W-:-:S02]  /*75f0*/  IADD3.X R5, R5, UR27, R9, P0, !PT ;  /* 0x0000001b05057c10 */ /* 0x000fc400087fe409 */
[C---:B------:R-:W-:Y:S02]  /*7600*/  LEA R4, P0, R0.reuse, c[0x0][0x348], 0x1 ;  /* 0x0000d20000047a11 */ /* 0x040fe400078008ff */
[----:B------:R-:W-:Y:S02]  /*7610*/  LEA.HI.X R7, R3, c[0x0][0x344], R12, 0x1, P1 ;  /* 0x0000d10003077a11 */ /* 0x000fe400008f0c0c */
[----:B------:R-:W-:Y:S02]  /*7620*/  MOV R3, c[0x0][0x3a0] ;  /* 0x0000e80000037a02 */ /* 0x000fe40000000f00 */
[----:B------:R-:W-:Y:S01]  /*7630*/  LEA.HI.X R5, R0, c[0x0][0x34c], R5, 0x1, P0 ;  /* 0x0000d30000057a11 */ /* 0x000fe200000f0c05 */
[----:B------:R-:W-:Y:S01]  /*7640*/  IMAD.MOV.U32 R0, RZ, RZ, c[0x0][0x3a8] ;  /* 0x0000ea00ff007624 */ /* 0x000fe200078e00ff */
[----:B------:R-:W-:Y:S01]  /*7650*/  MOV R11, c[0x0][0x3a4] ;  /* 0x0000e900000b7a02 */ /* 0x000fe20000000f00 */
[----:B------:R-:W-:Y:S01]  /*7660*/  IMAD.MOV.U32 R9, RZ, RZ, c[0x0][0x3ac] ;  /* 0x0000eb00ff097624 */ /* 0x000fe200078e00ff */
[----:B------:R-:W-:-:S02]  /*7670*/  LEA R10, P1, R3, R6, 0x7 ;  /* 0x00000006030a7211 */ /* 0x000fc400078238ff */
[C---:B------:R-:W-:Y:S02]  /*7680*/  LEA R8, P0, R0.reuse, R4, 0x7 ;  /* 0x0000000400087211 */ /* 0x040fe400078038ff */
[----:B------:R-:W-:Y:S02]  /*7690*/  LEA.HI.X R11, R3, R7, R11, 0x7, P1 ;  /* 0x00000007030b7211 */ /* 0x000fe400008f3c0b */
[----:B------:R-:W-:Y:S01]  /*76a0*/  LEA.HI.X R9, R0, R5, R9, 0x7, P0 ;  /* 0x0000000500097211 */ /* 0x000fe200000f3c09 */
[----:B-1----:R1:W-:Y:S04]  /*76b0*/  STG.E.128 [R6.64], R28 ;  /* 0x0000001c06007986 */ /* 0x0023e8000c101d3c */
[----:B--2---:R1:W-:Y:S04]  /*76c0*/  STG.E.128 [R10.64], R24 ;  /* 0x000000180a007986 */ /* 0x0043e8000c101d3c */
[----:B---3--:R1:W-:Y:S04]  /*76d0*/  STG.E.128 [R4.64], R20 ;  /* 0x0000001404007986 */ /* 0x0083e8000c101d3c */
[----:B------:R1:W-:Y:S02]  /*76e0*/  STG.E.128 [R8.64], R16 ;  /* 0x0000001008007986 */ /* 0x0003e4000c101d3c */
.L_x_524:
        /* <DEDUP_REMOVED lines=11> */
.L_x_531:
[----:B------:R-:W-:Y:S05]  /*77a0*/  EXIT ;  /* 0x000000000000794d */ /* 0x000fea0003800000 */
.L_x_533:
        /* <DEDUP_REMOVED lines=13> */
.L_x_1339:


//--------------------- .text._ZN5flash44flash_bwd_dq_dk_dv_loop_seqk_parallel_kernelI23Flash_bwd_kernel_traitsILi32ELi128ELi128ELi8ELi4ELi4ELi4ELb1ELb0EN7cutlass10bfloat16_tE19Flash_kernel_traitsILi32ELi128ELi128ELi8ES3_EELb1ELb0ELb0ELb1ELb0ELb0ELb0EEEvNS_16Flash_bwd_paramsE --------------------------
	.section	.text._ZN5flash44flash_bwd_dq_dk_dv_loop_seqk_parallel_kernelI23Flash_bwd_kernel_traitsILi32ELi128ELi128ELi8ELi4ELi4ELi4ELb1ELb0EN7cutlass10bfloat16_tE19Flash_kernel_traitsILi32ELi128ELi128ELi8ES3_EELb1ELb0ELb0ELb1ELb0ELb0ELb0EEEvNS_16Flash_bwd_paramsE,"ax",@progbits
	.sectioninfo	@"SHI_REGISTERS=255"
	.align	128
        .global         _ZN5flash44flash_bwd_dq_dk_dv_loop_seqk_parallel_kernelI23Flash_bwd_kernel_traitsILi32ELi128ELi128ELi8ELi4ELi4ELi4ELb1ELb0EN7cutlass10bfloat16_tE19Flash_kernel_traitsILi32ELi128ELi128ELi8ES3_EELb1ELb0ELb0ELb1ELb0ELb0ELb0EEEvNS_16Flash_bwd_paramsE
        .type           _ZN5flash44flash_bwd_dq_dk_dv_loop_seqk_parallel_kernelI23Flash_bwd_kernel_traitsILi32ELi128ELi128ELi8ELi4ELi4ELi4ELb1ELb0EN7cutlass10bfloat16_tE19Flash_kernel_traitsILi32ELi128ELi128ELi8ES3_EELb1ELb0ELb0ELb1ELb0ELb0ELb0EEEvNS_16Flash_bwd_paramsE,@function
        .size           _ZN5flash44flash_bwd_dq_dk_dv_loop_seqk_parallel_kernelI23Flash_bwd_kernel_traitsILi32ELi128ELi128ELi8ELi4ELi4ELi4ELb1ELb0EN7cutlass10bfloat16_tE19Flash_kernel_traitsILi32ELi128ELi128ELi8ES3_EELb1ELb0ELb0ELb1ELb0ELb0ELb0EEEvNS_16Flash_bwd_paramsE,(.L_x_1340 - _ZN5flash44flash_bwd_dq_dk_dv_loop_seqk_parallel_kernelI23Flash_bwd_kernel_traitsILi32ELi128ELi128ELi8ELi4ELi4ELi4ELb1ELb0EN7cutlass10bfloat16_tE19Flash_kernel_traitsILi32ELi128ELi128ELi8ES3_EELb1ELb0ELb0ELb1ELb0ELb0ELb0EEEvNS_16Flash_bwd_paramsE)
        .other          _ZN5flash44flash_bwd_dq_dk_dv_loop_seqk_parallel_kernelI23Flash_bwd_kernel_traitsILi32ELi128ELi128ELi8ELi4ELi4ELi4ELb1ELb0EN7cutlass10bfloat16_tE19Flash_kernel_traitsILi32ELi128ELi128ELi8ES3_EELb1ELb0ELb0ELb1ELb0ELb0ELb0EEEvNS_16Flash_bwd_paramsE,@"STO_CUDA_ENTRY STV_DEFAULT"
_ZN5flash44flash_bwd_dq_dk_dv_loop_seqk_parallel_kernelI23Flash_bwd_kernel_traitsILi32ELi128ELi128ELi8ELi4ELi4ELi4ELb1ELb0EN7cutlass10bfloat16_tE19Flash_kernel_traitsILi32ELi128ELi128ELi8ES3_EELb1ELb0ELb0ELb1ELb0ELb0ELb0EEEvNS_16Flash_bwd_paramsE:
.text._ZN5flash44flash_bwd_dq_dk_dv_loop_seqk_parallel_kernelI23Flash_bwd_kernel_traitsILi32ELi128ELi128ELi8ELi4ELi4ELi4ELb1ELb0EN7cutlass10bfloat16_tE19Flash_kernel_traitsILi32ELi128ELi128ELi8ES3_EELb1ELb0ELb0ELb1ELb0ELb0ELb0EEEvNS_16Flash_bwd_paramsE:
        /* <DEDUP_REMOVED lines=25> */
[----:B------:R-:W-:Y:S02]  /*0190*/  ULDC UR14, c[0x0][0x1c0] ;  /* 0x00007000000e7ab9 */ /* 0x000fe40000000800 */
[----:B------:R4:W-:Y:S01]  /*01a0*/  STL [R1+0x44], R0 ;  /* 0x0000440001007387 */ /* 0x0009e20000100800 */
[----:B------:R-:W-:Y:S02]  /*01b0*/  ULDC.U8 UR9, c[0x0][0x328] ;  /* 0x0000ca0000097ab9 */ /* 0x000fe40000000000 */
[----:B------:R-:W-:Y:S02]  /*01c0*/  ULDC UR21, c[0x0][0x224] ;  /* 0x0000890000157ab9 */ /* 0x000fe40000000800 */
[----:B------:R-:W-:Y:S01]  /*01d0*/  UIMAD.WIDE UR54, UR60, UR54, URZ ;  /* 0x000000363c3672a5 */ /* 0x000fe2000f8e023f */
[----:B-1----:R-:W-:Y:S01]  /*01e0*/  SHF.R.S32.HI R6, RZ, 0x1f, R11 ;  /* 0x0000001fff067819 */ /* 0x002fe2000001140b */
[----:B------:R-:W-:-:S02]  /*01f0*/  ULDC UR8, c[0x0][0x1c0] ;  /* 0x0000700000087ab9 */ /* 0x000fc40000000800 */
[----:B--2---:R-:W-:Y:S01]  /*0200*/  UIMAD UR20, UR52, UR60, URZ ;  /* 0x0000003c341472a4 */ /* 0x004fe2000f8e023f */
[CC--:B------:R-:W-:Y:S01]  /*0210*/  LEA.HI R7, R6.reuse, R11.reuse, RZ, 0x2 ;  /* 0x0000000b06077211 */ /* 0x0c0fe200078f10ff */
[----:B------:R-:W-:Y:S01]  /*0220*/  ULOP3.LUT UR4, UR52, UR15, URZ, 0x3c, !UPT ;  /* 0x0000000f34047292 */ /* 0x000fe2000f8e3c3f */
[CC--:B------:R-:W-:Y:S01]  /*0230*/  LEA.HI R5, R6.reuse, R11.reuse, RZ, 0x5 ;  /* 0x0000000b06057211 */ /* 0x0c0fe200078f28ff */
[----:B------:R-:W-:Y:S01]  /*0240*/  UIMAD UR60, UR60, UR14, URZ ;  /* 0x0000000e3c3c72a4 */ /* 0x000fe2000f8e023f */
[--C-:B------:R-:W-:Y:S01]  /*0250*/  SHF.R.S32.HI R2, RZ, 0x1f, R7.reuse ;  /* 0x0000001fff027819 */ /* 0x100fe20000011407 */
[----:B------:R-:W-:Y:S01]  /*0260*/  UISETP.NE.AND UP2, UPT, UR9, URZ, UPT ;  /* 0x0000003f0900728c */ /* 0x000fe2000bf45270 */
[CC--:B------:R-:W-:Y:S01]  /*0270*/  LEA.HI R14, R6.reuse, R11.reuse, RZ, 0x7 ;  /* 0x0000000b060e7211 */ /* 0x0c0fe200078f38ff */
[----:B---3--:R-:W-:Y:S01]  /*0280*/  UIMAD.WIDE.U32 UR14, UR50, UR21, URZ ;  /* 0x00000015320e72a5 */ /* 0x008fe2000f8e003f */
[CC--:B------:R-:W-:Y:S01]  /*0290*/  LEA.HI R149, R6.reuse, R11.reuse, RZ, 0x3 ;  /* 0x0000000b06957211 */ /* 0x0c0fe200078f18ff */
[----:B------:R-:W-:Y:S01]  /*02a0*/  UIMAD UR5, UR50, UR8, UR52 ;  /* 0x00000008320572a4 */ /* 0x000fe2000f8e0234 */
[----:B------:R-:W-:Y:S01]  /*02b0*/  LEA.HI R6, R6, R11, RZ, 0x4 ;  /* 0x0000000b06067211 */ /* 0x000fe200078f20ff */
[----:B------:R-:W-:Y:S01]  /*02c0*/  USHF.L.U32 UR9, UR50, 0x7, URZ ;  /* 0x0000000732097899 */ /* 0x000fe2000800063f */
[----:B------:R-:W-:Y:S01]  /*02d0*/  LOP3.LUT R3, R7, 0xfffffffc, RZ, 0xc0, !PT ;  /* 0xfffffffc07037812 */ /* 0x000fe200078ec0ff */
[----:B------:R-:W-:Y:S01]  /*02e0*/  USHF.R.S32.HI UR8, URZ, 0x1f, UR52 ;  /* 0x0000001f3f087899 */ /* 0x000fe20008011434 */
[----:B------:R-:W-:Y:S01]  /*02f0*/  LOP3.LUT R4, R5, 0xffffffe0, RZ, 0xc0, !PT ;  /* 0xffffffe005047812 */ /* 0x000fe200078ec0ff */
[----:B------:R-:W-:Y:S01]  /*0300*/  ULDC.U8 UR13, c[0x0][0x3d0] ;  /* 0x0000f400000d7ab9 */ /* 0x000fe20000000000 */
[----:B----4-:R-:W-:Y:S01]  /*0310*/  SHF.R.S32.HI R0, RZ, 0x2, R7 ;  /* 0x00000002ff007819 */ /* 0x010fe20000011407 */
[C---:B------:R-:W-:Y:S01]  /*0320*/  IMAD.IADD R13, R11.reuse, 0x1, -R3 ;  /* 0x000000010b0d7824 */ /* 0x040fe200078e0a03 */
        /* <DEDUP_REMOVED lines=19> */
[----:B------:R-:W-:Y:S01]  /*0460*/  @UP2 UIMAD UR13, UR50, UR17, URZ ;  /* 0x00000011320d22a4 */ /* 0x000fe2000f8e023f */
[----:B------:R-:W-:Y:S01]  /*0470*/  LEA.HI R5, R6, R2, RZ, 0x1 ;  /* 0x0000000206057211 */ /* 0x000fe200078f08ff */
[----:B------:R-:W-:Y:S01]  /*0480*/  IMAD.U32 R6, RZ, RZ, UR4 ;  /* 0x00000004ff067e24 */ /* 0x000fe2000f8e00ff */
[----:B------:R-:W-:Y:S01]  /*0490*/  LEA.HI R18, R10, R4, RZ, 0x2 ;  /* 0x000000040a127211 */ /* 0x000fe200078f10ff */
[----:B------:R-:W-:Y:S01]  /*04a0*/  USHF.R.S32.HI UR7, URZ, 0x1f, UR21 ;  /* 0x0000001f3f077899 */ /* 0x000fe20008011415 */
[----:B------:R-:W-:Y:S01]  /*04b0*/  LEA.HI R4, R3, R0, RZ, 0x2 ;  /* 0x0000000003047211 */ /* 0x000fe200078f10ff */
[----:B------:R-:W-:Y:S01]  /*04c0*/  ULDC UR16, c[0x0][0x1c0] ;  /* 0x0000700000107ab9 */ /* 0x000fe20000000800 */
[----:B------:R-:W-:Y:S01]  /*04d0*/  LOP3.LUT R3, R5, 0xfffffffe, RZ, 0xc0, !PT ;  /* 0xfffffffe05037812 */ /* 0x000fe200078ec0ff */
[----:B------:R-:W-:Y:S01]  /*04e0*/  UIMAD UR4, UR50, UR16, UR52 ;  /* 0x00000010320472a4 */ /* 0x000fe2000f8e0234 */
[----:B------:R-:W-:Y:S01]  /*04f0*/  SHF.R.S32.HI R5, RZ, 0x3, R149 ;  /* 0x00000003ff057819 */ /* 0x000fe20000011495 */
[----:B------:R-:W-:Y:S01]  /*0500*/  ULDC UR18, c[0x0][0x1c0] ;  /* 0x0000700000127ab9 */ /* 0x000fe20000000800 */
[----:B------:R-:W-:Y:S01]  /*0510*/  LOP3.LUT R4, R4, 0xfffffffc, RZ, 0xc0, !PT ;  /* 0xfffffffc04047812 */ /* 0x000fe200078ec0ff */
[----:B------:R-:W-:Y:S01]  /*0520*/  IMAD.IADD R12, R2, 0x1, -R3 ;  /* 0x00000001020c7824 */ /* 0x000fe200078e0a03 */
[----:B------:R-:W-:Y:S01]  /*0530*/  SHF.R.S32.HI R20, RZ, 0x7, R14 ;  /* 0x00000007ff147819 */ /* 0x000fe2000001140e */
[----:B------:R-:W-:Y:S01]  /*0540*/  IMAD.SHL.U32 R2, R5, 0x40, RZ ;  /* 0x0000004005027824 */ /* 0x000fe200078e00ff */
[----:B------:R-:W-:Y:S01]  /*0550*/  SHF.R.S32.HI R10, RZ, 0x1f, R8 ;  /* 0x0000001fff0a7819 */ /* 0x000fe20000011408 */
[C---:B------:R-:W-:Y:S01]  /*0560*/  IMAD.IADD R19, R0.reuse, 0x1, -R4 ;  /* 0x0000000100137824 */ /* 0x040fe200078e0a04 */
[----:B------:R-:W-:Y:S01]  /*0570*/  LOP3.LUT P5, RZ, R7, 0x2, RZ, 0xc0, !PT ;  /* 0x0000000207ff7812 */ /* 0x000fe200078ac0ff */
[----:B------:R-:W-:Y:S01]  /*0580*/  IMAD R5, R0, 0x8, R9 ;  /* 0x0000000800057824 */ /* 0x000fe200078e0209 */
[----:B------:R-:W-:Y:S01]  /*0590*/  LEA.HI R9, R11, R11, RZ, 0x1 ;  /* 0x0000000b0b097211 */ /* 0x000fe200078f08ff */
[----:B------:R-:W-:Y:S01]  /*05a0*/  IMAD.U32 R0, RZ, RZ, UR20 ;  /* 0x00000014ff007e24 */ /* 0x000fe2000f8e00ff */
[----:B------:R-:W-:Y:S01]  /*05b0*/  STL [R1+0x10], R19 ;  /* 0x0000101301007387 */ /* 0x000fe20000100800 */
[----:B------:R-:W-:Y:S01]  /*05c0*/  LEA.HI R10, R10, R8, RZ, 0x3 ;  /* 0x000000080a0a7211 */ /* 0x000fe200078f18ff */
[----:B------:R-:W-:Y:S01]  /*05d0*/  USHF.L.U32 UR4, UR4, 0x5, URZ ;  /* 0x0000000504047899 */ /* 0x000fe2000800063f */
[----:B------:R-:W-:Y:S01]  /*05e0*/  LOP3.LUT P4, RZ, R7, 0x4, RZ, 0xc0, !PT ;  /* 0x0000000407ff7812 */ /* 0x000fe2000788c0ff */
[----:B------:R1:W-:Y:S01]  /*05f0*/  STL [R1+0x40], R0 ;  /* 0x0000400001007387 */ /* 0x0003e20000100800 */
[----:B------:R-:W-:Y:S01]  /*0600*/  USHF.L.U32 UR61, UR60, 0x7, URZ ;  /* 0x000000073c3d7899 */ /* 0x000fe2000800063f */
[----:B------:R-:W-:Y:S01]  /*0610*/  SEL R232, R157, 0xffffffe0, !P5 ;  /* 0xffffffe09de87807 */ /* 0x000fe20006800000 */
[----:B------:R-:W-:Y:S01]  /*0620*/  ULDC.U8 UR6, c[0x0][0x2d8] ;  /* 0x0000b60000067ab9 */ /* 0x000fe20000000000 */
[----:B------:R2:W-:Y:S01]  /*0630*/  STL [R1+0x3c], R6 ;  /* 0x00003c0601007387 */ /* 0x0005e20000100800 */
[----:B------:R-:W-:-:S02]  /*0640*/  ULDC.64 UR10, c[0x0][0x118] ;  /* 0x00004600000a7ab9 */ /* 0x000fc40000000a00 */
[----:B------:R-:W-:Y:S02]  /*0650*/  UIMAD.WIDE.U32 UR58, UR54, UR14, URZ ;  /* 0x0000000e363a72a5 */ /* 0x000fe4000f8e003f */
[----:B------:R-:W-:Y:S02]  /*0660*/  USHF.L.U32 UR44, UR60, 0x3, URZ ;  /* 0x000000033c2c7899 */ /* 0x000fe4000800063f */
[----:B------:R-:W-:Y:S02]  /*0670*/  USHF.L.U32 UR43, UR60, 0x4, URZ ;  /* 0x000000043c2b7899 */ /* 0x000fe4000800063f */
[----:B------:R-:W-:Y:S02]  /*0680*/  UIMAD UR42, UR60, 0x18, URZ ;  /* 0x000000183c2a78a4 */ /* 0x000fe4000f8e023f */
[----:B------:R-:W-:Y:S02]  /*0690*/  USHF.L.U32 UR41, UR60, 0x5, URZ ;  /* 0x000000053c297899 */ /* 0x000fe4000800063f */
[----:B------:R-:W-:-:S02]  /*06a0*/  UIMAD UR40, UR60, 0x28, URZ ;  /* 0x000000283c2878a4 */ /* 0x000fc4000f8e023f */
[----:B------:R-:W-:Y:S02]  /*06b0*/  UIMAD UR39, UR60, 0x30, URZ ;  /* 0x000000303c2778a4 */ /* 0x000fe4000f8e023f */
[----:B------:R-:W-:Y:S02]  /*06c0*/  UIMAD UR38, UR60, 0x38, URZ ;  /* 0x000000383c2678a4 */ /* 0x000fe4000f8e023f */
[----:B------:R-:W-:Y:S01]  /*06d0*/  USHF.L.U32 UR37, UR60, 0x6, URZ ;  /* 0x000000063c257899 */ /* 0x000fe2000800063f */
[----:B-1----:R-:W-:Y:S01]  /*06e0*/  LOP3.LUT R0, R2, 0xc0, RZ, 0xc0, !PT ;  /* 0x000000c002007812 */ /* 0x002fe200078ec0ff */
[----:B------:R-:W-:Y:S01]  /*06f0*/  UIMAD UR36, UR60, 0x48, URZ ;  /* 0x000000483c2478a4 */ /* 0x000fe2000f8e023f */
[----:B------:R-:W-:Y:S01]  /*0700*/  LOP3.LUT R2, R9, 0x7fffffe, RZ, 0xc0, !PT ;  /* 0x07fffffe09027812 */ /* 0x000fe200078ec0ff */
[----:B------:R-:W-:Y:S01]  /*0710*/  UIMAD UR35, UR60, 0x50, URZ ;  /* 0x000000503c2378a4 */ /* 0x000fe2000f8e023f */
[----:B------:R-:W-:Y:S01]  /*0720*/  SHF.R.U32.HI R4, RZ, 0x3, R0 ;  /* 0x00000003ff047819 */ /* 0x000fe20000011600 */
[----:B--2---:R-:W-:Y:S01]  /*0730*/  IMAD.SHL.U32 R6, R13, 0x2, RZ ;  /* 0x000000020d067824 */ /* 0x004fe200078e00ff */
[----:B------:R-:W-:Y:S01]  /*0740*/  LOP3.LUT R3, R0, 0x18, R246, 0xf8, !PT ;  /* 0x0000001800037812 */ /* 0x000fe200078ef8f6 */
[----:B------:R-:W-:Y:S01]  /*0750*/  IMAD.IADD R2, R11, 0x1, -R2 ;  /* 0x000000010b027824 */ /* 0x000fe200078e0a02 */
[----:B------:R-:W-:Y:S01]  /*0760*/  UIMAD UR34, UR60, 0x58, URZ ;  /* 0x000000583c2278a4 */ /* 0x000fe2000f8e023f */
[C---:B------:R-:W-:Y:S01]  /*0770*/  IMAD R0, R20.reuse, 0x8, R12 ;  /* 0x0000000814007824 */ /* 0x040fe200078e020c */
[----:B------:R-:W-:Y:S01]  /*0780*/  LOP3.LUT R3, R3, R4, RZ, 0x3c, !PT ;  /* 0x0000000403037212 */ /* 0x000fe200078e3cff */
[----:B------:R-:W-:Y:S01]  /*0790*/  IMAD R235, R20, 0x2000, R6 ;  /* 0x0000200014eb7824 */ /* 0x000fe200078e0206 */
[----:B------:R-:W-:Y:S01]  /*07a0*/  UIMAD UR33, UR60, 0x60, URZ ;  /* 0x000000603c2178a4 */ /* 0x000fe2000f8e023f */
[----:B------:R-:W-:Y:S01]  /*07b0*/  IMAD R17, R0, 0x8, R2 ;  /* 0x0000000800117824 */ /* 0x000fe200078e0202 */
[----:B------:R-:W-:Y:S01]  /*07c0*/  LEA.HI R0, R8, R8, RZ, 0x1 ;  /* 0x0000000808007211 */ /* 0x000fe200078f08ff */
[----:B------:R-:W-:Y:S01]  /*07d0*/  IMAD.U32 R2, R5, 0x20, R3 ;  /* 0x0000002005027824 */ /* 0x000fe200078e0003 */
[----:B------:R-:W-:Y:S01]  /*07e0*/  UIMAD UR32, UR60, 0x68, URZ ;  /* 0x000000683c2078a4 */ /* 0x000fe2000f8e023f */
[----:B------:R-:W-:Y:S01]  /*07f0*/  IMAD.U32 R5, RZ, RZ, UR8 ;  /* 0x00000008ff057e24 */ /* 0x000fe2000f8e00ff */
[----:B------:R-:W-:Y:S01]  /*0800*/  LOP3.LUT R4, R0, 0x7fffffe, RZ, 0xc0, !PT ;  /* 0x07fffffe00047812 */ /* 0x000fe200078ec0ff */
[----:B------:R-:W-:Y:S01]  /*0810*/  USHF.R.S32.HI UR8, URZ, 0x1f, UR50 ;  /* 0x0000001f3f087899 */ /* 0x000fe20008011432 */
[--C-:B------:R-:W-:Y:S01]  /*0820*/  SHF.R.S32.HI R3, RZ, 0x1, R0.reuse ;  /* 0x00000001ff037819 */ /* 0x100fe20000011400 */
[----:B------:R1:W-:Y:S01]  /*0830*/  STL [R1+0xc], R2 ;  /* 0x00000c0201007387 */ /* 0x0003e20000100800 */
[----:B------:R-:W-:Y:S01]  /*0840*/  SHF.R.S32.HI R0, RZ, 0x1f, R0 ;  /* 0x0000001fff007819 */ /* 0x000fe20000011400 */
[----:B------:R-:W-:Y:S01]  /*0850*/  IMAD.IADD R16, R8, 0x1, -R4 ;  /* 0x0000000108107824 */ /* 0x000fe200078e0a04 */
[----:B------:R-:W-:Y:S01]  /*0860*/  UIMAD UR31, UR60, 0x70, URZ ;  /* 0x000000703c1f78a4 */ /* 0x000fe2000f8e023f */
[----:B------:R-:W-:Y:S01]  /*0870*/  IMAD.U32 R4, RZ, RZ, UR14 ;  /* 0x0000000eff047e24 */ /* 0x000fe2000f8e00ff */
[----:B------:R-:W-:Y:S01]  /*0880*/  LEA.HI R0, R0, R3, RZ, 0x2 ;  /* 0x0000000300007211 */ /* 0x000fe200078f10ff */
[----:B------:R-:W-:Y:S01]  /*0890*/  IMAD.U32 R4, RZ, RZ, UR9 ;  /* 0x00000009ff047e24 */ /* 0x000fe2000f8e00ff */
[----:B------:R-:W-:Y:S01]  /*08a0*/  USHF.R.S32.HI UR9, URZ, 0x1f, UR52 ;  /* 0x0000001f3f097899 */ /* 0x000fe20008011434 */
[----:B------:R-:W-:Y:S01]  /*08b0*/  IMAD.U32 R4, RZ, RZ, UR8 ;  /* 0x00000008ff047e24 */ /* 0x000fe2000f8e00ff */
[----:B------:R-:W-:Y:S01]  /*08c0*/  LOP3.LUT R0, R0, 0xfffffffc, RZ, 0xc0, !PT ;  /* 0xfffffffc00007812 */ /* 0x000fe200078ec0ff */
[----:B------:R-:W-:Y:S01]  /*08d0*/  IMAD.U32 R5, RZ, RZ, UR15 ;  /* 0x0000000fff057e24 */ /* 0x000fe2000f8e00ff */
[----:B------:R-:W-:Y:S01]  /*08e0*/  UIMAD UR30, UR60, 0x78, URZ ;  /* 0x000000783c1e78a4 */ /* 0x000fe2000f8e023f */
[----:B------:R-:W-:Y:S01]  /*08f0*/  IMAD.SHL.U32 R4, R7, 0x40, RZ ;  /* 0x0000004007047824 */ /* 0x000fe200078e00ff */
[----:B------:R-:W-:Y:S01]  /*0900*/  UIADD3 UR29, -UR61, URZ, URZ ;  /* 0x0000003f3d1d7290 */ /* 0x000fe2000fffe13f */
[----:B------:R-:W-:Y:S01]  /*0910*/  IMAD.IADD R14, R3, 0x1, -R0 ;  /* 0x00000001030e7824 */ /* 0x000fe200078e0a00 */
[----:B------:R-:W-:Y:S01]  /*0920*/  UMOV UR57, 0xffffe000 ;  /* 0xffffe00000397882 */ /* 0x000fe20000000000 */
[----:B------:R-:W-:Y:S01]  /*0930*/  IMAD.U32 R0, RZ, RZ, UR8 ;  /* 0x00000008ff007e24 */ /* 0x000fe2000f8e00ff */
[----:B------:R-:W-:Y:S01]  /*0940*/  SHF.R.S32.HI R0, RZ, 0x1, R9 ;  /* 0x00000001ff007819 */ /* 0x000fe20000011409 */
[----:B------:R-:W-:Y:S01]  /*0950*/  IMAD.U32 R3, RZ, RZ, UR9 ;  /* 0x00000009ff037e24 */ /* 0x000fe2000f8e00ff */
[----:B------:R-:W-:Y:S01]  /*0960*/  LEA.HI R9, R7, R7, RZ, 0x1 ;  /* 0x0000000707097211 */ /* 0x000fe200078f08ff */
[----:B------:R-:W-:Y:S01]  /*0970*/  @!UP2 UIMAD UR8, UR50, UR18, UR52 ;  /* 0x000000123208a2a4 */ /* 0x000fe2000f8e0234 */
[----:B------:R-:W-:-:S02]  /*0980*/  LOP3.LUT P0, RZ, R0, 0x2, RZ, 0xc0, !PT ;  /* 0x0000000200ff7812 */ /* 0x000fc4000780c0ff */
[----:B------:R-:W-:Y:S02]  /*0990*/  SHF.R.S32.HI R3, RZ, 0x3, R10 ;  /* 0x00000003ff037819 */ /* 0x000fe4000001140a */
[----:B-1----:R-:W-:Y:S02]  /*09a0*/  LOP3.LUT R2, R10, 0xfffffff8, RZ, 0xc0, !PT ;  /* 0xfffffff80a027812 */ /* 0x002fe400078ec0ff */
[----:B------:R-:W-:Y:S01]  /*09b0*/  LOP3.LUT R4, R4, 0x1c0, RZ, 0xc0, !PT ;  /* 0x000001c004047812 */ /* 0x000fe200078ec0ff */
[----:B------:R-:W-:Y:S01]  /*09c0*/  IMAD R16, R3, 0x8, R16 ;  /* 0x0000000803107824 */ /* 0x000fe200078e0210 */
[----:B------:R-:W-:Y:S01]  /*09d0*/  SEL R150, R157, 0xffffffe0, !P0 ;  /* 0xffffffe09d967807 */ /* 0x000fe20004000000 */
[----:B------:R-:W-:Y:S01]  /*09e0*/  IMAD.IADD R15, R8, 0x1, -R2 ;  /* 0x00000001080f7824 */ /* 0x000fe200078e0a02 */
[----:B------:R-:W-:Y:S02]  /*09f0*/  LOP3.LUT R2, R7, 0x1, RZ, 0xc0, !PT ;  /* 0x0000000107027812 */ /* 0x000fe400078ec0ff */
[----:B------:R-:W-:-:S02]  /*0a00*/  LEA.HI R4, R4, R4, RZ, 0x1d ;  /* 0x0000000404047211 */ /* 0x000fc400078fe8ff */
[----:B------:R-:W-:Y:S01]  /*0a10*/  ISETP.NE.U32.AND P6, PT, R2, 0x1, PT ;  /* 0x000000010200780c */ /* 0x000fe20003fc5070 */
[----:B------:R-:W-:Y:S01]  /*0a20*/  IMAD.U32 R2, RZ, RZ, UR9 ;  /* 0x00000009ff027e24 */ /* 0x000fe2000f8e00ff */
[----:B------:R-:W-:Y:S01]  /*0a30*/  UIMAD UR9, UR5, UR19, URZ ;  /* 0x00000013050972a4 */ /* 0x000fe2000f8e023f */
[----:B------:R-:W-:Y:S01]  /*0a40*/  IMAD.SHL.U32 R2, R11, 0x40, RZ ;  /* 0x000000400b027824 */ /* 0x000fe200078e00ff */
[----:B------:R-:W-:Y:S01]  /*0a50*/  UIMAD UR5, UR7, UR50, URZ ;  /* 0x00000032070572a4 */ /* 0x000fe2000f8e023f */
[----:B------:R-:W-:Y:S01]  /*0a60*/  IMAD.SHL.U32 R11, R0, 0x40, RZ ;  /* 0x00000040000b7824 */ /* 0x000fe200078e00ff */
[----:B------:R-:W-:Y:S01]  /*0a70*/  @!UP2 UIMAD UR7, UR8, UR17, URZ ;  /* 0x000000110807a2a4 */ /* 0x000fe2000f8e023f */
[----:B------:R-:W-:Y:S01]  /*0a80*/  IMAD.SHL.U32 R0, R19, 0x10, RZ ;  /* 0x0000001013007824 */ /* 0x000fe200078e00ff */
[----:B------:R-:W-:Y:S02]  /*0a90*/  LOP3.LUT R8, R2, 0x1c0, RZ, 0xc0, !PT ;  /* 0x000001c002087812 */ /* 0x000fe400078ec0ff */
[----:B------:R-:W-:-:S02]  /*0aa0*/  LOP3.LUT R2, R9, 0x3fffffe, RZ, 0xc0, !PT ;  /* 0x03fffffe09027812 */ /* 0x000fc400078ec0ff */
[----:B------:R-:W-:Y:S02]  /*0ab0*/  LOP3.LUT R5, R8, 0x30, R0, 0xf8, !PT ;  /* 0x0000003008057812 */ /* 0x000fe400078ef800 */
[----:B------:R-:W-:Y:S01]  /*0ac0*/  SEL R231, R231, 0x10, !P6 ;  /* 0x00000010e7e77807 */ /* 0x000fe20007000000 */
[----:B------:R-:W-:Y:S01]  /*0ad0*/  IMAD.IADD R13, R7, 0x1, -R2 ;  /* 0x00000001070d7824 */ /* 0x000fe200078e0a02 */
[----:B------:R-:W-:Y:S01]  /*0ae0*/  LEA.HI.SX32 R7, R18, R0, 0x1e ;  /* 0x0000000012077211 */ /* 0x000fe200078ff2ff */
[----:B------:R-:W-:Y:S01]  /*0af0*/  IMAD.SHL.U32 R2, R19, 0x400, RZ ;  /* 0x0000040013027824 */ /* 0x000fe200078e00ff */
[----:B------:R-:W-:Y:S02]  /*0b00*/  LOP3.LUT R0, R11, 0xc0, RZ, 0xc0, !PT ;  /* 0x000000c00b007812 */ /* 0x000fe400078ec0ff */
[--C-:B------:R-:W-:Y:S01]  /*0b10*/  LOP3.LUT R5, R5, 0x8, R149.reuse, 0xf8, !PT ;  /* 0x0000000805057812 */ /* 0x100fe200078ef895 */
[----:B------:R-:W-:Y:S01]  /*0b20*/  IMAD R151, R3, 0x200, R2 ;  /* 0x0000020003977824 */ /* 0x000fe200078e0202 */
[----:B------:R-:W-:Y:S01]  /*0b30*/  LOP3.LUT R149, R0, 0x8, R149, 0xf8, !PT ;  /* 0x0000000800957812 */ /* 0x000fe200078ef895 */
[----:B------:R-:W-:Y:S01]  /*0b40*/  IMAD.U32 R3, RZ, RZ, UR9 ;  /* 0x00000009ff037e24 */ /* 0x000fe2000f8e00ff */
[----:B------:R-:W-:Y:S01]  /*0b50*/  SHF.R.U32.HI R0, RZ, 0x3, R0 ;  /* 0x00000003ff007819 */ /* 0x000fe20000011600 */
[----:B------:R-:W-:Y:S01]  /*0b60*/  STL [R1], R7 ;  /* 0x0000000701007387 */ /* 0x000fe20000100800 */
[----:B------:R-:W-:Y:S01]  /*0b70*/  IADD3 R235, R4, R235, R2 ;  /* 0x000000eb04eb7210 */ /* 0x000fe20007ffe002 */
[----:B------:R-:W-:Y:S01]  /*0b80*/  IMAD.SHL.U32 R4, R12, 0x10, RZ ;  /* 0x000000100c047824 */ /* 0x000fe200078e00ff */
[----:B------:R-:W-:Y:S01]  /*0b90*/  LOP3.LUT R149, R149, R0, RZ, 0x3c, !PT ;  /* 0x0000000095957212 */ /* 0x000fe200078e3cff */
[----:B------:R-:W-:Y:S01]  /*0ba0*/  IMAD.U32 R0, RZ, RZ, UR13 ;  /* 0x0000000dff007e24 */ /* 0x000fe2000f8e00ff */
[----:B------:R-:W-:Y:S01]  /*0bb0*/  SHF.R.U32.HI R2, RZ, 0x3, R8 ;  /* 0x00000003ff027819 */ /* 0x000fe20000011608 */
[----:B------:R-:W-:-:S02]  /*0bc0*/  IMAD.SHL.U32 R235, R235, 0x2, RZ ;  /* 0x00000002ebeb7824 */ /* 0x000fc400078e00ff */
[----:B------:R-:W-:Y:S01]  /*0bd0*/  IMAD.U32 R149, R17, 0x20, R149 ;  /* 0x0000002011957824 */ /* 0x000fe200078e0095 */
[----:B------:R1:W-:Y:S01]  /*0be0*/  STL [R1+0x38], R0 ;  /* 0x0000380001007387 */ /* 0x0003e20000100800 */
[----:B------:R-:W-:Y:S01]  /*0bf0*/  LOP3.LUT R5, R5, R2, RZ, 0x3c, !PT ;  /* 0x0000000205057212 */ /* 0x000fe200078e3cff */
[C---:B------:R-:W-:Y:S01]  /*0c00*/  IMAD.IADD R236, R235.reuse, 0x1, R231 ;  /* 0x00000001ebec7824 */ /* 0x040fe200078e02e7 */
[C---:B------:R-:W-:Y:S01]  /*0c10*/  IADD3 R230, R235.reuse, 0x40, RZ ;  /* 0x00000040ebe67810 */ /* 0x040fe20007ffe0ff */
[----:B------:R2:W-:Y:S01]  /*0c20*/  STL [R1+0x34], R3 ;  /* 0x0000340301007387 */ /* 0x0005e20000100800 */
[----:B------:R-:W-:Y:S01]  /*0c30*/  @P4 IADD3 R230, R235, -0x40, RZ ;  /* 0xffffffc0ebe64810 */ /* 0x000fe20007ffe0ff */
[----:B------:R-:W-:Y:S02]  /*0c40*/  IMAD.SHL.U32 R149, R149, 0x2, RZ ;  /* 0x0000000295957824 */ /* 0x000fe400078e00ff */
[----:B------:R-:W-:Y:S02]  /*0c50*/  IMAD.IADD R237, R235, 0x1, R232 ;  /* 0x00000001ebed7824 */ /* 0x000fe400078e02e8 */
[----:B------:R-:W-:-:S02]  /*0c60*/  IMAD.IADD R231, R231, 0x1, R230 ;  /* 0x00000001e7e77824 */ /* 0x000fc400078e02e6 */
[----:B------:R-:W-:Y:S02]  /*0c70*/  IMAD.IADD R234, R236, 0x1, R232 ;  /* 0x00000001ecea7824 */ /* 0x000fe400078e02e8 */
[C---:B------:R-:W-:Y:S02]  /*0c80*/  IMAD.IADD R233, R232.reuse, 0x1, R230 ;  /* 0x00000001e8e97824 */ /* 0x040fe400078e02e6 */
[----:B------:R-:W-:Y:S02]  /*0c90*/  IMAD.IADD R150, R149, 0x1, R150 ;  /* 0x0000000195967824 */ /* 0x000fe400078e0296 */
[----:B------:R-:W-:Y:S02]  /*0ca0*/  IMAD.IADD R232, R232, 0x1, R231 ;  /* 0x00000001e8e87824 */ /* 0x000fe400078e02e7 */
[----:B-1----:R-:W-:Y:S02]  /*0cb0*/  IMAD R0, R19, 0x200, R6 ;  /* 0x0000020013007824 */ /* 0x002fe400078e0206 */
[----:B--2---:R-:W-:Y:S01]  /*0cc0*/  IMAD.U32 R3, RZ, RZ, UR5 ;  /* 0x00000005ff037e24 */ /* 0x004fe2000f8e00ff */
[----:B------:R-:W-:Y:S01]  /*0cd0*/  UIMAD UR5, UR55, UR14, URZ ;  /* 0x0000000e370572a4 */ /* 0x000fe2000f8e023f */
[----:B------:R-:W-:-:S02]  /*0ce0*/  IMAD R13, R13, 0x20, R0 ;  /* 0x000000200d0d7824 */ /* 0x000fc400078e0200 */
[----:B------:R-:W-:Y:S01]  /*0cf0*/  IMAD.U32 R0, RZ, RZ, UR4 ;  /* 0x00000004ff007e24 */ /* 0x000fe2000f8e00ff */
[----:B------:R-:W-:Y:S01]  /*0d00*/  STL [R1+0x24], R3 ;  /* 0x0000240301007387 */ /* 0x000fe20000100800 */
[----:B------:R-:W-:Y:S01]  /*0d10*/  USHF.R.S32.HI UR4, URZ, 0x1f, UR4 ;  /* 0x0000001f3f047899 */ /* 0x000fe20008011404 */
[----:B------:R-:W-:Y:S01]  /*0d20*/  IMAD.U32 R2, RZ, RZ, UR5 ;  /* 0x00000005ff027e24 */ /* 0x000fe2000f8e00ff */
[----:B------:R-:W-:Y:S01]  /*0d30*/  USHF.R.S32.HI UR5, URZ, 0x1f, UR20 ;  /* 0x0000001f3f057899 */ /* 0x000fe20008011414 */
[----:B------:R1:W-:Y:S04]  /*0d40*/  STL [R1+0x20], R0 ;  /* 0x0000200001007387 */ /* 0x0003e80000100800 */
        /* <DEDUP_REMOVED lines=10> */
[----:B------:R-:W-:-:S02]  /*0df0*/  SHF.R.U32.HI R3, RZ, 0x3, R0 ;  /* 0x00000003ff037819 */ /* 0x000fc40000011600 */
[----:B------:R-:W-:Y:S02]  /*0e00*/  SEL R152, R152, 0xffffffc0, !P2 ;  /* 0xffffffc098987807 */ /* 0x000fe40005000000 */
[----:B------:R-:W-:Y:S01]  /*0e10*/  SEL R157, R157, 0xffffffe0, !P0 ;  /* 0xffffffe09d9d7807 */ /* 0x000fe20004000000 */
        /* <DEDUP_REMOVED lines=33> */
[----:B------:R3:W-:Y:S01]  /*1030*/  STL [R1+0x14], R4 ;  /* 0x0000140401007387 */ /* 0x0007e20000100800 */
[----:B------:R-:W-:Y:S01]  /*1040*/  IMAD.IADD R152, R152, 0x1, R158 ;  /* 0x0000000198987824 */ /* 0x000fe200078e029e */
[C---:B------:R-:W-:Y:S02]  /*1050*/  IADD3 R160, R158.reuse, 0x4000, RZ ;  /* 0x000040009ea07810 */ /* 0x040fe40007ffe0ff */
[----:B------:R-:W-:Y:S01]  /*1060*/  IADD3 R159, R158, 0x6000, RZ ;  /* 0x000060009e9f7810 */ /* 0x000fe20007ffe0ff */
[----:B-1----:R-:W-:Y:S01]  /*1070*/  IMAD.SHL.U32 R2, R3, 0x2, RZ ;  /* 0x0000000203027824 */ /* 0x002fe200078e00ff */
[C---:B--2---:R-:W-:Y:S02]  /*1080*/  IADD3 R0, R4.reuse, 0x20, RZ ;  /* 0x0000002004007810 */ /* 0x044fe40007ffe0ff */
[----:B------:R-:W-:-:S05]  /*1090*/  @P3 IADD3 R0, R4, -0x20, RZ ;  /* 0xffffffe004003810 */ /* 0x000fca0007ffe0ff */
[----:B------:R3:W-:Y:S02]  /*10a0*/  STL [R1+0x18], R0 ;  /* 0x0000180001007387 */ /* 0x0007e40000100800 */
.L_x_578:
        /* <DEDUP_REMOVED lines=28> */
[----:B---3--:R-:W-:Y:S02]  /*1270*/  MOV R4, UR8 ;  /* 0x0000000800047c02 */ /* 0x008fe40008000f00 */
[----:B------:R-:W-:Y:S02]  /*1280*/  PLOP3.LUT P1, PT, PT, PT, UP1, 0x80, 0x0 ;  /* 0x000000000000781c */ /* 0x000fe40003f2f018 */
[----:B------:R1:W3:Y:S01]  /*1290*/  @P2 LDG.E R3, [R6.64] ;  /* 0x0000003006032981 */ /* 0x0002e2000c1e1900 */
[----:B------:R-:W-:-:S10]  /*12a0*/  MOV R5, UR9 ;  /* 0x0000000900057c02 */ /* 0x000fd40008000f00 */
[----:B----4-:R-:W4:Y:S04]  /*12b0*/  @!P1 LDG.E R0, [R4.64] ;  /* 0x0000003004009981 */ /* 0x010f28000c1e1900 */
[----:B-1---5:R-:W5:Y:S01]  /*12c0*/  @P2 LDG.E R6, [R6.64+0x4] ;  /* 0x0000043006062981 */ /* 0x022f62000c1e1900 */
[----:B------:R-:W-:Y:S02]  /*12d0*/  UMOV UR4, 0xffffffff ;  /* 0xffffffff00047882 */ /* 0x000fe40000000000 */
[----:B------:R-:W-:Y:S02]  /*12e0*/  UMOV UR45, URZ ;  /* 0x0000003f002d7c82 */ /* 0x000fe40008000000 */
[----:B------:R-:W-:Y:S02]  /*12f0*/  UMOV UR47, 0xffffffff ;  /* 0xffffffff002f7882 */ /* 0x000fe40000000000 */
[----:B--2---:R1:W2:Y:S01]  /*1300*/  @P0 R2UR UR45, R8 ;  /* 0x00000000082d03c2 */ /* 0x0042a200000e0000 */
[----:B------:R-:W-:-:S07]  /*1310*/  ISETP.NE.U32.AND P0, PT, RZ, c[0x0][0x248], PT ;  /* 0x00009200ff007a0c */ /* 0x000fce0003f05070 */
[----:B---3--:R-:W3:Y:S01]  /*1320*/  @P2 R2UR UR4, R3 ;  /* 0x00000000030423c2 */ /* 0x008ee200000e0000 */
[----:B------:R-:W-:-:S07]  /*1330*/  ISETP.NE.AND.EX P0, PT, RZ, c[0x0][0x24c], PT, P0 ;  /* 0x00009300ff007a0c */ /* 0x000fce0003f05300 */
[----:B-----5:R-:W3:Y:S08]  /*1340*/  @P2 R2UR UR7, R6 ;  /* 0x00000000060723c2 */ /* 0x020ef000000e0000 */
[----:B----4-:R1:W4:Y:S01]  /*1350*/  @!P1 R2UR UR47, R0 ;  /* 0x00000000002f93c2 */ /* 0x01032200000e0000 */
[----:B---3--:R-:W-:-:S03]  /*1360*/  @UP6 UIADD3 UR20, UR7, -UR4, URZ ;  /* 0x8000000407146290 */ /* 0x008fc6000fffe03f */
        /* <DEDUP_REMOVED lines=10> */
.L_x_534:
        /* <DEDUP_REMOVED lines=58> */
.L_x_536:
        /* <DEDUP_REMOVED lines=18> */
.L_x_537:
[----:B------:R-:W2:Y:S01]  /*18d0*/  LDL R0, [R1+0x1c] ;  /* 0x00001c0001007983 */ /* 0x000ea20000100800 */
[----:B------:R-:W-:-:S03]  /*18e0*/  ULDC.64 UR14, c[0x0][0x370] ;  /* 0x0000dc00000e7ab9 */ /* 0x000fc60000000a00 */
[----:B------:R-:W3:Y:S04]  /*18f0*/  LDL R3, [R1+0x24] ;  /* 0x0000240001037983 */ /* 0x000ee80000100800 */
[----:B------:R-:W2:Y:S01]  /*1900*/  LDL R4, [R1+0x3c] ;  /* 0x00003c0001047983 */ /* 0x000ea20000100800 */
[----:B------:R-:W-:-:S04]  /*1910*/  @UP1 UIMAD.WIDE.U32 UR8, UR4, UR14, URZ ;  /* 0x0000000e040812a5 */ /* 0x000fc8000f8e003f */
[----:B------:R-:W-:-:S03]  /*1920*/  @UP1 UIMAD UR25, UR4, UR15, UR9 ;  /* 0x0000000f041912a4 */ /* 0x000fc6000f8e0209 */
[----:B------:R-:W-:Y:S02]  /*1930*/  @UP1 UMOV UR23, UR8 ;  /* 0x0000000800171c82 */ /* 0x000fe40008000000 */
[----:B------:R-:W-:Y:S02]  /*1940*/  ULDC.64 UR8, c[0x0][0x368] ;  /* 0x0000da0000087ab9 */ /* 0x000fe40000000a00 */
[----:B------:R-:W-:-:S04]  /*1950*/  @!UP1 UIMAD UR13, UR56, UR8, URZ ;  /* 0x00000008380d92a4 */ /* 0x000fc8000f8e023f */
[----:B------:R-:W-:Y:S02]  /*1960*/  @!UP1 UIMAD UR13, UR50, UR9, UR13 ;  /* 0x00000009320d92a4 */ /* 0x000fe4000f8e020d */
[----:B------:R-:W-:Y:S02]  /*1970*/  @!UP1 UIMAD.WIDE.U32 UR8, UR50, UR8, URZ ;  /* 0x00000008320892a5 */ /* 0x000fe4000f8e003f */
[----:B------:R-:W-:Y:S02]  /*1980*/  ULDC UR17, c[0x0][0x224] ;  /* 0x0000890000117ab9 */ /* 0x000fe40000000800 */
[----:B------:R-:W-:-:S03]  /*1990*/  UIMAD.WIDE.U32 UR14, UR50, UR17, URZ ;  /* 0x00000011320e72a5 */ /* 0x000fc6000f8e003f */
[----:B------:R-:W-:Y:S02]  /*19a0*/  @!UP1 UMOV UR23, UR8 ;  /* 0x0000000800179c82 */ /* 0x000fe40008000000 */
[----:B------:R-:W-:Y:S02]  /*19b0*/  @!UP1 UIADD3 UR25, UR9, UR13, URZ ;  /* 0x0000000d09199290 */ /* 0x000fe4000fffe03f */
[----:B------:R-:W-:Y:S01]  /*19c0*/  UIMAD UR13, UR55, UR4, URZ ;  /* 0x00000004370d72a4 */ /* 0x000fe2000f8e023f */
[----:B------:R-:W-:Y:S01]  /*19d0*/  IABS R6, c[0x0][0x1c8] ;  /* 0x0000720000067a13 */ /* 0x000fe20000000000 */
[----:B--2---:R1:W2:Y:S08]  /*19e0*/  R2UR UR16, R0 ;  /* 0x00000000001073c2 */ /* 0x0042b000000e0000 */
[----:B---3--:R3:W5:Y:S01]  /*19f0*/  R2UR UR19, R3 ;  /* 0x00000000031373c2 */ /* 0x00876200000e0000 */
[----:B-1----:R-:W4:Y:S04]  /*1a00*/  LDL R0, [R1+0x38] ;  /* 0x0000380001007983 */ /* 0x002f280000100800 */
[----:B---3--:R-:W3:Y:S01]  /*1a10*/  LDL R3, [R1+0x2c] ;  /* 0x00002c0001037983 */ /* 0x008ee20000100800 */
[----:B-----5:R-:W-:-:S02]  /*1a20*/  UIMAD UR8, UR56, UR17, UR19 ;  /* 0x00000011380872a4 */ /* 0x020fc4000f8e0213 */
[----:B------:R-:W1:Y:S02]  /*1a30*/  S2UR UR17, SR_CTAID.X ;  /* 0x00000000001179c3 */ /* 0x000e640000002500 */
[----:B------:R-:W-:-:S03]  /*1a40*/  UIADD3 UR8, UR15, UR8, URZ ;  /* 0x000000080f087290 */ /* 0x000fc6000fffe03f */
[----:B------:R-:W-:Y:S02]  /*1a50*/  ULDC.64 UR14, c[0x0][0x3d8] ;  /* 0x0000f600000e7ab9 */ /* 0x000fe40000000a00 */
[----:B--2---:R-:W-:-:S04]  /*1a60*/  UIMAD UR8, UR54, UR8, UR16 ;  /* 0x00000008360872a4 */ /* 0x004fc8000f8e0210 */
[----:B------:R-:W-:Y:S02]  /*1a70*/  UIADD3 UR16, UR59, UR8, URZ ;  /* 0x000000083b107290 */ /* 0x000fe4000fffe03f */
[----:B------:R-:W-:-:S04]  /*1a80*/  UIMAD.WIDE.U32 UR8, UR54, UR4, URZ ;  /* 0x00000004360872a5 */ /* 0x000fc8000f8e003f */
[----:B------:R-:W-:Y:S02]  /*1a90*/  @UP1 UIADD3 UR16, UR9, UR13, URZ ;  /* 0x0000000d09101290 */ /* 0x000fe4000fffe03f */
[----:B------:R-:W-:Y:S02]  /*1aa0*/  USEL UR24, UR58, UR8, !UP1 ;  /* 0x000000083a187287 */ /* 0x000fe4000c800000 */
[----:B-1----:R-:W-:Y:S01]  /*1ab0*/  UIMAD.WIDE.U32 UR8, UR17, UR14, URZ ;  /* 0x0000000e110872a5 */ /* 0x002fe2000f8e003f */
[----:B------:R1:W2:Y:S02]  /*1ac0*/  R2UR UR14, R4 ;  /* 0x00000000040e73c2 */ /* 0x0002a400000e0000 */
[----:B-1----:R-:W1:Y:S01]  /*1ad0*/  I2F.RP R4, R6 ;  /* 0x0000000600047306 */ /* 0x002e620000209400 */
[----:B------:R-:W-:Y:S02]  /*1ae0*/  USEL UR19, UR8, URZ, UP3 ;  /* 0x0000003f08137287 */ /* 0x000fe40009800000 */
[----:B------:R-:W-:-:S02]  /*1af0*/  UIMAD UR15, UR17, UR15, UR9 ;  /* 0x0000000f110f72a4 */ /* 0x000fc4000f8e0209 */
[----:B------:R-:W-:-:S03]  /*1b00*/  USHF.L.U64.HI UR8, UR50, 0x7, UR56 ;  /* 0x0000000732087899 */ /* 0x000fc60008010238 */
[----:B-1----:R-:W1:Y:S01]  /*1b10*/  MUFU.RCP R4, R4 ;  /* 0x0000000400047308 */ /* 0x002e620000001000 */
[----:B------:R-:W-:Y:S02]  /*1b20*/  USHF.L.U32 UR17, UR50, 0x7, URZ ;  /* 0x0000000732117899 */ /* 0x000fe4000800063f */
[----:B------:R-:W-:Y:S02]  /*1b30*/  USEL UR9, UR8, URZ, UP6 ;  /* 0x0000003f08097287 */ /* 0x000fe4000b000000 */
[----:B------:R-:W-:-:S04]  /*1b40*/  USEL UR8, UR17, URZ, UP6 ;  /* 0x0000003f11087287 */ /* 0x000fc8000b000000 */
[----:B------:R-:W-:Y:S01]  /*1b50*/  UIADD3 UR8, UP0, UR7, UR8, URZ ;  /* 0x0000000807087290 */ /* 0x000fe2000ff1e03f */
[----:B-1----:R-:W-:-:S03]  /*1b60*/  IADD3 R4, R4, 0xffffffe, RZ ;  /* 0x0ffffffe04047810 */ /* 0x002fc60007ffe0ff */
[----:B------:R-:W-:Y:S01]  /*1b70*/  UIADD3.X UR13, UR26, UR9, URZ, UP0, !UPT ;  /* 0x000000091a0d7290 */ /* 0x000fe200087fe43f */
[----:B------:R1:W5:Y:S01]  /*1b80*/  F2I.FTZ.U32.TRUNC.NTZ R5, R4 ;  /* 0x0000000400057305 */ /* 0x000362000021f000 */
[----:B------:R-:W-:-:S04]  /*1b90*/  UIMAD UR9, UR55, UR8, URZ ;  /* 0x00000008370972a4 */ /* 0x000fc8000f8e023f */
[----:B------:R-:W-:Y:S01]  /*1ba0*/  UIMAD UR13, UR54, UR13, UR9 ;  /* 0x0000000d360d72a4 */ /* 0x000fe2000f8e0209 */
[----:B-1----:R-:W-:Y:S01]  /*1bb0*/  IMAD.MOV.U32 R4, RZ, RZ, RZ ;  /* 0x000000ffff047224 */ /* 0x002fe200078e00ff */
[----:B------:R-:W-:-:S05]  /*1bc0*/  ISETP.NE.AND P1, PT, RZ, c[0x0][0x1c8], PT ;  /* 0x00007200ff007a0c */ /* 0x000fca0003f25270 */
[----:B----4-:R5:W1:Y:S08]  /*1bd0*/  R2UR UR9, R0 ;  /* 0x00000000000973c2 */ /* 0x010a7000000e0000 */
[----:B---3--:R3:W4:Y:S01]  /*1be0*/  R2UR UR17, R3 ;  /* 0x00000000031173c2 */ /* 0x00872200000e0000 */
[----:B-----5:R-:W-:-:S04]  /*1bf0*/  IMAD.MOV R0, RZ, RZ, -R5 ;  /* 0x000000ffff007224 */ /* 0x020fc800078e0a05 */
[----:B------:R-:W-:Y:S01]  /*1c00*/  IMAD R0, R0, R6, RZ ;  /* 0x0000000600007224 */ /* 0x000fe200078e02ff */
[----:B---3--:R-:W-:-:S03]  /*1c10*/  IABS R3, UR52 ;  /* 0x0000003400037c13 */ /* 0x008fc60008000000 */
        /* <DEDUP_REMOVED lines=12> */
[----:B------:R-:W-:Y:S01]  /*1ce0*/  @P2 IADD3 R4, R4, 0x1, RZ ;  /* 0x0000000104042810 */ /* 0x000fe20007ffe0ff */
[----:B------:R-:W-:-:S04]  /*1cf0*/  @UP2 UIMAD UR14, UR52, UR14, UR9 ;  /* 0x0000000e340e22a4 */ /* 0x000fc8000f8e0209 */
[----:B------:R-:W-:Y:S01]  /*1d00*/  @!P0 IMAD.MOV R4, RZ, RZ, -R4 ;  /* 0x000000ffff048224 */ /* 0x000fe200078e0a04 */
[----:B------:R-:W-:Y:S01]  /*1d10*/  PLOP3.LUT P0, PT, PT, PT, UP2, 0x80, 0x0 ;  /* 0x000000000000781c */ /* 0x000fe20003f0f028 */
[----:B------:R-:W-:Y:S02]  /*1d20*/  UIMAD.WIDE.U32 UR8, UR54, UR8, URZ ;  /* 0x00000008360872a5 */ /* 0x000fe4000f8e003f */
[----:B----4-:R-:W-:Y:S01]  /*1d30*/  @!UP2 UMOV UR14, UR17 ;  /* 0x00000011000eac82 */ /* 0x010fe20008000000 */
[----:B------:R-:W-:Y:S01]  /*1d40*/  @!P1 LOP3.LUT R4, RZ, c[0x0][0x1c8], RZ, 0x33, !PT ;  /* 0x00007200ff049a12 */ /* 0x000fe200078e33ff */
[----:B------:R-:W-:Y:S02]  /*1d50*/  USEL UR17, UR15, URZ, UP3 ;  /* 0x0000003f0f117287 */ /* 0x000fe40009800000 */
        /* <DEDUP_REMOVED lines=11> */
[----:B------:R-:W-:Y:S01]  /*1e10*/  ULDC.U8 UR6, c[0x0][0x2d8] ;  /* 0x0000b60000067ab9 */ /* 0x000fe20000000000 */
[----:B------:R-:W-:Y:S05]  /*1e20*/  BRA `(.L_x_539) ;  /* 0x0000003000007947 */ /* 0x000fea0003800000 */
.L_x_538:
[----:B------:R-:W2:Y:S02]  /*1e30*/  LDL R0, [R1+0x34] ;  /* 0x0000340001007983 */ /* 0x000ea40000100800 */
[----:B--2---:R1:W2:Y:S01]  /*1e40*/  R2UR UR4, R0 ;  /* 0x00000000000473c2 */ /* 0x0042a200000e0000 */
[----:B------:R-:W-:-:S07]  /*1e50*/  DEPBAR.LE SB1, 0x0, {2} ;  /* 0x000090040000791a */ /* 0x000fce0000000000 */
.L_x_539:
        /* <DEDUP_REMOVED lines=9> */
[----:B--2---:R-:W-:-:S03]  /*1ef0*/  UIADD3 UR8, UP5, UP4, UR8, UR61, UR6 ;  /* 0x0000003d08087290 */ /* 0x004fc6000fcbe006 */
[----:B------:R-:W-:Y:S01]  /*1f00*/  SHF.R.S32.HI R3, RZ, 0x2, R3 ;  /* 0x00000002ff037819 */ /* 0x000fe20000011403 */
[----:B------:R-:W-:Y:S02]  /*1f10*/  UIADD3 UR19, UP1, UP0, UR19, UR8, UR24 ;  /* 0x0000000813137290 */ /* 0x000fe4000f83e018 */
[----:B------:R-:W-:Y:S01]  /*1f20*/  USHF.R.S32.HI UR24, URZ, 0x1f, UR52 ;  /* 0x0000001f3f187899 */ /* 0x000fe20008011434 */
[----:B------:R-:W-:Y:S01]  /*1f30*/  SHF.R.S32.HI R18, RZ, 0x1f, R3 ;  /* 0x0000001fff127819 */ /* 0x000fe20000011403 */
[----:B------:R-:W-:-:S03]  /*1f40*/  ULDC.U8 UR6, c[0x0][0x2d8] ;  /* 0x0000b60000067ab9 */ /* 0x000fc60000000000 */
[----:B---3--:R1:W2:Y:S02]  /*1f50*/  R2UR UR8, R0 ;  /* 0x00000000000873c2 */ /* 0x0082a400000e0000 */
        /* <DEDUP_REMOVED lines=10> */
[----:B------:R-:W-:Y:S02]  /*2000*/  IMAD R0, R0, c[0x0][0x194], R5 ;  /* 0x0000650000007a24 */ /* 0x000fe400078e0205 */
        /* <DEDUP_REMOVED lines=10> */
[----:B------:R-:W-:Y:S01]  /*20b0*/  UMOV UR24, 0x4 ;  /* 0x0000000400187882 */ /* 0x000fe20000000000 */
        /* <DEDUP_REMOVED lines=11> */
[----:B------:R-:W-:Y:S01]  /*2170*/  ULEA.HI.SX32 UR7, UR46, 0xffffffff, 0x19 ;  /* 0xffffffff2e077891 */ /* 0x000fe2000f8fca3f */
        /* <DEDUP_REMOVED lines=8> */
[----:B------:R-:W-:Y:S02]  /*2200*/  ULDC.64 UR14, c[0x0][0x3c8] ;  /* 0x0000f200000e7ab9 */ /* 0x000fe40000000a00 */
[----:B------:R-:W-:Y:S01]  /*2210*/  IMAD R0, R18, c[0x0][0x370], RZ ;  /* 0x0000dc0012007a24 */ /* 0x000fe200078e02ff */
[----:B------:R-:W-:Y:S01]  /*2220*/  IADD3 R9, R9, UR16, RZ ;  /* 0x0000001009097c10 */ /* 0x000fe2000fffe0ff */
[C---:B------:R-:W-:Y:S01]  /*2230*/  IMAD.WIDE.U32 R6, R3.reuse, c[0x0][0x370], R6 ;  /* 0x0000dc0003067a25 */ /* 0x040fe200078e0006 */
[----:B------:R-:W-:Y:S01]  /*2240*/  ULDC.64 UR16, c[0x0][0x200] ;  /* 0x0000800000107ab9 */ /* 0x000fe20000000a00 */
[----:B------:R-:W-:Y:S01]  /*2250*/  LEA R12, P2, R8, c[0x0][0x160], 0x1 ;  /* 0x00005800080c7a11 */ /* 0x000fe200078408ff */
[----:B------:R-:W-:Y:S01]  /*2260*/  UIMAD.WIDE UR16, UR4, UR24, UR16 ;  /* 0x00000018041072a5 */ /* 0x000fe2000f8e0210 */
[----:B------:R-:W-:Y:S01]  /*2270*/  IMAD R0, R3, c[0x0][0x374], R0 ;  /* 0x0000dd0003007a24 */ /* 0x000fe200078e0200 */
[----:B------:R-:W-:Y:S01]  /*2280*/  LEA R10, P1, R6, c[0x0][0x330], 0x1 ;  /* 0x0000cc00060a7a11 */ /* 0x000fe200078208ff */
[----:B------:R-:W-:Y:S01]  /*2290*/  UIMAD.WIDE UR8, UR8, UR24, UR14 ;  /* 0x00000018080872a5 */ /* 0x000fe2000f8e020e */
[----:B------:R-:W-:Y:S01]  /*22a0*/  LEA.HI.X R13, R8, c[0x0][0x164], R9, 0x1, P2 ;  /* 0x00005900080d7a11 */ /* 0x000fe200010f0c09 */
[----:B------:R-:W-:-:S05]  /*22b0*/  IMAD.IADD R0, R7, 0x1, R0 ;  /* 0x0000000107007824 */ /* 0x000fca00078e0200 */
[----:B------:R-:W-:Y:S01]  /*22c0*/  LEA.HI.X R11, R6, c[0x0][0x334], R0, 0x1, P1 ;  /* 0x0000cd00060b7a11 */ /* 0x000fe200008f0c00 */
[----:B------:R-:W-:Y:S05]  /*22d0*/  @!P0 BRA `(.L_x_540) ;  /* 0x00008bb000008947 */ /* 0x000fea0003800000 */
[----:B------:R-:W2:Y:S01]  /*22e0*/  LDL R19, [R1+0xc] ;  /* 0x00000c0001137983 */ /* 0x000ea20000100800 */
        /* <DEDUP_REMOVED lines=13> */
[----:B------:R-:W-:Y:S01]  /*23c0*/  UMOV UR9, UR17 ;  /* 0x0000001100097c82 */ /* 0x000fe20008000000 */
[----:B------:R-:W-:Y:S01]  /*23d0*/  MOV R0, UR4 ;  /* 0x0000000400007c02 */ /* 0x000fe20008000f00 */
        /* <DEDUP_REMOVED lines=10> */
[----:B------:R-:W-:Y:S01]  /*2480*/  UISETP.NE.AND UP0, UPT, UR4, 0x1, UPT ;  /* 0x000000010400788c */ /* 0x000fe2000bf05270 */
[----:B------:R-:W-:Y:S01]  /*2490*/  IMAD.IADD R12, R7, 0x1, R5 ;  /* 0x00000001070c7824 */ /* 0x000fe200078e0205 */
[----:B------:R-:W-:-:S04]  /*24a0*/  UIMAD UR4, UR12, -0x80, UR5 ;  /* 0xffffff800c0478a4 */ /* 0x000fc8000f8e0205 */
[----:B------:R-:W-:Y:S02]  /*24b0*/  @P0 BAR.SYNC.DEFER_BLOCKING 0x0 ;  /* 0x0000000000000b1d */ /* 0x000fe40000010000 */
[----:B------:R-:W-:Y:S01]  /*24c0*/  ISETP.GE.AND P2, PT, R3, UR4, PT ;  /* 0x0000000403007c0c */ /* 0x000fe2000bf46270 */
[----:B--2---:R-:W-:-:S12]  /*24d0*/  IMAD.SHL.U32 R0, R19, 0x2, RZ ;  /* 0x0000000213007824 */ /* 0x004fd800078e00ff */
        /* <DEDUP_REMOVED lines=21> */
.L_x_542:
[----:B------:R-:W-:Y:S05]  /*2630*/  BSYNC B0 ;  /* 0x0000000000007941 */ /* 0x000fea0003800000 */
.L_x_541:
        /* <DEDUP_REMOVED lines=21> */
.L_x_544:
[----:B------:R-:W-:Y:S05]  /*2790*/  BSYNC B0 ;  /* 0x0000000000007941 */ /* 0x000fea0003800000 */
.L_x_543:
        /* <DEDUP_REMOVED lines=17> */
.L_x_546:
[----:B------:R-:W-:Y:S05]  /*28b0*/  BSYNC B0 ;  /* 0x0000000000007941 */ /* 0x000fea0003800000 */
.L_x_545:
        /* <DEDUP_REMOVED lines=15> */
.L_x_548:
[----:B------:R-:W-:Y:S05]  /*29b0*/  BSYNC B0 ;  /* 0x0000000000007941 */ /* 0x000fea0003800000 */
.L_x_547:
        /* <DEDUP_REMOVED lines=20> */
.L_x_550:
[----:B------:R-:W-:Y:S05]  /*2b00*/  BSYNC B0 ;  /* 0x0000000000007941 */ /* 0x000fea0003800000 */
.L_x_549:
        /* <DEDUP_REMOVED lines=20> */
.L_x_552:
[----:B------:R-:W-:Y:S05]  /*2c50*/  BSYNC B0 ;  /* 0x0000000000007941 */ /* 0x000fea0003800000 */
.L_x_551:
[----:B--2---:R-:W2:Y:S01]  /*2c60*/  LDL R12, [R1] ;  /* 0x00000000010c7983 */ /* 0x004ea20000100800 */
[----:B------:R-:W-:Y:S01]  /*2c70*/  ULDC.64 UR14, c[0x0][0x198] ;  /* 0x00006600000e7ab9 */ /* 0x000fe20000000a00 */
[----:B---3--:R-:W-:Y:S01]  /*2c80*/  IMAD.WIDE.U32 R6, R15, c[0x0][0x198], R246 ;  /* 0x000066000f067a25 */ /* 0x008fe200078e00f6 */
[----:B------:R-:W-:Y:S01]  /*2c90*/  UIMAD UR13, UR13, UR14, URZ ;  /* 0x0000000e0d0d72a4 */ /* 0x000fe2000f8e023f */
[----:B------:R-:W-:Y:S02]  /*2ca0*/  MOV R251, 0x7f800000 ;  /* 0x7f80000000fb7802 */ /* 0x000fe40000000f00 */
[----:B------:R-:W-:Y:S01]  /*2cb0*/  IMAD.MOV.U32 R252, RZ, RZ, 0x7f800000 ;  /* 0x7f800000fffc7424 */ /* 0x000fe200078e00ff */
[----:B------:R-:W-:Y:S01]  /*2cc0*/  UIMAD UR13, UR18, UR15, UR13 ;  /* 0x0000000f120d72a4 */ /* 0x000fe2000f8e020d */
[----:B------:R-:W-:Y:S01]  /*2cd0*/  IADD3 R8, P3, R6, UR21, RZ ;  /* 0x0000001506087c10 */ /* 0x000fe2000ff7e0ff */
[----:B------:R-:W-:Y:S01]  /*2ce0*/  IMAD.MOV.U32 R250, RZ, RZ, 0x7f800000 ;  /* 0x7f800000fffa7424 */ /* 0x000fe200078e00ff */
[----:B------:R-:W-:-:S02]  /*2cf0*/  MOV R245, 0x7f800000 ;  /* 0x7f80000000f57802 */ /* 0x000fc40000000f00 */
[----:B------:R-:W-:Y:S01]  /*2d00*/  MOV R10, 0x4 ;  /* 0x00000004000a7802 */ /* 0x000fe20000000f00 */
[----:B------:R-:W-:-:S05]  /*2d10*/  IMAD.U32 R5, RZ, RZ, UR13 ;  /* 0x0000000dff057e24 */ /* 0x000fca000f8e00ff */
[----:B------:R-:W-:Y:S02]  /*2d20*/  IADD3.X R9, R7, UR22, R5, P3, !PT ;  /* 0x0000001607097c10 */ /* 0x000fe40009ffe405 */
[C---:B--2---:R-:W-:Y:S02]  /*2d30*/  IADD3 R7, R12.reuse, 0x8, RZ ;  /* 0x000000080c077810 */ /* 0x044fe40007ffe0ff */
[C---:B------:R-:W-:Y:S02]  /*2d40*/  IADD3 R6, R12.reuse, 0x40, RZ ;  /* 0x000000400c067810 */ /* 0x040fe40007ffe0ff */
[----:B------:R-:W-:Y:S02]  /*2d50*/  ISETP.GE.AND P6, PT, R12, UR4, PT ;  /* 0x000000040c007c0c */ /* 0x000fe4000bfc6270 */
[----:B------:R-:W-:Y:S02]  /*2d60*/  ISETP.GE.AND P5, PT, R7, UR4, PT ;  /* 0x0000000407007c0c */ /* 0x000fe4000bfa6270 */
[----:B------:R-:W-:Y:S01]  /*2d70*/  ISETP.GE.AND P4, PT, R6, UR4, PT ;  /* 0x0000000406007c0c */ /* 0x000fe2000bf86270 */
[----:B------:R-:W-:Y:S01]  /*2d80*/  IMAD.MOV.U32 R6, RZ, RZ, 0x4 ;  /* 0x00000004ff067424 */ /* 0x000fe200078e00ff */
[----:B------:R-:W-:-:S03]  /*2d90*/  IADD3 R5, R12, 0x48, RZ ;  /* 0x000000480c057810 */ /* 0x000fc60007ffe0ff */
        /* <DEDUP_REMOVED lines=33> */
.L_x_554:
[----:B--2---:R-:W-:Y:S05]  /*2fb0*/  BSYNC B0 ;  /* 0x0000000000007941 */ /* 0x004fea0003800000 */
.L_x_553:
        /* <DEDUP_REMOVED lines=19> */
.L_x_556:
[----:B------:R-:W-:Y:S05]  /*30f0*/  BSYNC B0 ;  /* 0x0000000000007941 */ /* 0x000fea0003800000 */
.L_x_555:
[----:B--2---:R-:W2:Y:S01]  /*3100*/  LDL R3, [R1+0x20] ;  /* 0x0000200001037983 */ /* 0x004ea20000100800 */
[----:B------:R-:W-:Y:S02]  /*3110*/  ULDC.64 UR16, c[0x0][0x318] ;  /* 0x0000c60000107ab9 */ /* 0x000fe40000000a00 */
[----:B------:R-:W-:Y:S01]  /*3120*/  USHF.R.S32.HI UR13, URZ, 0x1f, UR52 ;  /* 0x0000001f3f0d7899 */ /* 0x000fe20008011434 */
[----:B------:R-:W0:Y:S01]  /*3130*/  LDGDEPBAR ;  /* 0x00000000000079af */ /* 0x000e220000000000 */
[----:B------:R-:W-:Y:S02]  /*3140*/  UISETP.NE.U32.AND UP1, UPT, URZ, UR16, UPT ;  /* 0x000000103f00728c */ /* 0x000fe4000bf25070 */
[----:B------:R-:W-:Y:S01]  /*3150*/  ULDC.64 UR18, c[0x0][0x320] ;  /* 0x0000c80000127ab9 */ /* 0x000fe20000000a00 */
[----:B-1-34-:R-:W3:Y:S01]  /*3160*/  LDL R0, [R1+0x28] ;  /* 0x0000280001007983 */ /* 0x01aee20000100800 */
[----:B------:R-:W-:-:S03]  /*3170*/  UISETP.NE.AND.EX UP1, UPT, URZ, UR17, UPT, UP1 ;  /* 0x000000113f00728c */ /* 0x000fc6000bf25310 */
[----:B------:R-:W1:Y:S03]  /*3180*/  S2R R6, SR_TID.X ;  /* 0x0000000000067919 */ /* 0x000e660000002100 */
[----:B------:R-:W-:Y:S01]  /*3190*/  PLOP3.LUT P1, PT, PT, PT, UP1, 0x80, 0x0 ;  /* 0x000000000000781c */ /* 0x000fe20003f2f018 */
[----:B------:R-:W4:Y:S04]  /*31a0*/  S2R R7, SR_TID.X ;  /* 0x0000000000077919 */ /* 0x000f280000002100 */
[----:B------:R-:W-:Y:S02]  /*31b0*/  @UP1 UIMAD UR4, UR56, UR18, URZ ;  /* 0x00000012380412a4 */ /* 0x000fe4000f8e023f */
[----:B------:R-:W-:-:S02]  /*31c0*/  @UP1 UMOV UR14, UR52 ;  /* 0x00000034000e1c82 */ /* 0x000fc40008000000 */
[----:B------:R-:W-:Y:S02]  /*31d0*/  @UP1 UMOV UR15, UR13 ;  /* 0x0000000d000f1c82 */ /* 0x000fe40008000000 */
[----:B------:R-:W-:Y:S01]  /*31e0*/  @UP1 UIMAD.WIDE.U32 UR14, UR50, UR18, UR14 ;  /* 0x00000012320e12a5 */ /* 0x000fe2000f8e000e */
[----:B------:R-:W-:-:S04]  /*31f0*/  DEPBAR.LE SB0, 0x1 ;  /* 0x000080400000791a */ /* 0x000fc80000000000 */
[----:B------:R-:W-:Y:S01]  /*3200*/  BAR.SYNC.DEFER_BLOCKING 0x0 ;  /* 0x0000000000007b1d */ /* 0x000fe20000010000 */
[----:B------:R-:W-:Y:S02]  /*3210*/  @UP1 UIMAD UR19, UR50, UR19, UR4 ;  /* 0x00000013321312a4 */ /* 0x000fe4000f8e0204 */
[----:B------:R-:W-:Y:S01]  /*3220*/  @UP1 ULEA UR16, UP0, UR14, UR16, 0x2 ;  /* 0x000000100e101291 */ /* 0x000fe2000f80103f */
[----:B-1----:R-:W-:Y:S01]  /*3230*/  SHF.R.S32.HI R6, RZ, 0x1f, R6 ;  /* 0x0000001fff067819 */ /* 0x002fe20000011406 */
[----:B------:R-:W-:-:S03]  /*3240*/  @UP1 UIADD3 UR19, UR15, UR19, URZ ;  /* 0x000000130f131290 */ /* 0x000fc6000fffe03f */
[----:B----4-:R-:W-:Y:S01]  /*3250*/  LEA.HI R6, R6, R7, RZ, 0x7 ;  /* 0x0000000706067211 */ /* 0x010fe200078f38ff */
[----:B------:R-:W-:Y:S01]  /*3260*/  @UP1 ULEA.HI.X UR17, UR14, UR17, UR19, 0x2, UP0 ;  /* 0x000000110e111291 */ /* 0x000fe200080f1413 */
[----:B------:R-:W-:Y:S02]  /*3270*/  IMAD.U32 R4, RZ, RZ, UR16 ;  /* 0x00000010ff047e24 */ /* 0x000fe4000f8e00ff */
[----:B------:R-:W-:-:S03]  /*3280*/  SHF.R.S32.HI R6, RZ, 0x7, R6 ;  /* 0x00000007ff067819 */ /* 0x000fc60000011406 */
[----:B------:R-:W-:-:S05]  /*3290*/  IMAD.U32 R5, RZ, RZ, UR17 ;  /* 0x00000011ff057e24 */ /* 0x000fca000f8e00ff */
[----:B------:R-:W4:Y:S01]  /*32a0*/  @P1 LDG.E R4, [R4.64] ;  /* 0x0000003004041981 */ /* 0x000f22000c1e1900 */
[----:B------:R-:W-:-:S03]  /*32b0*/  IMAD.MOV.U32 R7, RZ, RZ, c[0x0][0x30c] ;  /* 0x0000c300ff077624 */ /* 0x000fc600078e00ff */
[----:B------:R-:W1:Y:S04]  /*32c0*/  LDSM.16.M88.4 R116, [R149+0x8000] ;  /* 0x008000009574783b */ /* 0x000e680000000200 */
[----:B------:R-:W1:Y:S04]  /*32d0*/  LDSM.16.M88.4 R120, [R149+0x8400] ;  /* 0x008400009578783b */ /* 0x000e680000000200 */
[----:B------:R-:W1:Y:S04]  /*32e0*/  LDSM.16.M88.4 R124, [R149+0x8800] ;  /* 0x00880000957c783b */ /* 0x000e680000000200 */
[----:B------:R-:W1:Y:S04]  /*32f0*/  LDSM.16.M88.4 R128, [R149+0x8c00] ;  /* 0x008c00009580783b */ /* 0x000e680000000200 */
[----:B------:R-:W1:Y:S04]  /*3300*/  LDSM.16.M88.4 R132, [R150+0x8000] ;  /* 0x008000009684783b */ /* 0x000e680000000200 */
[----:B------:R-:W1:Y:S04]  /*3310*/  LDSM.16.M88.4 R136, [R150+0x8400] ;  /* 0x008400009688783b */ /* 0x000e680000000200 */
[----:B------:R-:W1:Y:S04]  /*3320*/  LDSM.16.M88.4 R140, [R150+0x8800] ;  /* 0x00880000968c783b */ /* 0x000e680000000200 */
[----:B------:R-:W1:Y:S01]  /*3330*/  LDSM.16.M88.4 R144, [R150+0x8c00] ;  /* 0x008c00009690783b */ /* 0x000e620000000200 */
[----:B--2---:R2:W1:Y:S08]  /*3340*/  R2UR UR22, R3 ;  /* 0x00000000031673c2 */ /* 0x00447000000e0000 */
[----:B---3--:R3:W1:Y:S01]  /*3350*/  R2UR UR21, R0 ;  /* 0x00000000001573c2 */ /* 0x00866200000e0000 */
[----:B--2---:R-:W2:Y:S01]  /*3360*/  S2R R3, SR_TID.X ;  /* 0x0000000000037919 */ /* 0x004ea20000002100 */
[----:B---3--:R-:W-:-:S02]  /*3370*/  IMAD.U32 R0, RZ, RZ, UR12 ;  /* 0x0000000cff007e24 */ /* 0x008fc4000f8e00ff */
[----:B--2---:R-:W-:-:S05]  /*3380*/  IMAD.SHL.U32 R3, R3, 0x2, RZ ;  /* 0x0000000203037824 */ /* 0x004fca00078e00ff */
[----:B------:R-:W-:-:S05]  /*3390*/  LOP3.LUT R3, R3, 0x6, RZ, 0xc0, !PT ;  /* 0x0000000603037812 */ /* 0x000fca00078ec0ff */
[----:B------:R-:W-:-:S04]  /*33a0*/  IMAD R3, R6, 0x40, R3 ;  /* 0x0000004006037824 */ /* 0x000fc800078e0203 */
[----:B------:R-:W-:-:S05]  /*33b0*/  IMAD R0, R0, 0x80, R3 ;  /* 0x0000008000007824 */ /* 0x000fca00078e0203 */
[----:B------:R-:W-:Y:S02]  /*33c0*/  IADD3 R8, R12, -UR20, -R0 ;  /* 0x800000140c087c10 */ /* 0x000fe4000fffe800 */
[----:B------:R-:W4:Y:S01]  /*33d0*/  @P1 MUFU.RCP R0, c[0x0][0x238] ;  /* 0x00008e0000001b08 */ /* 0x000f220000001000 */
[----:B------:R-:W-:Y:S02]  /*33e0*/  IMAD.MOV.U32 R6, RZ, RZ, c[0x0][0x308] ;  /* 0x0000c200ff067624 */ /* 0x000fe400078e00ff */
[----:B----4-:R-:W-:-:S04]  /*33f0*/  @P1 FMUL.FTZ R4, R4, R0 ;  /* 0x0000000004041220 */ /* 0x010fc80000410000 */
[----:B------:R2:W3:Y:S02]  /*3400*/  @P1 R2UR UR13, R4 ;  /* 0x00000000040d13c2 */ /* 0x0004e400000e0000 */
[----:B--2---:R2:W1:Y:S04]  /*3410*/  LDG.E.64 R4, [R6.64+0x8] ;  /* 0x0000083006047981 */ /* 0x004468000c1e1b00 */
[----:B--2---:R-:W2:Y:S01]  /*3420*/  LDG.E.64 R6, [R6.64] ;  /* 0x0000003006067981 */ /* 0x004ea2000c1e1b00 */
[----:B------:R-:W-:Y:S02]  /*3430*/  SHF.R.S32.HI R0, RZ, 0x1f, R16 ;  /* 0x0000001fff007819 */ /* 0x000fe40000011410 */
[----:B------:R-:W-:-:S04]  /*3440*/  IADD3 R3, R162, 0x1000, RZ ;  /* 0x00001000a2037810 */ /* 0x000fc80007ffe0ff */
[----:B------:R-:W-:Y:S01]  /*3450*/  SEL R148, R3, R162, !P0 ;  /* 0x000000a203947207 */ /* 0x000fe20004000000 */
        /* <DEDUP_REMOVED lines=19> */
[----:B------:R-:W-:Y:S01]  /*3590*/  UMOV UR4, URZ ;  /* 0x0000003f00047c82 */ /* 0x000fe20008000000 */
[----:B------:R-:W-:Y:S01]  /*35a0*/  IMAD.IADD R155, R154, 0x1, R157 ;  /* 0x000000019a9b7824 */ /* 0x000fe200078e029d */
[----:B---3--:R-:W-:Y:S01]  /*35b0*/  @UP1 UMOV UR4, UR13 ;  /* 0x0000000d00041c82 */ /* 0x008fe20008000000 */
[----:B-1----:R-:W-:-:S04]  /*35c0*/  IADD3 R248, P2, P1, R4, UR22, R16 ;  /* 0x0000001604f87c10 */ /* 0x002fc8000f95e010 */
[----:B------:R-:W-:Y:S02]  /*35d0*/  IADD3.X R4, R5, UR21, R0, P2, P1 ;  /* 0x0000001505047c10 */ /* 0x000fe400097e2400 */
[----:B------:R-:W-:Y:S01]  /*35e0*/  IADD3 R0, R156, 0x1000, RZ ;  /* 0x000010009c007810 */ /* 0x000fe20007ffe0ff */
[----:B--2---:R-:W1:Y:S03]  /*35f0*/  R2UR UR14, R6 ;  /* 0x00000000060e73c2 */ /* 0x004e6600000e0000 */
[----:B------:R-:W-:-:S05]  /*3600*/  SEL R0, R0, R156, !P0 ;  /* 0x0000009c00007207 */ /* 0x000fca0004000000 */
[----:B------:R-:W-:Y:S01]  /*3610*/  IMAD.SHL.U32 R3, R0, 0x2, RZ ;  /* 0x0000000200037824 */ /* 0x000fe200078e00ff */
[----:B------:R-:W2:Y:S01]  /*3620*/  R2UR UR28, R7 ;  /* 0x00000000071c73c2 */ /* 0x000ea200000e0000 */
[----:B-1----:R-:W-:-:S05]  /*3630*/  LOP3.LUT R0, R4, UR14, RZ, 0x3c, !PT ;  /* 0x0000000e04007c12 */ /* 0x002fca000f8e3cff */
[----:B------:R1:W-:Y:S02]  /*3640*/  STL [R1+0x4], R0 ;  /* 0x0000040001007387 */ /* 0x0003e40000100800 */
[----:B-1----:R-:W-:-:S05]  /*3650*/  IADD3 R0, R8, UR5, RZ ;  /* 0x0000000508007c10 */ /* 0x002fca000fffe0ff */
[----:B------:R1:W-:Y:S01]  /*3660*/  STL [R1+0x8], R0 ;  /* 0x0000080001007387 */ /* 0x0003e20000100800 */
[----:B------:R-:W-:Y:S01]  /*3670*/  IMAD.WIDE.U32 R248, R248, -0x2daee0ad, RZ ;  /* 0xd2511f53f8f87825 */ /* 0x000fe200078e00ff */
        /* <DEDUP_REMOVED lines=12> */
.L_x_559:
[----:B------:R-:W2:Y:S01]  /*3740*/  LDL R4, [R1+0x8] ;  /* 0x0000080001047983 */ /* 0x000ea20000100800 */
[----:B-1----:R-:W-:Y:S01]  /*3750*/  IMAD.U32 R0, RZ, RZ, UR7 ;  /* 0x00000007ff007e24 */ /* 0x002fe2000f8e00ff */
[----:B------:R-:W-:Y:S01]  /*3760*/  USHF.L.U32 UR24, UR12, 0x7, URZ ;  /* 0x000000070c187899 */ /* 0x000fe2000800063f */
[----:B------:R-:W-:Y:S01]  /*3770*/  IMAD.IADD R112, R157, 0x1, R148 ;  /* 0x000000019d707824 */ /* 0x000fe200078e0294 */
[----:B------:R-:W3:Y:S01]  /*3780*/  LDL R167, [R1+0x10] ;  /* 0x0000100001a77983 */ /* 0x000ee20000100800 */
[----:B------:R-:W-:Y:S02]  /*3790*/  UISETP.GE.AND UP1, UPT, UR7, 0x1, UPT ;  /* 0x000000010700788c */ /* 0x000fe4000bf26270 */
[----:B------:R-:W-:Y:S01]  /*37a0*/  UIADD3 UR24, UR24, 0x80, URZ ;  /* 0x0000008018187890 */ /* 0x000fe2000fffe03f */
[----:B------:R-:W4:Y:S03]  /*37b0*/  LDL R170, [R1+0x4] ;  /* 0x0000040001aa7983 */ /* 0x000f260000100800 */
[----:B------:R-:W-:Y:S01]  /*37c0*/  UISETP.GE.AND UP0, UPT, UR24, UR5, UPT ;  /* 0x000000051800728c */ /* 0x000fe2000bf06270 */
[----:B------:R-:W0:Y:S08]  /*37d0*/  LDGDEPBAR ;  /* 0x00000000000079af */ /* 0x000e300000000000 */
[----:B------:R-:W1:Y:S08]  /*37e0*/  S2R R187, SR_TID.X ;  /* 0x0000000000bb7919 */ /* 0x000e700000002100 */
[----:B------:R-:W1:Y:S02]  /*37f0*/  S2R R188, SR_TID.X ;  /* 0x0000000000bc7919 */ /* 0x000e640000002100 */
[----:B-1----:R-:W-:Y:S01]  /*3800*/  SHF.R.S32.HI R187, RZ, 0x1f, R187 ;  /* 0x0000001fffbb7819 */ /* 0x002fe200000114bb */
[----:B------:R-:W-:Y:S05]  /*3810*/  DEPBAR.LE SB0, 0x0 ;  /* 0x000080000000791a */ /* 0x000fea0000000000 */
[----:B------:R-:W-:Y:S01]  /*3820*/  BAR.SYNC.DEFER_BLOCKING 0x0 ;  /* 0x0000000000007b1d */ /* 0x000fe20000010000 */
[----:B------:R-:W-:Y:S04]  /*3830*/  LEA.HI R187, R187, R188, RZ, 0x7 ;  /* 0x000000bcbbbb7211 */ /* 0x000fe800078f38ff */
[----:B------:R-:W-:Y:S03]  /*3840*/  SHF.R.S32.HI R187, RZ, 0x7, R187 ;  /* 0x00000007ffbb7819 */ /* 0x000fe600000114bb */
[----:B------:R-:W-:Y:S08]  /*3850*/  LDSM.16.M88.4 R64, [R148] ;  /* 0x000000009440783b */ /* 0x000ff00000000200 */
[----:B------:R-:W1:Y:S08]  /*3860*/  LDSM.16.M88.4 R16, [R149+0x6000] ;  /* 0x006000009510783b */ /* 0x000e700000000200 */
[----:B------:R-:W1:Y:S08]  /*3870*/  LDSM.16.M88.4 R60, [R148+0x1000] ;  /* 0x00100000943c783b */ /* 0x000e700000000200 */
[----:B------:R-:W1:Y:S08]  /*3880*/  LDSM.16.M88.4 R32, [R149+0x6400] ;  /* 0x006400009520783b */ /* 0x000e700000000200 */
[----:B------:R-:W1:Y:S08]  /*3890*/  LDSM.16.M88.4 R48, [R149+0x6800] ;  /* 0x006800009530783b */ /* 0x000e700000000200 */
[----:B------:R-:W1:Y:S08]  /*38a0*/  LDSM.16.M88.4 R100, [R149+0x6c00] ;  /* 0x006c00009564783b */ /* 0x000e700000000200 */
[----:B------:R-:W-:Y:S08]  /*38b0*/  LDSM.16.M88.4 R104, [R112] ;  /* 0x000000007068783b */ /* 0x000ff00000000200 */
[----:B------:R-:W1:Y:S01]  /*38c0*/  LDSM.16.M88.4 R108, [R150+0x6000] ;  /* 0x00600000966c783b */ /* 0x000e620000000200 */
[----:B--2---:R-:W-:Y:S05]  /*38d0*/  IMAD R0, R0, 0x80, R4 ;  /* 0x0000008000007824 */ /* 0x004fea00078e0204 */
[----:B------:R-:W-:Y:S02]  /*38e0*/  IABS R5, R0 ;  /* 0x0000000000057213 */ /* 0x000fe40000000000 */
[C---:B------:R-:W-:Y:S02]  /*38f0*/  IADD3 R4, R0.reuse, 0x48, RZ ;  /* 0x0000004800047810 */ /* 0x040fe40007ffe0ff */
[----:B------:R-:W-:Y:S01]  /*3900*/  IADD3 R175, R0, 0x20, RZ ;  /* 0x0000002000af7810 */ /* 0x000fe20007ffe0ff */
[----:B------:R2:W-:Y:S01]  /*3910*/  I2F R194, R5 ;  /* 0x0000000500c27306 */ /* 0x0005e20000201400 */
[----:B------:R-:W-:Y:S02]  /*3920*/  ISETP.GE.AND P0, PT, R4, RZ, PT ;  /* 0x000000ff0400720c */ /* 0x000fe40003f06270 */
[C---:B------:R-:W-:Y:S02]  /*3930*/  IADD3 R174, R0.reuse, 0x1f, RZ ;  /* 0x0000001f00ae7810 */ /* 0x040fe40007ffe0ff */
[C---:B------:R-:W-:Y:S02]  /*3940*/  IADD3 R7, R0.reuse, 0x40, RZ ;  /* 0x0000004000077810 */ /* 0x040fe40007ffe0ff */
[C---:B------:R-:W-:Y:S02]  /*3950*/  IADD3 R176, R0.reuse, 0x18, RZ ;  /* 0x0000001800b07810 */ /* 0x040fe40007ffe0ff */
[C---:B------:R-:W-:Y:S02]  /*3960*/  IADD3 R6, R0.reuse, -0x1, RZ ;  /* 0xffffffff00067810 */ /* 0x040fe40007ffe0ff */
[C---:B------:R-:W-:Y:S02]  /*3970*/  IADD3 R181, R0.reuse, 0x10, RZ ;  /* 0x0000001000b57810 */ /* 0x040fe40007ffe0ff */
[C---:B------:R-:W-:Y:S02]  /*3980*/  IADD3 R12, R0.reuse, 0x3f, RZ ;  /* 0x0000003f000c7810 */ /* 0x040fe40007ffe0ff */
[C---:B------:R-:W-:Y:S02]  /*3990*/  IADD3 R182, R0.reuse, -0x31, RZ ;  /* 0xffffffcf00b67810 */ /* 0x040fe40007ffe0ff */
[C---:B------:R-:W-:Y:S02]  /*39a0*/  @!P0 IADD3 R4, -R0.reuse, -0x48, RZ ;  /* 0xffffffb800048810 */ /* 0x040fe40007ffe1ff */
[----:B------:R-:W-:Y:S02]  /*39b0*/  ISETP.GE.AND P0, PT, R7, RZ, PT ;  /* 0x000000ff0700720c */ /* 0x000fe40003f06270 */
[C---:B------:R-:W-:Y:S01]  /*39c0*/  IADD3 R20, R0.reuse, 0x38, RZ ;  /* 0x0000003800147810 */ /* 0x040fe20007ffe0ff */
[----:B------:R1:W-:Y:S01]  /*39d0*/  I2F R212, R4 ;  /* 0x0000000400d47306 */ /* 0x0003e20000201400 */
[C---:B------:R-:W-:Y:S02]  /*39e0*/  IADD3 R21, R0.reuse, -0x8, RZ ;  /* 0xfffffff800157810 */ /* 0x040fe40007ffe0ff */
[C---:B--2---:R-:W-:Y:S02]  /*39f0*/  IADD3 R5, R0.reuse, 0x8, RZ ;  /* 0x0000000800057810 */ /* 0x044fe40007ffe0ff */
[C---:B------:R-:W-:Y:S02]  /*3a00*/  IADD3 R24, R0.reuse, 0x37, RZ ;  /* 0x0000003700187810 */ /* 0x040fe40007ffe0ff */
[----:B------:R-:W-:Y:S02]  /*3a10*/  ISETP.GE.AND P1, PT, R5, RZ, PT ;  /* 0x000000ff0500720c */ /* 0x000fe40003f26270 */
[C---:B------:R-:W-:Y:S02]  /*3a20*/  IADD3 R36, R0.reuse, -0x9, RZ ;  /* 0xfffffff700247810 */ /* 0x040fe40007ffe0ff */
[C---:B------:R-:W-:Y:S02]  /*3a30*/  @!P0 IADD3 R7, -R0.reuse, -0x40, RZ ;  /* 0xffffffc000078810 */ /* 0x040fe40007ffe1ff */
[C---:B------:R-:W-:Y:S02]  /*3a40*/  IADD3 R37, R0.reuse, -0x10, RZ ;  /* 0xfffffff000257810 */ /* 0x040fe40007ffe0ff */
[C---:B------:R-:W-:Y:S01]  /*3a50*/  IADD3 R40, R0.reuse, 0x30, RZ ;  /* 0x0000003000287810 */ /* 0x040fe20007ffe0ff */
[----:B------:R-:W-:Y:S01]  /*3a60*/  I2F R193, R7 ;  /* 0x0000000700c17306 */ /* 0x000fe20000201400 */
[C---:B------:R-:W-:Y:S02]  /*3a70*/  IADD3 R44, R0.reuse, -0x11, RZ ;  /* 0xffffffef002c7810 */ /* 0x040fe40007ffe0ff */
[C---:B------:R-:W-:Y:S02]  /*3a80*/  IADD3 R52, R0.reuse, 0x2f, RZ ;  /* 0x0000002f00347810 */ /* 0x040fe40007ffe0ff */
[----:B------:R-:W-:Y:S02]  /*3a90*/  @!P1 IADD3 R5, -R0, -0x8, RZ ;  /* 0xfffffff800059810 */ /* 0x000fe40007ffe1ff */
[----:B------:R-:W-:Y:S02]  /*3aa0*/  ISETP.GE.AND P1, PT, R6, RZ, PT ;  /* 0x000000ff0600720c */ /* 0x000fe40003f26270 */
[----:B-1----:R-:W-:Y:S01]  /*3ab0*/  IADD3 R4, R0, 0x7, RZ ;  /* 0x0000000700047810 */ /* 0x002fe20007ffe0ff */
[----:B------:R1:W2:Y:S01]  /*3ac0*/  I2F R228, R5 ;  /* 0x0000000500e47306 */ /* 0x0002a20000201400 */
[----:B------:R-:W-:Y:S02]  /*3ad0*/  ISETP.GE.AND P6, PT, R44, RZ, PT ;  /* 0x000000ff2c00720c */ /* 0x000fe40003fc6270 */
[----:B------:R-:W-:Y:S02]  /*3ae0*/  ISETP.GE.AND P0, PT, R4, RZ, PT ;  /* 0x000000ff0400720c */ /* 0x000fe40003f06270 */
[----:B------:R-:W-:Y:S02]  /*3af0*/  IADD3 R113, R0, 0x27, RZ ;  /* 0x0000002700717810 */ /* 0x000fe40007ffe0ff */
[----:B------:R-:W-:Y:S02]  /*3b00*/  ISETP.GE.AND P2, PT, R52, RZ, PT ;  /* 0x000000ff3400720c */ /* 0x000fe40003f46270 */
[C---:B------:R-:W-:Y:S02]  /*3b10*/  IADD3 R165, R0.reuse, -0x20, RZ ;  /* 0xffffffe000a57810 */ /* 0x040fe40007ffe0ff */
[C---:B------:R-:W-:Y:S02]  /*3b20*/  @!P1 IADD3 R6, -R0.reuse, 0x1, RZ ;  /* 0x0000000100069810 */ /* 0x040fe40007ffe1ff */
[C---:B------:R-:W-:Y:S02]  /*3b30*/  IADD3 R56, R0.reuse, 0x28, RZ ;  /* 0x0000002800387810 */ /* 0x040fe40007ffe0ff */
[C---:B------:R-:W-:Y:S01]  /*3b40*/  @!P6 IADD3 R44, -R0.reuse, 0x11, RZ ;  /* 0x00000011002ce810 */ /* 0x040fe20007ffe1ff */
[----:B------:R-:W2:Y:S01]  /*3b50*/  I2F R196, R6 ;  /* 0x0000000600c47306 */ /* 0x000ea20000201400 */
[----:B------:R-:W-:Y:S02]  /*3b60*/  @!P0 IADD3 R4, -R0, -0x7, RZ ;  /* 0xfffffff900048810 */ /* 0x000fe40007ffe1ff */
[----:B------:R-:W-:Y:S02]  /*3b70*/  ISETP.GE.AND P0, PT, R12, RZ, PT ;  /* 0x000000ff0c00720c */ /* 0x000fe40003f06270 */
[C---:B------:R-:W-:Y:S02]  /*3b80*/  IADD3 R163, R0.reuse, -0x18, RZ ;  /* 0xffffffe800a37810 */ /* 0x040fe40007ffe0ff */
[C---:B------:R-:W-:Y:S02]  /*3b90*/  IADD3 R164, R0.reuse, -0x19, RZ ;  /* 0xffffffe700a47810 */ /* 0x040fe40007ffe0ff */
[----:B-1----:R-:W-:Y:S01]  /*3ba0*/  IADD3 R5, R0, 0x47, RZ ;  /* 0x0000004700057810 */ /* 0x002fe20007ffe0ff */
[----:B------:R-:W1:Y:S01]  /*3bb0*/  I2F R229, R4 ;  /* 0x0000000400e57306 */ /* 0x000e620000201400 */
[----:B------:R-:W-:Y:S02]  /*3bc0*/  ISETP.GE.AND P5, PT, R56, RZ, PT ;  /* 0x000000ff3800720c */ /* 0x000fe40003fa6270 */
[----:B------:R-:W-:Y:S02]  /*3bd0*/  ISETP.GE.AND P1, PT, R5, RZ, PT ;  /* 0x000000ff0500720c */ /* 0x000fe40003f26270 */
[----:B------:R-:W-:Y:S02]  /*3be0*/  ISETP.GE.AND P4, PT, R163, RZ, PT ;  /* 0x000000ffa300720c */ /* 0x000fe40003f86270 */
[----:B------:R-:W-:Y:S02]  /*3bf0*/  @!P0 IADD3 R12, -R0, -0x3f, RZ ;  /* 0xffffffc1000c8810 */ /* 0x000fe40007ffe1ff */
[----:B------:R-:W-:Y:S01]  /*3c00*/  ISETP.GE.AND P0, PT, R21, RZ, PT ;  /* 0x000000ff1500720c */ /* 0x000fe20003f06270 */
[----:B------:R-:W-:Y:S01]  /*3c10*/  I2F R205, R44 ;  /* 0x0000002c00cd7306 */ /* 0x000fe20000201400 */
[----:B------:R-:W-:Y:S02]  /*3c20*/  ISETP.GE.AND P3, PT, R164, RZ, PT ;  /* 0x000000ffa400720c */ /* 0x000fe40003f66270 */
[C---:B------:R-:W-:Y:S02]  /*3c30*/  @!P2 IADD3 R52, -R0.reuse, -0x2f, RZ ;  /* 0xffffffd10034a810 */ /* 0x040fe40007ffe1ff */
[----:B------:R-:W-:Y:S02]  /*3c40*/  ISETP.GE.AND P2, PT, R175, RZ, PT ;  /* 0x000000ffaf00720c */ /* 0x000fe40003f46270 */
[----:B------:R-:W-:Y:S02]  /*3c50*/  @!P1 IADD3 R5, -R0, -0x47, RZ ;  /* 0xffffffb900059810 */ /* 0x000fe40007ffe1ff */
[----:B------:R-:W-:Y:S01]  /*3c60*/  ISETP.GE.AND P1, PT, R20, RZ, PT ;  /* 0x000000ff1400720c */ /* 0x000fe20003f26270 */
[----:B------:R-:W1:Y:S01]  /*3c70*/  I2F R192, R12 ;  /* 0x0000000c00c07306 */ /* 0x000e620000201400 */
[C---:B------:R-:W-:Y:S02]  /*3c80*/  IADD3 R177, R0.reuse, -0x29, RZ ;  /* 0xffffffd700b17810 */ /* 0x040fe40007ffe0ff */
[----:B------:R-:W-:Y:S02]  /*3c90*/  @!P0 IADD3 R21, -R0, 0x8, RZ ;  /* 0x0000000800158810 */ /* 0x000fe40007ffe1ff */
[----:B------:R-:W-:Y:S02]  /*3ca0*/  ISETP.GE.AND P0, PT, R36, RZ, PT ;  /* 0x000000ff2400720c */ /* 0x000fe40003f06270 */
[C---:B------:R-:W-:Y:S02]  /*3cb0*/  IADD3 R166, R0.reuse, -0x21, RZ ;  /* 0xffffffdf00a67810 */ /* 0x040fe40007ffe0ff */
[C---:B------:R-:W-:Y:S01]  /*3cc0*/  @!P2 IADD3 R175, -R0.reuse, -0x20, RZ ;  /* 0xffffffe000afa810 */ /* 0x040fe20007ffe1ff */
[----:B------:R1:W1:Y:S01]  /*3cd0*/  I2F R213, R5 ;  /* 0x0000000500d57306 */ /* 0x0002620000201400 */
[C---:B------:R-:W-:Y:S02]  /*3ce0*/  IADD3 R178, R0.reuse, -0x28, RZ ;  /* 0xffffffd800b27810 */ /* 0x040fe40007ffe0ff */
[----:B------:R-:W-:Y:S02]  /*3cf0*/  ISETP.GE.AND P2, PT, R181, RZ, PT ;  /* 0x000000ffb500720c */ /* 0x000fe40003f46270 */
[----:B------:R-:W-:Y:S02]  /*3d00*/  @!P1 IADD3 R20, -R0, -0x38, RZ ;  /* 0xffffffc800149810 */ /* 0x000fe40007ffe1ff */
[----:B------:R-:W-:Y:S02]  /*3d10*/  ISETP.GE.AND P1, PT, R24, RZ, PT ;  /* 0x000000ff1800720c */ /* 0x000fe40003f26270 */
[----:B------:R-:W-:Y:S01]  /*3d20*/  @!P0 IADD3 R36, -R0, 0x9, RZ ;  /* 0x0000000900248810 */ /* 0x000fe20007ffe1ff */
[----:B------:R-:W2:Y:S01]  /*3d30*/  I2F R197, R20 ;  /* 0x0000001400c57306 */ /* 0x000ea20000201400 */
[----:B------:R-:W-:Y:S02]  /*3d40*/  ISETP.GE.AND P0, PT, R40, RZ, PT ;  /* 0x000000ff2800720c */ /* 0x000fe40003f06270 */
[C---:B------:R-:W-:Y:S02]  /*3d50*/  IADD3 R179, R0.reuse, 0x17, RZ ;  /* 0x0000001700b37810 */ /* 0x040fe40007ffe0ff */
[----:B------:R-:W-:Y:S02]  /*3d60*/  @!P5 IADD3 R56, -R0, -0x28, RZ ;  /* 0xffffffd80038d810 */ /* 0x000fe40007ffe1ff */
[----:B------:R-:W-:Y:S02]  /*3d70*/  ISETP.GE.AND P5, PT, R174, RZ, PT ;  /* 0x000000ffae00720c */ /* 0x000fe40003fa6270 */
[----:B------:R-:W-:Y:S01]  /*3d80*/  ISETP.GE.AND P6, PT, R166, RZ, PT ;  /* 0x000000ffa600720c */ /* 0x000fe20003fc6270 */
[----:B------:R2:W2:Y:S01]  /*3d90*/  I2F R195, R21 ;  /* 0x0000001500c37306 */ /* 0x0004a20000201400 */
[C---:B------:R-:W-:Y:S02]  /*3da0*/  @!P2 IADD3 R181, -R0.reuse, -0x10, RZ ;  /* 0xfffffff000b5a810 */ /* 0x040fe40007ffe1ff */
[C---:B------:R-:W-:Y:S01]  /*3db0*/  @!P1 IADD3 R24, -R0.reuse, -0x37, RZ ;  /* 0xffffffc900189810 */ /* 0x040fe20007ffe1ff */
[-C--:B-1----:R-:W-:Y:S01]  /*3dc0*/  HMMA.16816.F32.BF16 R4, R64, R16.reuse, RZ ;  /* 0x000000104004723c */ /* 0x082fe200000418ff */
[----:B------:R-:W-:Y:S02]  /*3dd0*/  ISETP.GE.AND P1, PT, R37, RZ, PT ;  /* 0x000000ff2500720c */ /* 0x000fe40003f26270 */
[C---:B------:R-:W-:Y:S02]  /*3de0*/  @!P0 IADD3 R40, -R0.reuse, -0x30, RZ ;  /* 0xffffffd000288810 */ /* 0x040fe40007ffe1ff */
[----:B------:R-:W-:Y:S01]  /*3df0*/  ISETP.GE.AND P0, PT, R165, RZ, PT ;  /* 0x000000ffa500720c */ /* 0x000fe20003f06270 */
[----:B------:R1:W1:Y:S01]  /*3e00*/  I2F R200, R24 ;  /* 0x0000001800c87306 */ /* 0x0002620000201400 */
[C---:B------:R-:W-:Y:S01]  /*3e10*/  @!P5 IADD3 R174, -R0.reuse, -0x1f, RZ ;  /* 0xffffffe100aed810 */ /* 0x040fe20007ffe1ff */
[C---:B------:R-:W-:Y:S01]  /*3e20*/  HMMA.16816.F32.BF16 R8, R60.reuse, R16, RZ ;  /* 0x000000103c08723c */ /* 0x040fe200000418ff */
[----:B------:R-:W-:Y:S02]  /*3e30*/  @!P4 IADD3 R163, -R0, 0x18, RZ ;  /* 0x0000001800a3c810 */ /* 0x000fe40007ffe1ff */
[----:B------:R-:W-:Y:S02]  /*3e40*/  ISETP.GE.AND P5, PT, R182, RZ, PT ;  /* 0x000000ffb600720c */ /* 0x000fe40003fa6270 */
[----:B------:R-:W-:Y:S02]  /*3e50*/  ISETP.GE.AND P4, PT, R178, RZ, PT ;  /* 0x000000ffb200720c */ /* 0x000fe40003f86270 */
[C---:B------:R-:W-:Y:S01]  /*3e60*/  @!P1 IADD3 R37, -R0.reuse, 0x10, RZ ;  /* 0x0000001000259810 */ /* 0x040fe20007ffe1ff */
[-C--:B------:R-:W-:Y:S01]  /*3e70*/  HMMA.16816.F32.BF16 R12, R60, R18.reuse, RZ ;  /* 0x000000123c0c723c */ /* 0x080fe200000418ff */
[----:B------:R-:W-:Y:S01]  /*3e80*/  ISETP.GE.AND P1, PT, R113, RZ, PT ;  /* 0x000000ff7100720c */ /* 0x000fe20003f26270 */
[----:B------:R-:W3:Y:S01]  /*3e90*/  I2F R198, R36 ;  /* 0x0000002400c67306 */ /* 0x000ee20000201400 */
[----:B------:R-:W-:Y:S02]  /*3ea0*/  PLOP3.LUT P2, PT, PT, PT, UP0, 0x80, 0x0 ;  /* 0x000000000000781c */ /* 0x000fe40003f4f008 */
[C---:B------:R-:W-:Y:S02]  /*3eb0*/  @!P0 IADD3 R165, -R0.reuse, 0x20, RZ ;  /* 0x0000002000a58810 */ /* 0x040fe40007ffe1ff */
[----:B------:R-:W-:Y:S01]  /*3ec0*/  ISETP.GE.AND P0, PT, R177, RZ, PT ;  /* 0x000000ffb100720c */ /* 0x000fe20003f06270 */
[C---:B------:R-:W-:Y:S01]  /*3ed0*/  HMMA.16816.F32.BF16 R16, R64.reuse, R18, RZ ;  /* 0x000000124010723c */ /* 0x040fe200000418ff */
[C---:B------:R-:W-:Y:S02]  /*3ee0*/  @!P5 IADD3 R182, -R0.reuse, 0x31, RZ ;  /* 0x0000003100b6d810 */ /* 0x040fe40007ffe1ff */
[----:B------:R-:W-:Y:S01]  /*3ef0*/  PLOP3.LUT P5, PT, PT, PT, UP0, 0x80, 0x0 ;  /* 0x000000000000781c */ /* 0x000fe20003faf008 */
[----:B------:R3:W-:Y:S01]  /*3f00*/  I2F R204, R37 ;  /* 0x0000002500cc7306 */ /* 0x0007e20000201400 */
[C---:B------:R-:W-:Y:S02]  /*3f10*/  @!P3 IADD3 R164, -R0.reuse, 0x19, RZ ;  /* 0x0000001900a4b810 */ /* 0x040fe40007ffe1ff */
[----:B------:R-:W-:Y:S01]  /*3f20*/  @!P1 IADD3 R113, -R0, -0x27, RZ ;  /* 0xffffffd900719810 */ /* 0x000fe20007ffe1ff */
[-C--:B--2---:R-:W-:Y:S01]  /*3f30*/  HMMA.16816.F32.BF16 R20, R64, R32.reuse, RZ ;  /* 0x000000204014723c */ /* 0x084fe200000418ff */
[----:B------:R-:W-:Y:S02]  /*3f40*/  ISETP.GE.AND P1, PT, R176, RZ, PT ;  /* 0x000000ffb000720c */ /* 0x000fe40003f26270 */
[----:B------:R-:W-:Y:S02]  /*3f50*/  ISETP.GE.AND P3, PT, R179, RZ, PT ;  /* 0x000000ffb300720c */ /* 0x000fe40003f66270 */
[C---:B------:R-:W-:Y:S01]  /*3f60*/  IADD3 R180, R0.reuse, -0x30, RZ ;  /* 0xffffffd000b47810 */ /* 0x040fe20007ffe0ff */
[----:B------:R2:W2:Y:S01]  /*3f70*/  I2F R203, R40 ;  /* 0x0000002800cb7306 */ /* 0x0004a20000201400 */
[C---:B------:R-:W-:Y:S01]  /*3f80*/  IADD3 R183, R0.reuse, 0xf, RZ ;  /* 0x0000000f00b77810 */ /* 0x040fe20007ffe0ff */
[C---:B-1----:R-:W-:Y:S01]  /*3f90*/  HMMA.16816.F32.BF16 R24, R60.reuse, R32, RZ ;  /* 0x000000203c18723c */ /* 0x042fe200000418ff */
[C---:B------:R-:W-:Y:S03]  /*3fa0*/  IADD3 R185, R0.reuse, -0x38, RZ ;  /* 0xffffffc800b97810 */ /* 0x040fe60007ffe0ff */
[C---:B------:R-:W-:Y:S02]  /*3fb0*/  IADD3 R184, R0.reuse, -0x39, RZ ;  /* 0xffffffc700b87810 */ /* 0x040fe40007ffe0ff */
[C---:B------:R-:W-:Y:S02]  /*3fc0*/  @!P1 IADD3 R176, -R0.reuse, -0x18, RZ ;  /* 0xffffffe800b09810 */ /* 0x040fe40007ffe1ff */
[C---:B------:R-:W-:Y:S01]  /*3fd0*/  @!P0 IADD3 R177, -R0.reuse, 0x29, RZ ;  /* 0x0000002900b18810 */ /* 0x040fe20007ffe1ff */
[-C--:B------:R-:W-:Y:S01]  /*3fe0*/  HMMA.16816.F32.BF16 R28, R60, R34.reuse, RZ ;  /* 0x000000223c1c723c */ /* 0x080fe200000418ff */
[----:B------:R-:W-:Y:S01]  /*3ff0*/  PLOP3.LUT P0, PT, PT, PT, UP0, 0x80, 0x0 ;  /* 0x000000000000781c */ /* 0x000fe20003f0f008 */
[----:B------:R-:W1:Y:S01]  /*4000*/  I2F R202, R52 ;  /* 0x0000003400ca7306 */ /* 0x000e620000201400 */
[----:B------:R-:W-:Y:S02]  /*4010*/  @!P6 IADD3 R166, -R0, 0x21, RZ ;  /* 0x0000002100a6e810 */ /* 0x000fe40007ffe1ff */
[----:B------:R-:W-:Y:S02]  /*4020*/  ISETP.GE.AND P6, PT, R180, RZ, PT ;  /* 0x000000ffb400720c */ /* 0x000fe40003fc6270 */
[----:B------:R-:W-:Y:S01]  /*4030*/  ISETP.GE.AND P1, PT, R183, RZ, PT ;  /* 0x000000ffb700720c */ /* 0x000fe20003f26270 */
[C---:B------:R-:W-:Y:S01]  /*4040*/  HMMA.16816.F32.BF16 R32, R64.reuse, R34, RZ ;  /* 0x000000224020723c */ /* 0x040fe200000418ff */
[C---:B------:R-:W-:Y:S02]  /*4050*/  @!P4 IADD3 R178, -R0.reuse, 0x28, RZ ;  /* 0x0000002800b2c810 */ /* 0x040fe40007ffe1ff */
[----:B------:R-:W-:Y:S01]  /*4060*/  ISETP.GE.AND P4, PT, R185, RZ, PT ;  /* 0x000000ffb900720c */ /* 0x000fe20003f86270 */
[----:B------:R1:W-:Y:S01]  /*4070*/  I2F R206, R113 ;  /* 0x0000007100ce7306 */ /* 0x0003e20000201400 */
[----:B------:R-:W-:Y:S01]  /*4080*/  @!P3 IADD3 R179, -R0, -0x17, RZ ;  /* 0xffffffe900b3b810 */ /* 0x000fe20007ffe1ff */
[----:B------:R-:W4:Y:S01]  /*4090*/  @P0 S2R R169, SR_TID.X ;  /* 0x0000000000a90919 */ /* 0x000f220000002100 */
[----:B------:R-:W-:Y:S01]  /*40a0*/  ISETP.GE.AND P3, PT, R184, RZ, PT ;  /* 0x000000ffb800720c */ /* 0x000fe20003f66270 */
[-C--:B---3--:R-:W-:Y:S01]  /*40b0*/  HMMA.16816.F32.BF16 R36, R64, R48.reuse, RZ ;  /* 0x000000304024723c */ /* 0x088fe200000418ff */
[----:B------:R-:W-:Y:S03]  /*40c0*/  PLOP3.LUT P0, PT, PT, PT, UP0, 0x80, 0x0 ;  /* 0x000000000000781c */ /* 0x000fe60003f0f008 */
[C---:B------:R-:W-:Y:S02]  /*40d0*/  @!P6 IADD3 R180, -R0.reuse, 0x30, RZ ;  /* 0x0000003000b4e810 */ /* 0x040fe40007ffe1ff */
[C---:B------:R-:W-:Y:S01]  /*40e0*/  @!P1 IADD3 R183, -R0.reuse, -0xf, RZ ;  /* 0xfffffff100b79810 */ /* 0x040fe20007ffe1ff */
[----:B------:R3:W3:Y:S01]  /*40f0*/  I2F R207, R56 ;  /* 0x0000003800cf7306 */ /* 0x0006e20000201400 */
[C---:B------:R-:W-:Y:S01]  /*4100*/  @!P4 IADD3 R185, -R0.reuse, 0x38, RZ ;  /* 0x0000003800b9c810 */ /* 0x040fe20007ffe1ff */
[C---:B--2---:R-:W-:Y:S01]  /*4110*/  HMMA.16816.F32.BF16 R40, R60.reuse, R48, RZ ;  /* 0x000000303c28723c */ /* 0x044fe200000418ff */
[----:B------:R-:W-:Y:S02]  /*4120*/  PLOP3.LUT P1, PT, PT, PT, UP0, 0x80, 0x0 ;  /* 0x000000000000781c */ /* 0x000fe40003f2f008 */
[----:B------:R-:W-:Y:S01]  /*4130*/  @!P3 IADD3 R184, -R0, 0x39, RZ ;  /* 0x0000003900b8b810 */ /* 0x000fe20007ffe1ff */
[----:B------:R-:W-:Y:S01]  /*4140*/  IMAD.U32 R0, RZ, RZ, UR12 ;  /* 0x0000000cff007e24 */ /* 0x000fe2000f8e00ff */
[----:B------:R-:W-:Y:S02]  /*4150*/  PLOP3.LUT P3, PT, PT, PT, UP0, 0x80, 0x0 ;  /* 0x000000000000781c */ /* 0x000fe40003f6f008 */
[----:B------:R-:W-:Y:S01]  /*4160*/  PLOP3.LUT P6, PT, PT, PT, UP0, 0x80, 0x0 ;  /* 0x000000000000781c */ /* 0x000fe20003fcf008 */
[-C--:B------:R-:W-:Y:S01]  /*4170*/  HMMA.16816.F32.BF16 R44, R60, R50.reuse, RZ ;  /* 0x000000323c2c723c */ /* 0x080fe200000418ff */
[----:B------:R-:W-:Y:S01]  /*4180*/  PLOP3.LUT P4, PT, PT, PT, UP0, 0x80, 0x0 ;  /* 0x000000000000781c */ /* 0x000fe20003f8f008 */
[----:B------:R-:W-:Y:S01]  /*4190*/  I2F R199, R164 ;  /* 0x000000a400c77306 */ /* 0x000fe20000201400 */
[----:B-1----:R-:W1:Y:S01]  /*41a0*/  LDSM.16.M88.4 R112, [R112+0x1000] ;  /* 0x001000007070783b */ /* 0x002e620000000200 */
[----:B------:R-:W-:Y:S04]  /*41b0*/  IMAD R0, R0, 0x2, R187 ;  /* 0x0000000200007824 */ /* 0x000fe800078e02bb */
[C---:B------:R-:W-:Y:S01]  /*41c0*/  HMMA.16816.F32.BF16 R48, R64.reuse, R50, RZ ;  /* 0x000000324030723c */ /* 0x040fe200000418ff */
[----:B------:R-:W-:Y:S03]  /*41d0*/  IMAD.SHL.U32 R0, R0, 0x2, RZ ;  /* 0x0000000200007824 */ /* 0x000fe600078e00ff */
[----:B------:R-:W-:Y:S02]  /*41e0*/  I2F R217, R175 ;  /* 0x000000af00d97306 */ /* 0x000fe40000201400 */
[C---:B------:R-:W-:Y:S02]  /*41f0*/  LOP3.LUT R168, R249.reuse, UR28, R0, 0x96, !PT ;  /* 0x0000001cf9a87c12 */ /* 0x040fe4000f8e9600 */
[-C--:B------:R-:W-:Y:S04]  /*4200*/  HMMA.16816.F32.BF16 R52, R64, R100.reuse, RZ ;  /* 0x000000644034723c */ /* 0x080fe800000418ff */
[----:B------:R-:W-:Y:S02]  /*4210*/  IMAD.WIDE.U32 R208, R168, -0x326172a9, RZ ;  /* 0xcd9e8d57a8d07825 */ /* 0x000fe400078e00ff */
[----:B------:R2:W1:Y:S02]  /*4220*/  I2F R201, R163 ;  /* 0x000000a300c97306 */ /* 0x0004640000201400 */
[C---:B---3--:R-:W-:Y:S07]  /*4230*/  HMMA.16816.F32.BF16 R56, R60.reuse, R100, RZ ;  /* 0x000000643c38723c */ /* 0x048fee00000418ff */
[----:B------:R-:W-:Y:S01]  /*4240*/  IMAD.U32 R100, RZ, RZ, UR7 ;  /* 0x00000007ff647e24 */ /* 0x000fe2000f8e00ff */
[-C--:B------:R-:W-:Y:S01]  /*4250*/  HMMA.16816.F32.BF16 R60, R60, R102.reuse, RZ ;  /* 0x000000663c3c723c */ /* 0x080fe200000418ff */
[----:B------:R3:W-:Y:S03]  /*4260*/  I2F R226, R166 ;  /* 0x000000a600e27306 */ /* 0x0007e60000201400 */
[----:B------:R-:W-:Y:S01]  /*4270*/  IMAD R100, R100, 0x8, R167 ;  /* 0x0000000864647824 */ /* 0x000fe200078e02a7 */
[----:B------:R-:W-:Y:S03]  /*4280*/  IADD3 R167, R0, 0x1, RZ ;  /* 0x0000000100a77810 */ /* 0x000fe60007ffe0ff */
[----:B------:R-:W-:Y:S01]  /*4290*/  HMMA.16816.F32.BF16 R64, R64, R102, RZ ;  /* 0x000000664040723c */ /* 0x000fe200000418ff */
[----:B------:R-:W-:Y:S02]  /*42a0*/  LOP3.LUT R0, R249, UR28, R167, 0x96, !PT ;  /* 0x0000001cf9007c12 */ /* 0x000fe4000f8e96a7 */
[----:B------:R-:W-:Y:S01]  /*42b0*/  I2F R183, R183 ;  /* 0x000000b700b77306 */ /* 0x000fe20000201400 */
[----:B--2---:R-:W-:Y:S02]  /*42c0*/  LOP3.LUT R163, R248, UR46, RZ, 0x3c, !PT ;  /* 0x0000002ef8a37c12 */ /* 0x004fe4000f8e3cff */
[----:B------:R-:W-:Y:S01]  /*42d0*/  IMAD.WIDE.U32 R210, R0, -0x326172a9, RZ ;  /* 0xcd9e8d5700d27825 */ /* 0x000fe200078e00ff */
[----:B------:R-:W-:Y:S01]  /*42e0*/  IADD3 R102, R100, 0x4, RZ ;  /* 0x0000000464667810 */ /* 0x000fe20007ffe0ff */
[-C--:B------:R-:W-:Y:S04]  /*42f0*/  HMMA.16816.F32.BF16 R4, R104, R108.reuse, R4 ;  /* 0x0000006c6804723c */ /* 0x080fe80000041804 */
[----:B----4-:R-:W-:Y:S01]  /*4300*/  @P3 IMAD.SHL.U32 R0, R169, 0x2, RZ ;  /* 0x00000002a9003824 */ /* 0x010fe200078e00ff */
[----:B------:R-:W-:Y:S01]  /*4310*/  PLOP3.LUT P3, PT, PT, PT, UP0, 0x80, 0x0 ;  /* 0x000000000000781c */ /* 0x000fe20003f6f008 */
[----:B------:R-:W-:Y:S01]  /*4320*/  IMAD.WIDE.U32 R102, R102, -0x326172a9, RZ ;  /* 0xcd9e8d5766667825 */ /* 0x000fe200078e00ff */
[----:B------:R-:W-:Y:S02]  /*4330*/  I2F R184, R184 ;  /* 0x000000b800b87306 */ /* 0x000fe40000201400 */
[----:B------:R-:W-:Y:S03]  /*4340*/  @P2 LOP3.LUT R0, R0, 0x6, RZ, 0xc0, !PT ;  /* 0x0000000600002812 */ /* 0x000fe600078ec0ff */
[----:B------:R-:W-:Y:S01]  /*4350*/  IMAD.WIDE.U32 R100, R100, -0x326172a9, RZ ;  /* 0xcd9e8d5764647825 */ /* 0x000fe200078e00ff */
[----:B------:R-:W-:Y:S01]  /*4360*/  PLOP3.LUT P2, PT, PT, PT, UP0, 0x80, 0x0 ;  /* 0x000000000000781c */ /* 0x000fe20003f4f008 */
[C---:B-1----:R-:W-:Y:S01]  /*4370*/  HMMA.16816.F32.BF16 R8, R112.reuse, R108, R8 ;  /* 0x0000006c7008723c */ /* 0x042fe20000041808 */
[----:B------:R-:W-:Y:S01]  /*4380*/  LOP3.LUT R190, R209, UR23, R102, 0x96, !PT ;  /* 0x00000017d1be7c12 */ /* 0x000fe2000f8e9666 */
[----:B------:R-:W-:Y:S01]  /*4390*/  @P1 IMAD R164, R187, 0x40, R0 ;  /* 0x00000040bba41824 */ /* 0x000fe200078e0200 */
[-C--:B------:R-:W-:Y:S02]  /*43a0*/  LOP3.LUT R172, R101, R170.reuse, RZ, 0x3c, !PT ;  /* 0x000000aa65ac7212 */ /* 0x080fe400078e3cff */
[--C-:B------:R-:W-:Y:S01]  /*43b0*/  LOP3.LUT R101, R209, UR23, R100.reuse, 0x96, !PT ;  /* 0x00000017d1657c12 */ /* 0x100fe2000f8e9664 */
[----:B------:R-:W-:Y:S01]  /*43c0*/  IMAD.WIDE.U32 R190, R190, -0x2daee0ad, RZ ;  /* 0xd2511f53bebe7825 */ /* 0x000fe200078e00ff */
[----:B------:R-:W-:Y:S01]  /*43d0*/  LOP3.LUT R186, R211, UR23, R100, 0x96, !PT ;  /* 0x00000017d3ba7c12 */ /* 0x000fe2000f8e9664 */
[----:B------:R1:W2:Y:S01]  /*43e0*/  I2F R221, R165 ;  /* 0x000000a500dd7306 */ /* 0x0002a20000201400 */
[----:B------:R-:W-:Y:S01]  /*43f0*/  LOP3.LUT R170, R103, R170, RZ, 0x3c, !PT ;  /* 0x000000aa67aa7212 */ /* 0x000fe200078e3cff */
[-C--:B------:R-:W-:Y:S01]  /*4400*/  HMMA.16816.F32.BF16 R12, R112, R110.reuse, R12 ;  /* 0x0000006e700c723c */ /* 0x080fe2000004180c */
[----:B------:R-:W-:Y:S01]  /*4410*/  PLOP3.LUT P1, PT, PT, PT, UP0, 0x80, 0x0 ;  /* 0x000000000000781c */ /* 0x000fe20003f2f008 */
[----:B------:R-:W-:Y:S01]  /*4420*/  IMAD.U32 R100, RZ, RZ, UR12 ;  /* 0x0000000cff647e24 */ /* 0x000fe2000f8e00ff */
[----:B------:R-:W-:Y:S01]  /*4430*/  LOP3.LUT R188, R211, UR23, R102, 0x96, !PT ;  /* 0x00000017d3bc7c12 */ /* 0x000fe2000f8e9666 */
[----:B------:R-:W-:Y:S02]  /*4440*/  FFMA.FTZ R6, R228, -UR4, R6 ;  /* 0x80000004e4067c23 */ /* 0x000fe40008010006 */
[----:B------:R-:W-:Y:S01]  /*4450*/  @P0 IMAD R164, R100, 0x80, R164 ;  /* 0x0000008064a40824 */ /* 0x000fe200078e02a4 */
[----:B------:R-:W-:Y:S01]  /*4460*/  PLOP3.LUT P0, PT, PT, PT, UP0, 0x80, 0x0 ;  /* 0x000000000000781c */ /* 0x000fe20003f0f008 */
[----:B------:R-:W-:Y:S01]  /*4470*/  IMAD.WIDE.U32 R108, R101, -0x2daee0ad, RZ ;  /* 0xd2511f53656c7825 */ /* 0x000fe200078e00ff */
[C---:B------:R-:W-:Y:S01]  /*4480*/  HMMA.16816.F32.BF16 R16, R104.reuse, R110, R16 ;  /* 0x0000006e6810723c */ /* 0x040fe20000041810 */
[----:B------:R-:W4:Y:S01]  /*4490*/  LDSM.16.M88.4 R100, [R150+0x6400] ;  /* 0x006400009664783b */ /* 0x000f220000000200 */
[----:B------:R-:W-:Y:S01]  /*44a0*/  @P5 ISETP.GE.AND P5, PT, R164, UR5, PT ;  /* 0x00000005a4005c0c */ /* 0x000fe2000bfa6270 */
[----:B------:R-:W-:Y:S01]  /*44b0*/  IMAD.WIDE.U32 R170, R170, -0x2daee0ad, RZ ;  /* 0xd2511f53aaaa7825 */ /* 0x000fe200078e00ff */
[----:B------:R-:W-:Y:S03]  /*44c0*/  I2F R220, R178 ;  /* 0x000000b200dc7306 */ /* 0x000fe60000201400 */
[----:B------:R-:W-:Y:S01]  /*44d0*/  FFMA.FTZ R8, R193, -UR4, R8 ;  /* 0x80000004c1087c23 */ /* 0x000fe20008010008 */
[----:B------:R-:W-:Y:S01]  /*44e0*/  LOP3.LUT R167, R163, R171, RZ, 0x3c, !PT ;  /* 0x000000aba3a77212 */ /* 0x000fe200078e3cff */
[----:B------:R-:W-:Y:S03]  /*44f0*/  FFMA.FTZ R10, R212, -UR4, R10 ;  /* 0x80000004d40a7c23 */ /* 0x000fe6000801000a */
[----:B------:R-:W-:Y:S01]  /*4500*/  @P0 IADD3 R0, R164, 0x1, RZ ;  /* 0x00000001a4000810 */ /* 0x000fe20007ffe0ff */
[----:B------:R-:W-:Y:S01]  /*4510*/  FFMA.FTZ R4, R194, -UR4, R4 ;  /* 0x80000004c2047c23 */ /* 0x000fe20008010004 */
[----:B------:R-:W-:Y:S01]  /*4520*/  PLOP3.LUT P0, PT, PT, PT, UP0, 0x80, 0x0 ;  /* 0x000000000000781c */ /* 0x000fe20003f0f008 */
[----:B------:R-:W-:Y:S01]  /*4530*/  FFMA.FTZ R14, R193, -UR4, R14 ;  /* 0x80000004c10e7c23 */ /* 0x000fe2000801000e */
[----:B------:R-:W-:Y:S01]  /*4540*/  @P3 FSEL R6, R6, -INF , !P5 ;  /* 0xff80000006063808 */ /* 0x000fe20006800000 */
[----:B------:R-:W-:Y:S01]  /*4550*/  IMAD.WIDE.U32 R172, R172, -0x2daee0ad, RZ ;  /* 0xd2511f53acac7825 */ /* 0x000fe200078e00ff */
[----:B------:R-:W-:Y:S01]  /*4560*/  PLOP3.LUT P3, PT, PT, PT, UP0, 0x80, 0x0 ;  /* 0x000000000000781c */ /* 0x000fe20003f6f008 */
[----:B------:R2:W-:Y:S01]  /*4570*/  I2F R225, R179 ;  /* 0x000000b300e17306 */ /* 0x0005e20000201400 */
[----:B------:R-:W-:Y:S01]  /*4580*/  @P6 ISETP.GE.AND P6, PT, R0, UR5, PT ;  /* 0x0000000500006c0c */ /* 0x000fe2000bfc6270 */
[----:B---3--:R-:W-:Y:S01]  /*4590*/  IMAD.WIDE.U32 R166, R167, -0x326172a9, RZ ;  /* 0xcd9e8d57a7a67825 */ /* 0x008fe200078e00ff */
[----:B------:R-:W-:Y:S02]  /*45a0*/  @P2 FSEL R8, R8, -INF , !P5 ;  /* 0xff80000008082808 */ /* 0x000fe40006800000 */
[----:B------:R-:W-:Y:S01]  /*45b0*/  PLOP3.LUT P2, PT, PT, PT, UP0, 0x80, 0x0 ;  /* 0x000000000000781c */ /* 0x000fe20003f4f008 */
[----:B------:R-:W-:Y:S01]  /*45c0*/  FFMA.FTZ R5, R196, -UR4, R5 ;  /* 0x80000004c4057c23 */ /* 0x000fe20008010005 */
[----:B------:R-:W-:Y:S01]  /*45d0*/  @P1 FSEL R4, R4, -INF , !P5 ;  /* 0xff80000004041808 */ /* 0x000fe20006800000 */
[----:B------:R-:W-:Y:S01]  /*45e0*/  FFMA.FTZ R7, R229, -UR4, R7 ;  /* 0x80000004e5077c23 */ /* 0x000fe20008010007 */
[----:B------:R-:W-:Y:S01]  /*45f0*/  @P0 FSEL R10, R10, -INF , !P5 ;  /* 0xff8000000a0a0808 */ /* 0x000fe20006800000 */
[----:B------:R-:W-:Y:S01]  /*4600*/  FFMA.FTZ R9, R192, -UR4, R9 ;  /* 0x80000004c0097c23 */ /* 0x000fe20008010009 */
[----:B------:R-:W-:Y:S01]  /*4610*/  PLOP3.LUT P5, PT, PT, PT, UP0, 0x80, 0x0 ;  /* 0x000000000000781c */ /* 0x000fe20003faf008 */
[----:B------:R-:W-:Y:S01]  /*4620*/  FFMA.FTZ R11, R213, -UR4, R11 ;  /* 0x80000004d50b7c23 */ /* 0x000fe2000801000b */
[----:B------:R-:W-:Y:S01]  /*4630*/  PLOP3.LUT P0, PT, PT, PT, UP0, 0x80, 0x0 ;  /* 0x000000000000781c */ /* 0x000fe20003f0f008 */
[----:B------:R-:W-:Y:S01]  /*4640*/  FFMA.FTZ R12, R197, -UR4, R12 ;  /* 0x80000004c50c7c23 */ /* 0x000fe2000801000c */
[----:B------:R-:W-:Y:S01]  /*4650*/  LOP3.LUT R168, R163, R173, RZ, 0x3c, !PT ;  /* 0x000000ada3a87212 */ /* 0x000fe200078e3cff */
[----:B------:R-:W-:Y:S01]  /*4660*/  FFMA.FTZ R16, R195, -UR4, R16 ;  /* 0x80000004c3107c23 */ /* 0x000fe20008010010 */
[C---:B------:R-:W-:Y:S01]  /*4670*/  LOP3.LUT R173, R167.reuse, UR22, R208, 0x96, !PT ;  /* 0x00000016a7ad7c12 */ /* 0x040fe2000f8e96d0 */
[----:B------:R-:W-:Y:S01]  /*4680*/  FFMA.FTZ R13, R200, -UR4, R13 ;  /* 0x80000004c80d7c23 */ /* 0x000fe2000801000d */
[----:B-1----:R-:W-:Y:S01]  /*4690*/  LOP3.LUT R165, R167, UR22, R210, 0x96, !PT ;  /* 0x00000016a7a57c12 */ /* 0x002fe2000f8e96d2 */
[----:B------:R-:W-:Y:S01]  /*46a0*/  FFMA.FTZ R15, R192, -UR4, R15 ;  /* 0x80000004c00f7c23 */ /* 0x000fe2000801000f */
[----:B------:R-:W-:Y:S01]  /*46b0*/  LOP3.LUT R167, R109, UR21, R172, 0x96, !PT ;  /* 0x000000156da77c12 */ /* 0x000fe2000f8e96ac */
[-C--:B----4-:R-:W-:Y:S01]  /*46c0*/  HMMA.16816.F32.BF16 R20, R104, R100.reuse, R20 ;  /* 0x000000646814723c */ /* 0x090fe20000041814 */
[----:B------:R-:W-:Y:S01]  /*46d0*/  @P3 IADD3 R109, R164, 0x10, RZ ;  /* 0x00000010a46d3810 */ /* 0x000fe20007ffe0ff */
[----:B------:R-:W-:Y:S01]  /*46e0*/  FFMA.FTZ R18, R194, -UR4, R18 ;  /* 0x80000004c2127c23 */ /* 0x000fe20008010012 */
[----:B------:R-:W-:Y:S01]  /*46f0*/  PLOP3.LUT P3, PT, PT, PT, UP0, 0x80, 0x0 ;  /* 0x000000000000781c */ /* 0x000fe20003f6f008 */
[----:B------:R-:W-:Y:S01]  /*4700*/  FFMA.FTZ R17, R198, -UR4, R17 ;  /* 0x80000004c6117c23 */ /* 0x000fe20008010011 */
[----:B------:R-:W-:Y:S01]  /*4710*/  PLOP3.LUT P1, PT, PT, PT, UP0, 0x80, 0x0 ;  /* 0x000000000000781c */ /* 0x000fe20003f2f008 */
[----:B------:R-:W-:Y:S01]  /*4720*/  IMAD.WIDE.U32 R168, R168, -0x326172a9, RZ ;  /* 0xcd9e8d57a8a87825 */ /* 0x000fe200078e00ff */
[----:B------:R-:W-:Y:S01]  /*4730*/  @P4 IADD3 R0, R164, 0x8, RZ ;  /* 0x00000008a4004810 */ /* 0x000fe20007ffe0ff */
[C---:B------:R-:W-:Y:S01]  /*4740*/  HMMA.16816.F32.BF16 R24, R112.reuse, R100, R24 ;  /* 0x000000647018723c */ /* 0x040fe20000041818 */
[----:B------:R-:W-:Y:S01]  /*4750*/  @P2 FSEL R5, R5, -INF , !P6 ;  /* 0xff80000005052808 */ /* 0x000fe20007000000 */
[----:B------:R-:W-:Y:S01]  /*4760*/  I2F R224, R180 ;  /* 0x000000b400e07306 */ /* 0x000fe20000201400 */
[----:B------:R-:W-:Y:S01]  /*4770*/  PLOP3.LUT P2, PT, PT, PT, UP0, 0x80, 0x0 ;  /* 0x000000000000781c */ /* 0x000fe20003f4f008 */
[----:B------:R-:W-:Y:S01]  /*4780*/  FFMA.FTZ R19, R196, -UR4, R19 ;  /* 0x80000004c4137c23 */ /* 0x000fe20008010013 */
[----:B------:R-:W-:Y:S01]  /*4790*/  PLOP3.LUT P4, PT, PT, PT, UP0, 0x80, 0x0 ;  /* 0x000000000000781c */ /* 0x000fe20003f8f008 */
[----:B------:R-:W-:Y:S01]  /*47a0*/  IMAD.WIDE.U32 R188, R188, -0x2daee0ad, RZ ;  /* 0xd2511f53bcbc7825 */ /* 0x000fe200078e00ff */
[----:B------:R-:W-:Y:S01]  /*47b0*/  @P5 ISETP.GE.AND P5, PT, R0, UR5, PT ;  /* 0x0000000500005c0c */ /* 0x000fe2000bfa6270 */
[-C--:B------:R-:W-:Y:S01]  /*47c0*/  HMMA.16816.F32.BF16 R28, R112, R102.reuse, R28 ;  /* 0x00000066701c723c */ /* 0x080fe2000004181c */
[----:B------:R-:W-:Y:S02]  /*47d0*/  @P0 FSEL R7, R7, -INF , !P6 ;  /* 0xff80000007070808 */ /* 0x000fe40007000000 */
[----:B------:R-:W-:Y:S01]  /*47e0*/  PLOP3.LUT P0, PT, PT, PT, UP0, 0x80, 0x0 ;  /* 0x000000000000781c */ /* 0x000fe20003f0f008 */
[----:B------:R-:W-:Y:S01]  /*47f0*/  I2F R180, R182 ;  /* 0x000000b600b47306 */ /* 0x000fe20000201400 */
[----:B------:R-:W-:Y:S01]  /*4800*/  @P3 FSEL R9, R9, -INF , !P6 ;  /* 0xff80000009093808 */ /* 0x000fe20007000000 */
[----:B------:R-:W-:Y:S01]  /*4810*/  IMAD.WIDE.U32 R186, R186, -0x2daee0ad, RZ ;  /* 0xd2511f53baba7825 */ /* 0x000fe200078e00ff */
[----:B------:R-:W-:Y:S01]  /*4820*/  PLOP3.LUT P3, PT, PT, PT, UP0, 0x80, 0x0 ;  /* 0x000000000000781c */ /* 0x000fe20003f6f008 */
[C---:B------:R-:W-:Y:S01]  /*4830*/  HMMA.16816.F32.BF16 R32, R104.reuse, R102, R32 ;  /* 0x000000666820723c */ /* 0x040fe20000041820 */
[----:B------:R-:W-:Y:S02]  /*4840*/  @P1 IADD3 R110, R164, 0x9, RZ ;  /* 0x00000009a46e1810 */ /* 0x000fe40007ffe0ff */
[----:B------:R-:W-:Y:S01]  /*4850*/  PLOP3.LUT P1, PT, PT, PT, UP0, 0x80, 0x0 ;  /* 0x000000000000781c */ /* 0x000fe20003f2f008 */
[----:B------:R-:W-:Y:S01]  /*4860*/  FFMA.FTZ R21, R205, -UR4, R21 ;  /* 0x80000004cd157c23 */ /* 0x000fe20008010015 */
[----:B------:R-:W-:Y:S01]  /*4870*/  @P2 FSEL R11, R11, -INF , !P6 ;  /* 0xff8000000b0b2808 */ /* 0x000fe20007000000 */
[----:B------:R-:W-:Y:S01]  /*4880*/  FFMA.FTZ R22, R195, -UR4, R22 ;  /* 0x80000004c3167c23 */ /* 0x000fe20008010016 */
[----:B------:R-:W-:Y:S01]  /*4890*/  PLOP3.LUT P6, PT, PT, PT, UP0, 0x80, 0x0 ;  /* 0x000000000000781c */ /* 0x000fe20003fcf008 */
[----:B------:R-:W-:Y:S01]  /*48a0*/  FFMA.FTZ R24, R203, -UR4, R24 ;  /* 0x80000004cb187c23 */ /* 0x000fe20008010018 */
[----:B------:R-:W-:Y:S01]  /*48b0*/  @P4 ISETP.GE.AND P4, PT, R110, UR5, PT ;  /* 0x000000056e004c0c */ /* 0x000fe2000bf86270 */
[----:B------:R-:W-:Y:S01]  /*48c0*/  I2F R185, R185 ;  /* 0x000000b900b97306 */ /* 0x000fe20000201400 */
[----:B------:R-:W-:Y:S01]  /*48d0*/  PLOP3.LUT P2, PT, PT, PT, UP0, 0x80, 0x0 ;  /* 0x000000000000781c */ /* 0x000fe20003f4f008 */
[----:B------:R-:W-:Y:S01]  /*48e0*/  FFMA.FTZ R20, R204, -UR4, R20 ;  /* 0x80000004cc147c23 */ /* 0x000fe20008010014 */
        /* <DEDUP_REMOVED lines=25> */
[----:B------:R-:W-:Y:S01]  /*4a80*/  I2F R223, R176 ;  /* 0x000000b000df7306 */ /* 0x000fe20000201400 */
[----:B------:R-:W-:Y:S02]  /*4a90*/  PLOP3.LUT P6, PT, PT, PT, UP0, 0x80, 0x0 ;  /* 0x000000000000781c */ /* 0x000fe40003fcf008 */
[----:B------:R-:W-:Y:S02]  /*4aa0*/  @P1 ISETP.GE.AND P1, PT, R109, UR5, PT ;  /* 0x000000056d001c0c */ /* 0x000fe4000bf26270 */
[----:B------:R-:W-:Y:S02]  /*4ab0*/  LOP3.LUT R163, R169, UR22, R208, 0x96, !PT ;  /* 0x00000016a9a37c12 */ /* 0x000fe4000f8e96d0 */
[C---:B------:R-:W-:Y:S02]  /*4ac0*/  @P0 IADD3 R100, R164.reuse, 0x11, RZ ;  /* 0x00000011a4640810 */ /* 0x040fe40007ffe0ff */
[----:B------:R-:W-:Y:S01]  /*4ad0*/  PLOP3.LUT P0, PT, PT, PT, UP0, 0x80, 0x0 ;  /* 0x000000000000781c */ /* 0x000fe20003f0f008 */
[----:B--2---:R-:W-:Y:S01]  /*4ae0*/  IMAD.WIDE.U32 R178, R163, -0x2daee0ad, RZ ;  /* 0xd2511f53a3b27825 */ /* 0x004fe200078e00ff */
[----:B------:R-:W-:Y:S01]  /*4af0*/  @P2 FSEL R19, R19, -INF , !P4 ;  /* 0xff80000013132808 */ /* 0x000fe20006000000 */
[----:B------:R1:W-:Y:S01]  /*4b00*/  I2F R222, R177 ;  /* 0x000000b100de7306 */ /* 0x0003e20000201400 */
[----:B------:R-:W-:Y:S01]  /*4b10*/  PLOP3.LUT P4, PT, PT, PT, UP0, 0x80, 0x0 ;  /* 0x000000000000781c */ /* 0x000fe20003f8f008 */
[C---:B-----5:R-:W-:Y:S01]  /*4b20*/  FMUL.FTZ R163, R251.reuse, 1.4426950216293334961 ;  /* 0x3fb8aa3bfba37820 */ /* 0x060fe20000410000 */
[C---:B------:R-:W-:Y:S02]  /*4b30*/  @P3 IADD3 R101, R164.reuse, 0x18, RZ ;  /* 0x00000018a4653810 */ /* 0x040fe40007ffe0ff */
[----:B------:R-:W-:Y:S02]  /*4b40*/  PLOP3.LUT P3, PT, PT, PT, UP0, 0x80, 0x0 ;  /* 0x000000000000781c */ /* 0x000fe40003f6f008 */
[----:B------:R-:W-:Y:S02]  /*4b50*/  FSETP.NEU.FTZ.AND P5, PT, R251, -INF , PT ;  /* 0xff800000fb00780b */ /* 0x000fe40003fbd000 */
[----:B------:R-:W-:Y:S02]  /*4b60*/  PLOP3.LUT P2, PT, PT, PT, UP0, 0x80, 0x0 ;  /* 0x000000000000781c */ /* 0x000fe40003f4f008 */
[----:B------:R-:W-:Y:S02]  /*4b70*/  LOP3.LUT R175, R169, UR22, R210, 0x96, !PT ;  /* 0x00000016a9af7c12 */ /* 0x000fe4000f8e96d2 */
[----:B------:R-:W-:Y:S02]  /*4b80*/  LOP3.LUT R169, R191, UR21, R170, 0x96, !PT ;  /* 0x00000015bfa97c12 */ /* 0x000fe4000f8e96aa */
[----:B------:R-:W-:Y:S02]  /*4b90*/  LOP3.LUT R191, R179, UR19, R108, 0x96, !PT ;  /* 0x00000013b3bf7c12 */ /* 0x000fe4000f8e966c */
[----:B------:R-:W-:Y:S01]  /*4ba0*/  FSEL R163, R163, RZ, P5 ;  /* 0x000000ffa3a37208 */ /* 0x000fe20002800000 */
[----:B------:R-:W-:Y:S01]  /*4bb0*/  I2F R179, R181 ;  /* 0x000000b500b37306 */ /* 0x000fe20000201400 */
[----:B------:R-:W-:Y:S02]  /*4bc0*/  PLOP3.LUT P5, PT, PT, PT, UP0, 0x80, 0x0 ;  /* 0x000000000000781c */ /* 0x000fe40003faf008 */
[----:B------:R-:W-:Y:S01]  /*4bd0*/  @P6 IADD3 R108, R164, 0x19, RZ ;  /* 0x00000019a46c6810 */ /* 0x000fe20007ffe0ff */
[--C-:B------:R-:W-:Y:S01]  /*4be0*/  FFMA.FTZ R4, R4, c[0x0][0x23c], -R163.reuse ;  /* 0x00008f0004047a23 */ /* 0x100fe200000108a3 */
[----:B------:R-:W-:Y:S01]  /*4bf0*/  PLOP3.LUT P6, PT, PT, PT, UP0, 0x80, 0x0 ;  /* 0x000000000000781c */ /* 0x000fe20003fcf008 */
[--C-:B------:R-:W-:Y:S01]  /*4c00*/  FFMA.FTZ R5, R5, c[0x0][0x23c], -R163.reuse ;  /* 0x00008f0005057a23 */ /* 0x100fe200000108a3 */
[----:B------:R-:W-:Y:S01]  /*4c10*/  @P0 FSEL R22, R22, -INF , !P1 ;  /* 0xff80000016160808 */ /* 0x000fe20004800000 */
[--C-:B------:R-:W-:Y:S01]  /*4c20*/  FFMA.FTZ R16, R16, c[0x0][0x23c], -R163.reuse ;  /* 0x00008f0010107a23 */ /* 0x100fe200000108a3 */
[----:B------:R-:W-:Y:S01]  /*4c30*/  PLOP3.LUT P0, PT, PT, PT, UP0, 0x80, 0x0 ;  /* 0x000000000000781c */ /* 0x000fe20003f0f008 */
[--C-:B------:R-:W-:Y:S01]  /*4c40*/  FFMA.FTZ R17, R17, c[0x0][0x23c], -R163.reuse ;  /* 0x00008f0011117a23 */ /* 0x100fe200000108a3 */
[----:B------:R-:W-:Y:S01]  /*4c50*/  @P4 IADD3 R109, R164, 0x21, RZ ;  /* 0x00000021a46d4810 */ /* 0x000fe20007ffe0ff */
[----:B------:R-:W-:Y:S01]  /*4c60*/  MUFU.EX2 R210, R4 ;  /* 0x0000000400d27308 */ /* 0x000fe20000000800 */
[----:B------:R-:W-:Y:S01]  /*4c70*/  PLOP3.LUT P4, PT, PT, PT, UP0, 0x80, 0x0 ;  /* 0x000000000000781c */ /* 0x000fe20003f8f008 */
[----:B-1----:R-:W-:Y:S01]  /*4c80*/  IMAD.WIDE.U32 R176, R165, -0x2daee0ad, RZ ;  /* 0xd2511f53a5b07825 */ /* 0x002fe200078e00ff */
[----:B------:R-:W-:Y:S02]  /*4c90*/  @P3 FSEL R24, R24, -INF , !P1 ;  /* 0xff80000018183808 */ /* 0x000fe40004800000 */
[----:B------:R-:W-:Y:S02]  /*4ca0*/  PLOP3.LUT P3, PT, PT, PT, UP0, 0x80, 0x0 ;  /* 0x000000000000781c */ /* 0x000fe40003f6f008 */
[----:B------:R-:W-:Y:S02]  /*4cb0*/  @P2 IADD3 R0, R164, 0x20, RZ ;  /* 0x00000020a4002810 */ /* 0x000fe40007ffe0ff */
[----:B------:R-:W-:Y:S01]  /*4cc0*/  PLOP3.LUT P2, PT, PT, PT, UP0, 0x80, 0x0 ;  /* 0x000000000000781c */ /* 0x000fe20003f4f008 */
[----:B------:R1:W-:Y:S01]  /*4cd0*/  MUFU.EX2 R209, R5 ;  /* 0x0000000500d17308 */ /* 0x0003e20000000800 */
[----:B------:R-:W-:Y:S02]  /*4ce0*/  @P5 FSEL R20, R20, -INF , !P1 ;  /* 0xff80000014145808 */ /* 0x000fe40004800000 */
[----:B------:R-:W-:Y:S02]  /*4cf0*/  PLOP3.LUT P5, PT, PT, PT, UP0, 0x80, 0x0 ;  /* 0x000000000000781c */ /* 0x000fe40003faf008 */
[----:B------:R-:W-:Y:S01]  /*4d00*/  @P6 ISETP.GE.AND P6, PT, R100, UR5, PT ;  /* 0x0000000564006c0c */ /* 0x000fe2000bfc6270 */
[C---:B------:R-:W-:Y:S01]  /*4d10*/  FMUL.FTZ R100, R245.reuse, 1.4426950216293334961 ;  /* 0x3fb8aa3bf5647820 */ /* 0x040fe20000410000 */
[----:B------:R-:W-:Y:S01]  /*4d20*/  @P0 FSEL R26, R26, -INF , !P1 ;  /* 0xff8000001a1a0808 */ /* 0x000fe20004800000 */
[----:B------:R-:W-:Y:S01]  /*4d30*/  FFMA.FTZ R20, R20, c[0x0][0x23c], -R163 ;  /* 0x00008f0014147a23 */ /* 0x000fe200000108a3 */
[----:B------:R-:W-:Y:S01]  /*4d40*/  FSETP.NEU.FTZ.AND P0, PT, R245, -INF , PT ;  /* 0xff800000f500780b */ /* 0x000fe20003f1d000 */
[----:B------:R-:W-:Y:S01]  /*4d50*/  MUFU.EX2 R202, R16 ;  /* 0x0000001000ca7308 */ /* 0x000fe20000000800 */
[----:B------:R-:W-:Y:S02]  /*4d60*/  @P4 ISETP.GE.AND P4, PT, R108, UR5, PT ;  /* 0x000000056c004c0c */ /* 0x000fe4000bf86270 */
[----:B------:R-:W-:Y:S02]  /*4d70*/  @P3 ISETP.GE.AND P3, PT, R109, UR5, PT ;  /* 0x000000056d003c0c */ /* 0x000fe4000bf66270 */
[----:B------:R-:W-:Y:S01]  /*4d80*/  FSEL R100, R100, RZ, P0 ;  /* 0x000000ff64647208 */ /* 0x000fe20000000000 */
[----:B------:R-:W2:Y:S01]  /*4d90*/  LDSM.16.M88.4 R108, [R150+0x6800] ;  /* 0x00680000966c783b */ /* 0x000ea20000000200 */
[----:B------:R-:W-:Y:S02]  /*4da0*/  PLOP3.LUT P0, PT, PT, PT, UP0, 0x80, 0x0 ;  /* 0x000000000000781c */ /* 0x000fe40003f0f008 */
[----:B------:R-:W-:Y:S01]  /*4db0*/  @P2 ISETP.GE.AND P2, PT, R101, UR5, PT ;  /* 0x0000000565002c0c */ /* 0x000fe2000bf46270 */
[C---:B------:R-:W-:Y:S01]  /*4dc0*/  FMUL.FTZ R101, R252.reuse, 1.4426950216293334961 ;  /* 0x3fb8aa3bfc657820 */ /* 0x040fe20000410000 */
[----:B------:R-:W-:Y:S01]  /*4dd0*/  FSETP.NEU.FTZ.AND P1, PT, R252, -INF , PT ;  /* 0xff800000fc00780b */ /* 0x000fe20003f3d000 */
[--C-:B------:R-:W-:Y:S01]  /*4de0*/  FFMA.FTZ R9, R9, c[0x0][0x23c], -R100.reuse ;  /* 0x00008f0009097a23 */ /* 0x100fe20000010864 */
[----:B------:R-:W-:Y:S01]  /*4df0*/  @P5 ISETP.GE.AND P5, PT, R0, UR5, PT ;  /* 0x0000000500005c0c */ /* 0x000fe2000bfa6270 */
[----:B------:R-:W-:Y:S01]  /*4e00*/  FMUL.FTZ R0, R250, 1.4426950216293334961 ;  /* 0x3fb8aa3bfa007820 */ /* 0x000fe20000410000 */
[----:B------:R-:W-:Y:S01]  /*4e10*/  FSEL R101, R101, RZ, P1 ;  /* 0x000000ff65657208 */ /* 0x000fe20000800000 */
[--C-:B------:R-:W-:Y:S01]  /*4e20*/  FFMA.FTZ R8, R8, c[0x0][0x23c], -R100.reuse ;  /* 0x00008f0008087a23 */ /* 0x100fe20000010864 */
[----:B------:R-:W-:Y:S01]  /*4e30*/  FSETP.NEU.FTZ.AND P1, PT, R250, -INF , PT ;  /* 0xff800000fa00780b */ /* 0x000fe20003f3d000 */
[----:B------:R-:W-:Y:S01]  /*4e40*/  FFMA.FTZ R12, R12, c[0x0][0x23c], -R100 ;  /* 0x00008f000c0c7a23 */ /* 0x000fe20000010864 */
[----:B------:R-:W-:Y:S01]  /*4e50*/  LOP3.LUT R171, R187, UR21, R172, 0x96, !PT ;  /* 0x00000015bbab7c12 */ /* 0x000fe2000f8e96ac */
[--C-:B------:R-:W-:Y:S01]  /*4e60*/  FFMA.FTZ R7, R7, c[0x0][0x23c], -R101.reuse ;  /* 0x00008f0007077a23 */ /* 0x100fe20000010865 */
[----:B------:R-:W-:Y:S01]  /*4e70*/  FSEL R0, R0, RZ, P1 ;  /* 0x000000ff00007208 */ /* 0x000fe20000800000 */
[--C-:B------:R-:W-:Y:S01]  /*4e80*/  FFMA.FTZ R6, R6, c[0x0][0x23c], -R101.reuse ;  /* 0x00008f0006067a23 */ /* 0x100fe20000010865 */
[----:B------:R-:W-:Y:S01]  /*4e90*/  PLOP3.LUT P1, PT, PT, PT, UP0, 0x80, 0x0 ;  /* 0x000000000000781c */ /* 0x000fe20003f2f008 */
[----:B------:R-:W-:Y:S01]  /*4ea0*/  FFMA.FTZ R13, R13, c[0x0][0x23c], -R100 ;  /* 0x00008f000d0d7a23 */ /* 0x000fe20000010864 */
[----:B------:R-:W-:Y:S01]  /*4eb0*/  @P0 FSEL R21, R21, -INF , !P6 ;  /* 0xff80000015150808 */ /* 0x000fe20007000000 */
[----:B------:R-:W-:Y:S01]  /*4ec0*/  FFMA.FTZ R14, R14, c[0x0][0x23c], -R0 ;  /* 0x00008f000e0e7a23 */ /* 0x000fe20000010800 */
[----:B------:R-:W-:Y:S01]  /*4ed0*/  PLOP3.LUT P0, PT, PT, PT, UP0, 0x80, 0x0 ;  /* 0x000000000000781c */ /* 0x000fe20003f0f008 */
[----:B-1----:R-:W-:Y:S01]  /*4ee0*/  IMAD.WIDE.U32 R4, R167, -0x326172a9, RZ ;  /* 0xcd9e8d57a7047825 */ /* 0x002fe200078e00ff */
[----:B------:R-:W-:Y:S01]  /*4ef0*/  LOP3.LUT R189, R189, UR21, R170, 0x96, !PT ;  /* 0x00000015bdbd7c12 */ /* 0x000fe2000f8e96aa */
[----:B------:R-:W-:Y:S01]  /*4f00*/  MUFU.EX2 R211, R7 ;  /* 0x0000000700d37308 */ /* 0x000fe20000000800 */
[----:B------:R-:W-:Y:S01]  /*4f10*/  LOP3.LUT R188, R177, UR19, R188, 0x96, !PT ;  /* 0x00000013b1bc7c12 */ /* 0x000fe2000f8e96bc */
[----:B------:R-:W-:Y:S01]  /*4f20*/  FFMA.FTZ R10, R10, c[0x0][0x23c], -R0 ;  /* 0x00008f000a0a7a23 */ /* 0x000fe20000010800 */
[----:B------:R-:W-:Y:S01]  /*4f30*/  LOP3.LUT R167, R5, UR20, R168, 0x96, !PT ;  /* 0x0000001405a77c12 */ /* 0x000fe2000f8e96a8 */
[----:B------:R-:W-:Y:S02]  /*4f40*/  IMAD.WIDE.U32 R102, R189, -0x326172a9, RZ ;  /* 0xcd9e8d57bd667825 */ /* 0x000fe400078e00ff */
[----:B------:R-:W-:Y:S02]  /*4f50*/  @P1 FSEL R23, R23, -INF , !P6 ;  /* 0xff80000017171808 */ /* 0x000fe40007000000 */
[----:B------:R-:W-:Y:S01]  /*4f60*/  PLOP3.LUT P1, PT, PT, PT, UP0, 0x80, 0x0 ;  /* 0x000000000000781c */ /* 0x000fe20003f2f008 */
[--C-:B------:R-:W-:Y:S01]  /*4f70*/  FFMA.FTZ R11, R11, c[0x0][0x23c], -R0.reuse ;  /* 0x00008f000b0b7a23 */ /* 0x100fe20000010800 */
[----:B------:R-:W-:Y:S01]  /*4f80*/  @P0 FSEL R25, R25, -INF , !P6 ;  /* 0xff80000019190808 */ /* 0x000fe20007000000 */
[--C-:B------:R-:W-:Y:S01]  /*4f90*/  FFMA.FTZ R18, R18, c[0x0][0x23c], -R101.reuse ;  /* 0x00008f0012127a23 */ /* 0x100fe20000010865 */
[----:B------:R-:W-:Y:S01]  /*4fa0*/  PLOP3.LUT P0, PT, PT, PT, UP0, 0x80, 0x0 ;  /* 0x000000000000781c */ /* 0x000fe20003f0f008 */
[--C-:B------:R-:W-:Y:S01]  /*4fb0*/  FFMA.FTZ R19, R19, c[0x0][0x23c], -R101.reuse ;  /* 0x00008f0013137a23 */ /* 0x100fe20000010865 */
[----:B------:R-:W-:Y:S01]  /*4fc0*/  MUFU.EX2 R212, R6 ;  /* 0x0000000600d47308 */ /* 0x000fe20000000800 */
[----:B------:R-:W-:Y:S01]  /*4fd0*/  FFMA.FTZ R15, R15, c[0x0][0x23c], -R0 ;  /* 0x00008f000f0f7a23 */ /* 0x000fe20000010800 */
[-C--:B--2---:R-:W-:Y:S01]  /*4fe0*/  HMMA.16816.F32.BF16 R36, R104, R108.reuse, R36 ;  /* 0x0000006c6824723c */ /* 0x084fe20000041824 */
[--C-:B------:R-:W-:Y:S02]  /*4ff0*/  FFMA.FTZ R23, R23, c[0x0][0x23c], -R101.reuse ;  /* 0x00008f0017177a23 */ /* 0x100fe40000010865 */
[--C-:B------:R-:W-:Y:S02]  /*5000*/  FFMA.FTZ R24, R24, c[0x0][0x23c], -R100.reuse ;  /* 0x00008f0018187a23 */ /* 0x100fe40000010864 */
[----:B------:R-:W-:Y:S01]  /*5010*/  @P1 FSEL R27, R27, -INF , !P6 ;  /* 0xff8000001b1b1808 */ /* 0x000fe20007000000 */
[----:B------:R-:W-:Y:S01]  /*5020*/  FFMA.FTZ R22, R22, c[0x0][0x23c], -R101 ;  /* 0x00008f0016167a23 */ /* 0x000fe20000010865 */
[----:B------:R-:W-:Y:S01]  /*5030*/  PLOP3.LUT P1, PT, PT, PT, UP0, 0x80, 0x0 ;  /* 0x000000000000781c */ /* 0x000fe20003f2f008 */
[C---:B------:R-:W-:Y:S01]  /*5040*/  HMMA.16816.F32.BF16 R40, R112.reuse, R108, R40 ;  /* 0x0000006c7028723c */ /* 0x040fe20000041828 */
[----:B------:R-:W-:Y:S01]  /*5050*/  PLOP3.LUT P6, PT, PT, PT, UP0, 0x80, 0x0 ;  /* 0x000000000000781c */ /* 0x000fe20003fcf008 */
[----:B------:R-:W-:Y:S02]  /*5060*/  MUFU.EX2 R194, R23 ;  /* 0x0000001700c27308 */ /* 0x000fe40000000800 */
[----:B------:R-:W-:Y:S01]  /*5070*/  @P0 FSEL R28, R28, -INF , !P2 ;  /* 0xff8000001c1c0808 */ /* 0x000fe20005000000 */
[----:B------:R-:W-:Y:S01]  /*5080*/  FFMA.FTZ R25, R25, c[0x0][0x23c], -R100 ;  /* 0x00008f0019197a23 */ /* 0x000fe20000010864 */
[----:B------:R-:W-:Y:S01]  /*5090*/  PLOP3.LUT P0, PT, PT, PT, UP0, 0x80, 0x0 ;  /* 0x000000000000781c */ /* 0x000fe20003f0f008 */
[--C-:B------:R-:W-:Y:S01]  /*50a0*/  FFMA.FTZ R27, R27, c[0x0][0x23c], -R0.reuse ;  /* 0x00008f001b1b7a23 */ /* 0x100fe20000010800 */
[-C--:B------:R-:W-:Y:S01]  /*50b0*/  HMMA.16816.F32.BF16 R44, R112, R110.reuse, R44 ;  /* 0x0000006e702c723c */ /* 0x080fe2000004182c */
[----:B------:R-:W-:Y:S03]  /*50c0*/  FFMA.FTZ R26, R26, c[0x0][0x23c], -R0 ;  /* 0x00008f001a1a7a23 */ /* 0x000fe60000010800 */
[----:B------:R-:W-:Y:S01]  /*50d0*/  @P1 FSEL R30, R30, -INF , !P2 ;  /* 0xff8000001e1e1808 */ /* 0x000fe20005000000 */
[----:B------:R-:W-:Y:S01]  /*50e0*/  FFMA.FTZ R28, R28, c[0x0][0x23c], -R100 ;  /* 0x00008f001c1c7a23 */ /* 0x000fe20000010864 */
[----:B------:R-:W-:Y:S01]  /*50f0*/  PLOP3.LUT P1, PT, PT, PT, UP0, 0x80, 0x0 ;  /* 0x000000000000781c */ /* 0x000fe20003f2f008 */
[----:B------:R-:W-:Y:S01]  /*5100*/  MUFU.EX2 R215, R14 ;  /* 0x0000000e00d77308 */ /* 0x000fe20000000800 */
[----:B------:R-:W-:Y:S01]  /*5110*/  @P6 FSEL R32, R32, -INF , !P2 ;  /* 0xff80000020206808 */ /* 0x000fe20005000000 */
[C---:B------:R-:W-:Y:S01]  /*5120*/  HMMA.16816.F32.BF16 R48, R104.reuse, R110, R48 ;  /* 0x0000006e6830723c */ /* 0x040fe20000041830 */
[----:B------:R-:W-:Y:S02]  /*5130*/  PLOP3.LUT P6, PT, PT, PT, UP0, 0x80, 0x0 ;  /* 0x000000000000781c */ /* 0x000fe40003fcf008 */
[----:B------:R-:W-:Y:S01]  /*5140*/  @P0 FSEL R34, R34, -INF , !P2 ;  /* 0xff80000022220808 */ /* 0x000fe20005000000 */
[----:B------:R-:W-:Y:S01]  /*5150*/  FFMA.FTZ R30, R30, c[0x0][0x23c], -R0 ;  /* 0x00008f001e1e7a23 */ /* 0x000fe20000010800 */
[----:B------:R-:W-:Y:S01]  /*5160*/  PLOP3.LUT P2, PT, PT, PT, UP0, 0x80, 0x0 ;  /* 0x000000000000781c */ /* 0x000fe20003f4f008 */
[----:B------:R-:W-:Y:S01]  /*5170*/  FFMA.FTZ R32, R32, c[0x0][0x23c], -R163 ;  /* 0x00008f0020207a23 */ /* 0x000fe200000108a3 */
[----:B------:R-:W-:Y:S01]  /*5180*/  PLOP3.LUT P0, PT, PT, PT, UP0, 0x80, 0x0 ;  /* 0x000000000000781c */ /* 0x000fe20003f0f008 */
[----:B------:R-:W-:Y:S01]  /*5190*/  FFMA.FTZ R40, R217, -UR4, R40 ;  /* 0x80000004d9287c23 */ /* 0x000fe20008010028 */
[----:B------:R-:W-:Y:S03]  /*51a0*/  MUFU.EX2 R216, R9 ;  /* 0x0000000900d87308 */ /* 0x000fe60000000800 */
[----:B------:R-:W-:Y:S01]  /*51b0*/  @P1 FSEL R29, R29, -INF , !P4 ;  /* 0xff8000001d1d1808 */ /* 0x000fe20006000000 */
[----:B------:R-:W-:Y:S01]  /*51c0*/  FFMA.FTZ R34, R34, c[0x0][0x23c], -R101 ;  /* 0x00008f0022227a23 */ /* 0x000fe20000010865 */
[----:B------:R-:W-:Y:S01]  /*51d0*/  @P6 FSEL R31, R31, -INF , !P4 ;  /* 0xff8000001f1f6808 */ /* 0x000fe20006000000 */
[----:B------:R-:W-:Y:S01]  /*51e0*/  FFMA.FTZ R46, R217, -UR4, R46 ;  /* 0x80000004d92e7c23 */ /* 0x000fe2000801002e */
[----:B------:R-:W-:Y:S01]  /*51f0*/  PLOP3.LUT P1, PT, PT, PT, UP0, 0x80, 0x0 ;  /* 0x000000000000781c */ /* 0x000fe20003f2f008 */
[----:B------:R-:W2:Y:S01]  /*5200*/  LDL R217, [R1] ;  /* 0x0000000001d97983 */ /* 0x000ea20000100800 */
[----:B------:R-:W-:Y:S01]  /*5210*/  @P2 FSEL R33, R33, -INF , !P4 ;  /* 0xff80000021212808 */ /* 0x000fe20006000000 */
[----:B------:R-:W-:Y:S01]  /*5220*/  FFMA.FTZ R29, R29, c[0x0][0x23c], -R100 ;  /* 0x00008f001d1d7a23 */ /* 0x000fe20000010864 */
[----:B------:R-:W-:Y:S01]  /*5230*/  PLOP3.LUT P2, PT, PT, PT, UP0, 0x80, 0x0 ;  /* 0x000000000000781c */ /* 0x000fe20003f4f008 */
[----:B------:R-:W-:Y:S01]  /*5240*/  FFMA.FTZ R31, R31, c[0x0][0x23c], -R0 ;  /* 0x00008f001f1f7a23 */ /* 0x000fe20000010800 */
[----:B------:R-:W-:Y:S01]  /*5250*/  @P0 FSEL R35, R35, -INF , !P4 ;  /* 0xff80000023230808 */ /* 0x000fe20006000000 */
[----:B------:R-:W-:Y:S01]  /*5260*/  FFMA.FTZ R33, R33, c[0x0][0x23c], -R163 ;  /* 0x00008f0021217a23 */ /* 0x000fe200000108a3 */
[----:B------:R-:W-:Y:S01]  /*5270*/  PLOP3.LUT P4, PT, PT, PT, UP0, 0x80, 0x0 ;  /* 0x000000000000781c */ /* 0x000fe20003f8f008 */
[----:B------:R1:W3:Y:S01]  /*5280*/  I2F R187, R174 ;  /* 0x000000ae00bb7306 */ /* 0x0002e20000201400 */
[----:B------:R-:W-:Y:S01]  /*5290*/  PLOP3.LUT P6, PT, PT, PT, UP0, 0x80, 0x0 ;  /* 0x000000000000781c */ /* 0x000fe20003fcf008 */
[----:B------:R-:W-:Y:S01]  /*52a0*/  FFMA.FTZ R42, R207, -UR4, R42 ;  /* 0x80000004cf2a7c23 */ /* 0x000fe2000801002a */
[----:B------:R-:W-:Y:S01]  /*52b0*/  PLOP3.LUT P0, PT, PT, PT, UP0, 0x80, 0x0 ;  /* 0x000000000000781c */ /* 0x000fe20003f0f008 */
[----:B------:R-:W-:Y:S02]  /*52c0*/  FFMA.FTZ R35, R35, c[0x0][0x23c], -R101 ;  /* 0x00008f0023237a23 */ /* 0x000fe40000010865 */
[----:B------:R-:W-:Y:S02]  /*52d0*/  IMAD.WIDE.U32 R172, R173, -0x2daee0ad, RZ ;  /* 0xd2511f53adac7825 */ /* 0x000fe400078e00ff */
[----:B------:R-:W-:Y:S02]  /*52e0*/  @P2 FSEL R40, R40, -INF , !P5 ;  /* 0xff80000028282808 */ /* 0x000fe40006800000 */
[----:B------:R-:W-:Y:S01]  /*52f0*/  PLOP3.LUT P2, PT, PT, PT, UP0, 0x80, 0x0 ;  /* 0x000000000000781c */ /* 0x000fe20003f4f008 */
[----:B------:R4:W-:Y:S01]  /*5300*/  MUFU.EX2 R213, R8 ;  /* 0x0000000800d57308 */ /* 0x0009e20000000800 */
[----:B------:R-:W-:Y:S01]  /*5310*/  @P4 FSEL R42, R42, -INF , !P5 ;  /* 0xff8000002a2a4808 */ /* 0x000fe20006800000 */
[----:B------:R-:W-:Y:S01]  /*5320*/  FFMA.FTZ R40, R40, c[0x0][0x23c], -R100 ;  /* 0x00008f0028287a23 */ /* 0x000fe20000010864 */
[----:B------:R-:W-:Y:S01]  /*5330*/  PLOP3.LUT P4, PT, PT, PT, UP0, 0x80, 0x0 ;  /* 0x000000000000781c */ /* 0x000fe20003f8f008 */
[----:B------:R-:W-:Y:S01]  /*5340*/  FFMA.FTZ R38, R201, -UR4, R38 ;  /* 0x80000004c9267c23 */ /* 0x000fe20008010026 */
[----:B------:R-:W-:Y:S01]  /*5350*/  LOP3.LUT R190, R173, UR19, R190, 0x96, !PT ;  /* 0x00000013adbe7c12 */ /* 0x000fe2000f8e96be */
[----:B------:R-:W-:Y:S02]  /*5360*/  FFMA.FTZ R36, R221, -UR4, R36 ;  /* 0x80000004dd247c23 */ /* 0x000fe40008010024 */
[----:B------:R-:W-:Y:S01]  /*5370*/  FFMA.FTZ R37, R226, -UR4, R37 ;  /* 0x80000004e2257c23 */ /* 0x000fe20008010025 */
[----:B------:R-:W-:Y:S01]  /*5380*/  @P6 FSEL R38, R38, -INF , !P5 ;  /* 0xff80000026266808 */ /* 0x000fe20006800000 */
[----:B------:R-:W-:Y:S01]  /*5390*/  FFMA.FTZ R42, R42, c[0x0][0x23c], -R0 ;  /* 0x00008f002a2a7a23 */ /* 0x000fe20000010800 */
[----:B------:R-:W-:Y:S01]  /*53a0*/  @P1 FSEL R36, R36, -INF , !P5 ;  /* 0xff80000024241808 */ /* 0x000fe20006800000 */
[----:B------:R-:W-:Y:S01]  /*53b0*/  MUFU.EX2 R181, R33 ;  /* 0x0000002100b57308 */ /* 0x000fe20000000800 */
[----:B------:R-:W-:Y:S01]  /*53c0*/  PLOP3.LUT P1, PT, PT, PT, UP0, 0x80, 0x0 ;  /* 0x000000000000781c */ /* 0x000fe20003f2f008 */
[----:B------:R-:W-:Y:S01]  /*53d0*/  FFMA.FTZ R38, R38, c[0x0][0x23c], -R101 ;  /* 0x00008f0026267a23 */ /* 0x000fe20000010865 */
[----:B------:R-:W-:Y:S01]  /*53e0*/  PLOP3.LUT P6, PT, PT, PT, UP0, 0x80, 0x0 ;  /* 0x000000000000781c */ /* 0x000fe20003fcf008 */
[----:B------:R-:W-:Y:S01]  /*53f0*/  FFMA.FTZ R43, R206, -UR4, R43 ;  /* 0x80000004ce2b7c23 */ /* 0x000fe2000801002b */
[----:B------:R-:W-:Y:S01]  /*5400*/  @P0 FSEL R37, R37, -INF , !P3 ;  /* 0xff80000025250808 */ /* 0x000fe20005800000 */
[--C-:B------:R-:W-:Y:S01]  /*5410*/  FFMA.FTZ R36, R36, c[0x0][0x23c], -R163.reuse ;  /* 0x00008f0024247a23 */ /* 0x100fe200000108a3 */
[----:B------:R-:W-:Y:S01]  /*5420*/  PLOP3.LUT P0, PT, PT, PT, UP0, 0x80, 0x0 ;  /* 0x000000000000781c */ /* 0x000fe20003f0f008 */
[----:B-1----:R-:W-:Y:S01]  /*5430*/  IMAD.WIDE.U32 R174, R175, -0x2daee0ad, RZ ;  /* 0xd2511f53afae7825 */ /* 0x002fe200078e00ff */
[----:B------:R-:W-:Y:S01]  /*5440*/  @P2 FSEL R43, R43, -INF , !P3 ;  /* 0xff8000002b2b2808 */ /* 0x000fe20005800000 */
[----:B------:R-:W-:Y:S01]  /*5450*/  MUFU.EX2 R208, R12 ;  /* 0x0000000c00d07308 */ /* 0x000fe20000000800 */
[----:B------:R-:W-:Y:S01]  /*5460*/  PLOP3.LUT P2, PT, PT, PT, UP0, 0x80, 0x0 ;  /* 0x000000000000781c */ /* 0x000fe20003f4f008 */
[----:B------:R-:W-:Y:S01]  /*5470*/  FFMA.FTZ R37, R37, c[0x0][0x23c], -R163 ;  /* 0x00008f0025257a23 */ /* 0x000fe200000108a3 */
[----:B------:R-:W-:Y:S01]  /*5480*/  LOP3.LUT R186, R175, UR19, R186, 0x96, !PT ;  /* 0x00000013afba7c12 */ /* 0x000fe2000f8e96ba */
[----:B------:R-:W-:Y:S01]  /*5490*/  FFMA.FTZ R43, R43, c[0x0][0x23c], -R0 ;  /* 0x00008f002b2b7a23 */ /* 0x000fe20000010800 */
[----:B------:R-:W-:Y:S01]  /*54a0*/  @P4 IADD3 R7, R164, 0x28, RZ ;  /* 0x00000028a4074810 */ /* 0x000fe20007ffe0ff */
[----:B------:R-:W-:Y:S01]  /*54b0*/  FFMA.FTZ R39, R199, -UR4, R39 ;  /* 0x80000004c7277c23 */ /* 0x000fe20008010027 */
[----:B------:R-:W-:Y:S01]  /*54c0*/  PLOP3.LUT P4, PT, PT, PT, UP0, 0x80, 0x0 ;  /* 0x000000000000781c */ /* 0x000fe20003f8f008 */
[----:B---3--:R-:W-:Y:S01]  /*54d0*/  FFMA.FTZ R41, R187, -UR4, R41 ;  /* 0x80000004bb297c23 */ /* 0x008fe20008010029 */
[----:B------:R-:W-:Y:S01]  /*54e0*/  PLOP3.LUT P5, PT, PT, PT, UP0, 0x80, 0x0 ;  /* 0x000000000000781c */ /* 0x000fe20003faf008 */
[----:B------:R-:W-:Y:S01]  /*54f0*/  MUFU.EX2 R199, R30 ;  /* 0x0000001e00c77308 */ /* 0x000fe20000000800 */
[----:B------:R-:W-:Y:S01]  /*5500*/  @P1 FSEL R39, R39, -INF , !P3 ;  /* 0xff80000027271808 */ /* 0x000fe20005800000 */
[----:B------:R-:W-:Y:S01]  /*5510*/  IMAD.WIDE.U32 R108, R186, -0x326172a9, RZ ;  /* 0xcd9e8d57ba6c7825 */ /* 0x000fe200078e00ff */
[----:B------:R-:W-:Y:S02]  /*5520*/  @P6 FSEL R41, R41, -INF , !P3 ;  /* 0xff80000029296808 */ /* 0x000fe40005800000 */
[----:B------:R-:W-:Y:S01]  /*5530*/  PLOP3.LUT P3, PT, PT, PT, UP0, 0x80, 0x0 ;  /* 0x000000000000781c */ /* 0x000fe20003f6f008 */
[----:B------:R-:W-:Y:S01]  /*5540*/  IMAD.WIDE.U32 R170, R171, -0x326172a9, RZ ;  /* 0xcd9e8d57abaa7825 */ /* 0x000fe200078e00ff */
[----:B------:R-:W-:Y:S02]  /*5550*/  @P0 IADD3 R6, R164, 0x30, RZ ;  /* 0x00000030a4060810 */ /* 0x000fe40007ffe0ff */
[----:B------:R-:W-:Y:S01]  /*5560*/  PLOP3.LUT P6, PT, PT, PT, UP0, 0x80, 0x0 ;  /* 0x000000000000781c */ /* 0x000fe20003fcf008 */
[----:B------:R1:W-:Y:S01]  /*5570*/  MUFU.EX2 R207, R13 ;  /* 0x0000000d00cf7308 */ /* 0x0003e20000000800 */
[----:B------:R-:W-:Y:S01]  /*5580*/  LOP3.LUT R171, R171, UR20, R168, 0x96, !PT ;  /* 0x00000014abab7c12 */ /* 0x000fe2000f8e96a8 */
[----:B------:R-:W-:Y:S01]  /*5590*/  FFMA.FTZ R41, R41, c[0x0][0x23c], -R100 ;  /* 0x00008f0029297a23 */ /* 0x000fe20000010864 */
[----:B------:R-:W-:Y:S01]  /*55a0*/  @P2 ISETP.GE.AND P2, PT, R7, UR5, PT ;  /* 0x0000000507002c0c */ /* 0x000fe2000bf46270 */
[----:B------:R-:W-:Y:S01]  /*55b0*/  FFMA.FTZ R39, R39, c[0x0][0x23c], -R101 ;  /* 0x00008f0027277a23 */ /* 0x000fe20000010865 */
[----:B------:R-:W-:Y:S01]  /*55c0*/  @P4 ISETP.GE.AND P4, PT, R6, UR5, PT ;  /* 0x0000000506004c0c */ /* 0x000fe2000bf86270 */
[----:B------:R-:W-:Y:S01]  /*55d0*/  IMAD.WIDE.U32 R6, R191, -0x326172a9, RZ ;  /* 0xcd9e8d57bf067825 */ /* 0x000fe200078e00ff */
[C---:B------:R-:W-:Y:S02]  /*55e0*/  @P5 IADD3 R5, R164.reuse, 0x29, RZ ;  /* 0x00000029a4055810 */ /* 0x040fe40007ffe0ff */
[----:B------:R-:W-:Y:S01]  /*55f0*/  PLOP3.LUT P1, PT, PT, PT, UP0, 0x80, 0x0 ;  /* 0x000000000000781c */ /* 0x000fe20003f2f008 */
[----:B------:R3:W-:Y:S01]  /*5600*/  MUFU.EX2 R201, R17 ;  /* 0x0000001100c97308 */ /* 0x0007e20000000800 */
[----:B------:R-:W-:Y:S01]  /*5610*/  PLOP3.LUT P0, PT, PT, PT, UP0, 0x80, 0x0 ;  /* 0x000000000000781c */ /* 0x000fe20003f0f008 */
[----:B------:R-:W-:Y:S01]  /*5620*/  IMAD.WIDE.U32 R168, R169, -0x326172a9, RZ ;  /* 0xcd9e8d57a9a87825 */ /* 0x000fe200078e00ff */
[----:B------:R-:W-:Y:S02]  /*5630*/  @P3 ISETP.GE.AND P3, PT, R5, UR5, PT ;  /* 0x0000000505003c0c */ /* 0x000fe4000bf66270 */
[----:B------:R-:W-:Y:S01]  /*5640*/  @P6 IADD3 R9, R164, 0x38, RZ ;  /* 0x00000038a4096810 */ /* 0x000fe20007ffe0ff */
[----:B------:R-:W-:Y:S01]  /*5650*/  FFMA.FTZ R44, R223, -UR4, R44 ;  /* 0x80000004df2c7c23 */ /* 0x000fe2000801002c */
[----:B------:R-:W-:Y:S01]  /*5660*/  LOP3.LUT R165, R169, UR20, R166, 0x96, !PT ;  /* 0x00000014a9a57c12 */ /* 0x000fe2000f8e96a6 */
[----:B------:R-:W-:Y:S01]  /*5670*/  FFMA.FTZ R48, R220, -UR4, R48 ;  /* 0x80000004dc307c23 */ /* 0x000fe20008010030 */
[----:B------:R-:W-:Y:S01]  /*5680*/  LOP3.LUT R166, R103, UR20, R166, 0x96, !PT ;  /* 0x0000001467a67c12 */ /* 0x000fe2000f8e96a6 */
[----:B------:R3:W-:Y:S01]  /*5690*/  MUFU.EX2 R219, R10 ;  /* 0x0000000a00db7308 */ /* 0x0007e20000000800 */
[----:B------:R-:W-:Y:S01]  /*56a0*/  LOP3.LUT R103, R7, UR18, R4, 0x96, !PT ;  /* 0x0000001207677c12 */ /* 0x000fe2000f8e9604 */
[----:B------:R-:W-:Y:S01]  /*56b0*/  IMAD.WIDE.U32 R4, R190, -0x326172a9, RZ ;  /* 0xcd9e8d57be047825 */ /* 0x000fe200078e00ff */
[----:B------:R-:W-:Y:S02]  /*56c0*/  PLOP3.LUT P6, PT, PT, PT, UP0, 0x80, 0x0 ;  /* 0x000000000000781c */ /* 0x000fe40003fcf008 */
[C---:B----4-:R-:W-:Y:S01]  /*56d0*/  @P1 IADD3 R8, R164.reuse, 0x31, RZ ;  /* 0x00000031a4081810 */ /* 0x050fe20007ffe0ff */
[----:B-1----:R-:W-:Y:S01]  /*56e0*/  IMAD.WIDE.U32 R12, R167, -0x2daee0ad, RZ ;  /* 0xd2511f53a70c7825 */ /* 0x002fe200078e00ff */
[----:B------:R-:W-:Y:S02]  /*56f0*/  LOP3.LUT R14, R5, UR18, R168, 0x96, !PT ;  /* 0x00000012050e7c12 */ /* 0x000fe4000f8e96a8 */
[----:B------:R-:W-:Y:S01]  /*5700*/  @P0 IADD3 R164, R164, 0x39, RZ ;  /* 0x00000039a4a40810 */ /* 0x000fe20007ffe0ff */
[----:B------:R1:W-:Y:S01]  /*5710*/  MUFU.EX2 R218, R11 ;  /* 0x0000000b00da7308 */ /* 0x0003e20000000800 */
[----:B------:R-:W-:Y:S01]  /*5720*/  PLOP3.LUT P0, PT, PT, PT, UP0, 0x80, 0x0 ;  /* 0x000000000000781c */ /* 0x000fe20003f0f008 */
[----:B------:R-:W-:Y:S01]  /*5730*/  FFMA.FTZ R5, R21, c[0x0][0x23c], -R163 ;  /* 0x00008f0015057a23 */ /* 0x000fe200000108a3 */
[----:B------:R-:W-:Y:S01]  /*5740*/  PLOP3.LUT P5, PT, PT, PT, UP0, 0x80, 0x0 ;  /* 0x000000000000781c */ /* 0x000fe20003faf008 */
[----:B---3--:R-:W-:Y:S01]  /*5750*/  IMAD.WIDE.U32 R16, R165, -0x2daee0ad, RZ ;  /* 0xd2511f53a5107825 */ /* 0x008fe200078e00ff */
[----:B------:R-:W-:Y:S02]  /*5760*/  PLOP3.LUT P1, PT, PT, PT, UP0, 0x80, 0x0 ;  /* 0x000000000000781c */ /* 0x000fe40003f2f008 */
[----:B------:R-:W-:Y:S01]  /*5770*/  @P6 ISETP.GE.AND P6, PT, R164, UR5, PT ;  /* 0x00000005a4006c0c */ /* 0x000fe2000bfc6270 */
[----:B------:R-:W-:Y:S01]  /*5780*/  IMAD.WIDE.U32 R164, R188, -0x326172a9, RZ ;  /* 0xcd9e8d57bca47825 */ /* 0x000fe200078e00ff */
[----:B------:R-:W-:Y:S01]  /*5790*/  LOP3.LUT R172, R17, UR17, R172, 0x96, !PT ;  /* 0x0000001111ac7c12 */ /* 0x000fe2000f8e96ac */
[----:B------:R-:W-:Y:S01]  /*57a0*/  MUFU.EX2 R206, R18 ;  /* 0x0000001200ce7308 */ /* 0x000fe20000000800 */
[----:B------:R-:W-:Y:S01]  /*57b0*/  LOP3.LUT R170, R109, UR18, R170, 0x96, !PT ;  /* 0x000000126daa7c12 */ /* 0x000fe2000f8e96aa */
[----:B------:R-:W-:Y:S01]  /*57c0*/  FFMA.FTZ R50, R221, -UR4, R50 ;  /* 0x80000004dd327c23 */ /* 0x000fe20008010032 */
[----:B------:R-:W-:Y:S01]  /*57d0*/  LOP3.LUT R7, R165, UR18, R102, 0x96, !PT ;  /* 0x00000012a5077c12 */ /* 0x000fe2000f8e9666 */
[----:B------:R-:W-:Y:S01]  /*57e0*/  IMAD.WIDE.U32 R102, R103, -0x2daee0ad, RZ ;  /* 0xd2511f5367667825 */ /* 0x000fe200078e00ff */
[----:B------:R-:W-:Y:S02]  /*57f0*/  LOP3.LUT R10, R13, UR17, R178, 0x96, !PT ;  /* 0x000000110d0a7c12 */ /* 0x000fe4000f8e96b2 */
[----:B------:R-:W-:Y:S01]  /*5800*/  @P0 FSEL R44, R44, -INF , !P2 ;  /* 0xff8000002c2c0808 */ /* 0x000fe20005000000 */
[----:B------:R-:W-:Y:S01]  /*5810*/  IMAD.WIDE.U32 R110, R7, -0x2daee0ad, RZ ;  /* 0xd2511f53076e7825 */ /* 0x000fe200078e00ff */
[----:B------:R-:W-:Y:S01]  /*5820*/  PLOP3.LUT P0, PT, PT, PT, UP0, 0x80, 0x0 ;  /* 0x000000000000781c */ /* 0x000fe20003f0f008 */
[----:B------:R3:W4:Y:S01]  /*5830*/  MUFU.EX2 R204, R19 ;  /* 0x0000001300cc7308 */ /* 0x0007220000000800 */
[----:B------:R-:W-:Y:S01]  /*5840*/  @P5 ISETP.GE.AND P5, PT, R8, UR5, PT ;  /* 0x0000000508005c0c */ /* 0x000fe2000bfa6270 */
[----:B------:R-:W-:Y:S01]  /*5850*/  FFMA.FTZ R44, R44, c[0x0][0x23c], -R100 ;  /* 0x00008f002c2c7a23 */ /* 0x000fe20000010864 */
[----:B------:R-:W-:Y:S01]  /*5860*/  @P1 ISETP.GE.AND P1, PT, R9, UR5, PT ;  /* 0x0000000509001c0c */ /* 0x000fe2000bf26270 */
[----:B-1----:R-:W-:Y:S04]  /*5870*/  IMAD.WIDE.U32 R10, R10, -0x326172a9, RZ ;  /* 0xcd9e8d570a0a7825 */ /* 0x002fe800078e00ff */
[----:B------:R-:W-:Y:S01]  /*5880*/  IMAD.WIDE.U32 R8, R166, -0x2daee0ad, RZ ;  /* 0xd2511f53a6087825 */ /* 0x000fe200078e00ff */
[----:B------:R-:W-:Y:S01]  /*5890*/  LOP3.LUT R11, R11, UR16, R6, 0x96, !PT ;  /* 0x000000100b0b7c12 */ /* 0x000fe2000f8e9606 */
[----:B------:R1:W-:Y:S02]  /*58a0*/  MUFU.EX2 R195, R20 ;  /* 0x0000001400c37308 */ /* 0x0003e40000000800 */
[----:B------:R-:W-:Y:S01]  /*58b0*/  @P0 FSEL R46, R46, -INF , !P2 ;  /* 0xff8000002e2e0808 */ /* 0x000fe20005000000 */
[----:B------:R-:W-:Y:S01]  /*58c0*/  FFMA.FTZ R45, R225, -UR4, R45 ;  /* 0x80000004e12d7c23 */ /* 0x000fe2000801002d */
[----:B------:R-:W-:Y:S01]  /*58d0*/  PLOP3.LUT P0, PT, PT, PT, UP0, 0x80, 0x0 ;  /* 0x000000000000781c */ /* 0x000fe20003f0f008 */
[----:B------:R-:W-:Y:S01]  /*58e0*/  FFMA.FTZ R47, R187, -UR4, R47 ;  /* 0x80000004bb2f7c23 */ /* 0x000fe2000801002f */
[----:B------:R-:W-:Y:S01]  /*58f0*/  LOP3.LUT R109, R111, UR15, R8, 0x96, !PT ;  /* 0x0000000f6f6d7c12 */ /* 0x000fe2000f8e9608 */
[----:B------:R-:W-:Y:S02]  /*5900*/  FFMA.FTZ R46, R46, c[0x0][0x23c], -R0 ;  /* 0x00008f002e2e7a23 */ /* 0x000fe40000010800 */
[----:B------:R-:W-:Y:S01]  /*5910*/  FFMA.FTZ R49, R222, -UR4, R49 ;  /* 0x80000004de317c23 */ /* 0x000fe20008010031 */
[----:B------:R4:W-:Y:S01]  /*5920*/  MUFU.EX2 R193, R5 ;  /* 0x0000000500c17308 */ /* 0x0009e20000000800 */
[----:B------:R-:W-:Y:S02]  /*5930*/  FFMA.FTZ R51, R226, -UR4, R51 ;  /* 0x80000004e2337c23 */ /* 0x000fe40008010033 */
[----:B---3--:R-:W-:Y:S04]  /*5940*/  IMAD.WIDE.U32 R18, R171, -0x2daee0ad, RZ ;  /* 0xd2511f53ab127825 */ /* 0x008fe800078e00ff */
[----:B------:R-:W-:Y:S01]  /*5950*/  @P0 FSEL R48, R48, -INF , !P2 ;  /* 0xff80000030300808 */ /* 0x000fe20005000000 */
[----:B------:R-:W-:Y:S01]  /*5960*/  IMAD.WIDE.U32 R170, R170, -0x2daee0ad, RZ ;  /* 0xd2511f53aaaa7825 */ /* 0x000fe200078e00ff */
[----:B------:R-:W-:Y:S01]  /*5970*/  LOP3.LUT R17, R19, UR17, R174, 0x96, !PT ;  /* 0x0000001113117c12 */ /* 0x000fe2000f8e96ae */
[----:B------:R-:W-:Y:S01]  /*5980*/  MUFU.EX2 R191, R29 ;  /* 0x0000001d00bf7308 */ /* 0x000fe20000000800 */
[----:B------:R-:W-:Y:S01]  /*5990*/  LOP3.LUT R19, R9, UR17, R176, 0x96, !PT ;  /* 0x0000001109137c12 */ /* 0x000fe2000f8e96b0 */
[----:B------:R-:W-:Y:S01]  /*59a0*/  FFMA.FTZ R48, R48, c[0x0][0x23c], -R163 ;  /* 0x00008f0030307a23 */ /* 0x000fe200000108a3 */
[----:B------:R-:W-:Y:S01]  /*59b0*/  LOP3.LUT R9, R103, UR15, R12, 0x96, !PT ;  /* 0x0000000f67097c12 */ /* 0x000fe2000f8e960c */
[----:B-1----:R-:W-:Y:S01]  /*59c0*/  IMAD.WIDE.U32 R20, R172, -0x326172a9, RZ ;  /* 0xcd9e8d57ac147825 */ /* 0x002fe200078e00ff */
[----:B------:R-:W-:Y:S03]  /*59d0*/  PLOP3.LUT P0, PT, PT, PT, UP0, 0x80, 0x0 ;  /* 0x000000000000781c */ /* 0x000fe60003f0f008 */
[----:B------:R-:W-:Y:S01]  /*59e0*/  IMAD.WIDE.U32 R8, R9, -0x326172a9, RZ ;  /* 0xcd9e8d5709087825 */ /* 0x000fe200078e00ff */
[----:B------:R-:W-:Y:S01]  /*59f0*/  LOP3.LUT R12, R21, UR16, R4, 0x96, !PT ;  /* 0x00000010150c7c12 */ /* 0x000fe2000f8e9604 */
[----:B------:R1:W-:Y:S01]  /*5a00*/  MUFU.EX2 R214, R15 ;  /* 0x0000000f00d67308 */ /* 0x0003e20000000800 */
[----:B------:R-:W-:Y:S01]  /*5a10*/  LOP3.LUT R21, R171, UR15, R18, 0x96, !PT ;  /* 0x0000000fab157c12 */ /* 0x000fe2000f8e9612 */
[----:B------:R-:W-:Y:S01]  /*5a20*/  IMAD.WIDE.U32 R18, R19, -0x326172a9, RZ ;  /* 0xcd9e8d5713127825 */ /* 0x000fe200078e00ff */
[----:B------:R-:W-:Y:S01]  /*5a30*/  LOP3.LUT R13, R9, UR14, R10, 0x96, !PT ;  /* 0x0000000e090d7c12 */ /* 0x000fe2000f8e960a */
[----:B----4-:R-:W3:Y:S01]  /*5a40*/  LDSM.16.M88.4 R4, [R150+0x6c00] ;  /* 0x006c00009604783b */ /* 0x010ee20000000200 */
[----:B------:R-:W-:Y:S01]  /*5a50*/  LOP3.LUT R103, R8, 0xffff, RZ, 0xc0, !PT ;  /* 0x0000ffff08677812 */ /* 0x000fe200078ec0ff */
[----:B------:R-:W-:Y:S01]  /*5a60*/  IMAD.WIDE.U32 R10, R11, -0x2daee0ad, RZ ;  /* 0xd2511f530b0a7825 */ /* 0x000fe200078e00ff */
[----:B------:R-:W-:Y:S02]  /*5a70*/  LOP3.LUT R167, R19, UR16, R164, 0x96, !PT ;  /* 0x0000001013a77c12 */ /* 0x000fe4000f8e96a4 */
[----:B------:R-:W-:Y:S01]  /*5a80*/  @P0 FSEL R50, R50, -INF , !P2 ;  /* 0xff80000032320808 */ /* 0x000fe20005000000 */
[----:B------:R-:W-:Y:S01]  /*5a90*/  MUFU.EX2 R186, R34 ;  /* 0x0000002200ba7308 */ /* 0x000fe20000000800 */
[----:B------:R-:W-:Y:S02]  /*5aa0*/  SHF.R.U32.HI R166, RZ, 0x10, R10 ;  /* 0x00000010ffa67819 */ /* 0x000fe4000001160a */
[----:B------:R-:W-:Y:S01]  /*5ab0*/  PLOP3.LUT P0, PT, PT, PT, UP0, 0x80, 0x0 ;  /* 0x000000000000781c */ /* 0x000fe20003f0f008 */
[----:B------:R-:W-:Y:S01]  /*5ac0*/  FFMA.FTZ R50, R50, c[0x0][0x23c], -R101 ;  /* 0x00008f0032327a23 */ /* 0x000fe20000010865 */
[----:B------:R-:W-:Y:S02]  /*5ad0*/  PLOP3.LUT P2, PT, PT, PT, UP0, 0x80, 0x0 ;  /* 0x000000000000781c */ /* 0x000fe40003f4f008 */
[----:B------:R-:W-:Y:S02]  /*5ae0*/  SHF.R.U32.HI R19, RZ, 0x18, R8 ;  /* 0x00000018ff137819 */ /* 0x000fe40000011608 */
[----:B------:R-:W-:Y:S01]  /*5af0*/  LOP3.LUT R111, R10, 0xffff, RZ, 0xc0, !PT ;  /* 0x0000ffff0a6f7812 */ /* 0x000fe200078ec0ff */
[----:B------:R4:W-:Y:S01]  /*5b00*/  MUFU.EX2 R200, R24 ;  /* 0x0000001800c87308 */ /* 0x0009e20000000800 */
[----:B-1----:R-:W-:Y:S05]  /*5b10*/  IMAD.WIDE.U32 R14, R14, -0x2daee0ad, RZ ;  /* 0xd2511f530e0e7825 */ /* 0x002fea00078e00ff */
[----:B------:R-:W-:Y:S02]  /*5b20*/  @P0 FSEL R45, R45, -INF , !P3 ;  /* 0xff8000002d2d0808 */ /* 0x000fe40005800000 */
[----:B------:R-:W-:Y:S02]  /*5b30*/  PLOP3.LUT P0, PT, PT, PT, UP0, 0x80, 0x0 ;  /* 0x000000000000781c */ /* 0x000fe40003f0f008 */
[----:B------:R-:W-:Y:S01]  /*5b40*/  @P2 FSEL R47, R47, -INF , !P3 ;  /* 0xff8000002f2f2808 */ /* 0x000fe20005800000 */
[----:B------:R-:W-:Y:S01]  /*5b50*/  FFMA.FTZ R45, R45, c[0x0][0x23c], -R100 ;  /* 0x00008f002d2d7a23 */ /* 0x000fe20000010864 */
[----:B------:R-:W-:Y:S01]  /*5b60*/  PLOP3.LUT P2, PT, PT, PT, UP0, 0x80, 0x0 ;  /* 0x000000000000781c */ /* 0x000fe20003f4f008 */
[----:B------:R-:W-:Y:S01]  /*5b70*/  MUFU.EX2 R182, R32 ;  /* 0x0000002000b67308 */ /* 0x000fe20000000800 */
[----:B------:R-:W-:Y:S01]  /*5b80*/  LOP3.LUT R15, R15, UR15, R16, 0x96, !PT ;  /* 0x0000000f0f0f7c12 */ /* 0x000fe2000f8e9610 */
[----:B------:R-:W-:Y:S02]  /*5b90*/  FFMA.FTZ R47, R47, c[0x0][0x23c], -R0 ;  /* 0x00008f002f2f7a23 */ /* 0x000fe40000010800 */
[----:B------:R-:W-:Y:S04]  /*5ba0*/  IMAD.WIDE.U32 R16, R17, -0x326172a9, RZ ;  /* 0xcd9e8d5711107825 */ /* 0x000fe800078e00ff */
[----:B------:R-:W-:Y:S02]  /*5bb0*/  @P0 FSEL R49, R49, -INF , !P3 ;  /* 0xff80000031310808 */ /* 0x000fe40005800000 */
[----:B------:R-:W-:Y:S01]  /*5bc0*/  PLOP3.LUT P0, PT, PT, PT, UP0, 0x80, 0x0 ;  /* 0x000000000000781c */ /* 0x000fe20003f0f008 */
[-C--:B---3--:R-:W-:Y:S01]  /*5bd0*/  HMMA.16816.F32.BF16 R52, R104, R4.reuse, R52 ;  /* 0x000000046834723c */ /* 0x088fe20000041834 */
[----:B------:R-:W-:Y:S01]  /*5be0*/  @P2 FSEL R51, R51, -INF , !P3 ;  /* 0xff80000033332808 */ /* 0x000fe20005800000 */
[----:B------:R-:W-:Y:S01]  /*5bf0*/  FFMA.FTZ R49, R49, c[0x0][0x23c], -R163 ;  /* 0x00008f0031317a23 */ /* 0x000fe200000108a3 */
[----:B------:R-:W-:Y:S01]  /*5c00*/  PLOP3.LUT P2, PT, PT, PT, UP0, 0x80, 0x0 ;  /* 0x000000000000781c */ /* 0x000fe20003f4f008 */
[----:B------:R1:W-:Y:S01]  /*5c10*/  MUFU.EX2 R198, R22 ;  /* 0x0000001600c67308 */ /* 0x0003e20000000800 */
[----:B------:R-:W-:Y:S01]  /*5c20*/  PLOP3.LUT P3, PT, PT, PT, UP0, 0x80, 0x0 ;  /* 0x000000000000781c */ /* 0x000fe20003f6f008 */
[----:B------:R-:W-:Y:S01]  /*5c30*/  FFMA.FTZ R51, R51, c[0x0][0x23c], -R101 ;  /* 0x00008f0033337a23 */ /* 0x000fe20000010865 */
[----:B------:R-:W-:Y:S01]  /*5c40*/  LOP3.LUT R165, R17, UR16, R108, 0x96, !PT ;  /* 0x0000001011a57c12 */ /* 0x000fe2000f8e966c */
[C---:B------:R-:W-:Y:S01]  /*5c50*/  HMMA.16816.F32.BF16 R56, R112.reuse, R4, R56 ;  /* 0x000000047038723c */ /* 0x040fe20000041838 */
[----:B------:R-:W-:Y:S03]  /*5c60*/  LOP3.LUT R17, R8, 0xff, RZ, 0xc0, !PT ;  /* 0x000000ff08117812 */ /* 0x000fe600078ec0ff */
[----:B------:R-:W-:Y:S01]  /*5c70*/  SHF.R.U32.HI R108, RZ, 0x10, R8 ;  /* 0x00000010ff6c7819 */ /* 0x000fe20000011608 */
[----:B------:R-:W-:Y:S01]  /*5c80*/  IMAD.WIDE.U32 R8, R12, -0x2daee0ad, RZ ;  /* 0xd2511f530c087825 */ /* 0x000fe200078e00ff */
[----:B------:R-:W-:Y:S01]  /*5c90*/  LOP3.LUT R12, R11, UR13, R102, 0x96, !PT ;  /* 0x0000000d0b0c7c12 */ /* 0x000fe2000f8e9666 */
[----:B------:R3:W-:Y:S01]  /*5ca0*/  MUFU.EX2 R197, R25 ;  /* 0x0000001900c57308 */ /* 0x0007e20000000800 */
[-C--:B------:R-:W-:Y:S01]  /*5cb0*/  HMMA.16816.F32.BF16 R60, R112, R6.reuse, R60 ;  /* 0x00000006703c723c */ /* 0x080fe2000004183c */
[----:B------:R-:W-:Y:S03]  /*5cc0*/  IMAD.WIDE.U32 R4, R15, -0x326172a9, RZ ;  /* 0xcd9e8d570f047825 */ /* 0x000fe600078e00ff */
[----:B------:R-:W-:Y:S02]  /*5cd0*/  LOP3.LUT R23, R8, 0xff, RZ, 0xc0, !PT ;  /* 0x000000ff08177812 */ /* 0x000fe400078ec0ff */
[----:B------:R-:W-:Y:S02]  /*5ce0*/  LOP3.LUT R14, R9, UR13, R14, 0x96, !PT ;  /* 0x0000000d090e7c12 */ /* 0x000fe4000f8e960e */
[----:B----4-:R-:W-:Y:S01]  /*5cf0*/  SHF.R.U32.HI R24, RZ, 0x18, R8 ;  /* 0x00000018ff187819 */ /* 0x010fe20000011608 */
[----:B------:R-:W-:Y:S01]  /*5d00*/  FFMA.FTZ R52, R224, -UR4, R52 ;  /* 0x80000004e0347c23 */ /* 0x000fe20008010034 */
[----:B------:R-:W-:Y:S01]  /*5d10*/  HMMA.16816.F32.BF16 R64, R104, R6, R64 ;  /* 0x000000066840723c */ /* 0x000fe20000041840 */
[----:B------:R-:W4:Y:S01]  /*5d20*/  MUFU.EX2 R196, R31 ;  /* 0x0000001f00c47308 */ /* 0x000f220000000800 */
[----:B------:R-:W-:Y:S01]  /*5d30*/  LOP3.LUT R102, R8, 0xffff, RZ, 0xc0, !PT ;  /* 0x0000ffff08667812 */ /* 0x000fe200078ec0ff */
[----:B------:R-:W-:Y:S01]  /*5d40*/  FFMA.FTZ R54, R220, -UR4, R54 ;  /* 0x80000004dc367c23 */ /* 0x000fe20008010036 */
[----:B------:R-:W-:Y:S01]  /*5d50*/  SHF.R.U32.HI R164, RZ, 0x10, R8 ;  /* 0x00000010ffa47819 */ /* 0x000fe20000011608 */
[----:B------:R-:W-:Y:S01]  /*5d60*/  FFMA.FTZ R53, R180, -UR4, R53 ;  /* 0x80000004b4357c23 */ /* 0x000fe20008010035 */
[----:B------:R-:W-:Y:S01]  /*5d70*/  @P0 FSEL R52, R52, -INF , !P4 ;  /* 0xff80000034340808 */ /* 0x000fe20006000000 */
[----:B------:R-:W-:Y:S01]  /*5d80*/  FFMA.FTZ R57, R183, -UR4, R57 ;  /* 0x80000004b7397c23 */ /* 0x000fe20008010039 */
[----:B-1----:R-:W-:Y:S01]  /*5d90*/  LOP3.LUT R22, R10, 0xff, RZ, 0xc0, !PT ;  /* 0x000000ff0a167812 */ /* 0x002fe200078ec0ff */
[----:B------:R-:W-:Y:S01]  /*5da0*/  FFMA.FTZ R58, R223, -UR4, R58 ;  /* 0x80000004df3a7c23 */ /* 0x000fe2000801003a */
[----:B------:R-:W-:Y:S01]  /*5db0*/  PLOP3.LUT P0, PT, PT, PT, UP0, 0x80, 0x0 ;  /* 0x000000000000781c */ /* 0x000fe20003f0f008 */
[----:B------:R1:W-:Y:S01]  /*5dc0*/  MUFU.EX2 R203, R27 ;  /* 0x0000001b00cb7308 */ /* 0x0003e20000000800 */
[----:B------:R-:W-:Y:S01]  /*5dd0*/  @P2 FSEL R54, R54, -INF , !P4 ;  /* 0xff80000036362808 */ /* 0x000fe20006000000 */
[----:B------:R-:W-:Y:S01]  /*5de0*/  FFMA.FTZ R56, R179, -UR4, R56 ;  /* 0x80000004b3387c23 */ /* 0x000fe20008010038 */
[----:B---3--:R-:W-:Y:S01]  /*5df0*/  SHF.R.U32.HI R25, RZ, 0x18, R10 ;  /* 0x00000018ff197819 */ /* 0x008fe2000001160a */
[----:B------:R-:W-:Y:S01]  /*5e00*/  FFMA.FTZ R63, R183, -UR4, R63 ;  /* 0x80000004b73f7c23 */ /* 0x000fe2000801003f */
[----:B------:R-:W-:Y:S01]  /*5e10*/  PLOP3.LUT P2, PT, PT, PT, UP0, 0x80, 0x0 ;  /* 0x000000000000781c */ /* 0x000fe20003f4f008 */
[----:B------:R-:W-:Y:S01]  /*5e20*/  FFMA.FTZ R61, R229, -UR4, R61 ;  /* 0x80000004e53d7c23 */ /* 0x000fe2000801003d */
[----:B------:R-:W-:Y:S01]  /*5e30*/  SHF.R.U32.HI R10, RZ, 0x18, R4 ;  /* 0x00000018ff0a7819 */ /* 0x000fe20000011604 */
[----:B------:R-:W-:Y:S01]  /*5e40*/  FFMA.FTZ R52, R52, c[0x0][0x23c], -R163 ;  /* 0x00008f0034347a23 */ /* 0x000fe200000108a3 */
[----:B------:R-:W-:Y:S01]  /*5e50*/  @P3 FSEL R56, R56, -INF , !P4 ;  /* 0xff80000038383808 */ /* 0x000fe20006000000 */
[----:B------:R-:W-:Y:S01]  /*5e60*/  FFMA.FTZ R54, R54, c[0x0][0x23c], -R101 ;  /* 0x00008f0036367a23 */ /* 0x000fe20000010865 */
[----:B------:R-:W-:Y:S01]  /*5e70*/  PLOP3.LUT P3, PT, PT, PT, UP0, 0x80, 0x0 ;  /* 0x000000000000781c */ /* 0x000fe20003f6f008 */
[----:B------:R-:W-:Y:S01]  /*5e80*/  MUFU.EX2 R183, R35 ;  /* 0x0000002300b77308 */ /* 0x000fe20000000800 */
[----:B------:R-:W-:Y:S01]  /*5e90*/  @P0 FSEL R58, R58, -INF , !P4 ;  /* 0xff8000003a3a0808 */ /* 0x000fe20006000000 */
[----:B------:R-:W-:Y:S01]  /*5ea0*/  FFMA.FTZ R65, R184, -UR4, R65 ;  /* 0x80000004b8417c23 */ /* 0x000fe20008010041 */
[----:B------:R-:W-:Y:S01]  /*5eb0*/  PLOP3.LUT P4, PT, PT, PT, UP0, 0x80, 0x0 ;  /* 0x000000000000781c */ /* 0x000fe20003f8f008 */
[----:B------:R-:W-:Y:S01]  /*5ec0*/  FFMA.FTZ R67, R180, -UR4, R67 ;  /* 0x80000004b4437c23 */ /* 0x000fe20008010043 */
[----:B------:R-:W-:Y:S01]  /*5ed0*/  PLOP3.LUT P0, PT, PT, PT, UP0, 0x80, 0x0 ;  /* 0x000000000000781c */ /* 0x000fe20003f0f008 */
[----:B------:R-:W-:Y:S01]  /*5ee0*/  FFMA.FTZ R55, R222, -UR4, R55 ;  /* 0x80000004de377c23 */ /* 0x000fe20008010037 */
[----:B------:R-:W-:Y:S01]  /*5ef0*/  @P2 FSEL R53, R53, -INF , !P5 ;  /* 0xff80000035352808 */ /* 0x000fe20006800000 */
[----:B------:R-:W-:Y:S01]  /*5f00*/  FFMA.FTZ R59, R225, -UR4, R59 ;  /* 0x80000004e13b7c23 */ /* 0x000fe2000801003b */
[----:B------:R-:W-:Y:S01]  /*5f10*/  PLOP3.LUT P2, PT, PT, PT, UP0, 0x80, 0x0 ;  /* 0x000000000000781c */ /* 0x000fe20003f4f008 */
[----:B------:R-:W-:Y:S01]  /*5f20*/  FFMA.FTZ R56, R56, c[0x0][0x23c], -R100 ;  /* 0x00008f0038387a23 */ /* 0x000fe20000010864 */
[----:B------:R-:W-:Y:S01]  /*5f30*/  SHF.R.U32.HI R15, RZ, 0x10, R4 ;  /* 0x00000010ff0f7819 */ /* 0x000fe20000011604 */
[----:B------:R-:W-:Y:S01]  /*5f40*/  FFMA.FTZ R53, R53, c[0x0][0x23c], -R163 ;  /* 0x00008f0035357a23 */ /* 0x000fe200000108a3 */
[----:B------:R-:W-:Y:S01]  /*5f50*/  @P3 FSEL R55, R55, -INF , !P5 ;  /* 0xff80000037373808 */ /* 0x000fe20006800000 */
[----:B------:R-:W-:Y:S01]  /*5f60*/  FFMA.FTZ R58, R58, c[0x0][0x23c], -R0 ;  /* 0x00008f003a3a7a23 */ /* 0x000fe20000010800 */
[----:B------:R-:W-:Y:S01]  /*5f70*/  ISETP.LE.U32.AND P3, PT, R17, UR6, PT ;  /* 0x0000000611007c0c */ /* 0x000fe2000bf63070 */
[----:B------:R3:W-:Y:S01]  /*5f80*/  MUFU.EX2 R205, R26 ;  /* 0x0000001a00cd7308 */ /* 0x0007e20000000800 */
[----:B------:R-:W-:Y:S01]  /*5f90*/  @P4 FSEL R57, R57, -INF , !P5 ;  /* 0xff80000039394808 */ /* 0x000fe20006800000 */
[----:B------:R-:W-:Y:S01]  /*5fa0*/  FFMA.FTZ R55, R55, c[0x0][0x23c], -R101 ;  /* 0x00008f0037377a23 */ /* 0x000fe20000010865 */
[----:B------:R-:W-:Y:S01]  /*5fb0*/  PLOP3.LUT P4, PT, PT, PT, UP0, 0x80, 0x0 ;  /* 0x000000000000781c */ /* 0x000fe20003f8f008 */
[----:B------:R-:W-:Y:S01]  /*5fc0*/  FFMA.FTZ R60, R228, -UR4, R60 ;  /* 0x80000004e43c7c23 */ /* 0x000fe2000801003c */
[----:B------:R-:W-:Y:S01]  /*5fd0*/  @P0 FSEL R59, R59, -INF , !P5 ;  /* 0xff8000003b3b0808 */ /* 0x000fe20006800000 */
[----:B------:R-:W-:Y:S01]  /*5fe0*/  FFMA.FTZ R57, R57, c[0x0][0x23c], -R100 ;  /* 0x00008f0039397a23 */ /* 0x000fe20000010864 */
[----:B------:R-:W-:Y:S01]  /*5ff0*/  PLOP3.LUT P5, PT, PT, PT, UP0, 0x80, 0x0 ;  /* 0x000000000000781c */ /* 0x000fe20003faf008 */
[----:B------:R-:W-:Y:S01]  /*6000*/  FFMA.FTZ R62, R179, -UR4, R62 ;  /* 0x80000004b33e7c23 */ /* 0x000fe2000801003e */
[----:B------:R-:W-:Y:S01]  /*6010*/  PLOP3.LUT P0, PT, PT, PT, UP0, 0x80, 0x0 ;  /* 0x000000000000781c */ /* 0x000fe20003f0f008 */
[----:B------:R1:W1:Y:S01]  /*6020*/  MUFU.EX2 R192, R28 ;  /* 0x0000001c00c07308 */ /* 0x0002620000000800 */
[----:B------:R-:W-:Y:S01]  /*6030*/  @P2 FSEL R60, R60, -INF , !P1 ;  /* 0xff8000003c3c2808 */ /* 0x000fe20004800000 */
[----:B------:R-:W-:Y:S01]  /*6040*/  FFMA.FTZ R64, R185, -UR4, R64 ;  /* 0x80000004b9407c23 */ /* 0x000fe20008010040 */
[----:B------:R-:W-:Y:S01]  /*6050*/  ISETP.LE.U32.AND P2, PT, R19, UR6, PT ;  /* 0x0000000613007c0c */ /* 0x000fe2000bf43070 */
[----:B------:R-:W-:Y:S02]  /*6060*/  FFMA.FTZ R66, R224, -UR4, R66 ;  /* 0x80000004e0427c23 */ /* 0x000fe40008010042 */
[----:B------:R-:W-:Y:S01]  /*6070*/  @P4 FSEL R62, R62, -INF , !P1 ;  /* 0xff8000003e3e4808 */ /* 0x000fe20004800000 */
[----:B------:R-:W-:Y:S01]  /*6080*/  FFMA.FTZ R60, R60, c[0x0][0x23c], -R100 ;  /* 0x00008f003c3c7a23 */ /* 0x000fe20000010864 */
[----:B------:R-:W-:Y:S01]  /*6090*/  PLOP3.LUT P4, PT, PT, PT, UP0, 0x80, 0x0 ;  /* 0x000000000000781c */ /* 0x000fe20003f8f008 */
[----:B------:R-:W-:Y:S01]  /*60a0*/  @!P3 FADD.FTZ R202, -R202, -RZ ;  /* 0x800000ffcacab221 */ /* 0x000fe20000010100 */
[----:B------:R-:W-:Y:S01]  /*60b0*/  @P5 FSEL R64, R64, -INF , !P1 ;  /* 0xff80000040405808 */ /* 0x000fe20004800000 */
[----:B------:R-:W-:Y:S01]  /*60c0*/  FFMA.FTZ R62, R62, c[0x0][0x23c], -R0 ;  /* 0x00008f003e3e7a23 */ /* 0x000fe20000010800 */
[----:B------:R-:W-:Y:S01]  /*60d0*/  @P0 FSEL R66, R66, -INF , !P1 ;  /* 0xff80000042420808 */ /* 0x000fe20004800000 */
[----:B------:R-:W-:Y:S01]  /*60e0*/  MUFU.EX2 R112, R60 ;  /* 0x0000003c00707308 */ /* 0x000fe20000000800 */
[----:B------:R-:W-:Y:S01]  /*60f0*/  PLOP3.LUT P1, PT, PT, PT, UP0, 0x80, 0x0 ;  /* 0x000000000000781c */ /* 0x000fe20003f2f008 */
[----:B------:R-:W-:Y:S01]  /*6100*/  IMAD.WIDE.U32 R8, R21, -0x326172a9, RZ ;  /* 0xcd9e8d5715087825 */ /* 0x000fe200078e00ff */
[----:B------:R-:W-:Y:S03]  /*6110*/  PLOP3.LUT P0, PT, PT, PT, UP0, 0x80, 0x0 ;  /* 0x000000000000781c */ /* 0x000fe60003f0f008 */
[----:B------:R-:W-:Y:S01]  /*6120*/  FFMA.FTZ R64, R64, c[0x0][0x23c], -R163 ;  /* 0x00008f0040407a23 */ /* 0x000fe200000108a3 */
[----:B------:R-:W-:Y:S01]  /*6130*/  LOP3.LUT R11, R9, UR14, R16, 0x96, !PT ;  /* 0x0000000e090b7c12 */ /* 0x000fe2000f8e9610 */
[----:B------:R-:W-:Y:S01]  /*6140*/  FFMA.FTZ R66, R66, c[0x0][0x23c], -R101 ;  /* 0x00008f0042427a23 */ /* 0x000fe20000010865 */
[----:B------:R-:W-:Y:S01]  /*6150*/  @P4 FSEL R61, R61, -INF , !P6 ;  /* 0xff8000003d3d4808 */ /* 0x000fe20007000000 */
[----:B------:R-:W-:Y:S01]  /*6160*/  MUFU.EX2 R114, R64 ;  /* 0x0000004000727308 */ /* 0x000fe20000000800 */
[----:B-1----:R-:W-:Y:S01]  /*6170*/  LOP3.LUT R27, R8, 0xffff, RZ, 0xc0, !PT ;  /* 0x0000ffff081b7812 */ /* 0x002fe200078ec0ff */
[----:B------:R-:W-:Y:S01]  /*6180*/  @!P2 FADD.FTZ R204, -R204, -RZ ;  /* 0x800000ffcccca221 */ /* 0x000fe20000010100 */
[C---:B------:R-:W-:Y:S01]  /*6190*/  LOP3.LUT R9, R4.reuse, 0xffff, RZ, 0xc0, !PT ;  /* 0x0000ffff04097812 */ /* 0x040fe200078ec0ff */
[----:B------:R-:W-:Y:S01]  /*61a0*/  FFMA.FTZ R100, R61, c[0x0][0x23c], -R100 ;  /* 0x00008f003d647a23 */ /* 0x000fe20000010864 */
[----:B------:R-:W-:Y:S01]  /*61b0*/  LOP3.LUT R16, R4, 0xff, RZ, 0xc0, !PT ;  /* 0x000000ff04107812 */ /* 0x000fe200078ec0ff */
[----:B------:R-:W-:Y:S01]  /*61c0*/  FFMA.FTZ R59, R59, c[0x0][0x23c], -R0 ;  /* 0x00008f003b3b7a23 */ /* 0x000fe20000010800 */
[----:B------:R-:W-:Y:S02]  /*61d0*/  LOP3.LUT R4, R13, 0xff, RZ, 0xc0, !PT ;  /* 0x000000ff0d047812 */ /* 0x000fe400078ec0ff */
[----:B------:R-:W-:Y:S01]  /*61e0*/  LOP3.LUT R21, R8, 0xff, RZ, 0xc0, !PT ;  /* 0x000000ff08157812 */ /* 0x000fe200078ec0ff */
[----:B------:R-:W-:Y:S01]  /*61f0*/  MUFU.EX2 R113, R62 ;  /* 0x0000003e00717308 */ /* 0x000fe20000000800 */
[----:B------:R-:W-:Y:S02]  /*6200*/  ISETP.LE.U32.AND P5, PT, R4, UR6, PT ;  /* 0x0000000604007c0c */ /* 0x000fe4000bfa3070 */
[--C-:B---3--:R-:W-:Y:S02]  /*6210*/  SHF.R.U32.HI R26, RZ, 0x18, R8.reuse ;  /* 0x00000018ff1a7819 */ /* 0x108fe40000011608 */
[----:B------:R-:W-:Y:S02]  /*6220*/  SHF.R.U32.HI R4, RZ, 0x18, R13 ;  /* 0x00000018ff047819 */ /* 0x000fe4000001160d */
[----:B------:R-:W-:Y:S02]  /*6230*/  SHF.R.U32.HI R28, RZ, 0x10, R8 ;  /* 0x00000010ff1c7819 */ /* 0x000fe40000011608 */
[----:B------:R-:W-:Y:S01]  /*6240*/  @P1 FSEL R63, R63, -INF , !P6 ;  /* 0xff8000003f3f1808 */ /* 0x000fe20007000000 */
[----:B------:R-:W-:Y:S01]  /*6250*/  MUFU.EX2 R178, R38 ;  /* 0x0000002600b27308 */ /* 0x000fe20000000800 */
[----:B------:R-:W-:Y:S02]  /*6260*/  LOP3.LUT R8, R5, UR14, R20, 0x96, !PT ;  /* 0x0000000e05087c12 */ /* 0x000fe4000f8e9614 */
[----:B------:R-:W-:Y:S01]  /*6270*/  LOP3.LUT R5, R13, 0xffff, RZ, 0xc0, !PT ;  /* 0x0000ffff0d057812 */ /* 0x000fe200078ec0ff */
[----:B------:R-:W-:Y:S01]  /*6280*/  FFMA.FTZ R0, R63, c[0x0][0x23c], -R0 ;  /* 0x00008f003f007a23 */ /* 0x000fe20000010800 */
[----:B------:R-:W-:Y:S01]  /*6290*/  SHF.R.U32.HI R6, RZ, 0x10, R8 ;  /* 0x00000010ff067819 */ /* 0x000fe20000011608 */
[----:B------:R-:W-:Y:S01]  /*62a0*/  @!P5 FADD.FTZ R210, -R210, -RZ ;  /* 0x800000ffd2d2d221 */ /* 0x000fe20000010100 */
[----:B------:R-:W-:Y:S02]  /*62b0*/  PLOP3.LUT P1, PT, PT, PT, UP0, 0x80, 0x0 ;  /* 0x000000000000781c */ /* 0x000fe40003f2f008 */
[----:B------:R-:W-:Y:S01]  /*62c0*/  ISETP.LE.U32.AND P4, PT, R4, UR6, PT ;  /* 0x0000000604007c0c */ /* 0x000fe2000bf83070 */
[----:B------:R-:W-:Y:S01]  /*62d0*/  MUFU.EX2 R176, R37 ;  /* 0x0000002500b07308 */ /* 0x000fe20000000800 */
[----:B------:R-:W-:Y:S02]  /*62e0*/  SHF.R.U32.HI R4, RZ, 0x8, R5 ;  /* 0x00000008ff047819 */ /* 0x000fe40000011605 */
[----:B------:R-:W-:Y:S02]  /*62f0*/  SHF.R.U32.HI R5, RZ, 0x10, R13 ;  /* 0x00000010ff057819 */ /* 0x000fe4000001160d */
[----:B------:R-:W-:Y:S02]  /*6300*/  LOP3.LUT R4, R4, 0xffff, RZ, 0xc0, !PT ;  /* 0x0000ffff04047812 */ /* 0x000fe400078ec0ff */
[----:B------:R-:W-:Y:S02]  /*6310*/  LOP3.LUT R5, R5, 0xff, RZ, 0xc0, !PT ;  /* 0x000000ff05057812 */ /* 0x000fe400078ec0ff */
[----:B------:R-:W-:Y:S01]  /*6320*/  @P0 FSEL R65, R65, -INF , !P6 ;  /* 0xff80000041410808 */ /* 0x000fe20007000000 */
[----:B------:R-:W-:Y:S01]  /*6330*/  MUFU.EX2 R177, R36 ;  /* 0x0000002400b17308 */ /* 0x000fe20000000800 */
[----:B------:R-:W-:Y:S01]  /*6340*/  ISETP.LE.U32.AND P0, PT, R4, UR6, PT ;  /* 0x0000000604007c0c */ /* 0x000fe2000bf03070 */
[----:B------:R-:W-:Y:S01]  /*6350*/  @!P4 FADD.FTZ R211, -R211, -RZ ;  /* 0x800000ffd3d3c221 */ /* 0x000fe20000010100 */
[----:B------:R-:W-:Y:S01]  /*6360*/  ISETP.LE.U32.AND P4, PT, R16, UR6, PT ;  /* 0x0000000610007c0c */ /* 0x000fe2000bf83070 */
[----:B------:R-:W-:Y:S01]  /*6370*/  FFMA.FTZ R163, R65, c[0x0][0x23c], -R163 ;  /* 0x00008f0041a37a23 */ /* 0x000fe200000108a3 */
[C---:B------:R-:W-:Y:S02]  /*6380*/  LOP3.LUT R4, R8.reuse, 0xffff, RZ, 0xc0, !PT ;  /* 0x0000ffff08047812 */ /* 0x040fe400078ec0ff */
[----:B------:R-:W-:Y:S02]  /*6390*/  @P1 FSEL R67, R67, -INF , !P6 ;  /* 0xff80000043431808 */ /* 0x000fe40007000000 */
[----:B------:R-:W-:Y:S01]  /*63a0*/  ISETP.LE.U32.AND P6, PT, R5, UR6, PT ;  /* 0x0000000605007c0c */ /* 0x000fe2000bfc3070 */
[----:B------:R-:W-:Y:S01]  /*63b0*/  MUFU.EX2 R185, R40 ;  /* 0x0000002800b97308 */ /* 0x000fe20000000800 */
[----:B------:R-:W-:Y:S01]  /*63c0*/  SHF.R.U32.HI R4, RZ, 0x8, R4 ;  /* 0x00000008ff047819 */ /* 0x000fe20000011604 */
[----:B------:R-:W-:Y:S01]  /*63d0*/  FFMA.FTZ R101, R67, c[0x0][0x23c], -R101 ;  /* 0x00008f0043657a23 */ /* 0x000fe20000010865 */
[----:B------:R-:W-:Y:S01]  /*63e0*/  LOP3.LUT R7, R8, 0xff, RZ, 0xc0, !PT ;  /* 0x000000ff08077812 */ /* 0x000fe200078ec0ff */
[----:B------:R-:W-:Y:S01]  /*63f0*/  @!P0 FADD.FTZ R209, -R209, -RZ ;  /* 0x800000ffd1d18221 */ /* 0x000fe20000010100 */
[----:B------:R-:W-:Y:S01]  /*6400*/  LOP3.LUT R4, R4, 0xffff, RZ, 0xc0, !PT ;  /* 0x0000ffff04047812 */ /* 0x000fe200078ec0ff */
[----:B------:R-:W-:Y:S01]  /*6410*/  @!P4 FADD.FTZ R208, -R208, -RZ ;  /* 0x800000ffd0d0c221 */ /* 0x000fe20000010100 */
[----:B------:R-:W-:Y:S02]  /*6420*/  ISETP.LE.U32.AND P4, PT, R24, UR6, PT ;  /* 0x0000000618007c0c */ /* 0x000fe4000bf83070 */
[----:B------:R-:W-:Y:S01]  /*6430*/  SHF.R.U32.HI R8, RZ, 0x18, R8 ;  /* 0x00000018ff087819 */ /* 0x000fe20000011608 */
[----:B------:R-:W-:Y:S01]  /*6440*/  MUFU.EX2 R190, R42 ;  /* 0x0000002a00be7308 */ /* 0x000fe20000000800 */
[----:B------:R-:W-:Y:S01]  /*6450*/  ISETP.LE.U32.AND P0, PT, R4, UR6, PT ;  /* 0x0000000604007c0c */ /* 0x000fe2000bf03070 */
[----:B------:R-:W-:Y:S01]  /*6460*/  @!P6 FADD.FTZ R212, -R212, -RZ ;  /* 0x800000ffd4d4e221 */ /* 0x000fe20000010100 */
[----:B------:R-:W-:Y:S02]  /*6470*/  ISETP.LE.U32.AND P6, PT, R8, UR6, PT ;  /* 0x0000000608007c0c */ /* 0x000fe4000bfc3070 */
[----:B------:R-:W-:Y:S02]  /*6480*/  ISETP.LE.U32.AND P1, PT, R7, UR6, PT ;  /* 0x0000000607007c0c */ /* 0x000fe4000bf23070 */
[----:B------:R-:W-:Y:S02]  /*6490*/  LOP3.LUT R5, R6, 0xff, RZ, 0xc0, !PT ;  /* 0x000000ff06057812 */ /* 0x000fe400078ec0ff */
[----:B------:R-:W-:Y:S01]  /*64a0*/  LOP3.LUT R6, R108, 0xff, RZ, 0xc0, !PT ;  /* 0x000000ff6c067812 */ /* 0x000fe200078ec0ff */
[----:B----4-:R-:W-:Y:S01]  /*64b0*/  @!P4 FADD.FTZ R196, -R196, -RZ ;  /* 0x800000ffc4c4c221 */ /* 0x010fe20000010100 */
[----:B------:R-:W-:Y:S01]  /*64c0*/  SHF.R.U32.HI R4, RZ, 0x8, R9 ;  /* 0x00000008ff047819 */ /* 0x000fe20000011609 */
[----:B------:R-:W-:Y:S01]  /*64d0*/  MUFU.EX2 R108, R0 ;  /* 0x00000000006c7308 */ /* 0x000fe20000000800 */
[----:B------:R-:W-:Y:S01]  /*64e0*/  ISETP.LE.U32.AND P5, PT, R5, UR6, PT ;  /* 0x0000000605007c0c */ /* 0x000fe2000bfa3070 */
[----:B------:R-:W-:Y:S01]  /*64f0*/  @!P0 FADD.FTZ R216, -R216, -RZ ;  /* 0x800000ffd8d88221 */ /* 0x000fe20000010100 */
[----:B------:R-:W-:Y:S01]  /*6500*/  LOP3.LUT R5, R15, 0xff, RZ, 0xc0, !PT ;  /* 0x000000ff0f057812 */ /* 0x000fe200078ec0ff */
[----:B------:R-:W-:Y:S01]  /*6510*/  @!P6 FADD.FTZ R218, -R218, -RZ ;  /* 0x800000ffdadae221 */ /* 0x000fe20000010100 */
[----:B------:R-:W-:Y:S01]  /*6520*/  LOP3.LUT R4, R4, 0xffff, RZ, 0xc0, !PT ;  /* 0x0000ffff04047812 */ /* 0x000fe200078ec0ff */
[----:B------:R-:W-:Y:S01]  /*6530*/  @!P1 FADD.FTZ R213, -R213, -RZ ;  /* 0x800000ffd5d59221 */ /* 0x000fe20000010100 */
[----:B------:R-:W-:Y:S02]  /*6540*/  ISETP.LE.U32.AND P0, PT, R5, UR6, PT ;  /* 0x0000000605007c0c */ /* 0x000fe4000bf03070 */
[----:B------:R-:W-:Y:S01]  /*6550*/  ISETP.LE.U32.AND P6, PT, R10, UR6, PT ;  /* 0x000000060a007c0c */ /* 0x000fe2000bfc3070 */
[----:B------:R-:W-:Y:S01]  /*6560*/  MUFU.EX2 R184, R41 ;  /* 0x0000002900b87308 */ /* 0x000fe20000000800 */
[----:B------:R-:W-:Y:S02]  /*6570*/  ISETP.LE.U32.AND P1, PT, R4, UR6, PT ;  /* 0x0000000604007c0c */ /* 0x000fe4000bf23070 */
[----:B------:R-:W-:Y:S01]  /*6580*/  SHF.R.U32.HI R4, RZ, 0x8, R103 ;  /* 0x00000008ff047819 */ /* 0x000fe20000011667 */
[----:B------:R-:W-:Y:S01]  /*6590*/  @!P5 FADD.FTZ R219, -R219, -RZ ;  /* 0x800000ffdbdbd221 */ /* 0x000fe20000010100 */
[----:B------:R-:W-:Y:S02]  /*65a0*/  ISETP.LE.U32.AND P5, PT, R23, UR6, PT ;  /* 0x0000000617007c0c */ /* 0x000fe4000bfa3070 */
[----:B------:R-:W-:Y:S02]  /*65b0*/  LOP3.LUT R4, R4, 0xffff, RZ, 0xc0, !PT ;  /* 0x0000ffff04047812 */ /* 0x000fe400078ec0ff */
[----:B------:R-:W-:Y:S01]  /*65c0*/  LOP3.LUT R8, R14, 0xff, RZ, 0xc0, !PT ;  /* 0x000000ff0e087812 */ /* 0x000fe200078ec0ff */
[----:B------:R-:W-:Y:S01]  /*65d0*/  @!P0 FADD.FTZ R215, -R215, -RZ ;  /* 0x800000ffd7d78221 */ /* 0x000fe20000010100 */
[----:B------:R-:W-:Y:S01]  /*65e0*/  ISETP.LE.U32.AND P0, PT, R4, UR6, PT ;  /* 0x0000000604007c0c */ /* 0x000fe2000bf03070 */
[----:B------:R-:W-:Y:S01]  /*65f0*/  @!P6 FADD.FTZ R214, -R214, -RZ ;  /* 0x800000ffd6d6e221 */ /* 0x000fe20000010100 */
[----:B------:R-:W-:Y:S01]  /*6600*/  ISETP.LE.U32.AND P6, PT, R6, UR6, PT ;  /* 0x0000000606007c0c */ /* 0x000fe2000bfc3070 */
[----:B------:R-:W-:Y:S01]  /*6610*/  IMAD.WIDE.U32 R4, R109, -0x326172a9, RZ ;  /* 0xcd9e8d576d047825 */ /* 0x000fe200078e00ff */
[C---:B------:R-:W-:Y:S01]  /*6620*/  LOP3.LUT R6, R12.reuse, 0xffff, RZ, 0xc0, !PT ;  /* 0x0000ffff0c067812 */ /* 0x040fe200078ec0ff */
[----:B------:R-:W-:Y:S01]  /*6630*/  MUFU.EX2 R109, R101 ;  /* 0x00000065006d7308 */ /* 0x000fe20000000800 */
[----:B------:R-:W-:Y:S01]  /*6640*/  LOP3.LUT R7, R12, 0xff, RZ, 0xc0, !PT ;  /* 0x000000ff0c077812 */ /* 0x000fe200078ec0ff */
[----:B------:R-:W-:Y:S01]  /*6650*/  @!P5 FADD.FTZ R192, -R192, -RZ ;  /* 0x800000ffc0c0d221 */ /* 0x000fe20000010100 */
[----:B------:R-:W-:Y:S01]  /*6660*/  LOP3.LUT R10, R5, UR14, R18, 0x96, !PT ;  /* 0x0000000e050a7c12 */ /* 0x000fe2000f8e9612 */
[----:B------:R-:W-:Y:S01]  /*6670*/  @!P1 FADD.FTZ R207, -R207, -RZ ;  /* 0x800000ffcfcf9221 */ /* 0x000fe20000010100 */
[----:B------:R-:W-:Y:S02]  /*6680*/  SHF.R.U32.HI R6, RZ, 0x8, R6 ;  /* 0x00000008ff067819 */ /* 0x000fe40000011606 */
[----:B------:R-:W-:Y:S01]  /*6690*/  LOP3.LUT R15, R4, 0xffff, RZ, 0xc0, !PT ;  /* 0x0000ffff040f7812 */ /* 0x000fe200078ec0ff */
[----:B------:R-:W-:Y:S01]  /*66a0*/  @!P0 FADD.FTZ R201, -R201, -RZ ;  /* 0x800000ffc9c98221 */ /* 0x000fe20000010100 */
[----:B------:R-:W-:Y:S01]  /*66b0*/  LOP3.LUT R6, R6, 0xffff, RZ, 0xc0, !PT ;  /* 0x0000ffff06067812 */ /* 0x000fe200078ec0ff */
[----:B------:R-:W-:Y:S01]  /*66c0*/  @!P6 FADD.FTZ R206, -R206, -RZ ;  /* 0x800000ffcecee221 */ /* 0x000fe20000010100 */
[----:B------:R-:W-:Y:S01]  /*66d0*/  LOP3.LUT R17, R4, 0xff, RZ, 0xc0, !PT ;  /* 0x000000ff04117812 */ /* 0x000fe200078ec0ff */
[----:B------:R-:W-:Y:S01]  /*66e0*/  MUFU.EX2 R189, R43 ;  /* 0x0000002b00bd7308 */ /* 0x000fe20000000800 */
[----:B------:R-:W-:Y:S02]  /*66f0*/  ISETP.LE.U32.AND P0, PT, R6, UR6, PT ;  /* 0x0000000606007c0c */ /* 0x000fe4000bf03070 */
[--C-:B------:R-:W-:Y:S02]  /*6700*/  SHF.R.U32.HI R16, RZ, 0x10, R4.reuse ;  /* 0x00000010ff107819 */ /* 0x100fe40000011604 */
[----:B------:R-:W-:Y:S02]  /*6710*/  ISETP.LE.U32.AND P3, PT, R7, UR6, PT ;  /* 0x0000000607007c0c */ /* 0x000fe4000bf63070 */
[----:B------:R-:W-:Y:S01]  /*6720*/  SHF.R.U32.HI R18, RZ, 0x18, R4 ;  /* 0x00000018ff127819 */ /* 0x000fe20000011604 */
[----:B------:R-:W-:Y:S01]  /*6730*/  IMAD.WIDE.U32 R4, R167, -0x2daee0ad, RZ ;  /* 0xd2511f53a7047825 */ /* 0x000fe200078e00ff */
[--C-:B------:R-:W-:Y:S01]  /*6740*/  SHF.R.U32.HI R7, RZ, 0x10, R12.reuse ;  /* 0x00000010ff077819 */ /* 0x100fe2000001160c */
[----:B------:R-:W-:Y:S01]  /*6750*/  MUFU.EX2 R187, R46 ;  /* 0x0000002e00bb7308 */ /* 0x000fe20000000800 */
[----:B------:R-:W-:Y:S02]  /*6760*/  ISETP.LE.U32.AND P1, PT, R22, UR6, PT ;  /* 0x0000000616007c0c */ /* 0x000fe4000bf23070 */
[----:B------:R-:W-:Y:S01]  /*6770*/  SHF.R.U32.HI R12, RZ, 0x18, R12 ;  /* 0x00000018ff0c7819 */ /* 0x000fe2000001160c */
[----:B------:R-:W-:Y:S01]  /*6780*/  @!P0 FADD.FTZ R193, -R193, -RZ ;  /* 0x800000ffc1c18221 */ /* 0x000fe20000010100 */
[----:B------:R-:W-:Y:S02]  /*6790*/  SHF.R.U32.HI R20, RZ, 0x10, R4 ;  /* 0x00000010ff147819 */ /* 0x000fe40000011604 */
[----:B------:R-:W-:Y:S01]  /*67a0*/  ISETP.LE.U32.AND P0, PT, R8, UR6, PT ;  /* 0x0000000608007c0c */ /* 0x000fe2000bf03070 */
[----:B------:R-:W-:Y:S01]  /*67b0*/  @!P3 FADD.FTZ R195, -R195, -RZ ;  /* 0x800000ffc3c3b221 */ /* 0x000fe20000010100 */
[----:B------:R-:W-:Y:S01]  /*67c0*/  ISETP.LE.U32.AND P3, PT, R25, UR6, PT ;  /* 0x0000000619007c0c */ /* 0x000fe2000bf63070 */
[----:B------:R-:W-:Y:S01]  /*67d0*/  MUFU.EX2 R188, R47 ;  /* 0x0000002f00bc7308 */ /* 0x000fe20000000800 */
[----:B------:R-:W-:Y:S02]  /*67e0*/  LOP3.LUT R6, R7, 0xff, RZ, 0xc0, !PT ;  /* 0x000000ff07067812 */ /* 0x000fe400078ec0ff */
[----:B------:R-:W-:Y:S01]  /*67f0*/  SHF.R.U32.HI R7, RZ, 0x10, R14 ;  /* 0x00000010ff077819 */ /* 0x000fe2000001160e */
[----:B------:R-:W-:Y:S01]  /*6800*/  @!P1 FADD.FTZ R182, -R182, -RZ ;  /* 0x800000ffb6b69221 */ /* 0x000fe20000010100 */
[----:B------:R-:W-:Y:S02]  /*6810*/  ISETP.LE.U32.AND P6, PT, R12, UR6, PT ;  /* 0x000000060c007c0c */ /* 0x000fe4000bfc3070 */
[----:B------:R-:W-:Y:S02]  /*6820*/  ISETP.LE.U32.AND P2, PT, R6, UR6, PT ;  /* 0x0000000606007c0c */ /* 0x000fe4000bf43070 */
[----:B------:R-:W-:Y:S01]  /*6830*/  LOP3.LUT R6, R14, 0xffff, RZ, 0xc0, !PT ;  /* 0x0000ffff0e067812 */ /* 0x000fe200078ec0ff */
[----:B------:R-:W-:Y:S01]  /*6840*/  @!P0 FADD.FTZ R200, -R200, -RZ ;  /* 0x800000ffc8c88221 */ /* 0x000fe20000010100 */
[----:B------:R-:W-:Y:S01]  /*6850*/  SHF.R.U32.HI R12, RZ, 0x8, R102 ;  /* 0x00000008ff0c7819 */ /* 0x000fe20000011666 */
[----:B------:R-:W-:Y:S01]  /*6860*/  @!P3 FADD.FTZ R183, -R183, -RZ ;  /* 0x800000ffb7b7b221 */ /* 0x000fe20000010100 */
[----:B------:R-:W-:Y:S01]  /*6870*/  SHF.R.U32.HI R14, RZ, 0x18, R14 ;  /* 0x00000018ff0e7819 */ /* 0x000fe2000001160e */
[----:B------:R-:W1:Y:S01]  /*6880*/  MUFU.EX2 R173, R48 ;  /* 0x0000003000ad7308 */ /* 0x000e620000000800 */
[----:B------:R-:W-:Y:S02]  /*6890*/  SHF.R.U32.HI R6, RZ, 0x8, R6 ;  /* 0x00000008ff067819 */ /* 0x000fe40000011606 */
[----:B------:R-:W-:Y:S01]  /*68a0*/  ISETP.LE.U32.AND P0, PT, R14, UR6, PT ;  /* 0x000000060e007c0c */ /* 0x000fe2000bf03070 */
[----:B------:R-:W-:Y:S01]  /*68b0*/  @!P6 FADD.FTZ R194, -R194, -RZ ;  /* 0x800000ffc2c2e221 */ /* 0x000fe20000010100 */
[----:B------:R-:W-:Y:S01]  /*68c0*/  LOP3.LUT R6, R6, 0xffff, RZ, 0xc0, !PT ;  /* 0x0000ffff06067812 */ /* 0x000fe200078ec0ff */
[----:B------:R-:W-:Y:S01]  /*68d0*/  @!P2 FADD.FTZ R198, -R198, -RZ ;  /* 0x800000ffc6c6a221 */ /* 0x000fe20000010100 */
[----:B------:R-:W-:Y:S02]  /*68e0*/  LOP3.LUT R7, R7, 0xff, RZ, 0xc0, !PT ;  /* 0x000000ff07077812 */ /* 0x000fe400078ec0ff */
[----:B------:R-:W-:Y:S01]  /*68f0*/  ISETP.LE.U32.AND P6, PT, R6, UR6, PT ;  /* 0x0000000606007c0c */ /* 0x000fe2000bfc3070 */
[----:B------:R-:W-:Y:S01]  /*6900*/  MUFU.EX2 R171, R50 ;  /* 0x0000003200ab7308 */ /* 0x000fe20000000800 */
[----:B------:R-:W-:Y:S02]  /*6910*/  LOP3.LUT R12, R12, 0xffff, RZ, 0xc0, !PT ;  /* 0x0000ffff0c0c7812 */ /* 0x000fe400078ec0ff */
[----:B------:R-:W-:Y:S01]  /*6920*/  ISETP.LE.U32.AND P2, PT, R7, UR6, PT ;  /* 0x0000000607007c0c */ /* 0x000fe2000bf43070 */
[----:B------:R-:W-:Y:S01]  /*6930*/  IMAD.WIDE.U32 R6, R165, -0x2daee0ad, RZ ;  /* 0xd2511f53a5067825 */ /* 0x000fe200078e00ff */
[----:B------:R-:W-:Y:S03]  /*6940*/  LOP3.LUT R8, R5, UR13, R110, 0x96, !PT ;  /* 0x0000000d05087c12 */ /* 0x000fe6000f8e966e */
[----:B------:R-:W-:Y:S01]  /*6950*/  @!P0 FADD.FTZ R203, -R203, -RZ ;  /* 0x800000ffcbcb8221 */ /* 0x000fe20000010100 */
[--C-:B------:R-:W-:Y:S01]  /*6960*/  SHF.R.U32.HI R14, RZ, 0x18, R6.reuse ;  /* 0x00000018ff0e7819 */ /* 0x100fe20000011606 */
[----:B------:R-:W-:Y:S01]  /*6970*/  MUFU.EX2 R110, R66 ;  /* 0x00000042006e7308 */ /* 0x000fe20000000800 */
[----:B------:R-:W-:Y:S01]  /*6980*/  ISETP.LE.U32.AND P0, PT, R12, UR6, PT ;  /* 0x000000060c007c0c */ /* 0x000fe2000bf03070 */
[----:B------:R-:W-:Y:S01]  /*6990*/  @!P6 FADD.FTZ R197, -R197, -RZ ;  /* 0x800000ffc5c5e221 */ /* 0x000fe20000010100 */
[----:B------:R-:W-:Y:S02]  /*69a0*/  LOP3.LUT R12, R164, 0xff, RZ, 0xc0, !PT ;  /* 0x000000ffa40c7812 */ /* 0x000fe400078ec0ff */
[C---:B------:R-:W-:Y:S01]  /*69b0*/  LOP3.LUT R13, R6.reuse, 0xff, RZ, 0xc0, !PT ;  /* 0x000000ff060d7812 */ /* 0x040fe200078ec0ff */
[----:B------:R-:W-:Y:S01]  /*69c0*/  @!P2 FADD.FTZ R205, -R205, -RZ ;  /* 0x800000ffcdcda221 */ /* 0x000fe20000010100 */
[----:B------:R-:W-:Y:S02]  /*69d0*/  LOP3.LUT R19, R6, 0xffff, RZ, 0xc0, !PT ;  /* 0x0000ffff06137812 */ /* 0x000fe400078ec0ff */
[----:B------:R-:W-:Y:S01]  /*69e0*/  ISETP.LE.U32.AND P5, PT, R12, UR6, PT ;  /* 0x000000060c007c0c */ /* 0x000fe2000bfa3070 */
[----:B------:R-:W-:Y:S01]  /*69f0*/  MUFU.EX2 R172, R49 ;  /* 0x0000003100ac7308 */ /* 0x000fe20000000800 */
[----:B------:R-:W-:Y:S02]  /*6a00*/  SHF.R.U32.HI R22, RZ, 0x10, R6 ;  /* 0x00000010ff167819 */ /* 0x000fe40000011606 */
[----:B------:R-:W-:Y:S01]  /*6a10*/  SHF.R.U32.HI R6, RZ, 0x8, R111 ;  /* 0x00000008ff067819 */ /* 0x000fe2000001166f */
[----:B------:R-:W-:Y:S01]  /*6a20*/  @!P0 FADD.FTZ R191, -R191, -RZ ;  /* 0x800000ffbfbf8221 */ /* 0x000fe20000010100 */
[----:B------:R-:W-:Y:S02]  /*6a30*/  ISETP.LE.U32.AND P6, PT, R21, UR6, PT ;  /* 0x0000000615007c0c */ /* 0x000fe4000bfc3070 */
[----:B------:R-:W-:Y:S02]  /*6a40*/  LOP3.LUT R21, R4, 0xffff, RZ, 0xc0, !PT ;  /* 0x0000ffff04157812 */ /* 0x000fe400078ec0ff */
[----:B------:R-:W-:Y:S01]  /*6a50*/  LOP3.LUT R5, R6, 0xffff, RZ, 0xc0, !PT ;  /* 0x0000ffff06057812 */ /* 0x000fe200078ec0ff */
[----:B------:R-:W-:Y:S01]  /*6a60*/  MUFU.EX2 R111, R100 ;  /* 0x00000064006f7308 */ /* 0x000fe20000000800 */
[----:B------:R-:W-:Y:S01]  /*6a70*/  LOP3.LUT R9, R7, UR13, R170, 0x96, !PT ;  /* 0x0000000d07097c12 */ /* 0x000fe2000f8e96aa */
[----:B------:R-:W-:Y:S01]  /*6a80*/  @!P5 FADD.FTZ R199, -R199, -RZ ;  /* 0x800000ffc7c7d221 */ /* 0x000fe20000010100 */
[----:B------:R-:W-:Y:S02]  /*6a90*/  ISETP.LE.U32.AND P0, PT, R5, UR6, PT ;  /* 0x0000000605007c0c */ /* 0x000fe4000bf03070 */
[----:B------:R-:W-:Y:S02]  /*6aa0*/  LOP3.LUT R5, R166, 0xff, RZ, 0xc0, !PT ;  /* 0x000000ffa6057812 */ /* 0x000fe400078ec0ff */
[----:B------:R-:W-:Y:S01]  /*6ab0*/  LOP3.LUT R7, R4, 0xff, RZ, 0xc0, !PT ;  /* 0x000000ff04077812 */ /* 0x000fe200078ec0ff */
[----:B-1----:R-:W-:Y:S01]  /*6ac0*/  @!P6 FADD.FTZ R173, -R173, -RZ ;  /* 0x800000ffadade221 */ /* 0x002fe20000010100 */
[----:B------:R-:W-:Y:S01]  /*6ad0*/  SHF.R.U32.HI R12, RZ, 0x18, R4 ;  /* 0x00000018ff0c7819 */ /* 0x000fe20000011604 */
[----:B------:R-:W1:Y:S01]  /*6ae0*/  MUFU.EX2 R175, R39 ;  /* 0x0000002700af7308 */ /* 0x000e620000000800 */
[----:B------:R-:W-:Y:S02]  /*6af0*/  ISETP.LE.U32.AND P5, PT, R5, UR6, PT ;  /* 0x0000000605007c0c */ /* 0x000fe4000bfa3070 */
[C---:B------:R-:W-:Y:S02]  /*6b00*/  LOP3.LUT R4, R11.reuse, 0xffff, RZ, 0xc0, !PT ;  /* 0x0000ffff0b047812 */ /* 0x040fe400078ec0ff */
[----:B------:R-:W-:Y:S01]  /*6b10*/  LOP3.LUT R6, R11, 0xff, RZ, 0xc0, !PT ;  /* 0x000000ff0b067812 */ /* 0x000fe200078ec0ff */
[----:B------:R-:W-:Y:S01]  /*6b20*/  @!P0 FADD.FTZ R181, -R181, -RZ ;  /* 0x800000ffb5b58221 */ /* 0x000fe20000010100 */
[----:B------:R-:W-:Y:S02]  /*6b30*/  SHF.R.U32.HI R5, RZ, 0x8, R4 ;  /* 0x00000008ff057819 */ /* 0x000fe40000011604 */
[----:B------:R-:W-:Y:S01]  /*6b40*/  ISETP.LE.U32.AND P4, PT, R6, UR6, PT ;  /* 0x0000000606007c0c */ /* 0x000fe2000bf83070 */
[----:B------:R-:W-:Y:S01]  /*6b50*/  MUFU.EX2 R169, R52 ;  /* 0x0000003400a97308 */ /* 0x000fe20000000800 */
[--C-:B------:R-:W-:Y:S02]  /*6b60*/  SHF.R.U32.HI R4, RZ, 0x18, R11.reuse ;  /* 0x00000018ff047819 */ /* 0x100fe4000001160b */
[----:B------:R-:W-:Y:S01]  /*6b70*/  LOP3.LUT R5, R5, 0xffff, RZ, 0xc0, !PT ;  /* 0x0000ffff05057812 */ /* 0x000fe200078ec0ff */
[----:B------:R-:W-:Y:S01]  /*6b80*/  @!P5 FADD.FTZ R186, -R186, -RZ ;  /* 0x800000ffbabad221 */ /* 0x000fe20000010100 */
[----:B------:R-:W-:Y:S02]  /*6b90*/  SHF.R.U32.HI R11, RZ, 0x10, R11 ;  /* 0x00000010ff0b7819 */ /* 0x000fe4000001160b */
[----:B------:R-:W-:Y:S02]  /*6ba0*/  ISETP.LE.U32.AND P0, PT, R5, UR6, PT ;  /* 0x0000000605007c0c */ /* 0x000fe4000bf03070 */
[----:B------:R-:W-:Y:S01]  /*6bb0*/  LOP3.LUT R11, R11, 0xff, RZ, 0xc0, !PT ;  /* 0x000000ff0b0b7812 */ /* 0x000fe200078ec0ff */
[----:B------:R-:W-:Y:S01]  /*6bc0*/  MUFU.EX2 R168, R53 ;  /* 0x0000003500a87308 */ /* 0x000fe20000000800 */
[----:B------:R-:W-:Y:S01]  /*6bd0*/  LOP3.LUT R5, R10, 0xff, RZ, 0xc0, !PT ;  /* 0x000000ff0a057812 */ /* 0x000fe200078ec0ff */
[----:B------:R-:W-:Y:S01]  /*6be0*/  @!P4 FADD.FTZ R177, -R177, -RZ ;  /* 0x800000ffb1b1c221 */ /* 0x000fe20000010100 */
[----:B------:R-:W-:Y:S02]  /*6bf0*/  ISETP.LE.U32.AND P5, PT, R11, UR6, PT ;  /* 0x000000060b007c0c */ /* 0x000fe4000bfa3070 */
[----:B------:R-:W-:Y:S02]  /*6c00*/  ISETP.LE.U32.AND P3, PT, R5, UR6, PT ;  /* 0x0000000605007c0c */ /* 0x000fe4000bf63070 */
[----:B------:R-:W-:Y:S02]  /*6c10*/  ISETP.LE.U32.AND P1, PT, R4, UR6, PT ;  /* 0x0000000604007c0c */ /* 0x000fe4000bf23070 */
[----:B------:R-:W-:Y:S01]  /*6c20*/  LOP3.LUT R4, R10, 0xffff, RZ, 0xc0, !PT ;  /* 0x0000ffff0a047812 */ /* 0x000fe200078ec0ff */
[----:B------:R-:W-:Y:S01]  /*6c30*/  @!P0 FADD.FTZ R176, -R176, -RZ ;  /* 0x800000ffb0b08221 */ /* 0x000fe20000010100 */
[--C-:B------:R-:W-:Y:S01]  /*6c40*/  SHF.R.U32.HI R5, RZ, 0x18, R10.reuse ;  /* 0x00000018ff057819 */ /* 0x100fe2000001160a */
[----:B------:R-:W-:Y:S01]  /*6c50*/  MUFU.EX2 R167, R54 ;  /* 0x0000003600a77308 */ /* 0x000fe20000000800 */
[----:B------:R-:W-:Y:S02]  /*6c60*/  SHF.R.U32.HI R10, RZ, 0x10, R10 ;  /* 0x00000010ff0a7819 */ /* 0x000fe4000001160a */
[----:B------:R-:W-:Y:S01]  /*6c70*/  SHF.R.U32.HI R4, RZ, 0x8, R4 ;  /* 0x00000008ff047819 */ /* 0x000fe20000011604 */
[----:B------:R-:W-:Y:S01]  /*6c80*/  @!P5 FADD.FTZ R178, -R178, -RZ ;  /* 0x800000ffb2b2d221 */ /* 0x000fe20000010100 */
[----:B------:R-:W-:Y:S01]  /*6c90*/  LOP3.LUT R10, R10, 0xff, RZ, 0xc0, !PT ;  /* 0x000000ff0a0a7812 */ /* 0x000fe200078ec0ff */
[----:B------:R-:W-:Y:S01]  /*6ca0*/  @!P3 FADD.FTZ R185, -R185, -RZ ;  /* 0x800000ffb9b9b221 */ /* 0x000fe20000010100 */
[----:B------:R-:W-:Y:S01]  /*6cb0*/  LOP3.LUT R4, R4, 0xffff, RZ, 0xc0, !PT ;  /* 0x0000ffff04047812 */ /* 0x000fe200078ec0ff */
[----:B-1----:R-:W-:Y:S01]  /*6cc0*/  @!P1 FADD.FTZ R175, -R175, -RZ ;  /* 0x800000ffafaf9221 */ /* 0x002fe20000010100 */
[----:B------:R-:W-:Y:S01]  /*6cd0*/  ISETP.LE.U32.AND P5, PT, R10, UR6, PT ;  /* 0x000000060a007c0c */ /* 0x000fe2000bfa3070 */
[----:B------:R-:W1:Y:S01]  /*6ce0*/  MUFU.EX2 R180, R44 ;  /* 0x0000002c00b47308 */ /* 0x000e620000000800 */
[----:B------:R-:W-:Y:S02]  /*6cf0*/  ISETP.LE.U32.AND P0, PT, R4, UR6, PT ;  /* 0x0000000604007c0c */ /* 0x000fe4000bf03070 */
[----:B------:R-:W-:Y:S02]  /*6d00*/  ISETP.LE.U32.AND P4, PT, R5, UR6, PT ;  /* 0x0000000605007c0c */ /* 0x000fe4000bf83070 */
[----:B------:R-:W-:Y:S02]  /*6d10*/  SHF.R.U32.HI R4, RZ, 0x8, R15 ;  /* 0x00000008ff047819 */ /* 0x000fe4000001160f */
[----:B------:R-:W-:Y:S02]  /*6d20*/  LOP3.LUT R5, R16, 0xff, RZ, 0xc0, !PT ;  /* 0x000000ff10057812 */ /* 0x000fe400078ec0ff */
[----:B------:R-:W-:Y:S01]  /*6d30*/  LOP3.LUT R4, R4, 0xffff, RZ, 0xc0, !PT ;  /* 0x0000ffff04047812 */ /* 0x000fe200078ec0ff */
[----:B------:R-:W-:Y:S01]  /*6d40*/  MUFU.EX2 R165, R56 ;  /* 0x0000003800a57308 */ /* 0x000fe20000000800 */
[----:B------:R-:W-:Y:S01]  /*6d50*/  ISETP.LE.U32.AND P3, PT, R5, UR6, PT ;  /* 0x0000000605007c0c */ /* 0x000fe2000bf63070 */
[----:B------:R-:W-:Y:S01]  /*6d60*/  @!P5 FADD.FTZ R190, -R190, -RZ ;  /* 0x800000ffbebed221 */ /* 0x000fe20000010100 */
[----:B------:R-:W-:Y:S01]  /*6d70*/  ISETP.LE.U32.AND P5, PT, R18, UR6, PT ;  /* 0x0000000612007c0c */ /* 0x000fe2000bfa3070 */
[----:B------:R-:W-:Y:S01]  /*6d80*/  @!P0 FADD.FTZ R184, -R184, -RZ ;  /* 0x800000ffb8b88221 */ /* 0x000fe20000010100 */
[----:B------:R-:W-:Y:S01]  /*6d90*/  ISETP.LE.U32.AND P0, PT, R4, UR6, PT ;  /* 0x0000000604007c0c */ /* 0x000fe2000bf03070 */
[----:B------:R-:W-:Y:S01]  /*6da0*/  @!P4 FADD.FTZ R189, -R189, -RZ ;  /* 0x800000ffbdbdc221 */ /* 0x000fe20000010100 */
[----:B------:R-:W-:Y:S02]  /*6db0*/  LOP3.LUT R4, R28, 0xff, RZ, 0xc0, !PT ;  /* 0x000000ff1c047812 */ /* 0x000fe400078ec0ff */
[----:B------:R-:W-:Y:S01]  /*6dc0*/  LOP3.LUT R5, R9, 0xffff, RZ, 0xc0, !PT ;  /* 0x0000ffff09057812 */ /* 0x000fe200078ec0ff */
[----:B------:R-:W-:Y:S01]  /*6dd0*/  MUFU.EX2 R174, R58 ;  /* 0x0000003a00ae7308 */ /* 0x000fe20000000800 */
[----:B------:R-:W-:Y:S02]  /*6de0*/  ISETP.LE.U32.AND P4, PT, R4, UR6, PT ;  /* 0x0000000604007c0c */ /* 0x000fe4000bf83070 */
[----:B------:R-:W-:Y:S01]  /*6df0*/  SHF.R.U32.HI R4, RZ, 0x8, R27 ;  /* 0x00000008ff047819 */ /* 0x000fe2000001161b */
[----:B------:R-:W-:Y:S01]  /*6e00*/  @!P3 FADD.FTZ R187, -R187, -RZ ;  /* 0x800000ffbbbbb221 */ /* 0x000fe20000010100 */
[----:B------:R-:W-:Y:S01]  /*6e10*/  F2FP.RELU.BF16.PACK_AB R0, R189, R190 ;  /* 0x000000bebd00723e */ /* 0x000fe200000018ff */
[----:B------:R-:W-:Y:S01]  /*6e20*/  @!P5 FADD.FTZ R188, -R188, -RZ ;  /* 0x800000ffbcbcd221 */ /* 0x000fe20000010100 */
[----:B------:R-:W-:Y:S02]  /*6e30*/  SHF.R.U32.HI R6, RZ, 0x8, R5 ;  /* 0x00000008ff067819 */ /* 0x000fe40000011605 */
[----:B------:R-:W-:Y:S01]  /*6e40*/  LOP3.LUT R4, R4, 0xffff, RZ, 0xc0, !PT ;  /* 0x0000ffff04047812 */ /* 0x000fe200078ec0ff */
[----:B------:R-:W-:Y:S01]  /*6e50*/  MUFU.EX2 R163, R163 ;  /* 0x000000a300a37308 */ /* 0x000fe20000000800 */
[----:B------:R-:W-:Y:S02]  /*6e60*/  ISETP.LE.U32.AND P1, PT, R17, UR6, PT ;  /* 0x0000000611007c0c */ /* 0x000fe4000bf23070 */
[----:B------:R-:W-:Y:S01]  /*6e70*/  ISETP.LE.U32.AND P3, PT, R4, UR6, PT ;  /* 0x0000000604007c0c */ /* 0x000fe2000bf63070 */
[----:B------:R-:W-:Y:S01]  /*6e80*/  @!P4 FADD.FTZ R171, -R171, -RZ ;  /* 0x800000ffababc221 */ /* 0x000fe20000010100 */
[----:B------:R-:W-:Y:S02]  /*6e90*/  SHF.R.U32.HI R4, RZ, 0x10, R9 ;  /* 0x00000010ff047819 */ /* 0x000fe40000011609 */
[----:B------:R-:W-:Y:S02]  /*6ea0*/  ISETP.LE.U32.AND P5, PT, R7, UR6, PT ;  /* 0x0000000607007c0c */ /* 0x000fe4000bfa3070 */
[----:B------:R-:W-:Y:S01]  /*6eb0*/  LOP3.LUT R5, R4, 0xff, RZ, 0xc0, !PT ;  /* 0x000000ff04057812 */ /* 0x000fe200078ec0ff */
[----:B------:R-:W-:Y:S01]  /*6ec0*/  MUFU.EX2 R115, R57 ;  /* 0x0000003900737308 */ /* 0x000fe20000000800 */
[----:B------:R-:W-:Y:S02]  /*6ed0*/  LOP3.LUT R7, R9, 0xff, RZ, 0xc0, !PT ;  /* 0x000000ff09077812 */ /* 0x000fe400078ec0ff */
[----:B------:R-:W-:Y:S01]  /*6ee0*/  LOP3.LUT R4, R6, 0xffff, RZ, 0xc0, !PT ;  /* 0x0000ffff06047812 */ /* 0x000fe200078ec0ff */
[----:B-1----:R-:W-:Y:S01]  /*6ef0*/  @!P1 FADD.FTZ R180, -R180, -RZ ;  /* 0x800000ffb4b49221 */ /* 0x002fe20000010100 */
[----:B------:R-:W-:Y:S01]  /*6f00*/  ISETP.LE.U32.AND P6, PT, R7, UR6, PT ;  /* 0x0000000607007c0c */ /* 0x000fe2000bfc3070 */
[----:B------:R-:W-:Y:S01]  /*6f10*/  @!P3 FADD.FTZ R172, -R172, -RZ ;  /* 0x800000ffacacb221 */ /* 0x000fe20000010100 */
[----:B------:R-:W-:Y:S02]  /*6f20*/  ISETP.LE.U32.AND P1, PT, R13, UR6, PT ;  /* 0x000000060d007c0c */ /* 0x000fe4000bf23070 */
[----:B------:R-:W-:Y:S01]  /*6f30*/  ISETP.LE.U32.AND P4, PT, R4, UR6, PT ;  /* 0x0000000604007c0c */ /* 0x000fe2000bf83070 */
[----:B------:R-:W-:Y:S01]  /*6f40*/  @!P5 FADD.FTZ R112, -R112, -RZ ;  /* 0x800000ff7070d221 */ /* 0x000fe20000010100 */
[----:B------:R-:W-:Y:S01]  /*6f50*/  SHF.R.U32.HI R6, RZ, 0x8, R21 ;  /* 0x00000008ff067819 */ /* 0x000fe20000011615 */
[----:B------:R-:W1:Y:S01]  /*6f60*/  MUFU.EX2 R170, R51 ;  /* 0x0000003300aa7308 */ /* 0x000e620000000800 */
[----:B------:R-:W-:Y:S02]  /*6f70*/  LOP3.LUT R4, R8, 0xffff, RZ, 0xc0, !PT ;  /* 0x0000ffff08047812 */ /* 0x000fe400078ec0ff */
[----:B------:R-:W-:Y:S02]  /*6f80*/  ISETP.LE.U32.AND P2, PT, R26, UR6, PT ;  /* 0x000000061a007c0c */ /* 0x000fe4000bf43070 */
[----:B------:R-:W-:Y:S01]  /*6f90*/  ISETP.LE.U32.AND P3, PT, R5, UR6, PT ;  /* 0x0000000605007c0c */ /* 0x000fe2000bf63070 */
[----:B------:R-:W-:Y:S01]  /*6fa0*/  @!P6 FADD.FTZ R169, -R169, -RZ ;  /* 0x800000ffa9a9e221 */ /* 0x000fe20000010100 */
[----:B------:R-:W-:Y:S01]  /*6fb0*/  SHF.R.U32.HI R4, RZ, 0x8, R4 ;  /* 0x00000008ff047819 */ /* 0x000fe20000011604 */
[----:B------:R-:W-:Y:S01]  /*6fc0*/  @!P1 FADD.FTZ R114, -R114, -RZ ;  /* 0x800000ff72729221 */ /* 0x000fe20000010100 */
[----:B------:R-:W-:Y:S01]  /*6fd0*/  LOP3.LUT R5, R8, 0xff, RZ, 0xc0, !PT ;  /* 0x000000ff08057812 */ /* 0x000fe200078ec0ff */
[----:B------:R-:W-:Y:S01]  /*6fe0*/  @!P4 FADD.FTZ R168, -R168, -RZ ;  /* 0x800000ffa8a8c221 */ /* 0x000fe20000010100 */
[----:B------:R-:W-:Y:S01]  /*6ff0*/  LOP3.LUT R4, R4, 0xffff, RZ, 0xc0, !PT ;  /* 0x0000ffff04047812 */ /* 0x000fe200078ec0ff */
[----:B------:R-:W3:Y:S01]  /*7000*/  MUFU.EX2 R179, R45 ;  /* 0x0000002d00b37308 */ /* 0x000ee20000000800 */
[----:B------:R-:W-:Y:S02]  /*7010*/  ISETP.LE.U32.AND P6, PT, R5, UR6, PT ;  /* 0x0000000605007c0c */ /* 0x000fe4000bfc3070 */
[----:B------:R-:W-:Y:S02]  /*7020*/  ISETP.LE.U32.AND P4, PT, R4, UR6, PT ;  /* 0x0000000604007c0c */ /* 0x000fe4000bf83070 */
[--C-:B------:R-:W-:Y:S01]  /*7030*/  SHF.R.U32.HI R5, RZ, 0x10, R8.reuse ;  /* 0x00000010ff057819 */ /* 0x100fe20000011608 */
[----:B------:R-:W-:Y:S01]  /*7040*/  @!P3 FADD.FTZ R167, -R167, -RZ ;  /* 0x800000ffa7a7b221 */ /* 0x000fe20000010100 */
[----:B------:R-:W-:Y:S02]  /*7050*/  SHF.R.U32.HI R4, RZ, 0x8, R19 ;  /* 0x00000008ff047819 */ /* 0x000fe40000011613 */
[----:B------:R-:W-:Y:S01]  /*7060*/  F2FP.RELU.BF16.PACK_AB R7, R209, R210 ;  /* 0x000000d2d107723e */ /* 0x000fe200000018ff */
[----:B------:R-:W-:Y:S01]  /*7070*/  MUFU.EX2 R166, R55 ;  /* 0x0000003700a67308 */ /* 0x000fe20000000800 */
[----:B------:R-:W-:Y:S01]  /*7080*/  LOP3.LUT R5, R5, 0xff, RZ, 0xc0, !PT ;  /* 0x000000ff05057812 */ /* 0x000fe200078ec0ff */
[----:B-1----:R-:W-:Y:S01]  /*7090*/  @!P2 FADD.FTZ R170, -R170, -RZ ;  /* 0x800000ffaaaaa221 */ /* 0x002fe20000010100 */
[----:B------:R-:W-:Y:S01]  /*70a0*/  SHF.R.U32.HI R8, RZ, 0x18, R8 ;  /* 0x00000018ff087819 */ /* 0x000fe20000011608 */
[----:B------:R1:W-:Y:S01]  /*70b0*/  STS [R235+0x10000], R7 ;  /* 0x01000007eb007388 */ /* 0x0003e20000000800 */
[----:B------:R-:W-:Y:S01]  /*70c0*/  ISETP.LE.U32.AND P3, PT, R5, UR6, PT ;  /* 0x0000000605007c0c */ /* 0x000fe2000bf63070 */
[----:B------:R-:W-:Y:S01]  /*70d0*/  @!P6 FADD.FTZ R165, -R165, -RZ ;  /* 0x800000ffa5a5e221 */ /* 0x000fe20000010100 */
[----:B------:R-:W-:Y:S01]  /*70e0*/  LOP3.LUT R4, R4, 0xffff, RZ, 0xc0, !PT ;  /* 0x0000ffff04047812 */ /* 0x000fe200078ec0ff */
[----:B------:R-:W-:Y:S01]  /*70f0*/  @!P4 FADD.FTZ R115, -R115, -RZ ;  /* 0x800000ff7373c221 */ /* 0x000fe20000010100 */
[----:B------:R-:W-:Y:S01]  /*7100*/  ISETP.LE.U32.AND P4, PT, R8, UR6, PT ;  /* 0x0000000608007c0c */ /* 0x000fe2000bf83070 */
[----:B------:R-:W4:Y:S01]  /*7110*/  MUFU.EX2 R164, R59 ;  /* 0x0000003b00a47308 */ /* 0x000f220000000800 */
[----:B------:R-:W-:Y:S02]  /*7120*/  ISETP.LE.U32.AND P6, PT, R4, UR6, PT ;  /* 0x0000000604007c0c */ /* 0x000fe4000bfc3070 */
[----:B------:R-:W-:Y:S01]  /*7130*/  F2FP.RELU.BF16.PACK_AB R8, R193, R195 ;  /* 0x000000c3c108723e */ /* 0x000fe200000018ff */
[----:B---3--:R-:W-:Y:S01]  /*7140*/  @!P0 FADD.FTZ R179, -R179, -RZ ;  /* 0x800000ffb3b38221 */ /* 0x008fe20000010100 */
[----:B------:R-:W-:Y:S02]  /*7150*/  LOP3.LUT R4, R22, 0xff, RZ, 0xc0, !PT ;  /* 0x000000ff16047812 */ /* 0x000fe400078ec0ff */
[----:B------:R-:W-:Y:S01]  /*7160*/  LOP3.LUT R5, R20, 0xff, RZ, 0xc0, !PT ;  /* 0x000000ff14057812 */ /* 0x000fe200078ec0ff */
[----:B------:R-:W-:Y:S01]  /*7170*/  @!P3 FADD.FTZ R174, -R174, -RZ ;  /* 0x800000ffaeaeb221 */ /* 0x000fe20000010100 */
[----:B------:R-:W-:Y:S02]  /*7180*/  ISETP.LE.U32.AND P3, PT, R4, UR6, PT ;  /* 0x0000000604007c0c */ /* 0x000fe4000bf63070 */
[----:B------:R-:W-:Y:S02]  /*7190*/  ISETP.LE.U32.AND P1, PT, R5, UR6, PT ;  /* 0x0000000605007c0c */ /* 0x000fe4000bf23070 */
[----:B------:R-:W-:Y:S01]  /*71a0*/  LOP3.LUT R4, R6, 0xffff, RZ, 0xc0, !PT ;  /* 0x0000ffff06047812 */ /* 0x000fe200078ec0ff */
[----:B------:R-:W-:Y:S01]  /*71b0*/  @!P6 FADD.FTZ R163, -R163, -RZ ;  /* 0x800000ffa3a3e221 */ /* 0x000fe20000010100 */
[----:B------:R-:W-:Y:S02]  /*71c0*/  SHF.R.U32.HI R9, RZ, 0x18, R9 ;  /* 0x00000018ff097819 */ /* 0x000fe40000011609 */
[----:B------:R-:W-:Y:S02]  /*71d0*/  F2FP.RELU.BF16.PACK_AB R6, R211, R212 ;  /* 0x000000d4d306723e */ /* 0x000fe400000018ff */
[----:B------:R-:W-:Y:S02]  /*71e0*/  ISETP.LE.U32.AND P2, PT, R9, UR6, PT ;  /* 0x0000000609007c0c */ /* 0x000fe4000bf43070 */
[----:B------:R-:W-:Y:S01]  /*71f0*/  ISETP.LE.U32.AND P6, PT, R4, UR6, PT ;  /* 0x0000000604007c0c */ /* 0x000fe2000bfc3070 */
[----:B------:R3:W-:Y:S01]  /*7200*/  STS [R235+0x10400], R6 ;  /* 0x01040006eb007388 */ /* 0x0007e20000000800 */
[----:B------:R-:W-:Y:S01]  /*7210*/  ISETP.LE.U32.AND P0, PT, R14, UR6, PT ;  /* 0x000000060e007c0c */ /* 0x000fe2000bf03070 */
[----:B------:R-:W-:Y:S01]  /*7220*/  @!P3 FADD.FTZ R110, -R110, -RZ ;  /* 0x800000ff6e6eb221 */ /* 0x000fe20000010100 */
[----:B------:R-:W-:Y:S01]  /*7230*/  F2FP.RELU.BF16.PACK_AB R5, R201, R202 ;  /* 0x000000cac905723e */ /* 0x000fe200000018ff */
[----:B------:R-:W-:Y:S01]  /*7240*/  @!P1 FADD.FTZ R113, -R113, -RZ ;  /* 0x800000ff71719221 */ /* 0x000fe20000010100 */
[----:B------:R-:W-:Y:S01]  /*7250*/  F2FP.RELU.BF16.PACK_AB R4, R204, R206 ;  /* 0x000000cecc04723e */ /* 0x000fe200000018ff */
[----:B----4-:R-:W-:Y:S01]  /*7260*/  @!P4 FADD.FTZ R164, -R164, -RZ ;  /* 0x800000ffa4a4c221 */ /* 0x010fe20000010100 */
[----:B-1----:R-:W-:Y:S01]  /*7270*/  F2FP.RELU.BF16.PACK_AB R7, R216, R213 ;  /* 0x000000d5d807723e */ /* 0x002fe200000018ff */
[----:B------:R1:W-:Y:S01]  /*7280*/  STS [R236+0x10000], R5 ;  /* 0x01000005ec007388 */ /* 0x0003e20000000800 */
[----:B------:R-:W-:Y:S01]  /*7290*/  FSETP.GE.FTZ.AND P1, PT, R201, RZ, PT ;  /* 0x000000ffc900720b */ /* 0x000fe20003f36000 */
[----:B------:R-:W-:Y:S01]  /*72a0*/  @!P2 FADD.FTZ R166, -R166, -RZ ;  /* 0x800000ffa6a6a221 */ /* 0x000fe20000010100 */
[----:B------:R-:W-:Y:S01]  /*72b0*/  ISETP.LE.U32.AND P2, PT, R12, UR6, PT ;  /* 0x000000060c007c0c */ /* 0x000fe2000bf43070 */
[----:B------:R4:W-:Y:S01]  /*72c0*/  STS [R236+0x10400], R4 ;  /* 0x01040004ec007388 */ /* 0x0009e20000000800 */
[----:B------:R-:W-:Y:S01]  /*72d0*/  FSETP.GE.FTZ.AND P3, PT, R209, RZ, PT ;  /* 0x000000ffd100720b */ /* 0x000fe20003f76000 */
[----:B------:R-:W-:Y:S01]  /*72e0*/  @!P0 FADD.FTZ R109, -R109, -RZ ;  /* 0x800000ff6d6d8221 */ /* 0x000fe20000010100 */
[----:B------:R-:W-:Y:S01]  /*72f0*/  FSETP.GE.FTZ.AND P4, PT, R210, RZ, PT ;  /* 0x000000ffd200720b */ /* 0x000fe20003f96000 */
[----:B------:R2:W-:Y:S01]  /*7300*/  STS [R235+0x12000], R7 ;  /* 0x01200007eb007388 */ /* 0x0005e20000000800 */
[----:B------:R-:W-:Y:S07]  /*7310*/  @!P6 FADD.FTZ R111, -R111, -RZ ;  /* 0x800000ff6f6fe221 */ /* 0x000fee0000010100 */
[----:B------:R-:W-:Y:S01]  /*7320*/  @!P2 FADD.FTZ R108, -R108, -RZ ;  /* 0x800000ff6c6ca221 */ /* 0x000fe20000010100 */
[----:B---3--:R-:W-:Y:S02]  /*7330*/  F2FP.RELU.BF16.PACK_AB R6, R218, R219 ;  /* 0x000000dbda06723e */ /* 0x008fe400000018ff */
[----:B------:R-:W-:Y:S03]  /*7340*/  FSETP.GE.FTZ.AND P2, PT, R202, RZ, PT ;  /* 0x000000ffca00720b */ /* 0x000fe60003f56000 */
[----:B------:R3:W-:Y:S01]  /*7350*/  STS [R235+0x12400], R6 ;  /* 0x01240006eb007388 */ /* 0x0007e20000000800 */
[----:B-1----:R-:W-:Y:S02]  /*7360*/  F2FP.RELU.BF16.PACK_AB R5, R207, R208 ;  /* 0x000000d0cf05723e */ /* 0x002fe400000018ff */
[----:B----4-:R-:W-:Y:S03]  /*7370*/  F2FP.RELU.BF16.PACK_AB R4, R214, R215 ;  /* 0x000000d7d604723e */ /* 0x010fe600000018ff */
[----:B------:R1:W-:Y:S01]  /*7380*/  STS [R236+0x12000], R5 ;  /* 0x01200005ec007388 */ /* 0x0003e20000000800 */
[----:B--2---:R-:W-:Y:S03]  /*7390*/  F2FP.RELU.BF16.PACK_AB R7, R194, R198 ;  /* 0x000000c6c207723e */ /* 0x004fe600000018ff */
[----:B------:R2:W-:Y:S04]  /*73a0*/  STS [R236+0x12400], R4 ;  /* 0x01240004ec007388 */ /* 0x0005e80000000800 */
[----:B------:R-:W-:Y:S04]  /*73b0*/  STS [R237+0x10000], R8 ;  /* 0x01000008ed007388 */ /* 0x000fe80000000800 */
[----:B------:R4:W-:Y:S01]  /*73c0*/  STS [R237+0x10400], R7 ;  /* 0x01040007ed007388 */ /* 0x0009e20000000800 */
[----:B---3--:R-:W-:Y:S02]  /*73d0*/  F2FP.RELU.BF16.PACK_AB R6, R197, R200 ;  /* 0x000000c8c506723e */ /* 0x008fe400000018ff */
[----:B-1----:R-:W-:Y:S02]  /*73e0*/  F2FP.RELU.BF16.PACK_AB R5, R181, R182 ;  /* 0x000000b6b505723e */ /* 0x002fe400000018ff */
[----:B--2---:R-:W-:Y:S03]  /*73f0*/  F2FP.RELU.BF16.PACK_AB R4, R183, R186 ;  /* 0x000000bab704723e */ /* 0x004fe600000018ff */
        /* <DEDUP_REMOVED lines=79> */
[----:B------:R-:W-:Y:S02]  /*78f0*/  LEA.HI.X.SX32 R107, R217, R105, 0x2, P0 ;  /* 0x00000069d96b7211 */ /* 0x000fe400000f16ff */
[----:B------:R-:W-:Y:S03]  /*7900*/  FSETP.GE.FTZ.AND P0, PT, R195, RZ, PT ;  /* 0x000000ffc300720b */ /* 0x000fe60003f16000 */
[----:B------:R-:W2:Y:S04]  /*7910*/  LDG.E R105, [R106.64] ;  /* 0x000000306a697981 */ /* 0x000ea8000c1e1900 */
[----:B------:R-:W3:Y:S04]  /*7920*/  LDG.E R104, [R106.64+0x20] ;  /* 0x000020306a687981 */ /* 0x000ee8000c1e1900 */
[----:B------:R-:W4:Y:S04]  /*7930*/  LDG.E R100, [R106.64+0x100] ;  /* 0x000100306a647981 */ /* 0x000f28000c1e1900 */
[----:B------:R-:W3:Y:S01]  /*7940*/  LDG.E R0, [R106.64+0x120] ;  /* 0x000120306a007981 */ /* 0x000ee2000c1e1900 */
[C---:B--2---:R-:W-:Y:S02]  /*7950*/  FADD.FTZ R102, -R105.reuse, R4 ;  /* 0x0000000469667221 */ /* 0x044fe40000010100 */
[C---:B------:R-:W-:Y:S02]  /*7960*/  FADD.FTZ R101, -R105.reuse, R5 ;  /* 0x0000000569657221 */ /* 0x040fe40000010100 */
[C---:B------:R-:W-:Y:S02]  /*7970*/  FADD.FTZ R5, -R105.reuse, R17 ;  /* 0x0000001169057221 */ /* 0x040fe40000010100 */
[----:B------:R-:W-:Y:S01]  /*7980*/  FADD.FTZ R4, -R105, R20 ;  /* 0x0000001469047221 */ /* 0x000fe20000010100 */
        /* <DEDUP_REMOVED lines=44> */
[----:B------:R-:W-:Y:S01]  /*7c50*/  FSETP.GE.FTZ.AND P1, PT, R114, RZ, PT ;  /* 0x000000ff7200720b */ /* 0x000fe20003f36000 */
[----:B---3--:R-:W-:Y:S01]  /*7c60*/  FADD.FTZ R5, -R104, R6 ;  /* 0x0000000668057221 */ /* 0x008fe20000010100 */
[-C--:B------:R-:W-:Y:S01]  /*7c70*/  FSEL R20, R20, R105.reuse, P4 ;  /* 0x0000006914147208 */ /* 0x080fe20002000000 */
[C---:B------:R-:W-:Y:S01]  /*7c80*/  FADD.FTZ R4, -R104.reuse, R7 ;  /* 0x0000000768047221 */ /* 0x040fe20000010100 */
[-C--:B------:R-:W-:Y:S01]  /*7c90*/  FSEL R17, R17, R105.reuse, P3 ;  /* 0x0000006911117208 */ /* 0x080fe20001800000 */
[----:B------:R-:W-:Y:S01]  /*7ca0*/  FADD.FTZ R18, -R104, R18 ;  /* 0x0000001268127221 */ /* 0x000fe20000010100 */
[----:B------:R-:W-:Y:S01]  /*7cb0*/  FSEL R16, R16, R105, P1 ;  /* 0x0000006910107208 */ /* 0x000fe20000800000 */
[----:B------:R-:W-:Y:S01]  /*7cc0*/  @P0 FADD.FTZ R105, -R105, R65 ;  /* 0x0000004169690221 */ /* 0x000fe20000010100 */
[----:B------:R-:W-:Y:S01]  /*7cd0*/  FSETP.GE.FTZ.AND P1, PT, R212, RZ, PT ;  /* 0x000000ffd400720b */ /* 0x000fe20003f36000 */
[C---:B------:R-:W-:Y:S01]  /*7ce0*/  FADD.FTZ R19, -R104.reuse, R19 ;  /* 0x0000001368137221 */ /* 0x040fe20000010100 */
[----:B------:R-:W-:Y:S01]  /*7cf0*/  FSETP.GE.FTZ.AND P0, PT, R211, RZ, PT ;  /* 0x000000ffd300720b */ /* 0x000fe20003f16000 */
[C---:B------:R-:W-:Y:S01]  /*7d00*/  FADD.FTZ R22, -R104.reuse, R22 ;  /* 0x0000001668167221 */ /* 0x040fe20000010100 */
[-C--:B------:R-:W-:Y:S01]  /*7d10*/  FSEL R5, R5, R104.reuse, P1 ;  /* 0x0000006805057208 */ /* 0x080fe20000800000 */
[----:B------:R-:W-:Y:S01]  /*7d20*/  FADD.FTZ R23, -R104, R23 ;  /* 0x0000001768177221 */ /* 0x000fe20000010100 */
[-C--:B------:R-:W-:Y:S01]  /*7d30*/  FSEL R4, R4, R104.reuse, P0 ;  /* 0x0000006804047208 */ /* 0x080fe20000000000 */
[----:B------:R-:W-:Y:S01]  /*7d40*/  FADD.FTZ R34, -R104, R34 ;  /* 0x0000002268227221 */ /* 0x000fe20000010100 */
[----:B------:R-:W-:Y:S01]  /*7d50*/  FSETP.GE.FTZ.AND P1, PT, R206, RZ, PT ;  /* 0x000000ffce00720b */ /* 0x000fe20003f36000 */
[----:B------:R-:W-:Y:S01]  /*7d60*/  FADD.FTZ R35, -R104, R35 ;  /* 0x0000002368237221 */ /* 0x000fe20000010100 */
[----:B------:R-:W-:Y:S01]  /*7d70*/  FSETP.GE.FTZ.AND P0, PT, R204, RZ, PT ;  /* 0x000000ffcc00720b */ /* 0x000fe20003f16000 */
[----:B------:R-:W-:Y:S01]  /*7d80*/  FADD.FTZ R38, -R104, R38 ;  /* 0x0000002668267221 */ /* 0x000fe20000010100 */
[-C--:B------:R-:W-:Y:S01]  /*7d90*/  FSEL R18, R18, R104.reuse, P1 ;  /* 0x0000006812127208 */ /* 0x080fe20000800000 */
[----:B------:R-:W-:Y:S01]  /*7da0*/  FADD.FTZ R39, -R104, R39 ;  /* 0x0000002768277221 */ /* 0x000fe20000010100 */
[----:B------:R-:W-:Y:S01]  /*7db0*/  FSEL R19, R19, R104, P0 ;  /* 0x0000006813137208 */ /* 0x000fe20000000000 */
[----:B------:R-:W-:Y:S01]  /*7dc0*/  FMUL.FTZ R211, R211, R4 ;  /* 0x00000004d3d37220 */ /* 0x000fe20000410000 */
[----:B------:R-:W-:Y:S01]  /*7dd0*/  FSETP.GE.FTZ.AND P1, PT, R198, RZ, PT ;  /* 0x000000ffc600720b */ /* 0x000fe20003f36000 */
[----:B------:R-:W-:Y:S01]  /*7de0*/  FADD.FTZ R50, -R104, R50 ;  /* 0x0000003268327221 */ /* 0x000fe20000010100 */
[----:B------:R-:W-:Y:S01]  /*7df0*/  FSETP.GE.FTZ.AND P0, PT, R194, RZ, PT ;  /* 0x000000ffc200720b */ /* 0x000fe20003f16000 */
[----:B------:R-:W-:Y:S01]  /*7e00*/  FADD.FTZ R4, -R104, R51 ;  /* 0x0000003368047221 */ /* 0x000fe20000010100 */
[-C--:B------:R-:W-:Y:S01]  /*7e10*/  FSEL R22, R22, R104.reuse, P1 ;  /* 0x0000006816167208 */ /* 0x080fe20000800000 */
[----:B------:R-:W-:Y:S01]  /*7e20*/  FMUL.FTZ R212, R212, R5 ;  /* 0x00000005d4d47220 */ /* 0x000fe20000410000 */
[-C--:B------:R-:W-:Y:S01]  /*7e30*/  FSEL R23, R23, R104.reuse, P0 ;  /* 0x0000006817177208 */ /* 0x080fe20000000000 */
[----:B------:R-:W-:Y:S01]  /*7e40*/  FADD.FTZ R6, -R104, R55 ;  /* 0x0000003768067221 */ /* 0x000fe20000010100 */
        /* <DEDUP_REMOVED lines=11> */
[----:B----4-:R-:W-:Y:S01]  /*7f00*/  FADD.FTZ R56, -R100, R56 ;  /* 0x0000003864387221 */ /* 0x010fe20000010100 */
[----:B------:R-:W-:Y:S01]  /*7f10*/  FSEL R38, R38, R104, P1 ;  /* 0x0000006826267208 */ /* 0x000fe20000800000 */
        /* <DEDUP_REMOVED lines=15> */
[----:B------:R-:W-:Y:S01]  /*8010*/  FSETP.GE.FTZ.AND P2, PT, R110, RZ, PT ;  /* 0x000000ff6e00720b */ /* 0x000fe20003f56000 */
[C---:B------:R-:W-:Y:S01]  /*8020*/  FADD.FTZ R4, -R100.reuse, R8 ;  /* 0x0000000864047221 */ /* 0x040fe20000010100 */
        /* <DEDUP_REMOVED lines=129> */
[----:B------:R-:W-:Y:S01]  /*8840*/  FMUL.FTZ R34, R111, R100 ;  /* 0x000000646f227220 */ /* 0x000fe20000410000 */
[-C--:B------:R-:W-:Y:S01]  /*8850*/  FSEL R5, R5, R0.reuse, P3 ;  /* 0x0000000005057208 */ /* 0x080fe20001800000 */
[----:B------:R-:W-:Y:S01]  /*8860*/  FMUL.FTZ R7, R188, R7 ;  /* 0x00000007bc077220 */ /* 0x000fe20000410000 */
[----:B------:R-:W-:Y:S01]  /*8870*/  FSEL R4, R4, R0, P2 ;  /* 0x0000000004047208 */ /* 0x000fe20001000000 */
[----:B------:R-:W-:Y:S02]  /*8880*/  @P1 FADD.FTZ R0, -R0, R63 ;  /* 0x0000003f00001221 */ /* 0x000fe40000010100 */
        /* <DEDUP_REMOVED lines=40> */
.L_x_557:
        /* <DEDUP_REMOVED lines=149> */
.L_x_558:
        /* <DEDUP_REMOVED lines=18> */
[----:B------:R-:W-:Y:S04]  /*9580*/  LDSM.16.M88.4 R36, [R153] ;  /* 0x000000009924783b */ /* 0x000fe80000000200 */
        /* <DEDUP_REMOVED lines=134> */
[----:B------:R-:W-:Y:S02]  /*9df0*/  UIADD3 UR7, UR7, -0x1, URZ ;  /* 0xffffffff07077890 */ /* 0x000fe4000fffe03f */
[----:B------:R-:W1:Y:S01]  /*9e00*/  LDSM.16.MT88.4 R8, [R3] ;  /* 0x000000000308783b */ /* 0x000e620000004200 */
[----:B------:R-:W-:Y:S03]  /*9e10*/  @UP1 UIADD3.X UR25, UR25, -0x1, URZ, UP0, !UPT ;  /* 0xffffffff19191890 */ /* 0x000fe600087fe43f */
        /* <DEDUP_REMOVED lines=149> */
.L_x_560:
        /* <DEDUP_REMOVED lines=12> */
[----:B------:R-:W-:Y:S02]  /*a830*/  UIMAD UR4, UR13, UR14, URZ ;  /* 0x0000000e0d0472a4 */ /* 0x000fe4000f8e023f */
[----:B------:R-:W-:Y:S02]  /*a840*/  UIADD3 UR9, UR9, UR7, URZ ;  /* 0x0000000709097290 */ /* 0x000fe4000fffe03f */
[----:B------:R-:W-:Y:S02]  /*a850*/  UIMAD UR4, UR50, UR15, UR4 ;  /* 0x0000000f320472a4 */ /* 0x000fe4000f8e0204 */
[----:B------:R-:W-:-:S04]  /*a860*/  UIMAD.WIDE.U32 UR8, UR50, UR14, UR8 ;  /* 0x0000000e320872a5 */ /* 0x000fc8000f8e0008 */
[----:B------:R-:W-:Y:S02]  /*a870*/  UIADD3 UR9, UR9, UR4, URZ ;  /* 0x0000000409097290 */ /* 0x000fe4000fffe03f */
.L_x_561:
        /* <DEDUP_REMOVED lines=43> */
.L_x_563:
[----:B--2---:R-:W-:Y:S05]  /*ab30*/  BSYNC B0 ;  /* 0x0000000000007941 */ /* 0x004fea0003800000 */
.L_x_562:
        /* <DEDUP_REMOVED lines=14> */
.L_x_565:
[----:B------:R-:W-:Y:S05]  /*ac20*/  BSYNC B0 ;  /* 0x0000000000007941 */ /* 0x000fea0003800000 */
.L_x_564:
        /* <DEDUP_REMOVED lines=25> */
.L_x_567:
[----:B------:R-:W-:Y:S05]  /*adc0*/  BSYNC B0 ;  /* 0x0000000000007941 */ /* 0x000fea0003800000 */
.L_x_566:
        /* <DEDUP_REMOVED lines=12> */
.L_x_540:
        /* <DEDUP_REMOVED lines=21> */
.L_x_569:
        /* <DEDUP_REMOVED lines=17> */
.L_x_570:
        /* <DEDUP_REMOVED lines=37> */
.L_x_572:
[----:B------:R-:W-:Y:S05]  /*b340*/  BSYNC B0 ;  /* 0x0000000000007941 */ /* 0x000fea0003800000 */
.L_x_571:
        /* <DEDUP_REMOVED lines=15> */
.L_x_574:
[----:B------:R-:W-:Y:S05]  /*b440*/  BSYNC B0 ;  /* 0x0000000000007941 */ /* 0x000fea0003800000 */
.L_x_573:
        /* <DEDUP_REMOVED lines=26> */
.L_x_576:
[----:B------:R-:W-:Y:S05]  /*b5f0*/  BSYNC B0 ;  /* 0x0000000000007941 */ /* 0x000fea0003800000 */
.L_x_575:
        /* <DEDUP_REMOVED lines=12> */
.L_x_568:
[----:B------:R-:W-:Y:S05]  /*b6c0*/  BSYNC B1 ;  /* 0x0000000000017941 */ /* 0x000fea0003800000 */
.L_x_535:
        /* <DEDUP_REMOVED lines=11> */
.L_x_577:
[----:B------:R-:W-:Y:S05]  /*b780*/  EXIT ;  /* 0x000000000000794d */ /* 0x000fea0003800000 */
.L_x_579:
        /* <DEDUP_REMOVED lines=15> */
.L_x_1340:


//--------------------- .text._ZN5flash44flash_bwd_dq_dk_dv_loop_seqk_parallel_kernelI23Flash_bwd_kernel_traitsILi32ELi128ELi128ELi8ELi4ELi4ELi4ELb1ELb0EN7cutlass10bfloat16_tE19Flash_kernel_traitsILi32ELi128ELi128ELi8ES3_EELb0ELb0ELb0ELb1ELb0ELb0ELb1EEEvNS_16Flash_bwd_paramsE --------------------------
	.section	.text._ZN5flash44flash_bwd_dq_dk_dv_loop_seqk_parallel_kernelI23Flash_bwd_kernel_traitsILi32ELi128ELi128ELi8ELi4ELi4ELi4ELb1ELb0EN7cutlass10bfloat16_tE19Flash_kernel_traitsILi32ELi128ELi128ELi8ES3_EELb0ELb0ELb0ELb1ELb0ELb0ELb1EEEvNS_16Flash_bwd_paramsE,"ax",@progbits
	.sectioninfo	@"SHI_REGISTERS=255"
	.align	128
        .global         _ZN5flash44flash_bwd_dq_dk_dv_loop_seqk_parallel_kernelI23Flash_bwd_kernel_traitsILi32ELi128ELi128ELi8ELi4ELi4ELi4ELb1ELb0EN7cutlass10bfloat16_tE19Flash_kernel_traitsILi32ELi128ELi128ELi8ES3_EELb0ELb0ELb0ELb1ELb0ELb0ELb1EEEvNS_16Flash_bwd_paramsE
        .type           _ZN5flash44flash_bwd_dq_dk_dv_loop_seqk_parallel_kernelI23Flash_bwd_kernel_traitsILi32ELi128ELi128ELi8ELi4ELi4ELi4ELb1ELb0EN7cutlass10bfloat16_tE19Flash_kernel_traitsILi32ELi128ELi128ELi8ES3_EELb0ELb0ELb0ELb1ELb0ELb0ELb1EEEvNS_16Flash_bwd_paramsE,@function
        .size           _ZN5flash44flash_bwd_dq_dk_dv_loop_seqk_parallel_kernelI23Flash_bwd_kernel_traitsILi32ELi128ELi128ELi8ELi4ELi4ELi4ELb1ELb0EN7cutlass10bfloat16_tE19Flash_kernel_traitsILi32ELi128ELi128ELi8ES3_EELb0ELb0ELb0ELb1ELb0ELb0ELb1EEEvNS_16Flash_bwd_paramsE,(.L_x_1341 - _ZN5flash44flash_bwd_dq_dk_dv_loop_seqk_parallel_kernelI23Flash_bwd_kernel_traitsILi32ELi128ELi128ELi8ELi4ELi4ELi4ELb1ELb0EN7cutlass10bfloat16_tE19Flash_kernel_traitsILi32ELi128ELi128ELi8ES3_EELb0ELb0ELb0ELb1ELb0ELb0ELb1EEEvNS_16Flash_bwd_paramsE)
        .other          _ZN5flash44flash_bwd_dq_dk_dv_loop_seqk_parallel_kernelI23Flash_bwd_kernel_traitsILi32ELi128ELi128ELi8ELi4ELi4ELi4ELb1ELb0EN7cutlass10bfloat16_tE19Flash_kernel_traitsILi32ELi128ELi128ELi8ES3_EELb0ELb0ELb0ELb1ELb0ELb0ELb1EEEvNS_16Flash_bwd_paramsE,@"STO_CUDA_ENTRY STV_DEFAULT"
_ZN5flash44flash_bwd_dq_dk_dv_loop_seqk_parallel_kernelI23Flash_bwd_kernel_traitsILi32ELi128ELi128ELi8ELi4ELi4ELi4ELb1ELb0EN7cutlass10bfloat16_tE19Flash_kernel_traitsILi32ELi128ELi128ELi8ES3_EELb0ELb0ELb0ELb1ELb0ELb0ELb1EEEvNS_16Flash_bwd_paramsE:
.text._ZN5flash44flash_bwd_dq_dk_dv_loop_seqk_parallel_kernelI23Flash_bwd_kernel_traitsILi32ELi128ELi128ELi8ELi4ELi4ELi4ELb1ELb0EN7cutlass10bfloat16_tE19Flash_kernel_traitsILi32ELi128ELi128ELi8ES3_EELb0ELb0ELb0ELb1ELb0ELb0ELb1EEEvNS_16Flash_bwd_paramsE:
        /* <DEDUP_REMOVED lines=194> */
[C---:B------:R-:W-:Y:S02]  /*0c20*/  IMAD.IADD R200, R199.reuse, 0x1, R196 ;  /* 0x00000001c7c87824 */ /* 0x040fe400078e02c4 */
        /* <DEDUP_REMOVED lines=69> */
.L_x_624:
        /* <DEDUP_REMOVED lines=54> */
.L_x_580:
        /* <DEDUP_REMOVED lines=58> */
.L_x_582:
        /* <DEDUP_REMOVED lines=18> */
.L_x_583:
        /* <DEDUP_REMOVED lines=84> */
.L_x_584:
[----:B------:R-:W2:Y:S02]  /*1de0*/  LDL R0, [R1+0x48] ;  /* 0x0000480001007983 */ /* 0x000ea40000100800 */
[----:B--2---:R1:W2:Y:S01]  /*1df0*/  R2UR UR4, R0 ;  /* 0x00000000000473c2 */ /* 0x0042a200000e0000 */
[----:B------:R-:W-:-:S07]  /*1e00*/  DEPBAR.LE SB1, 0x0, {2} ;  /* 0x000090040000791a */ /* 0x000fce0000000000 */
.L_x_585:
        /* <DEDUP_REMOVED lines=28> */
[----:B------:R-:W-:Y:S01]  /*1fd0*/  IADD3 R8, P0, R6, UR54, RZ ;  /* 0x0000003606087c10 */ /* 0x000fe2000ff1e0ff */
[----:B------:R-:W-:Y:S02]  /*1fe0*/  ULDC.64 UR12, c[0x0][0x1a8] ;  /* 0x00006a00000c7ab9 */ /* 0x000fe40000000a00 */
[----:B------:R-:W-:Y:S01]  /*1ff0*/  IMAD R0, R0, c[0x0][0x194], R5 ;  /* 0x0000650000007a24 */ /* 0x000fe200078e0205 */
[----:B------:R-:W-:-:S04]  /*2000*/  UIMAD UR12, UR36, UR12, URZ ;  /* 0x0000000c240c72a4 */ /* 0x000fc8000f8e023f */
[----:B------:R-:W-:Y:S01]  /*2010*/  IADD3.X R9, R7, UR51, R0, P0, !PT ;  /* 0x0000003307097c10 */ /* 0x000fe200087fe400 */
[----:B------:R-:W-:Y:S01]  /*2020*/  UIMAD UR35, UR50, UR13, UR12 ;  /* 0x0000000d322372a4 */ /* 0x000fe2000f8e020c */
[----:B------:R-:W-:Y:S02]  /*2030*/  LEA.HI R0, R12, R11, RZ, 0x5 ;  /* 0x0000000b0c007211 */ /* 0x000fe400078f28ff */
[----:B------:R-:W-:Y:S01]  /*2040*/  ULDC.64 UR12, c[0x0][0x378] ;  /* 0x0000de00000c7ab9 */ /* 0x000fe20000000a00 */
[----:B------:R-:W-:Y:S01]  /*2050*/  IADD3 R6, P0, R238, UR39, RZ ;  /* 0x00000027ee067c10 */ /* 0x000fe2000ff1e0ff */
[----:B------:R-:W-:Y:S01]  /*2060*/  UIMAD UR12, UR36, UR12, URZ ;  /* 0x0000000c240c72a4 */ /* 0x000fe2000f8e023f */
[----:B------:R-:W-:Y:S01]  /*2070*/  LOP3.LUT R5, R0, 0xffffffe0, RZ, 0xc0, !PT ;  /* 0xffffffe000057812 */ /* 0x000fe200078ec0ff */
[----:B------:R-:W-:Y:S01]  /*2080*/  UIADD3 UR36, UR6, UR4, URZ ;  /* 0x0000000406247290 */ /* 0x000fe2000fffe03f */
[----:B------:R-:W-:Y:S01]  /*2090*/  SHF.R.S32.HI R0, RZ, 0x5, R0 ;  /* 0x00000005ff007819 */ /* 0x000fe20000011400 */
[----:B------:R-:W-:Y:S01]  /*20a0*/  UIMAD UR14, UR50, UR13, UR12 ;  /* 0x0000000d320e72a4 */ /* 0x000fe2000f8e020c */
        /* <DEDUP_REMOVED lines=8> */
[----:B------:R-:W-:Y:S02]  /*2130*/  UMOV UR45, 0x4 ;  /* 0x00000004002d7882 */ /* 0x000fe40000000000 */
[----:B------:R-:W-:Y:S01]  /*2140*/  ULDC.64 UR38, c[0x0][0x3c8] ;  /* 0x0000f20000267ab9 */ /* 0x000fe20000000a00 */
[----:B------:R-:W-:Y:S01]  /*2150*/  LEA.HI.X.SX32 R14, R0, UR37, 0x1, P0 ;  /* 0x00000025000e7c11 */ /* 0x000fe200080f0eff */
[----:B------:R-:W-:Y:S01]  /*2160*/  IMAD.U32 R0, RZ, RZ, UR50 ;  /* 0x00000032ff007e24 */ /* 0x000fe2000f8e00ff */
[----:B------:R-:W-:Y:S01]  /*2170*/  IADD3 R7, R7, UR12, RZ ;  /* 0x0000000c07077c10 */ /* 0x000fe2000fffe0ff */
[----:B------:R-:W-:Y:S01]  /*2180*/  ULDC.64 UR12, c[0x0][0x200] ;  /* 0x00008000000c7ab9 */ /* 0x000fe20000000a00 */
[----:B------:R-:W-:Y:S01]  /*2190*/  LEA R209, P0, R5, c[0x0][0x350], 0x2 ;  /* 0x0000d40005d17a11 */ /* 0x000fe200078010ff */
[----:B------:R-:W-:Y:S01]  /*21a0*/  IMAD.WIDE.U32 R8, R0, c[0x0][0x1a8], R8 ;  /* 0x00006a0000087a25 */ /* 0x000fe200078e0008 */
[----:B------:R-:W-:-:S02]  /*21b0*/  ULEA.HI.SX32 UR6, UR49, 0xffffffff, 0x19 ;  /* 0xffffffff31067891 */ /* 0x000fc4000f8fca3f */
[----:B------:R-:W-:Y:S01]  /*21c0*/  UIMAD.WIDE UR12, UR11, UR45, UR12 ;  /* 0x0000002d0b0c72a5 */ /* 0x000fe2000f8e020c */
[----:B------:R-:W-:Y:S01]  /*21d0*/  IMAD.WIDE.U32 R6, R0, c[0x0][0x378], R6 ;  /* 0x0000de0000067a25 */ /* 0x000fe200078e0006 */
[----:B------:R-:W-:Y:S01]  /*21e0*/  IADD3 R9, R9, UR35, RZ ;  /* 0x0000002309097c10 */ /* 0x000fe2000fffe0ff */
[----:B------:R-:W-:Y:S01]  /*21f0*/  UIMAD.WIDE UR36, UR36, UR45, UR38 ;  /* 0x0000002d242472a5 */ /* 0x000fe2000f8e0226 */
[----:B------:R-:W-:Y:S01]  /*2200*/  LEA R12, P2, R8, c[0x0][0x160], 0x1 ;  /* 0x00005800080c7a11 */ /* 0x000fe200078408ff */
[----:B------:R-:W-:Y:S01]  /*2210*/  IMAD R0, R16, c[0x0][0x370], RZ ;  /* 0x0000dc0010007a24 */ /* 0x000fe200078e02ff */
[----:B------:R-:W-:Y:S02]  /*2220*/  IADD3 R7, R7, UR14, RZ ;  /* 0x0000000e07077c10 */ /* 0x000fe4000fffe0ff */
[----:B------:R-:W-:Y:S01]  /*2230*/  LEA.HI.X R13, R8, c[0x0][0x164], R9, 0x1, P2 ;  /* 0x00005900080d7a11 */ /* 0x000fe200010f0c09 */
[----:B------:R-:W-:Y:S01]  /*2240*/  IMAD R0, R3, c[0x0][0x374], R0 ;  /* 0x0000dd0003007a24 */ /* 0x000fe200078e0200 */
[----:B------:R-:W-:Y:S01]  /*2250*/  LEA.HI.X R8, R5, c[0x0][0x354], R14, 0x2, P0 ;  /* 0x0000d50005087a11 */ /* 0x000fe200000f140e */
[----:B------:R-:W-:Y:S01]  /*2260*/  IMAD.WIDE.U32 R6, R3, c[0x0][0x370], R6 ;  /* 0x0000dc0003067a25 */ /* 0x000fe200078e0006 */
[----:B------:R-:W-:-:S03]  /*2270*/  PLOP3.LUT P0, PT, PT, PT, UP0, 0x80, 0x0 ;  /* 0x000000000000781c */ /* 0x000fc60003f0f008 */
[----:B------:R-:W-:Y:S01]  /*2280*/  IMAD.IADD R0, R7, 0x1, R0 ;  /* 0x0000000107007824 */ /* 0x000fe200078e0200 */
[----:B------:R-:W-:-:S04]  /*2290*/  LEA R10, P1, R6, c[0x0][0x330], 0x1 ;  /* 0x0000cc00060a7a11 */ /* 0x000fc800078208ff */
[----:B------:R-:W-:-:S05]  /*22a0*/  LEA.HI.X R11, R6, c[0x0][0x334], R0, 0x1, P1 ;  /* 0x0000cd00060b7a11 */ /* 0x000fca00008f0c00 */
[----:B--2---:R-:W-:Y:S05]  /*22b0*/  @!P0 BRA `(.L_x_586) ;  /* 0x0000875000008947 */ /* 0x004fea0003800000 */
        /* <DEDUP_REMOVED lines=52> */
.L_x_588:
[----:B------:R-:W-:Y:S05]  /*2600*/  BSYNC B0 ;  /* 0x0000000000007941 */ /* 0x000fea0003800000 */
.L_x_587:
        /* <DEDUP_REMOVED lines=21> */
.L_x_590:
[----:B------:R-:W-:Y:S05]  /*2760*/  BSYNC B0 ;  /* 0x0000000000007941 */ /* 0x000fea0003800000 */
.L_x_589:
        /* <DEDUP_REMOVED lines=17> */
.L_x_592:
[----:B------:R-:W-:Y:S05]  /*2880*/  BSYNC B0 ;  /* 0x0000000000007941 */ /* 0x000fea0003800000 */
.L_x_591:
        /* <DEDUP_REMOVED lines=15> */
.L_x_594:
[----:B------:R-:W-:Y:S05]  /*2980*/  BSYNC B0 ;  /* 0x0000000000007941 */ /* 0x000fea0003800000 */
.L_x_593:
        /* <DEDUP_REMOVED lines=20> */
.L_x_596:
[----:B------:R-:W-:Y:S05]  /*2ad0*/  BSYNC B0 ;  /* 0x0000000000007941 */ /* 0x000fea0003800000 */
.L_x_595:
        /* <DEDUP_REMOVED lines=20> */
.L_x_598:
[----:B------:R-:W-:Y:S05]  /*2c20*/  BSYNC B0 ;  /* 0x0000000000007941 */ /* 0x000fea0003800000 */
.L_x_597:
        /* <DEDUP_REMOVED lines=61> */
.L_x_600:
[----:B------:R-:W-:Y:S05]  /*3000*/  BSYNC B0 ;  /* 0x0000000000007941 */ /* 0x000fea0003800000 */
.L_x_599:
        /* <DEDUP_REMOVED lines=19> */
.L_x_602:
[----:B------:R-:W-:Y:S05]  /*3140*/  BSYNC B0 ;  /* 0x0000000000007941 */ /* 0x000fea0003800000 */
.L_x_601:
[----:B------:R-:W0:Y:S01]  /*3150*/  LDGDEPBAR ;  /* 0x00000000000079af */ /* 0x000e220000000000 */
[----:B------:R-:W-:Y:S02]  /*3160*/  ULDC.64 UR38, c[0x0][0x318] ;  /* 0x0000c60000267ab9 */ /* 0x000fe40000000a00 */
[----:B------:R-:W-:Y:S01]  /*3170*/  UISETP.NE.U32.AND UP1, UPT, URZ, UR38, UPT ;  /* 0x000000263f00728c */ /* 0x000fe2000bf25070 */
[----:B------:R-:W5:Y:S01]  /*3180*/  LDL R3, [R1+0x24] ;  /* 0x0000240001037983 */ /* 0x000f620000100800 */
[----:B------:R-:W-:Y:S01]  /*3190*/  USHF.R.S32.HI UR7, URZ, 0x1f, UR50 ;  /* 0x0000001f3f077899 */ /* 0x000fe20008011432 */
[----:B-1234-:R-:W-:Y:S01]  /*31a0*/  IMAD.U32 R0, RZ, RZ, UR10 ;  /* 0x0000000aff007e24 */ /* 0x01efe2000f8e00ff */
        /* <DEDUP_REMOVED lines=15> */
[----:B------:R1:W2:Y:S04]  /*32a0*/  @P1 LDG.E R4, [R4.64] ;  /* 0x0000002004041981 */ /* 0x0002a8000c1e1900 */
[----:B------:R-:W3:Y:S04]  /*32b0*/  LDSM.16.M88.4 R116, [R150+0x8000] ;  /* 0x008000009674783b */ /* 0x000ee80000000200 */
[----:B------:R-:W4:Y:S04]  /*32c0*/  LDSM.16.M88.4 R120, [R150+0x8400] ;  /* 0x008400009678783b */ /* 0x000f280000000200 */
        /* <DEDUP_REMOVED lines=27> */
[----:B-----5:R-:W-:-:S04]  /*3480*/  LEA R0, R0, R3, 0x7 ;  /* 0x0000000300007211 */ /* 0x020fc800078e38ff */
[----:B------:R-:W-:Y:S02]  /*3490*/  IADD3 R6, R17, -UR42, -R0 ;  /* 0x8000002a11067c10 */ /* 0x000fe4000fffe800 */
[----:B------:R-:W2:Y:S01]  /*34a0*/  @P1 MUFU.RCP R0, c[0x0][0x238] ;  /* 0x00008e0000001b08 */ /* 0x000ea20000001000 */
[----:B------:R-:W-:-:S04]  /*34b0*/  IADD3 R3, R156, 0x1000, RZ ;  /* 0x000010009c037810 */ /* 0x000fc80007ffe0ff */
[----:B------:R-:W-:Y:S01]  /*34c0*/  SEL R3, R3, R156, !P0 ;  /* 0x0000009c03037207 */ /* 0x000fe20004000000 */
[----:B--2---:R-:W-:Y:S01]  /*34d0*/  @P1 FMUL.FTZ R4, R4, R0 ;  /* 0x0000000004041220 */ /* 0x004fe20000410000 */
        /* <DEDUP_REMOVED lines=11> */
[----:B------:R1:W-:Y:S01]  /*3590*/  STL [R1+0x10], R0 ;  /* 0x0000100001007387 */ /* 0x0003e20000100800 */
[----:B------:R-:W-:Y:S01]  /*35a0*/  IMAD.SHL.U32 R3, R3, 0x2, RZ ;  /* 0x0000000203037824 */ /* 0x000fe200078e00ff */
[----:B--234-:R-:W-:Y:S02]  /*35b0*/  @UP1 UMOV UR4, UR7 ;  /* 0x0000000700041c82 */ /* 0x01cfe40008000000 */
.L_x_605:
[----:B-1----:R-:W4:Y:S01]  /*35c0*/  LDL R4, [R1+0x1c] ;  /* 0x00001c0001047983 */ /* 0x002f220000100800 */
[----:B------:R-:W-:Y:S01]  /*35d0*/  MOV R0, UR6 ;  /* 0x0000000600007c02 */ /* 0x000fe20008000f00 */
[----:B------:R-:W-:Y:S01]  /*35e0*/  USHF.L.U32 UR7, UR10, 0x7, URZ ;  /* 0x000000070a077899 */ /* 0x000fe2000800063f */
[----:B------:R-:W-:Y:S01]  /*35f0*/  IADD3 R112, R157, R148, RZ ;  /* 0x000000949d707210 */ /* 0x000fe20007ffe0ff */
[----:B------:R-:W-:Y:S02]  /*3600*/  STL [R1+0x12c], R209 ;  /* 0x00012cd101007387 */ /* 0x000fe40000100800 */
[----:B------:R-:W-:Y:S02]  /*3610*/  UIADD3 UR7, UR7, 0x80, URZ ;  /* 0x0000008007077890 */ /* 0x000fe4000fffe03f */
[----:B------:R-:W-:Y:S02]  /*3620*/  STL [R1+0x128], R208 ;  /* 0x000128d001007387 */ /* 0x000fe40000100800 */
[----:B------:R-:W-:Y:S02]  /*3630*/  UISETP.GE.AND UP0, UPT, UR7, UR5, UPT ;  /* 0x000000050700728c */ /* 0x000fe4000bf06270 */
[----:B------:R-:W-:Y:S04]  /*3640*/  STL [R1+0x124], R239 ;  /* 0x000124ef01007387 */ /* 0x000fe80000100800 */
[----:B------:R-:W-:Y:S01]  /*3650*/  STL [R1+0x120], R238 ;  /* 0x000120ee01007387 */ /* 0x000fe20000100800 */
[----:B------:R-:W-:Y:S02]  /*3660*/  PLOP3.LUT P3, PT, PT, PT, UP0, 0x80, 0x0 ;  /* 0x000000000000781c */ /* 0x000fe40003f6f008 */
[----:B------:R-:W-:Y:S01]  /*3670*/  PLOP3.LUT P4, PT, PT, PT, UP0, 0x80, 0x0 ;  /* 0x000000000000781c */ /* 0x000fe20003f8f008 */
[----:B------:R-:W-:Y:S01]  /*3680*/  STL [R1+0x11c], R224 ;  /* 0x00011ce001007387 */ /* 0x000fe20000100800 */
[----:B------:R-:W-:Y:S02]  /*3690*/  PLOP3.LUT P6, PT, PT, PT, UP0, 0x80, 0x0 ;  /* 0x000000000000781c */ /* 0x000fe40003fcf008 */
[----:B------:R-:W-:Y:S01]  /*36a0*/  PLOP3.LUT P5, PT, PT, PT, UP0, 0x80, 0x0 ;  /* 0x000000000000781c */ /* 0x000fe20003faf008 */
        /* <DEDUP_REMOVED lines=49> */
[----:B-1----:R-:W2:Y:S04]  /*39c0*/  LDL R68, [R1+0x24] ;  /* 0x0000240001447983 */ /* 0x002ea80000100800 */
[----:B---3--:R-:W3:Y:S04]  /*39d0*/  LDL R3, [R1+0x8] ;  /* 0x0000080001037983 */ /* 0x008ee80000100800 */
[----:B----4-:R-:W4:Y:S01]  /*39e0*/  LDL R2, [R1+0xc] ;  /* 0x00000c0001027983 */ /* 0x010f220000100800 */
[----:B------:R-:W-:Y:S04]  /*39f0*/  DEPBAR.LE SB0, 0x0 ;  /* 0x000080000000791a */ /* 0x000fe80000000000 */
[----:B------:R-:W-:Y:S08]  /*3a00*/  BAR.SYNC.DEFER_BLOCKING 0x0 ;  /* 0x0000000000007b1d */ /* 0x000ff00000010000 */
[----:B------:R-:W-:Y:S08]  /*3a10*/  LDSM.16.M88.4 R64, [R148] ;  /* 0x000000009440783b */ /* 0x000ff00000000200 */
[----:B------:R-:W1:Y:S08]  /*3a20*/  LDSM.16.M88.4 R16, [R150+0x6000] ;  /* 0x006000009610783b */ /* 0x000e700000000200 */
[----:B------:R-:W1:Y:S08]  /*3a30*/  LDSM.16.M88.4 R60, [R148+0x1000] ;  /* 0x00100000943c783b */ /* 0x000e700000000200 */
[----:B------:R-:W1:Y:S01]  /*3a40*/  LDSM.16.M88.4 R32, [R150+0x6400] ;  /* 0x006400009620783b */ /* 0x000e620000000200 */
[----:B------:R-:W-:Y:S04]  /*3a50*/  LEA R0, R0, R4, 0x7 ;  /* 0x0000000400007211 */ /* 0x000fe800078e38ff */
[----:B------:R-:W-:Y:S02]  /*3a60*/  IABS R5, R0 ;  /* 0x0000000000057213 */ /* 0x000fe40000000000 */
[C---:B------:R-:W-:Y:S01]  /*3a70*/  IADD3 R4, R0.reuse, -0x1, RZ ;  /* 0xffffffff00047810 */ /* 0x040fe20007ffe0ff */
[----:B------:R-:W1:Y:S01]  /*3a80*/  LDSM.16.M88.4 R48, [R150+0x6800] ;  /* 0x006800009630783b */ /* 0x000e620000000200 */
[----:B------:R-:W-:Y:S02]  /*3a90*/  MOV R6, R5 ;  /* 0x0000000500067202 */ /* 0x000fe40000000f00 */
[----:B------:R-:W-:Y:S02]  /*3aa0*/  IADD3 R5, R0, 0x8, RZ ;  /* 0x0000000800057810 */ /* 0x000fe40007ffe0ff */
[----:B------:R1:W-:Y:S01]  /*3ab0*/  I2F R168, R6 ;  /* 0x0000000600a87306 */ /* 0x0003e20000201400 */
[----:B------:R-:W-:Y:S02]  /*3ac0*/  ISETP.GE.AND P0, PT, R4, RZ, PT ;  /* 0x000000ff0400720c */ /* 0x000fe40003f06270 */
[----:B------:R-:W-:Y:S01]  /*3ad0*/  ISETP.GE.AND P1, PT, R5, RZ, PT ;  /* 0x000000ff0500720c */ /* 0x000fe20003f26270 */
[----:B------:R-:W2:Y:S01]  /*3ae0*/  LDSM.16.M88.4 R100, [R150+0x6c00] ;  /* 0x006c00009664783b */ /* 0x000ea20000000200 */
[C---:B------:R-:W-:Y:S02]  /*3af0*/  IADD3 R7, R0.reuse, -0x8, RZ ;  /* 0xfffffff800077810 */ /* 0x040fe40007ffe0ff */
[C---:B------:R-:W-:Y:S02]  /*3b00*/  IADD3 R8, R0.reuse, -0x18, RZ ;  /* 0xffffffe800087810 */ /* 0x040fe40007ffe0ff */
[----:B------:R-:W-:Y:S02]  /*3b10*/  ISETP.GE.AND P2, PT, R7, RZ, PT ;  /* 0x000000ff0700720c */ /* 0x000fe40003f46270 */
[C---:B------:R-:W-:Y:S01]  /*3b20*/  IADD3 R12, R0.reuse, -0x19, RZ ;  /* 0xffffffe7000c7810 */ /* 0x040fe20007ffe0ff */
[----:B------:R-:W-:Y:S01]  /*3b30*/  LDSM.16.M88.4 R104, [R112] ;  /* 0x000000007068783b */ /* 0x000fe20000000200 */
[C---:B------:R-:W-:Y:S02]  /*3b40*/  IADD3 R20, R0.reuse, -0x20, RZ ;  /* 0xffffffe000147810 */ /* 0x040fe40007ffe0ff */
[C---:B------:R-:W-:Y:S02]  /*3b50*/  @!P0 IADD3 R4, -R0.reuse, 0x1, RZ ;  /* 0x0000000100048810 */ /* 0x040fe40007ffe1ff */
[C---:B------:R-:W-:Y:S02]  /*3b60*/  @!P1 IADD3 R5, -R0.reuse, -0x8, RZ ;  /* 0xfffffff800059810 */ /* 0x040fe40007ffe1ff */
[----:B------:R1:W-:Y:S01]  /*3b70*/  I2F R170, R4 ;  /* 0x0000000400aa7306 */ /* 0x0003e20000201400 */
[----:B------:R-:W2:Y:S01]  /*3b80*/  LDSM.16.M88.4 R108, [R149+0x6000] ;  /* 0x00600000956c783b */ /* 0x000ea20000000200 */
[C---:B------:R-:W-:Y:S02]  /*3b90*/  IADD3 R163, R0.reuse, -0x30, RZ ;  /* 0xffffffd000a37810 */ /* 0x040fe40007ffe0ff */
[C---:B------:R-:W-:Y:S02]  /*3ba0*/  @!P2 IADD3 R7, -R0.reuse, 0x8, RZ ;  /* 0x000000080007a810 */ /* 0x040fe40007ffe1ff */
[C---:B------:R-:W-:Y:S02]  /*3bb0*/  IADD3 R40, R0.reuse, 0x18, RZ ;  /* 0x0000001800287810 */ /* 0x040fe40007ffe0ff */
[----:B-1----:R-:W-:Y:S01]  /*3bc0*/  IADD3 R6, R0, 0x7, RZ ;  /* 0x0000000700067810 */ /* 0x002fe20007ffe0ff */
[----:B------:R-:W1:Y:S01]  /*3bd0*/  LDSM.16.M88.4 R112, [R112+0x1000] ;  /* 0x001000007070783b */ /* 0x000e620000000200 */
[----:B------:R1:W-:Y:S01]  /*3be0*/  I2F R194, R5 ;  /* 0x0000000500c27306 */ /* 0x0003e20000201400 */
[----:B------:R-:W-:Y:S02]  /*3bf0*/  ISETP.GE.AND P2, PT, R8, RZ, PT ;  /* 0x000000ff0800720c */ /* 0x000fe40003f46270 */
[----:B------:R-:W-:Y:S02]  /*3c00*/  ISETP.GE.AND P0, PT, R6, RZ, PT ;  /* 0x000000ff0600720c */ /* 0x000fe40003f06270 */
[C---:B------:R-:W-:Y:S02]  /*3c10*/  IADD3 R165, R0.reuse, 0x10, RZ ;  /* 0x0000001000a57810 */ /* 0x040fe40007ffe0ff */
[C---:B------:R-:W-:Y:S02]  /*3c20*/  IADD3 R28, R0.reuse, 0x20, RZ ;  /* 0x00000020001c7810 */ /* 0x040fe40007ffe0ff */
[C---:B------:R-:W-:Y:S01]  /*3c30*/  IADD3 R36, R0.reuse, 0x1f, RZ ;  /* 0x0000001f00247810 */ /* 0x040fe20007ffe0ff */
[----:B------:R-:W-:Y:S01]  /*3c40*/  I2F R169, R7 ;  /* 0x0000000700a97306 */ /* 0x000fe20000201400 */
[C---:B------:R-:W-:Y:S02]  /*3c50*/  IADD3 R24, R0.reuse, -0x21, RZ ;  /* 0xffffffdf00187810 */ /* 0x040fe40007ffe0ff */
[C---:B------:R-:W-:Y:S02]  /*3c60*/  IADD3 R44, R0.reuse, 0x17, RZ ;  /* 0x00000017002c7810 */ /* 0x040fe40007ffe0ff */
[C---:B------:R-:W-:Y:S02]  /*3c70*/  IADD3 R4, R0.reuse, 0x40, RZ ;  /* 0x0000004000047810 */ /* 0x040fe40007ffe0ff */
[C---:B------:R-:W-:Y:S02]  /*3c80*/  @!P0 IADD3 R6, -R0.reuse, -0x7, RZ ;  /* 0xfffffff900068810 */ /* 0x040fe40007ffe1ff */
[----:B------:R-:W-:Y:S02]  /*3c90*/  @!P2 IADD3 R8, -R0, 0x18, RZ ;  /* 0x000000180008a810 */ /* 0x000fe40007ffe1ff */
[----:B------:R1:W-:Y:S01]  /*3ca0*/  I2F R195, R6 ;  /* 0x0000000600c37306 */ /* 0x0003e20000201400 */
[----:B------:R-:W-:Y:S02]  /*3cb0*/  ISETP.GE.AND P1, PT, R4, RZ, PT ;  /* 0x000000ff0400720c */ /* 0x000fe40003f26270 */
[C---:B-1----:R-:W-:Y:S02]  /*3cc0*/  IADD3 R5, R0.reuse, 0x3f, RZ ;  /* 0x0000003f00057810 */ /* 0x042fe40007ffe0ff */
[C---:B------:R-:W-:Y:S02]  /*3cd0*/  IADD3 R52, R0.reuse, -0x28, RZ ;  /* 0xffffffd800347810 */ /* 0x040fe40007ffe0ff */
[----:B------:R-:W-:Y:S02]  /*3ce0*/  ISETP.GE.AND P0, PT, R5, RZ, PT ;  /* 0x000000ff0500720c */ /* 0x000fe40003f06270 */
[C---:B------:R-:W-:Y:S01]  /*3cf0*/  IADD3 R56, R0.reuse, -0x29, RZ ;  /* 0xffffffd700387810 */ /* 0x040fe20007ffe0ff */
[----:B------:R-:W-:Y:S01]  /*3d00*/  I2F R178, R8 ;  /* 0x0000000800b27306 */ /* 0x000fe20000201400 */
[C---:B------:R-:W-:Y:S03]  /*3d10*/  IADD3 R164, R0.reuse, -0x31, RZ ;  /* 0xffffffcf00a47810 */ /* 0x040fe60007ffe0ff */
[C---:B------:R-:W-:Y:S06]  /*3d20*/  @!P1 IADD3 R4, -R0.reuse, -0x40, RZ ;  /* 0xffffffc000049810 */ /* 0x040fec0007ffe1ff */
[----:B------:R1:W-:Y:S01]  /*3d30*/  I2F R166, R4 ;  /* 0x0000000400a67306 */ /* 0x0003e20000201400 */
[C---:B------:R-:W-:Y:S02]  /*3d40*/  @!P0 IADD3 R5, -R0.reuse, -0x3f, RZ ;  /* 0xffffffc100058810 */ /* 0x040fe40007ffe1ff */
[----:B------:R-:W-:Y:S04]  /*3d50*/  IADD3 R6, R0, 0x48, RZ ;  /* 0x0000004800067810 */ /* 0x000fe80007ffe0ff */
[----:B------:R-:W-:Y:S03]  /*3d60*/  ISETP.GE.AND P1, PT, R6, RZ, PT ;  /* 0x000000ff0600720c */ /* 0x000fe60003f26270 */
[----:B------:R1:W-:Y:S10]  /*3d70*/  I2F R167, R5 ;  /* 0x0000000500a77306 */ /* 0x0003f40000201400 */
[C---:B------:R-:W-:Y:S02]  /*3d80*/  @!P1 IADD3 R6, -R0.reuse, -0x48, RZ ;  /* 0xffffffb800069810 */ /* 0x040fe40007ffe1ff */
[----:B-1----:R-:W-:Y:S02]  /*3d90*/  IADD3 R4, R0, 0x47, RZ ;  /* 0x0000004700047810 */ /* 0x002fe40007ffe0ff */
[----:B------:R1:W-:Y:S02]  /*3da0*/  I2F R183, R6 ;  /* 0x0000000600b77306 */ /* 0x0003e40000201400 */
[----:B------:R-:W-:Y:S02]  /*3db0*/  ISETP.GE.AND P0, PT, R4, RZ, PT ;  /* 0x000000ff0400720c */ /* 0x000fe40003f06270 */
[C---:B------:R-:W-:Y:S04]  /*3dc0*/  IADD3 R5, R0.reuse, 0x38, RZ ;  /* 0x0000003800057810 */ /* 0x040fe80007ffe0ff */
[----:B------:R-:W-:Y:S07]  /*3dd0*/  ISETP.GE.AND P1, PT, R5, RZ, PT ;  /* 0x000000ff0500720c */ /* 0x000fee0003f26270 */
[C---:B------:R-:W-:Y:S04]  /*3de0*/  @!P0 IADD3 R4, -R0.reuse, -0x47, RZ ;  /* 0xffffffb900048810 */ /* 0x040fe80007ffe1ff */
[----:B------:R1:W-:Y:S02]  /*3df0*/  I2F R185, R4 ;  /* 0x0000000400b97306 */ /* 0x0003e40000201400 */
[C---:B-1----:R-:W-:Y:S02]  /*3e00*/  IADD3 R6, R0.reuse, 0x37, RZ ;  /* 0x0000003700067810 */ /* 0x042fe40007ffe0ff */
[----:B------:R-:W-:Y:S02]  /*3e10*/  @!P1 IADD3 R5, -R0, -0x38, RZ ;  /* 0xffffffc800059810 */ /* 0x000fe40007ffe1ff */
[----:B------:R-:W-:Y:S04]  /*3e20*/  ISETP.GE.AND P0, PT, R6, RZ, PT ;  /* 0x000000ff0600720c */ /* 0x000fe80003f06270 */
[----:B------:R1:W-:Y:S09]  /*3e30*/  I2F R172, R5 ;  /* 0x0000000500ac7306 */ /* 0x0003f20000201400 */
[C---:B------:R-:W-:Y:S02]  /*3e40*/  @!P0 IADD3 R6, -R0.reuse, -0x37, RZ ;  /* 0xffffffc900068810 */ /* 0x040fe40007ffe1ff */
[----:B------:R-:W-:Y:S02]  /*3e50*/  IADD3 R4, R0, -0x10, RZ ;  /* 0xfffffff000047810 */ /* 0x000fe40007ffe0ff */
[----:B------:R1:W-:Y:S02]  /*3e60*/  I2F R173, R6 ;  /* 0x0000000600ad7306 */ /* 0x0003e40000201400 */
[----:B------:R-:W-:Y:S02]  /*3e70*/  ISETP.GE.AND P0, PT, R4, RZ, PT ;  /* 0x000000ff0400720c */ /* 0x000fe40003f06270 */
[C---:B-1----:R-:W-:Y:S04]  /*3e80*/  IADD3 R5, R0.reuse, -0x9, RZ ;  /* 0xfffffff700057810 */ /* 0x042fe80007ffe0ff */
[----:B------:R-:W-:Y:S07]  /*3e90*/  ISETP.GE.AND P1, PT, R5, RZ, PT ;  /* 0x000000ff0500720c */ /* 0x000fee0003f26270 */
[C---:B------:R-:W-:Y:S04]  /*3ea0*/  @!P0 IADD3 R4, -R0.reuse, 0x10, RZ ;  /* 0x0000001000048810 */ /* 0x040fe80007ffe1ff */
[----:B------:R1:W-:Y:S01]  /*3eb0*/  I2F R176, R4 ;  /* 0x0000000400b07306 */ /* 0x0003e20000201400 */
[C---:B------:R-:W-:Y:S02]  /*3ec0*/  IADD3 R6, R0.reuse, -0x11, RZ ;  /* 0xffffffef00067810 */ /* 0x040fe40007ffe0ff */
[----:B------:R-:W-:Y:S02]  /*3ed0*/  @!P1 IADD3 R5, -R0, 0x9, RZ ;  /* 0x0000000900059810 */ /* 0x000fe40007ffe1ff */
[----:B------:R-:W-:Y:S05]  /*3ee0*/  ISETP.GE.AND P1, PT, R6, RZ, PT ;  /* 0x000000ff0600720c */ /* 0x000fea0003f26270 */
[----:B------:R1:W-:Y:S08]  /*3ef0*/  I2F R171, R5 ;  /* 0x0000000500ab7306 */ /* 0x0003f00000201400 */
[C---:B------:R-:W-:Y:S02]  /*3f00*/  @!P1 IADD3 R6, -R0.reuse, 0x11, RZ ;  /* 0x0000001100069810 */ /* 0x040fe40007ffe1ff */
[----:B-1----:R-:W-:Y:S02]  /*3f10*/  IADD3 R4, R0, 0x2f, RZ ;  /* 0x0000002f00047810 */ /* 0x002fe40007ffe0ff */
[----:B------:R1:W-:Y:S02]  /*3f20*/  I2F R177, R6 ;  /* 0x0000000600b17306 */ /* 0x0003e40000201400 */
[----:B------:R-:W-:Y:S02]  /*3f30*/  ISETP.GE.AND P1, PT, R4, RZ, PT ;  /* 0x000000ff0400720c */ /* 0x000fe40003f26270 */
[C---:B------:R-:W-:Y:S04]  /*3f40*/  IADD3 R5, R0.reuse, 0x30, RZ ;  /* 0x0000003000057810 */ /* 0x040fe80007ffe0ff */
[----:B------:R-:W-:Y:S07]  /*3f50*/  ISETP.GE.AND P0, PT, R5, RZ, PT ;  /* 0x000000ff0500720c */ /* 0x000fee0003f06270 */
[C---:B------:R-:W-:Y:S04]  /*3f60*/  @!P1 IADD3 R4, -R0.reuse, -0x2f, RZ ;  /* 0xffffffd100049810 */ /* 0x040fe80007ffe1ff */
[----:B------:R-:W-:Y:S01]  /*3f70*/  I2F R175, R4 ;  /* 0x0000000400af7306 */ /* 0x000fe20000201400 */
[C---:B-1----:R-:W-:Y:S02]  /*3f80*/  IADD3 R6, R0.reuse, 0x28, RZ ;  /* 0x0000002800067810 */ /* 0x042fe40007ffe0ff */
[----:B------:R-:W-:Y:S02]  /*3f90*/  @!P0 IADD3 R5, -R0, -0x30, RZ ;  /* 0xffffffd000058810 */ /* 0x000fe40007ffe1ff */
[----:B------:R-:W-:Y:S05]  /*3fa0*/  ISETP.GE.AND P0, PT, R6, RZ, PT ;  /* 0x000000ff0600720c */ /* 0x000fea0003f06270 */
[----:B------:R1:W-:Y:S08]  /*3fb0*/  I2F R174, R5 ;  /* 0x0000000500ae7306 */ /* 0x0003f00000201400 */
[----:B------:R-:W-:Y:S02]  /*3fc0*/  @!P0 IADD3 R6, -R0, -0x28, RZ ;  /* 0xffffffd800068810 */ /* 0x000fe40007ffe1ff */
[----:B------:R-:W-:Y:S02]  /*3fd0*/  ISETP.GE.AND P0, PT, R12, RZ, PT ;  /* 0x000000ff0c00720c */ /* 0x000fe40003f06270 */
[----:B------:R-:W-:Y:S01]  /*3fe0*/  I2F R180, R6 ;  /* 0x0000000600b47306 */ /* 0x000fe20000201400 */
[C---:B-1----:R-:W-:Y:S10]  /*3ff0*/  IADD3 R5, R0.reuse, 0x27, RZ ;  /* 0x0000002700057810 */ /* 0x042ff40007ffe0ff */
[----:B------:R-:W-:Y:S02]  /*4000*/  @!P0 IADD3 R12, -R0, 0x19, RZ ;  /* 0x00000019000c8810 */ /* 0x000fe40007ffe1ff */
[----:B------:R-:W-:Y:S02]  /*4010*/  ISETP.GE.AND P1, PT, R5, RZ, PT ;  /* 0x000000ff0500720c */ /* 0x000fe40003f26270 */
[----:B------:R-:W-:Y:S01]  /*4020*/  I2F R179, R12 ;  /* 0x0000000c00b37306 */ /* 0x000fe20000201400 */
[----:B------:R-:W-:Y:S10]  /*4030*/  ISETP.GE.AND P0, PT, R24, RZ, PT ;  /* 0x000000ff1800720c */ /* 0x000ff40003f06270 */
[----:B------:R-:W-:Y:S02]  /*4040*/  @!P1 IADD3 R5, -R0, -0x27, RZ ;  /* 0xffffffd900059810 */ /* 0x000fe40007ffe1ff */
[----:B------:R-:W-:Y:S02]  /*4050*/  ISETP.GE.AND P1, PT, R20, RZ, PT ;  /* 0x000000ff1400720c */ /* 0x000fe40003f26270 */
[----:B------:R1:W-:Y:S01]  /*4060*/  I2F R181, R5 ;  /* 0x0000000500b57306 */ /* 0x0003e20000201400 */
[----:B------:R-:W-:Y:S02]  /*4070*/  @!P0 IADD3 R24, -R0, 0x21, RZ ;  /* 0x0000002100188810 */ /* 0x000fe40007ffe1ff */
[----:B------:R-:W-:Y:S07]  /*4080*/  ISETP.GE.AND P0, PT, R36, RZ, PT ;  /* 0x000000ff2400720c */ /* 0x000fee0003f06270 */
[----:B------:R-:W-:Y:S01]  /*4090*/  I2F R189, R24 ;  /* 0x0000001800bd7306 */ /* 0x000fe20000201400 */
[----:B------:R-:W-:Y:S02]  /*40a0*/  @!P1 IADD3 R20, -R0, 0x20, RZ ;  /* 0x0000002000149810 */ /* 0x000fe40007ffe1ff */
[----:B------:R-:W-:Y:S03]  /*40b0*/  ISETP.GE.AND P1, PT, R28, RZ, PT ;  /* 0x000000ff1c00720c */ /* 0x000fe60003f26270 */
[----:B------:R-:W-:Y:S02]  /*40c0*/  @!P0 IADD3 R36, -R0, -0x1f, RZ ;  /* 0xffffffe100248810 */ /* 0x000fe40007ffe1ff */
[----:B------:R-:W-:Y:S02]  /*40d0*/  ISETP.GE.AND P0, PT, R44, RZ, PT ;  /* 0x000000ff2c00720c */ /* 0x000fe40003f06270 */
[----:B------:R2:W-:Y:S01]  /*40e0*/  I2F R188, R20 ;  /* 0x0000001400bc7306 */ /* 0x0005e20000201400 */
[-C--:B-1----:R-:W-:Y:S05]  /*40f0*/  HMMA.16816.F32.BF16 R4, R64, R16.reuse, RZ ;  /* 0x000000104004723c */ /* 0x082fea00000418ff */
[----:B------:R-:W-:Y:S02]  /*4100*/  @!P1 IADD3 R28, -R0, -0x20, RZ ;  /* 0xffffffe0001c9810 */ /* 0x000fe40007ffe1ff */
[----:B------:R-:W-:Y:S02]  /*4110*/  ISETP.GE.AND P1, PT, R40, RZ, PT ;  /* 0x000000ff2800720c */ /* 0x000fe40003f26270 */
[----:B------:R-:W-:Y:S03]  /*4120*/  I2F R184, R36 ;  /* 0x0000002400b87306 */ /* 0x000fe60000201400 */
[----:B------:R-:W-:Y:S01]  /*4130*/  @!P0 IADD3 R44, -R0, -0x17, RZ ;  /* 0xffffffe9002c8810 */ /* 0x000fe20007ffe1ff */
[C---:B------:R-:W-:Y:S02]  /*4140*/  HMMA.16816.F32.BF16 R8, R60.reuse, R16, RZ ;  /* 0x000000103c08723c */ /* 0x040fe400000418ff */
[----:B------:R-:W-:Y:S04]  /*4150*/  ISETP.GE.AND P0, PT, R56, RZ, PT ;  /* 0x000000ff3800720c */ /* 0x000fe80003f06270 */
[----:B------:R-:W-:Y:S02]  /*4160*/  I2F R190, R44 ;  /* 0x0000002c00be7306 */ /* 0x000fe40000201400 */
[-C--:B------:R-:W-:Y:S01]  /*4170*/  HMMA.16816.F32.BF16 R12, R60, R18.reuse, RZ ;  /* 0x000000123c0c723c */ /* 0x080fe200000418ff */
[----:B------:R-:W-:Y:S02]  /*4180*/  @!P1 IADD3 R40, -R0, -0x18, RZ ;  /* 0xffffffe800289810 */ /* 0x000fe40007ffe1ff */
[----:B------:R-:W-:Y:S04]  /*4190*/  ISETP.GE.AND P1, PT, R52, RZ, PT ;  /* 0x000000ff3400720c */ /* 0x000fe80003f26270 */
[----:B------:R-:W-:Y:S01]  /*41a0*/  @!P0 IADD3 R56, -R0, 0x29, RZ ;  /* 0x0000002900388810 */ /* 0x000fe20007ffe1ff */
[C---:B------:R-:W-:Y:S01]  /*41b0*/  HMMA.16816.F32.BF16 R16, R64.reuse, R18, RZ ;  /* 0x000000124010723c */ /* 0x040fe200000418ff */
[----:B------:R1:W-:Y:S01]  /*41c0*/  I2F R182, R28 ;  /* 0x0000001c00b67306 */ /* 0x0003e20000201400 */
[----:B------:R-:W-:Y:S06]  /*41d0*/  ISETP.GE.AND P0, PT, R164, RZ, PT ;  /* 0x000000ffa400720c */ /* 0x000fec0003f06270 */
[-C--:B--2---:R-:W-:Y:S03]  /*41e0*/  HMMA.16816.F32.BF16 R20, R64, R32.reuse, RZ ;  /* 0x000000204014723c */ /* 0x084fe600000418ff */
[----:B------:R2:W-:Y:S01]  /*41f0*/  I2F R191, R40 ;  /* 0x0000002800bf7306 */ /* 0x0005e20000201400 */
[C---:B------:R-:W-:Y:S02]  /*4200*/  @!P1 IADD3 R52, -R0.reuse, 0x28, RZ ;  /* 0x0000002800349810 */ /* 0x040fe40007ffe1ff */
[----:B------:R-:W-:Y:S02]  /*4210*/  ISETP.GE.AND P1, PT, R163, RZ, PT ;  /* 0x000000ffa300720c */ /* 0x000fe40003f26270 */
[C---:B------:R-:W-:Y:S04]  /*4220*/  HMMA.16816.F32.BF16 R24, R60.reuse, R32, RZ ;  /* 0x000000203c18723c */ /* 0x040fe800000418ff */
[C---:B------:R-:W-:Y:S01]  /*4230*/  @!P0 IADD3 R164, -R0.reuse, 0x31, RZ ;  /* 0x0000003100a48810 */ /* 0x040fe20007ffe1ff */
[----:B------:R2:W-:Y:S03]  /*4240*/  I2F R187, R52 ;  /* 0x0000003400bb7306 */ /* 0x0005e60000201400 */
[-C--:B-1----:R-:W-:Y:S04]  /*4250*/  HMMA.16816.F32.BF16 R28, R60, R34.reuse, RZ ;  /* 0x000000223c1c723c */ /* 0x082fe800000418ff */
[C---:B------:R-:W-:Y:S02]  /*4260*/  @!P1 IADD3 R163, -R0.reuse, 0x30, RZ ;  /* 0x0000003000a39810 */ /* 0x040fe40007ffe1ff */
[----:B------:R-:W-:Y:S01]  /*4270*/  ISETP.GE.AND P1, PT, R165, RZ, PT ;  /* 0x000000ffa500720c */ /* 0x000fe20003f26270 */
[----:B------:R-:W-:Y:S01]  /*4280*/  I2F R164, R164 ;  /* 0x000000a400a47306 */ /* 0x000fe20000201400 */
[C---:B------:R-:W-:Y:S09]  /*4290*/  HMMA.16816.F32.BF16 R32, R64.reuse, R34, RZ ;  /* 0x000000224020723c */ /* 0x040ff200000418ff */
[----:B------:R-:W-:Y:S01]  /*42a0*/  I2F R186, R56 ;  /* 0x0000003800ba7306 */ /* 0x000fe20000201400 */
[-C--:B------:R-:W-:Y:S02]  /*42b0*/  HMMA.16816.F32.BF16 R36, R64, R48.reuse, RZ ;  /* 0x000000304024723c */ /* 0x080fe400000418ff */
[C---:B------:R-:W-:Y:S06]  /*42c0*/  @!P1 IADD3 R165, -R0.reuse, -0x10, RZ ;  /* 0xfffffff000a59810 */ /* 0x040fec0007ffe1ff */
[C---:B--2---:R-:W-:Y:S01]  /*42d0*/  HMMA.16816.F32.BF16 R40, R60.reuse, R48, RZ ;  /* 0x000000303c28723c */ /* 0x044fe200000418ff */
[----:B------:R1:W-:Y:S07]  /*42e0*/  I2F R193, R163 ;  /* 0x000000a300c17306 */ /* 0x0003ee0000201400 */
[-C--:B------:R-:W-:Y:S03]  /*42f0*/  HMMA.16816.F32.BF16 R44, R60, R50.reuse, RZ ;  /* 0x000000323c2c723c */ /* 0x080fe600000418ff */
[----:B------:R-:W-:Y:S05]  /*4300*/  I2F R165, R165 ;  /* 0x000000a500a57306 */ /* 0x000fea0000201400 */
[C---:B------:R-:W-:Y:S08]  /*4310*/  HMMA.16816.F32.BF16 R48, R64.reuse, R50, RZ ;  /* 0x000000324030723c */ /* 0x040ff000000418ff */
[-C--:B------:R-:W-:Y:S01]  /*4320*/  HMMA.16816.F32.BF16 R52, R64, R100.reuse, RZ ;  /* 0x000000644034723c */ /* 0x080fe200000418ff */
[C---:B-1----:R-:W-:Y:S04]  /*4330*/  IADD3 R163, R0.reuse, 0xf, RZ ;  /* 0x0000000f00a37810 */ /* 0x042fe80007ffe0ff */
[----:B------:R-:W-:Y:S03]  /*4340*/  ISETP.GE.AND P0, PT, R163, RZ, PT ;  /* 0x000000ffa300720c */ /* 0x000fe60003f06270 */
[C---:B------:R-:W-:Y:S07]  /*4350*/  HMMA.16816.F32.BF16 R56, R60.reuse, R100, RZ ;  /* 0x000000643c38723c */ /* 0x040fee00000418ff */
[C---:B------:R-:W-:Y:S01]  /*4360*/  IADD3 R100, R0.reuse, -0x39, RZ ;  /* 0xffffffc700647810 */ /* 0x040fe20007ffe0ff */
[-C--:B------:R-:W-:Y:S01]  /*4370*/  HMMA.16816.F32.BF16 R60, R60, R102.reuse, RZ ;  /* 0x000000663c3c723c */ /* 0x080fe200000418ff */
[----:B------:R-:W-:Y:S02]  /*4380*/  IADD3 R101, R0, -0x38, RZ ;  /* 0xffffffc800657810 */ /* 0x000fe40007ffe0ff */
[----:B------:R-:W-:Y:S02]  /*4390*/  ISETP.GE.AND P1, PT, R100, RZ, PT ;  /* 0x000000ff6400720c */ /* 0x000fe40003f26270 */
[----:B------:R-:W-:Y:S02]  /*43a0*/  ISETP.GE.AND P2, PT, R101, RZ, PT ;  /* 0x000000ff6500720c */ /* 0x000fe40003f46270 */
[C---:B------:R-:W-:Y:S01]  /*43b0*/  @!P0 IADD3 R163, -R0.reuse, -0xf, RZ ;  /* 0xfffffff100a38810 */ /* 0x040fe20007ffe1ff */
[----:B------:R-:W-:Y:S01]  /*43c0*/  HMMA.16816.F32.BF16 R64, R64, R102, RZ ;  /* 0x000000664040723c */ /* 0x000fe200000418ff */
[----:B------:R-:W-:Y:S04]  /*43d0*/  PLOP3.LUT P0, PT, PT, PT, UP0, 0x80, 0x0 ;  /* 0x000000000000781c */ /* 0x000fe80003f0f008 */
[----:B------:R-:W-:Y:S03]  /*43e0*/  I2F R163, R163 ;  /* 0x000000a300a37306 */ /* 0x000fe60000201400 */
[-C--:B------:R-:W-:Y:S05]  /*43f0*/  HMMA.16816.F32.BF16 R4, R104, R108.reuse, R4 ;  /* 0x0000006c6804723c */ /* 0x080fea0000041804 */
[C---:B------:R-:W-:Y:S02]  /*4400*/  @!P1 IADD3 R100, -R0.reuse, 0x39, RZ ;  /* 0x0000003900649810 */ /* 0x040fe40007ffe1ff */
[----:B------:R-:W-:Y:S01]  /*4410*/  PLOP3.LUT P1, PT, PT, PT, UP0, 0x80, 0x0 ;  /* 0x000000000000781c */ /* 0x000fe20003f2f008 */
[C---:B------:R-:W-:Y:S01]  /*4420*/  HMMA.16816.F32.BF16 R8, R112.reuse, R108, R8 ;  /* 0x0000006c7008723c */ /* 0x040fe20000041808 */
[----:B------:R-:W2:Y:S02]  /*4430*/  LDL R108, [R1+0x14] ;  /* 0x00001400016c7983 */ /* 0x000ea40000100800 */
[----:B------:R-:W-:Y:S01]  /*4440*/  I2F R100, R100 ;  /* 0x0000006400647306 */ /* 0x000fe20000201400 */
[----:B------:R-:W-:Y:S02]  /*4450*/  @!P2 IADD3 R101, -R0, 0x38, RZ ;  /* 0x000000380065a810 */ /* 0x000fe40007ffe1ff */
[----:B---3--:R-:W-:Y:S02]  /*4460*/  FSETP.NEU.FTZ.AND P2, PT, R3, -INF , PT ;  /* 0xff8000000300780b */ /* 0x008fe40003f5d000 */
[-C--:B------:R-:W-:Y:S05]  /*4470*/  HMMA.16816.F32.BF16 R12, R112, R110.reuse, R12 ;  /* 0x0000006e700c723c */ /* 0x080fea000004180c */
[----:B------:R-:W-:Y:S03]  /*4480*/  I2F R101, R101 ;  /* 0x0000006500657306 */ /* 0x000fe60000201400 */
[----:B------:R-:W-:Y:S01]  /*4490*/  FMUL.FTZ R4, R4, c[0x0][0x2ec] ;  /* 0x0000bb0004047a20 */ /* 0x000fe20000410000 */
[C---:B------:R-:W-:Y:S04]  /*44a0*/  HMMA.16816.F32.BF16 R16, R104.reuse, R110, R16 ;  /* 0x0000006e6810723c */ /* 0x040fe80000041810 */
[----:B------:R-:W-:Y:S02]  /*44b0*/  FMUL.FTZ R5, R5, c[0x0][0x2ec] ;  /* 0x0000bb0005057a20 */ /* 0x000fe40000410000 */
[----:B------:R-:W1:Y:S01]  /*44c0*/  MUFU.TANH R249, R4 ;  /* 0x0000000400f97308 */ /* 0x000e620000002400 */
[----:B------:R-:W-:Y:S02]  /*44d0*/  FMUL.FTZ R11, R11, c[0x0][0x2ec] ;  /* 0x0000bb000b0b7a20 */ /* 0x000fe40000410000 */
[----:B------:R-:W-:Y:S03]  /*44e0*/  FMUL.FTZ R6, R6, c[0x0][0x2ec] ;  /* 0x0000bb0006067a20 */ /* 0x000fe60000410000 */
[----:B------:R-:W-:Y:S02]  /*44f0*/  FMUL.FTZ R7, R7, c[0x0][0x2ec] ;  /* 0x0000bb0007077a20 */ /* 0x000fe40000410000 */
[----:B------:R-:W-:Y:S02]  /*4500*/  FMUL.FTZ R8, R8, c[0x0][0x2ec] ;  /* 0x0000bb0008087a20 */ /* 0x000fe40000410000 */
        /* <DEDUP_REMOVED lines=13> */
[----:B---3--:R-:W-:Y:S04]  /*45e0*/  MOV R11, UR10 ;  /* 0x0000000a000b7c02 */ /* 0x008fe80008000f00 */
[----:B------:R-:W-:Y:S05]  /*45f0*/  LEA R11, R11, R68, 0x7 ;  /* 0x000000440b0b7211 */ /* 0x000fea00078e38ff */
[----:B------:R3:W-:Y:S01]  /*4600*/  MUFU.TANH R161, R12 ;  /* 0x0000000c00a17308 */ /* 0x0007e20000002400 */
[C---:B------:R-:W-:Y:S01]  /*4610*/  @P3 ISETP.GE.AND P3, PT, R11.reuse, UR5, PT ;  /* 0x000000050b003c0c */ /* 0x040fe2000bf66270 */
[----:B-1----:R-:W2:Y:S01]  /*4620*/  LDL R13, [R1] ;  /* 0x00000000010d7983 */ /* 0x002ea20000100800 */
[----:B------:R-:W-:Y:S02]  /*4630*/  @P0 IADD3 R0, R11, 0x1, RZ ;  /* 0x000000010b000810 */ /* 0x000fe40007ffe0ff */
[----:B------:R-:W-:Y:S02]  /*4640*/  PLOP3.LUT P0, PT, PT, PT, UP0, 0x80, 0x0 ;  /* 0x000000000000781c */ /* 0x000fe40003f0f008 */
[----:B------:R-:W-:Y:S03]  /*4650*/  @P4 ISETP.GE.AND P4, PT, R0, UR5, PT ;  /* 0x0000000500004c0c */ /* 0x000fe6000bf86270 */
[----:B------:R-:W-:Y:S01]  /*4660*/  MUFU.TANH R86, R15 ;  /* 0x0000000f00567308 */ /* 0x000fe20000002400 */
[----:B----4-:R-:W-:Y:S05]  /*4670*/  FFMA.FTZ R8, R168, -UR4, R249 ;  /* 0x80000004a8087c23 */ /* 0x010fea00080100f9 */
[----:B------:R-:W-:Y:S04]  /*4680*/  @P1 FSEL R8, R8, -INF , !P3 ;  /* 0xff80000008081808 */ /* 0x000fe80005800000 */
[----:B------:R1:W-:Y:S01]  /*4690*/  MUFU.TANH R89, R10 ;  /* 0x0000000a00597308 */ /* 0x0003e20000002400 */
[----:B------:R-:W-:Y:S01]  /*46a0*/  PLOP3.LUT P1, PT, PT, PT, UP0, 0x80, 0x0 ;  /* 0x000000000000781c */ /* 0x000fe20003f2f008 */
[----:B---3--:R-:W3:Y:S08]  /*46b0*/  LDL R12, [R1+0x4] ;  /* 0x00000400010c7983 */ /* 0x008ef00000100800 */
[----:B------:R-:W-:Y:S10]  /*46c0*/  MUFU.TANH R239, R19 ;  /* 0x0000001300ef7308 */ /* 0x000ff40000002400 */
[----:B------:R-:W4:Y:S01]  /*46d0*/  MUFU.TANH R247, R5 ;  /* 0x0000000500f77308 */ /* 0x000f220000002400 */
[----:B-1----:R-:W-:Y:S05]  /*46e0*/  FMUL.FTZ R10, R3, 1.4426950216293334961 ;  /* 0x3fb8aa3b030a7820 */ /* 0x002fea0000410000 */
[----:B------:R-:W-:Y:S04]  /*46f0*/  FSEL R10, R10, RZ, P2 ;  /* 0x000000ff0a0a7208 */ /* 0x000fe80001000000 */
[----:B------:R-:W-:Y:S01]  /*4700*/  MUFU.TANH R208, R18 ;  /* 0x0000001200d07308 */ /* 0x000fe20000002400 */
[----:B------:R-:W-:Y:S01]  /*4710*/  FSETP.NEU.FTZ.AND P2, PT, R2, -INF , PT ;  /* 0xff8000000200780b */ /* 0x000fe20003f5d000 */
[--C-:B------:R-:W-:Y:S08]  /*4720*/  FFMA.FTZ R8, R8, c[0x0][0x23c], -R10.reuse ;  /* 0x00008f0008087a23 */ /* 0x100ff0000001080a */
[----:B------:R-:W1:Y:S01]  /*4730*/  MUFU.TANH R102, R6 ;  /* 0x0000000600667308 */ /* 0x000e620000002400 */
[----:B----4-:R-:W-:Y:S05]  /*4740*/  FFMA.FTZ R0, R170, -UR4, R247 ;  /* 0x80000004aa007c23 */ /* 0x010fea00080100f7 */
[----:B------:R-:W-:Y:S04]  /*4750*/  @P0 FSEL R0, R0, -INF , !P4 ;  /* 0xff80000000000808 */ /* 0x000fe80006000000 */
[----:B------:R4:W1:Y:S01]  /*4760*/  MUFU.TANH R103, R7 ;  /* 0x0000000700677308 */ /* 0x0008620000002400 */
[----:B------:R-:W-:Y:S01]  /*4770*/  PLOP3.LUT P0, PT, PT, PT, UP0, 0x80, 0x0 ;  /* 0x000000000000781c */ /* 0x000fe20003f0f008 */
[----:B------:R-:W-:Y:S08]  /*4780*/  FFMA.FTZ R0, R0, c[0x0][0x23c], -R10 ;  /* 0x00008f0000007a23 */ /* 0x000ff0000001080a */
[----:B------:R1:W1:Y:S10]  /*4790*/  MUFU.TANH R162, R9 ;  /* 0x0000000900a27308 */ /* 0x0002740000002400 */
[----:B------:R-:W-:Y:S01]  /*47a0*/  MUFU.TANH R87, R14 ;  /* 0x0000000e00577308 */ /* 0x000fe20000002400 */
[----:B----4-:R-:W4:Y:S09]  /*47b0*/  LDSM.16.M88.4 R4, [R149+0x6400] ;  /* 0x006400009504783b */ /* 0x010f320000000200 */
[----:B------:R4:W-:Y:S01]  /*47c0*/  MUFU.EX2 R14, R8 ;  /* 0x00000008000e7308 */ /* 0x0009e20000000800 */
[----:B-1----:R-:W-:Y:S05]  /*47d0*/  FMUL.FTZ R9, R2, 1.4426950216293334961 ;  /* 0x3fb8aa3b02097820 */ /* 0x002fea0000410000 */
[----:B------:R-:W-:Y:S04]  /*47e0*/  FSEL R9, R9, RZ, P2 ;  /* 0x000000ff09097208 */ /* 0x000fe80001000000 */
[----:B------:R1:W-:Y:S10]  /*47f0*/  MUFU.EX2 R251, R0 ;  /* 0x0000000000fb7308 */ /* 0x0003f40000000800 */
[----:B------:R-:W-:Y:S01]  /*4800*/  MUFU.TANH R241, R17 ;  /* 0x0000001100f17308 */ /* 0x000fe20000002400 */
[----:B----4-:R-:W-:Y:S05]  /*4810*/  FFMA.FTZ R8, R194, -UR4, R102 ;  /* 0x80000004c2087c23 */ /* 0x010fea0008010066 */
[----:B------:R-:W-:Y:S04]  /*4820*/  @P1 FSEL R8, R8, -INF , !P3 ;  /* 0xff80000008081808 */ /* 0x000fe80005800000 */
[----:B------:R-:W4:Y:S01]  /*4830*/  MUFU.TANH R242, R16 ;  /* 0x0000001000f27308 */ /* 0x000f220000002400 */
[----:B------:R-:W-:Y:S01]  /*4840*/  PLOP3.LUT P1, PT, PT, PT, UP0, 0x80, 0x0 ;  /* 0x000000000000781c */ /* 0x000fe20003f2f008 */
[----:B------:R-:W-:Y:S01]  /*4850*/  FFMA.FTZ R8, R8, c[0x0][0x23c], -R9 ;  /* 0x00008f0008087a23 */ /* 0x000fe20000010809 */
[-C--:B------:R-:W-:Y:S03]  /*4860*/  HMMA.16816.F32.BF16 R20, R104, R4.reuse, R20 ;  /* 0x000000046814723c */ /* 0x080fe60000041814 */
[----:B-1----:R-:W-:Y:S04]  /*4870*/  FFMA.FTZ R0, R195, -UR4, R103 ;  /* 0x80000004c3007c23 */ /* 0x002fe80008010067 */
[----:B------:R-:W-:Y:S01]  /*4880*/  MUFU.EX2 R3, R8 ;  /* 0x0000000800037308 */ /* 0x000fe20000000800 */
[C---:B------:R-:W-:Y:S04]  /*4890*/  HMMA.16816.F32.BF16 R24, R112.reuse, R4, R24 ;  /* 0x000000047018723c */ /* 0x040fe80000041818 */
[----:B------:R-:W-:Y:S02]  /*48a0*/  @P0 FSEL R0, R0, -INF , !P4 ;  /* 0xff80000000000808 */ /* 0x000fe40006000000 */
[----:B------:R-:W-:Y:S01]  /*48b0*/  PLOP3.LUT P0, PT, PT, PT, UP0, 0x80, 0x0 ;  /* 0x000000000000781c */ /* 0x000fe20003f0f008 */
[----:B------:R-:W-:Y:S01]  /*48c0*/  FFMA.FTZ R4, R166, -UR4, R192 ;  /* 0x80000004a6047c23 */ /* 0x000fe200080100c0 */
[-C--:B------:R-:W-:Y:S04]  /*48d0*/  HMMA.16816.F32.BF16 R28, R112, R6.reuse, R28 ;  /* 0x00000006701c723c */ /* 0x080fe8000004181c */
[----:B------:R-:W-:Y:S01]  /*48e0*/  FFMA.FTZ R0, R0, c[0x0][0x23c], -R9 ;  /* 0x00008f0000007a23 */ /* 0x000fe20000010809 */
[----:B------:R-:W-:Y:S01]  /*48f0*/  @P1 FSEL R4, R4, -INF , !P3 ;  /* 0xff80000004041808 */ /* 0x000fe20005800000 */
[----:B------:R-:W-:Y:S01]  /*4900*/  FFMA.FTZ R5, R183, -UR4, R89 ;  /* 0x80000004b7057c23 */ /* 0x000fe20008010059 */
[----:B------:R-:W-:Y:S01]  /*4910*/  PLOP3.LUT P1, PT, PT, PT, UP0, 0x80, 0x0 ;  /* 0x000000000000781c */ /* 0x000fe20003f2f008 */
[----:B------:R1:W-:Y:S01]  /*4920*/  MUFU.EX2 R2, R0 ;  /* 0x0000000000027308 */ /* 0x0003e20000000800 */
[C---:B------:R-:W-:Y:S04]  /*4930*/  HMMA.16816.F32.BF16 R32, R104.reuse, R6, R32 ;  /* 0x000000066820723c */ /* 0x040fe80000041820 */
[----:B------:R-:W-:Y:S02]  /*4940*/  FMUL.FTZ R21, R21, c[0x0][0x2ec] ;  /* 0x0000bb0015157a20 */ /* 0x000fe40000410000 */
[----:B------:R-:W-:Y:S02]  /*4950*/  FMUL.FTZ R23, R23, c[0x0][0x2ec] ;  /* 0x0000bb0017177a20 */ /* 0x000fe40000410000 */
[----:B------:R-:W-:Y:S01]  /*4960*/  FMUL.FTZ R25, R25, c[0x0][0x2ec] ;  /* 0x0000bb0019197a20 */ /* 0x000fe20000410000 */
[----:B------:R-:W-:Y:S03]  /*4970*/  MUFU.TANH R237, R21 ;  /* 0x0000001500ed7308 */ /* 0x000fe60000002400 */
[----:B------:R-:W-:Y:S01]  /*4980*/  @P1 FSEL R5, R5, -INF , !P3 ;  /* 0xff80000005051808 */ /* 0x000fe20005800000 */
[----:B------:R-:W-:Y:S01]  /*4990*/  FMUL.FTZ R22, R22, c[0x0][0x2ec] ;  /* 0x0000bb0016167a20 */ /* 0x000fe20000410000 */
[----:B------:R-:W-:Y:S01]  /*49a0*/  PLOP3.LUT P1, PT, PT, PT, UP0, 0x80, 0x0 ;  /* 0x000000000000781c */ /* 0x000fe20003f2f008 */
[----:B------:R-:W-:Y:S01]  /*49b0*/  FMUL.FTZ R24, R24, c[0x0][0x2ec] ;  /* 0x0000bb0018187a20 */ /* 0x000fe20000410000 */
[----:B------:R-:W-:Y:S01]  /*49c0*/  PLOP3.LUT P3, PT, PT, PT, UP0, 0x80, 0x0 ;  /* 0x000000000000781c */ /* 0x000fe20003f6f008 */
[----:B------:R-:W-:Y:S02]  /*49d0*/  FMUL.FTZ R27, R27, c[0x0][0x2ec] ;  /* 0x0000bb001b1b7a20 */ /* 0x000fe40000410000 */
[----:B------:R-:W-:Y:S01]  /*49e0*/  MUFU.TANH R224, R23 ;  /* 0x0000001700e07308 */ /* 0x000fe20000002400 */
[----:B------:R-:W-:Y:S02]  /*49f0*/  FMUL.FTZ R20, R20, c[0x0][0x2ec] ;  /* 0x0000bb0014147a20 */ /* 0x000fe40000410000 */
[----:B------:R-:W-:Y:S02]  /*4a00*/  FMUL.FTZ R26, R26, c[0x0][0x2ec] ;  /* 0x0000bb001a1a7a20 */ /* 0x000fe40000410000 */
[----:B-1----:R-:W-:Y:S02]  /*4a10*/  FFMA.FTZ R0, R167, -UR4, R162 ;  /* 0x80000004a7007c23 */ /* 0x002fe400080100a2 */
[----:B------:R-:W-:Y:S02]  /*4a20*/  FMUL.FTZ R29, R29, c[0x0][0x2ec] ;  /* 0x0000bb001d1d7a20 */ /* 0x000fe40000410000 */
[----:B------:R-:W-:Y:S01]  /*4a30*/  FMUL.FTZ R28, R28, c[0x0][0x2ec] ;  /* 0x0000bb001c1c7a20 */ /* 0x000fe20000410000 */
[----:B------:R-:W1:Y:S01]  /*4a40*/  MUFU.TANH R240, R20 ;  /* 0x0000001400f07308 */ /* 0x000e620000002400 */
[----:B------:R-:W-:Y:S01]  /*4a50*/  @P0 FSEL R0, R0, -INF , !P4 ;  /* 0xff80000000000808 */ /* 0x000fe20006000000 */
[----:B------:R-:W-:Y:S01]  /*4a60*/  FMUL.FTZ R31, R31, c[0x0][0x2ec] ;  /* 0x0000bb001f1f7a20 */ /* 0x000fe20000410000 */
[----:B------:R-:W-:Y:S01]  /*4a70*/  PLOP3.LUT P0, PT, PT, PT, UP0, 0x80, 0x0 ;  /* 0x000000000000781c */ /* 0x000fe20003f0f008 */
[----:B------:R-:W-:Y:S02]  /*4a80*/  FMUL.FTZ R30, R30, c[0x0][0x2ec] ;  /* 0x0000bb001e1e7a20 */ /* 0x000fe40000410000 */
[----:B------:R-:W-:Y:S02]  /*4a90*/  FMUL.FTZ R33, R33, c[0x0][0x2ec] ;  /* 0x0000bb0021217a20 */ /* 0x000fe40000410000 */
[----:B------:R-:W-:Y:S02]  /*4aa0*/  FMUL.FTZ R32, R32, c[0x0][0x2ec] ;  /* 0x0000bb0020207a20 */ /* 0x000fe40000410000 */
[----:B------:R-:W-:Y:S01]  /*4ab0*/  MUFU.TANH R238, R22 ;  /* 0x0000001600ee7308 */ /* 0x000fe20000002400 */
[----:B------:R-:W-:Y:S02]  /*4ac0*/  FMUL.FTZ R35, R35, c[0x0][0x2ec] ;  /* 0x0000bb0023237a20 */ /* 0x000fe40000410000 */
[----:B------:R-:W-:Y:S07]  /*4ad0*/  FMUL.FTZ R34, R34, c[0x0][0x2ec] ;  /* 0x0000bb0022227a20 */ /* 0x000fee0000410000 */
[----:B------:R-:W-:Y:S10]  /*4ae0*/  MUFU.TANH R151, R25 ;  /* 0x0000001900977308 */ /* 0x000ff40000002400 */
[----:B------:R-:W-:Y:S10]  /*4af0*/  MUFU.TANH R219, R33 ;  /* 0x0000002100db7308 */ /* 0x000ff40000002400 */
[----:B------:R-:W1:Y:S10]  /*4b00*/  MUFU.TANH R152, R24 ;  /* 0x0000001800987308 */ /* 0x000e740000002400 */
[----:B------:R-:W-:Y:S10]  /*4b10*/  MUFU.TANH R222, R32 ;  /* 0x0000002000de7308 */ /* 0x000ff40000002400 */
[----:B------:R-:W1:Y:S10]  /*4b20*/  MUFU.TANH R80, R27 ;  /* 0x0000001b00507308 */ /* 0x000e740000002400 */
[----:B------:R-:W1:Y:S10]  /*4b30*/  MUFU.TANH R81, R26 ;  /* 0x0000001a00517308 */ /* 0x000e740000002400 */
[----:B------:R-:W-:Y:S10]  /*4b40*/  MUFU.TANH R98, R29 ;  /* 0x0000001d00627308 */ /* 0x000ff40000002400 */
[----:B------:R-:W1:Y:S10]  /*4b50*/  MUFU.TANH R99, R28 ;  /* 0x0000001c00637308 */ /* 0x000e740000002400 */
[----:B------:R-:W-:Y:S10]  /*4b60*/  MUFU.TANH R78, R31 ;  /* 0x0000001f004e7308 */ /* 0x000ff40000002400 */
[----:B------:R-:W1:Y:S01]  /*4b70*/  MUFU.TANH R79, R30 ;  /* 0x0000001e004f7308 */ /* 0x000e620000002400 */
[C---:B--2---:R-:W-:Y:S01]  /*4b80*/  FMUL.FTZ R8, R13.reuse, 1.4426950216293334961 ;  /* 0x3fb8aa3b0d087820 */ /* 0x044fe20000410000 */
[----:B------:R-:W-:Y:S01]  /*4b90*/  FSETP.NEU.FTZ.AND P2, PT, R13, -INF , PT ;  /* 0xff8000000d00780b */ /* 0x000fe20003f5d000 */
[----:B----4-:R-:W-:Y:S07]  /*4ba0*/  FFMA.FTZ R13, R169, -UR4, R242 ;  /* 0x80000004a90d7c23 */ /* 0x010fee00080100f2 */
[----:B------:R-:W-:Y:S01]  /*4bb0*/  MUFU.TANH R243, R35 ;  /* 0x0000002300f37308 */ /* 0x000fe20000002400 */
[----:B------:R-:W-:Y:S05]  /*4bc0*/  FSEL R8, R8, RZ, P2 ;  /* 0x000000ff08087208 */ /* 0x000fea0001000000 */
[--C-:B------:R-:W-:Y:S04]  /*4bd0*/  FFMA.FTZ R4, R4, c[0x0][0x23c], -R8.reuse ;  /* 0x00008f0004047a23 */ /* 0x100fe80000010808 */
[----:B------:R2:W-:Y:S01]  /*4be0*/  MUFU.EX2 R207, R4 ;  /* 0x0000000400cf7308 */ /* 0x0005e20000000800 */
[C---:B---3--:R-:W-:Y:S09]  /*4bf0*/  FSETP.NEU.FTZ.AND P2, PT, R12.reuse, -INF , PT ;  /* 0xff8000000c00780b */ /* 0x048ff20003f5d000 */
[----:B------:R-:W3:Y:S01]  /*4c00*/  MUFU.TANH R244, R34 ;  /* 0x0000002200f47308 */ /* 0x000ee20000002400 */
[----:B--2---:R-:W-:Y:S02]  /*4c10*/  FMUL.FTZ R4, R12, 1.4426950216293334961 ;  /* 0x3fb8aa3b0c047820 */ /* 0x004fe40000410000 */
[----:B------:R-:W-:Y:S03]  /*4c20*/  FFMA.FTZ R12, R0, c[0x0][0x23c], -R8 ;  /* 0x00008f00000c7a23 */ /* 0x000fe60000010808 */
[----:B------:R-:W-:Y:S01]  /*4c30*/  FSEL R0, R4, RZ, P2 ;  /* 0x000000ff04007208 */ /* 0x000fe20001000000 */
[----:B------:R-:W-:Y:S01]  /*4c40*/  FFMA.FTZ R4, R185, -UR4, R88 ;  /* 0x80000004b9047c23 */ /* 0x000fe20008010058 */
[----:B------:R-:W-:Y:S02]  /*4c50*/  PLOP3.LUT P2, PT, PT, PT, UP0, 0x80, 0x0 ;  /* 0x000000000000781c */ /* 0x000fe40003f4f008 */
[----:B------:R2:W-:Y:S01]  /*4c60*/  MUFU.EX2 R206, R12 ;  /* 0x0000000c00ce7308 */ /* 0x0005e20000000800 */
[--C-:B------:R-:W-:Y:S01]  /*4c70*/  FFMA.FTZ R5, R5, c[0x0][0x23c], -R0.reuse ;  /* 0x00008f0005057a23 */ /* 0x100fe20000010800 */
[----:B------:R-:W-:Y:S02]  /*4c80*/  @P0 FSEL R4, R4, -INF , !P4 ;  /* 0xff80000004040808 */ /* 0x000fe40006000000 */
[----:B------:R-:W-:Y:S02]  /*4c90*/  PLOP3.LUT P0, PT, PT, PT, UP0, 0x80, 0x0 ;  /* 0x000000000000781c */ /* 0x000fe40003f0f008 */
[----:B------:R-:W-:Y:S01]  /*4ca0*/  PLOP3.LUT P4, PT, PT, PT, UP0, 0x80, 0x0 ;  /* 0x000000000000781c */ /* 0x000fe20003f8f008 */
[----:B------:R-:W-:Y:S03]  /*4cb0*/  FFMA.FTZ R4, R4, c[0x0][0x23c], -R0 ;  /* 0x00008f0004047a23 */ /* 0x000fe60000010800 */
[----:B------:R4:W-:Y:S10]  /*4cc0*/  MUFU.EX2 R93, R5 ;  /* 0x00000005005d7308 */ /* 0x0009f40000000800 */
[----:B------:R1:W-:Y:S01]  /*4cd0*/  MUFU.EX2 R92, R4 ;  /* 0x00000004005c7308 */ /* 0x0003e20000000800 */
[----:B--2---:R-:W-:Y:S02]  /*4ce0*/  FFMA.FTZ R12, R171, -UR4, R241 ;  /* 0x80000004ab0c7c23 */ /* 0x004fe400080100f1 */
[----:B----4-:R-:W-:Y:S01]  /*4cf0*/  FFMA.FTZ R5, R172, -UR4, R161 ;  /* 0x80000004ac057c23 */ /* 0x010fe200080100a1 */
[C---:B-1----:R-:W-:Y:S02]  /*4d00*/  @P1 IADD3 R4, R11.reuse, 0x8, RZ ;  /* 0x000000080b041810 */ /* 0x042fe40007ffe0ff */
[----:B------:R-:W-:Y:S02]  /*4d10*/  PLOP3.LUT P1, PT, PT, PT, UP0, 0x80, 0x0 ;  /* 0x000000000000781c */ /* 0x000fe40003f2f008 */
[----:B------:R-:W-:Y:S02]  /*4d20*/  @P2 ISETP.GE.AND P2, PT, R4, UR5, PT ;  /* 0x0000000504002c0c */ /* 0x000fe4000bf46270 */
[----:B------:R-:W-:Y:S02]  /*4d30*/  @P0 IADD3 R4, R11, 0x9, RZ ;  /* 0x000000090b040810 */ /* 0x000fe40007ffe0ff */
[----:B------:R-:W-:Y:S02]  /*4d40*/  PLOP3.LUT P0, PT, PT, PT, UP0, 0x80, 0x0 ;  /* 0x000000000000781c */ /* 0x000fe40003f0f008 */
[----:B------:R-:W-:Y:S01]  /*4d50*/  @P3 ISETP.GE.AND P3, PT, R4, UR5, PT ;  /* 0x0000000504003c0c */ /* 0x000fe2000bf66270 */
[----:B------:R-:W-:Y:S06]  /*4d60*/  FFMA.FTZ R4, R173, -UR4, R160 ;  /* 0x80000004ad047c23 */ /* 0x000fec00080100a0 */
[----:B------:R-:W-:Y:S02]  /*4d70*/  @P1 FSEL R5, R5, -INF , !P2 ;  /* 0xff80000005051808 */ /* 0x000fe40005000000 */
[----:B------:R-:W-:Y:S03]  /*4d80*/  PLOP3.LUT P1, PT, PT, PT, UP0, 0x80, 0x0 ;  /* 0x000000000000781c */ /* 0x000fe60003f2f008 */
[--C-:B------:R-:W-:Y:S01]  /*4d90*/  FFMA.FTZ R5, R5, c[0x0][0x23c], -R8.reuse ;  /* 0x00008f0005057a23 */ /* 0x100fe20000010808 */
[----:B------:R-:W-:Y:S02]  /*4da0*/  @P0 FSEL R4, R4, -INF , !P3 ;  /* 0xff80000004040808 */ /* 0x000fe40005800000 */
[----:B------:R-:W-:Y:S01]  /*4db0*/  PLOP3.LUT P0, PT, PT, PT, UP0, 0x80, 0x0 ;  /* 0x000000000000781c */ /* 0x000fe20003f0f008 */
[----:B------:R1:W-:Y:S02]  /*4dc0*/  MUFU.EX2 R205, R5 ;  /* 0x0000000500cd7308 */ /* 0x0003e40000000800 */
[----:B------:R-:W-:Y:S08]  /*4dd0*/  FFMA.FTZ R4, R4, c[0x0][0x23c], -R8 ;  /* 0x00008f0004047a23 */ /* 0x000ff00000010808 */
[----:B------:R2:W-:Y:S01]  /*4de0*/  MUFU.EX2 R204, R4 ;  /* 0x0000000400cc7308 */ /* 0x0005e20000000800 */
[----:B-1----:R-:W-:Y:S05]  /*4df0*/  FFMA.FTZ R5, R166, -UR4, R87 ;  /* 0x80000004a6057c23 */ /* 0x002fea0008010057 */
[----:B------:R-:W-:Y:S02]  /*4e00*/  @P1 FSEL R5, R5, -INF , !P2 ;  /* 0xff80000005051808 */ /* 0x000fe40005000000 */
[----:B------:R-:W-:Y:S01]  /*4e10*/  PLOP3.LUT P1, PT, PT, PT, UP0, 0x80, 0x0 ;  /* 0x000000000000781c */ /* 0x000fe20003f2f008 */
[----:B--2---:R-:W-:Y:S02]  /*4e20*/  FFMA.FTZ R4, R167, -UR4, R86 ;  /* 0x80000004a7047c23 */ /* 0x004fe40008010056 */
[--C-:B------:R-:W-:Y:S03]  /*4e30*/  FFMA.FTZ R5, R5, c[0x0][0x23c], -R0.reuse ;  /* 0x00008f0005057a23 */ /* 0x100fe60000010800 */
[----:B------:R-:W-:Y:S01]  /*4e40*/  @P0 FSEL R4, R4, -INF , !P3 ;  /* 0xff80000004040808 */ /* 0x000fe20005800000 */
[----:B------:R-:W-:Y:S01]  /*4e50*/  MUFU.EX2 R91, R5 ;  /* 0x00000005005b7308 */ /* 0x000fe20000000800 */
[----:B------:R-:W-:Y:S03]  /*4e60*/  PLOP3.LUT P0, PT, PT, PT, UP0, 0x80, 0x0 ;  /* 0x000000000000781c */ /* 0x000fe60003f0f008 */
[----:B------:R-:W-:Y:S02]  /*4e70*/  FFMA.FTZ R4, R4, c[0x0][0x23c], -R0 ;  /* 0x00008f0004047a23 */ /* 0x000fe40000010800 */
[----:B------:R-:W-:Y:S02]  /*4e80*/  @P1 FSEL R13, R13, -INF , !P2 ;  /* 0xff8000000d0d1808 */ /* 0x000fe40005000000 */
[----:B------:R-:W-:Y:S03]  /*4e90*/  PLOP3.LUT P1, PT, PT, PT, UP0, 0x80, 0x0 ;  /* 0x000000000000781c */ /* 0x000fe60003f2f008 */
[--C-:B------:R-:W-:Y:S01]  /*4ea0*/  FFMA.FTZ R13, R13, c[0x0][0x23c], -R10.reuse ;  /* 0x00008f000d0d7a23 */ /* 0x100fe2000001080a */
[----:B------:R1:W-:Y:S02]  /*4eb0*/  MUFU.EX2 R90, R4 ;  /* 0x00000004005a7308 */ /* 0x0003e40000000800 */
[----:B------:R-:W-:Y:S02]  /*4ec0*/  @P0 FSEL R12, R12, -INF , !P3 ;  /* 0xff8000000c0c0808 */ /* 0x000fe40005800000 */
[----:B------:R-:W-:Y:S03]  /*4ed0*/  PLOP3.LUT P0, PT, PT, PT, UP0, 0x80, 0x0 ;  /* 0x000000000000781c */ /* 0x000fe60003f0f008 */
[----:B------:R-:W-:Y:S03]  /*4ee0*/  FFMA.FTZ R12, R12, c[0x0][0x23c], -R10 ;  /* 0x00008f000c0c7a23 */ /* 0x000fe6000001080a */
[----:B------:R2:W-:Y:S10]  /*4ef0*/  MUFU.EX2 R230, R13 ;  /* 0x0000000d00e67308 */ /* 0x0005f40000000800 */
[----:B------:R4:W-:Y:S01]  /*4f00*/  MUFU.EX2 R229, R12 ;  /* 0x0000000c00e57308 */ /* 0x0009e20000000800 */
[----:B-1----:R-:W1:Y:S01]  /*4f10*/  LDSM.16.M88.4 R4, [R149+0x6800] ;  /* 0x006800009504783b */ /* 0x002e620000000200 */
[----:B--2---:R-:W-:Y:S05]  /*4f20*/  FFMA.FTZ R13, R168, -UR4, R208 ;  /* 0x80000004a80d7c23 */ /* 0x004fea00080100d0 */
[----:B------:R-:W-:Y:S02]  /*4f30*/  @P1 FSEL R13, R13, -INF , !P2 ;  /* 0xff8000000d0d1808 */ /* 0x000fe40005000000 */
[----:B------:R-:W-:Y:S02]  /*4f40*/  PLOP3.LUT P1, PT, PT, PT, UP0, 0x80, 0x0 ;  /* 0x000000000000781c */ /* 0x000fe40003f2f008 */
[----:B------:R-:W-:Y:S01]  /*4f50*/  PLOP3.LUT P2, PT, PT, PT, UP0, 0x80, 0x0 ;  /* 0x000000000000781c */ /* 0x000fe20003f4f008 */
[----:B------:R-:W-:Y:S02]  /*4f60*/  FFMA.FTZ R13, R13, c[0x0][0x23c], -R9 ;  /* 0x00008f000d0d7a23 */ /* 0x000fe40000010809 */
[----:B----4-:R-:W-:Y:S02]  /*4f70*/  FFMA.FTZ R12, R170, -UR4, R239 ;  /* 0x80000004aa0c7c23 */ /* 0x010fe400080100ef */
[----:B------:R2:W-:Y:S03]  /*4f80*/  MUFU.EX2 R15, R13 ;  /* 0x0000000d000f7308 */ /* 0x0005e60000000800 */
[----:B------:R-:W-:Y:S02]  /*4f90*/  @P0 FSEL R12, R12, -INF , !P3 ;  /* 0xff8000000c0c0808 */ /* 0x000fe40005800000 */
[----:B------:R-:W-:Y:S02]  /*4fa0*/  PLOP3.LUT P3, PT, PT, PT, UP0, 0x80, 0x0 ;  /* 0x000000000000781c */ /* 0x000fe40003f6f008 */
[----:B------:R-:W-:Y:S01]  /*4fb0*/  PLOP3.LUT P0, PT, PT, PT, UP0, 0x80, 0x0 ;  /* 0x000000000000781c */ /* 0x000fe20003f0f008 */
[----:B------:R-:W-:Y:S04]  /*4fc0*/  FFMA.FTZ R12, R12, c[0x0][0x23c], -R9 ;  /* 0x00008f000c0c7a23 */ /* 0x000fe80000010809 */
[----:B------:R4:W-:Y:S01]  /*4fd0*/  MUFU.EX2 R209, R12 ;  /* 0x0000000c00d17308 */ /* 0x0009e20000000800 */
[-C--:B-1----:R-:W-:Y:S03]  /*4fe0*/  HMMA.16816.F32.BF16 R36, R104, R4.reuse, R36 ;  /* 0x000000046824723c */ /* 0x082fe60000041824 */
[----:B--2---:R-:W-:Y:S05]  /*4ff0*/  FFMA.FTZ R13, R176, -UR4, R240 ;  /* 0x80000004b00d7c23 */ /* 0x004fea00080100f0 */
[C---:B------:R-:W-:Y:S07]  /*5000*/  HMMA.16816.F32.BF16 R40, R112.reuse, R4, R40 ;  /* 0x000000047028723c */ /* 0x040fee0000041828 */
[----:B------:R-:W-:Y:S01]  /*5010*/  FFMA.FTZ R4, R171, -UR4, R224 ;  /* 0x80000004ab047c23 */ /* 0x000fe200080100e0 */
[----:B------:R-:W-:Y:S01]  /*5020*/  MOV R171, R103 ;  /* 0x0000006700ab7202 */ /* 0x000fe20000000f00 */
[----:B------:R-:W-:Y:S01]  /*5030*/  FFMA.FTZ R5, R174, -UR4, R152 ;  /* 0x80000004ae057c23 */ /* 0x000fe20008010098 */
[-C--:B------:R-:W-:Y:S03]  /*5040*/  HMMA.16816.F32.BF16 R44, R112, R6.reuse, R44 ;  /* 0x00000006702c723c */ /* 0x080fe6000004182c */
[----:B----4-:R-:W-:Y:S03]  /*5050*/  @P1 IADD3 R12, R11, 0x10, RZ ;  /* 0x000000100b0c1810 */ /* 0x010fe60007ffe0ff */
[----:B------:R-:W-:Y:S01]  /*5060*/  FMUL.FTZ R37, R37, c[0x0][0x2ec] ;  /* 0x0000bb0025257a20 */ /* 0x000fe20000410000 */
[----:B------:R-:W-:Y:S01]  /*5070*/  PLOP3.LUT P1, PT, PT, PT, UP0, 0x80, 0x0 ;  /* 0x000000000000781c */ /* 0x000fe20003f2f008 */
[----:B------:R-:W-:Y:S01]  /*5080*/  FMUL.FTZ R39, R39, c[0x0][0x2ec] ;  /* 0x0000bb0027277a20 */ /* 0x000fe20000410000 */
[----:B------:R-:W-:Y:S03]  /*5090*/  @P2 ISETP.GE.AND P2, PT, R12, UR5, PT ;  /* 0x000000050c002c0c */ /* 0x000fe6000bf46270 */
[----:B------:R-:W-:Y:S01]  /*50a0*/  FMUL.FTZ R36, R36, c[0x0][0x2ec] ;  /* 0x0000bb0024247a20 */ /* 0x000fe20000410000 */
[C---:B------:R-:W-:Y:S01]  /*50b0*/  HMMA.16816.F32.BF16 R48, R104.reuse, R6, R48 ;  /* 0x000000066830723c */ /* 0x040fe20000041830 */
[----:B------:R-:W-:Y:S03]  /*50c0*/  MUFU.TANH R214, R37 ;  /* 0x0000002500d67308 */ /* 0x000fe60000002400 */
[----:B------:R-:W-:Y:S01]  /*50d0*/  FMUL.FTZ R41, R41, c[0x0][0x2ec] ;  /* 0x0000bb0029297a20 */ /* 0x000fe20000410000 */
[----:B------:R-:W-:Y:S01]  /*50e0*/  @P0 IADD3 R12, R11, 0x11, RZ ;  /* 0x000000110b0c0810 */ /* 0x000fe20007ffe0ff */
[----:B------:R-:W-:Y:S01]  /*50f0*/  FMUL.FTZ R38, R38, c[0x0][0x2ec] ;  /* 0x0000bb0026267a20 */ /* 0x000fe20000410000 */
[----:B------:R-:W-:Y:S01]  /*5100*/  PLOP3.LUT P0, PT, PT, PT, UP0, 0x80, 0x0 ;  /* 0x000000000000781c */ /* 0x000fe20003f0f008 */
[----:B------:R-:W-:Y:S01]  /*5110*/  FMUL.FTZ R40, R40, c[0x0][0x2ec] ;  /* 0x0000bb0028287a20 */ /* 0x000fe20000410000 */
[----:B------:R-:W-:Y:S02]  /*5120*/  @P3 ISETP.GE.AND P3, PT, R12, UR5, PT ;  /* 0x000000050c003c0c */ /* 0x000fe4000bf66270 */
[----:B------:R-:W-:Y:S01]  /*5130*/  MUFU.TANH R96, R41 ;  /* 0x0000002900607308 */ /* 0x000fe20000002400 */
[----:B------:R-:W-:Y:S01]  /*5140*/  FFMA.FTZ R12, R177, -UR4, R237 ;  /* 0x80000004b10c7c23 */ /* 0x000fe200080100ed */
[----:B------:R-:W-:Y:S01]  /*5150*/  @P1 FSEL R13, R13, -INF , !P2 ;  /* 0xff8000000d0d1808 */ /* 0x000fe20005000000 */
[----:B------:R-:W-:Y:S01]  /*5160*/  FMUL.FTZ R43, R43, c[0x0][0x2ec] ;  /* 0x0000bb002b2b7a20 */ /* 0x000fe20000410000 */
[----:B------:R-:W-:Y:S01]  /*5170*/  PLOP3.LUT P1, PT, PT, PT, UP0, 0x80, 0x0 ;  /* 0x000000000000781c */ /* 0x000fe20003f2f008 */
[----:B------:R-:W-:Y:S02]  /*5180*/  FMUL.FTZ R42, R42, c[0x0][0x2ec] ;  /* 0x0000bb002a2a7a20 */ /* 0x000fe40000410000 */
[--C-:B------:R-:W-:Y:S02]  /*5190*/  FFMA.FTZ R13, R13, c[0x0][0x23c], -R10.reuse ;  /* 0x00008f000d0d7a23 */ /* 0x100fe4000001080a */
[----:B------:R-:W-:Y:S01]  /*51a0*/  FMUL.FTZ R45, R45, c[0x0][0x2ec] ;  /* 0x0000bb002d2d7a20 */ /* 0x000fe20000410000 */
[----:B------:R-:W-:Y:S01]  /*51b0*/  MUFU.TANH R235, R39 ;  /* 0x0000002700eb7308 */ /* 0x000fe20000002400 */
[----:B------:R-:W-:Y:S01]  /*51c0*/  FMUL.FTZ R44, R44, c[0x0][0x2ec] ;  /* 0x0000bb002c2c7a20 */ /* 0x000fe20000410000 */
[----:B------:R-:W-:Y:S01]  /*51d0*/  @P0 FSEL R12, R12, -INF , !P3 ;  /* 0xff8000000c0c0808 */ /* 0x000fe20005800000 */
[----:B------:R-:W-:Y:S01]  /*51e0*/  FMUL.FTZ R47, R47, c[0x0][0x2ec] ;  /* 0x0000bb002f2f7a20 */ /* 0x000fe20000410000 */
[----:B------:R-:W-:Y:S01]  /*51f0*/  PLOP3.LUT P0, PT, PT, PT, UP0, 0x80, 0x0 ;  /* 0x000000000000781c */ /* 0x000fe20003f0f008 */
[----:B------:R-:W-:Y:S02]  /*5200*/  FMUL.FTZ R46, R46, c[0x0][0x2ec] ;  /* 0x0000bb002e2e7a20 */ /* 0x000fe40000410000 */
[----:B------:R-:W-:Y:S02]  /*5210*/  FFMA.FTZ R12, R12, c[0x0][0x23c], -R10 ;  /* 0x00008f000c0c7a23 */ /* 0x000fe4000001080a */
[----:B------:R-:W-:Y:S01]  /*5220*/  FMUL.FTZ R48, R48, c[0x0][0x2ec] ;  /* 0x0000bb0030307a20 */ /* 0x000fe20000410000 */
[----:B------:R1:W-:Y:S01]  /*5230*/  MUFU.EX2 R170, R13 ;  /* 0x0000000d00aa7308 */ /* 0x0003e20000000800 */
[----:B------:R-:W-:Y:S02]  /*5240*/  FMUL.FTZ R49, R49, c[0x0][0x2ec] ;  /* 0x0000bb0031317a20 */ /* 0x000fe40000410000 */
[----:B------:R-:W-:Y:S02]  /*5250*/  FMUL.FTZ R50, R50, c[0x0][0x2ec] ;  /* 0x0000bb0032327a20 */ /* 0x000fe40000410000 */
[----:B------:R-:W-:Y:S02]  /*5260*/  FMUL.FTZ R51, R51, c[0x0][0x2ec] ;  /* 0x0000bb0033337a20 */ /* 0x000fe40000410000 */
[----:B------:R-:W-:Y:S02]  /*5270*/  @P0 FSEL R4, R4, -INF , !P3 ;  /* 0xff80000004040808 */ /* 0x000fe40005800000 */
[----:B------:R-:W-:Y:S01]  /*5280*/  PLOP3.LUT P0, PT, PT, PT, UP0, 0x80, 0x0 ;  /* 0x000000000000781c */ /* 0x000fe20003f0f008 */
[----:B------:R-:W-:Y:S02]  /*5290*/  MUFU.TANH R97, R40 ;  /* 0x0000002800617308 */ /* 0x000fe40000002400 */
[--C-:B------:R-:W-:Y:S08]  /*52a0*/  FFMA.FTZ R4, R4, c[0x0][0x23c], -R9.reuse ;  /* 0x00008f0004047a23 */ /* 0x100ff00000010809 */
[----:B------:R2:W-:Y:S01]  /*52b0*/  MUFU.EX2 R248, R4 ;  /* 0x0000000400f87308 */ /* 0x0005e20000000800 */
[----:B-1----:R-:W-:Y:S01]  /*52c0*/  FFMA.FTZ R13, R169, -UR4, R238 ;  /* 0x80000004a90d7c23 */ /* 0x002fe200080100ee */
[----:B------:R-:W-:Y:S04]  /*52d0*/  MOV R169, R102 ;  /* 0x0000006600a97202 */ /* 0x000fe80000000f00 */
[----:B------:R-:W-:Y:S04]  /*52e0*/  @P1 FSEL R13, R13, -INF , !P2 ;  /* 0xff8000000d0d1808 */ /* 0x000fe80005000000 */
[----:B------:R-:W-:Y:S01]  /*52f0*/  MUFU.TANH R72, R43 ;  /* 0x0000002b00487308 */ /* 0x000fe20000002400 */
[----:B------:R-:W-:Y:S01]  /*5300*/  PLOP3.LUT P1, PT, PT, PT, UP0, 0x80, 0x0 ;  /* 0x000000000000781c */ /* 0x000fe20003f2f008 */
[----:B------:R-:W-:Y:S08]  /*5310*/  FFMA.FTZ R13, R13, c[0x0][0x23c], -R9 ;  /* 0x00008f000d0d7a23 */ /* 0x000ff00000010809 */
[----:B------:R-:W-:Y:S01]  /*5320*/  MUFU.TANH R73, R42 ;  /* 0x0000002a00497308 */ /* 0x000fe20000002400 */
[----:B--2---:R-:W-:Y:S03]  /*5330*/  FFMA.FTZ R4, R175, -UR4, R151 ;  /* 0x80000004af047c23 */ /* 0x004fe60008010097 */
[----:B------:R-:W-:Y:S02]  /*5340*/  @P1 FSEL R5, R5, -INF , !P2 ;  /* 0xff80000005051808 */ /* 0x000fe40005000000 */
[----:B------:R-:W-:Y:S02]  /*5350*/  PLOP3.LUT P1, PT, PT, PT, UP0, 0x80, 0x0 ;  /* 0x000000000000781c */ /* 0x000fe40003f2f008 */
[----:B------:R-:W-:Y:S01]  /*5360*/  @P0 FSEL R4, R4, -INF , !P3 ;  /* 0xff80000004040808 */ /* 0x000fe20005800000 */
[--C-:B------:R-:W-:Y:S01]  /*5370*/  FFMA.FTZ R5, R5, c[0x0][0x23c], -R8.reuse ;  /* 0x00008f0005057a23 */ /* 0x100fe20000010808 */
[----:B------:R-:W-:Y:S01]  /*5380*/  MUFU.TANH R94, R45 ;  /* 0x0000002d005e7308 */ /* 0x000fe20000002400 */
[----:B------:R-:W-:Y:S02]  /*5390*/  PLOP3.LUT P0, PT, PT, PT, UP0, 0x80, 0x0 ;  /* 0x000000000000781c */ /* 0x000fe40003f0f008 */
[----:B------:R-:W-:Y:S07]  /*53a0*/  FFMA.FTZ R4, R4, c[0x0][0x23c], -R8 ;  /* 0x00008f0004047a23 */ /* 0x000fee0000010808 */
[----:B------:R1:W-:Y:S10]  /*53b0*/  MUFU.EX2 R158, R4 ;  /* 0x00000004009e7308 */ /* 0x0003f40000000800 */
[----:B------:R2:W-:Y:S10]  /*53c0*/  MUFU.EX2 R159, R5 ;  /* 0x00000005009f7308 */ /* 0x0005f40000000800 */
[----:B------:R-:W-:Y:S01]  /*53d0*/  MUFU.TANH R95, R44 ;  /* 0x0000002c005f7308 */ /* 0x000fe20000002400 */
[----:B-1----:R-:W-:Y:S01]  /*53e0*/  FFMA.FTZ R4, R173, -UR4, R80 ;  /* 0x80000004ad047c23 */ /* 0x002fe20008010050 */
[----:B------:R-:W-:Y:S04]  /*53f0*/  MOV R173, R2 ;  /* 0x0000000200ad7202 */ /* 0x000fe80000000f00 */
[----:B------:R-:W-:Y:S04]  /*5400*/  @P0 FSEL R4, R4, -INF , !P3 ;  /* 0xff80000004040808 */ /* 0x000fe80005800000 */
[----:B------:R-:W-:Y:S01]  /*5410*/  MUFU.TANH R70, R47 ;  /* 0x0000002f00467308 */ /* 0x000fe20000002400 */
[----:B------:R-:W-:Y:S02]  /*5420*/  PLOP3.LUT P3, PT, PT, PT, UP0, 0x80, 0x0 ;  /* 0x000000000000781c */ /* 0x000fe40003f6f008 */
[----:B------:R-:W-:Y:S01]  /*5430*/  PLOP3.LUT P0, PT, PT, PT, UP0, 0x80, 0x0 ;  /* 0x000000000000781c */ /* 0x000fe20003f0f008 */
[--C-:B------:R-:W-:Y:S02]  /*5440*/  FFMA.FTZ R4, R4, c[0x0][0x23c], -R0.reuse ;  /* 0x00008f0004047a23 */ /* 0x100fe40000010800 */
[----:B--2---:R-:W-:Y:S01]  /*5450*/  FFMA.FTZ R5, R172, -UR4, R81 ;  /* 0x80000004ac057c23 */ /* 0x004fe20008010051 */
[----:B------:R-:W-:Y:S03]  /*5460*/  MOV R172, R3 ;  /* 0x0000000300ac7202 */ /* 0x000fe60000000f00 */
[----:B------:R1:W-:Y:S01]  /*5470*/  MUFU.EX2 R84, R4 ;  /* 0x0000000400547308 */ /* 0x0003e20000000800 */
[----:B------:R-:W-:Y:S02]  /*5480*/  @P1 FSEL R5, R5, -INF , !P2 ;  /* 0xff80000005051808 */ /* 0x000fe40005000000 */
[----:B------:R-:W-:Y:S02]  /*5490*/  PLOP3.LUT P1, PT, PT, PT, UP0, 0x80, 0x0 ;  /* 0x000000000000781c */ /* 0x000fe40003f2f008 */
[----:B------:R-:W-:Y:S01]  /*54a0*/  PLOP3.LUT P2, PT, PT, PT, UP0, 0x80, 0x0 ;  /* 0x000000000000781c */ /* 0x000fe20003f4f008 */
[----:B------:R-:W-:Y:S04]  /*54b0*/  FFMA.FTZ R5, R5, c[0x0][0x23c], -R0 ;  /* 0x00008f0005057a23 */ /* 0x000fe80000010800 */
[----:B------:R2:W-:Y:S10]  /*54c0*/  MUFU.EX2 R85, R5 ;  /* 0x0000000500557308 */ /* 0x0005f40000000800 */
[----:B------:R-:W-:Y:S01]  /*54d0*/  MUFU.TANH R71, R46 ;  /* 0x0000002e00477308 */ /* 0x000fe20000002400 */
[C---:B-1----:R-:W-:Y:S02]  /*54e0*/  @P1 IADD3 R4, R11.reuse, 0x18, RZ ;  /* 0x000000180b041810 */ /* 0x042fe40007ffe0ff */
[----:B------:R-:W-:Y:S02]  /*54f0*/  PLOP3.LUT P1, PT, PT, PT, UP0, 0x80, 0x0 ;  /* 0x000000000000781c */ /* 0x000fe40003f2f008 */
[----:B------:R-:W-:Y:S02]  /*5500*/  @P2 ISETP.GE.AND P2, PT, R4, UR5, PT ;  /* 0x0000000504002c0c */ /* 0x000fe4000bf46270 */
[----:B------:R-:W-:Y:S03]  /*5510*/  @P0 IADD3 R4, R11, 0x19, RZ ;  /* 0x000000190b040810 */ /* 0x000fe60007ffe0ff */
[----:B------:R1:W-:Y:S01]  /*5520*/  MUFU.EX2 R168, R12 ;  /* 0x0000000c00a87308 */ /* 0x0003e20000000800 */
[----:B------:R-:W-:Y:S01]  /*5530*/  PLOP3.LUT P0, PT, PT, PT, UP0, 0x80, 0x0 ;  /* 0x000000000000781c */ /* 0x000fe20003f0f008 */
[----:B--2---:R-:W-:Y:S01]  /*5540*/  FFMA.FTZ R5, R180, -UR4, R99 ;  /* 0x80000004b4057c23 */ /* 0x004fe20008010063 */
[----:B------:R-:W-:Y:S01]  /*5550*/  @P3 ISETP.GE.AND P3, PT, R4, UR5, PT ;  /* 0x0000000504003c0c */ /* 0x000fe2000bf66270 */
[----:B------:R-:W-:Y:S04]  /*5560*/  FFMA.FTZ R4, R181, -UR4, R98 ;  /* 0x80000004b5047c23 */ /* 0x000fe80008010062 */
[----:B------:R-:W-:Y:S02]  /*5570*/  @P1 FSEL R5, R5, -INF , !P2 ;  /* 0xff80000005051808 */ /* 0x000fe40005000000 */
[----:B------:R2:W-:Y:S01]  /*5580*/  MUFU.EX2 R250, R13 ;  /* 0x0000000d00fa7308 */ /* 0x0005e20000000800 */
[----:B------:R-:W-:Y:S02]  /*5590*/  PLOP3.LUT P1, PT, PT, PT, UP0, 0x80, 0x0 ;  /* 0x000000000000781c */ /* 0x000fe40003f2f008 */
[--C-:B------:R-:W-:Y:S03]  /*55a0*/  FFMA.FTZ R5, R5, c[0x0][0x23c], -R8.reuse ;  /* 0x00008f0005057a23 */ /* 0x100fe60000010808 */
[----:B------:R-:W-:Y:S02]  /*55b0*/  @P0 FSEL R4, R4, -INF , !P3 ;  /* 0xff80000004040808 */ /* 0x000fe40005800000 */
[----:B------:R-:W-:Y:S02]  /*55c0*/  PLOP3.LUT P0, PT, PT, PT, UP0, 0x80, 0x0 ;  /* 0x000000000000781c */ /* 0x000fe40003f0f008 */
[----:B------:R4:W-:Y:S01]  /*55d0*/  MUFU.EX2 R156, R5 ;  /* 0x00000005009c7308 */ /* 0x0009e20000000800 */
[----:B------:R-:W-:Y:S02]  /*55e0*/  FFMA.FTZ R4, R4, c[0x0][0x23c], -R8 ;  /* 0x00008f0004047a23 */ /* 0x000fe40000010808 */
[----:B-1----:R-:W-:Y:S07]  /*55f0*/  FFMA.FTZ R12, R179, -UR4, R219 ;  /* 0x80000004b30c7c23 */ /* 0x002fee00080100db */
[----:B------:R1:W-:Y:S01]  /*5600*/  MUFU.EX2 R153, R4 ;  /* 0x0000000400997308 */ /* 0x0003e20000000800 */
[----:B--2---:R-:W-:Y:S09]  /*5610*/  FFMA.FTZ R13, R178, -UR4, R222 ;  /* 0x80000004b20d7c23 */ /* 0x004ff200080100de */
[----:B------:R-:W-:Y:S01]  /*5620*/  MUFU.TANH R236, R38 ;  /* 0x0000002600ec7308 */ /* 0x000fe20000002400 */
[----:B----4-:R-:W-:Y:S05]  /*5630*/  FFMA.FTZ R5, R174, -UR4, R79 ;  /* 0x80000004ae057c23 */ /* 0x010fea000801004f */
[----:B------:R-:W-:Y:S04]  /*5640*/  @P1 FSEL R5, R5, -INF , !P2 ;  /* 0xff80000005051808 */ /* 0x000fe80005000000 */
[----:B------:R-:W2:Y:S01]  /*5650*/  MUFU.TANH R215, R36 ;  /* 0x0000002400d77308 */ /* 0x000ea20000002400 */
[----:B------:R-:W-:Y:S01]  /*5660*/  PLOP3.LUT P1, PT, PT, PT, UP0, 0x80, 0x0 ;  /* 0x000000000000781c */ /* 0x000fe20003f2f008 */
[----:B-1----:R-:W-:Y:S02]  /*5670*/  FFMA.FTZ R4, R175, -UR4, R78 ;  /* 0x80000004af047c23 */ /* 0x002fe4000801004e */
[--C-:B------:R-:W-:Y:S03]  /*5680*/  FFMA.FTZ R5, R5, c[0x0][0x23c], -R0.reuse ;  /* 0x00008f0005057a23 */ /* 0x100fe60000010800 */
[----:B------:R-:W-:Y:S03]  /*5690*/  @P0 FSEL R4, R4, -INF , !P3 ;  /* 0xff80000004040808 */ /* 0x000fe60005800000 */
[----:B------:R-:W-:Y:S01]  /*56a0*/  MUFU.EX2 R83, R5 ;  /* 0x0000000500537308 */ /* 0x000fe20000000800 */
[----:B------:R-:W-:Y:S01]  /*56b0*/  PLOP3.LUT P0, PT, PT, PT, UP0, 0x80, 0x0 ;  /* 0x000000000000781c */ /* 0x000fe20003f0f008 */
[----:B------:R-:W-:Y:S02]  /*56c0*/  FFMA.FTZ R4, R4, c[0x0][0x23c], -R0 ;  /* 0x00008f0004047a23 */ /* 0x000fe40000010800 */
[----:B------:R-:W-:Y:S02]  /*56d0*/  @P1 FSEL R13, R13, -INF , !P2 ;  /* 0xff8000000d0d1808 */ /* 0x000fe40005000000 */
[----:B------:R-:W-:Y:S03]  /*56e0*/  PLOP3.LUT P1, PT, PT, PT, UP0, 0x80, 0x0 ;  /* 0x000000000000781c */ /* 0x000fe60003f2f008 */
[--C-:B------:R-:W-:Y:S01]  /*56f0*/  FFMA.FTZ R13, R13, c[0x0][0x23c], -R10.reuse ;  /* 0x00008f000d0d7a23 */ /* 0x100fe2000001080a */
[----:B------:R1:W-:Y:S04]  /*5700*/  MUFU.EX2 R82, R4 ;  /* 0x0000000400527308 */ /* 0x0003e80000000800 */
[----:B------:R-:W-:Y:S02]  /*5710*/  @P0 FSEL R12, R12, -INF , !P3 ;  /* 0xff8000000c0c0808 */ /* 0x000fe40005800000 */
[----:B------:R-:W-:Y:S03]  /*5720*/  PLOP3.LUT P0, PT, PT, PT, UP0, 0x80, 0x0 ;  /* 0x000000000000781c */ /* 0x000fe60003f0f008 */
[----:B------:R-:W-:Y:S01]  /*5730*/  FFMA.FTZ R12, R12, c[0x0][0x23c], -R10 ;  /* 0x00008f000c0c7a23 */ /* 0x000fe2000001080a */
[----:B------:R3:W-:Y:S10]  /*5740*/  MUFU.EX2 R213, R13 ;  /* 0x0000000d00d57308 */ /* 0x0007f40000000800 */
[----:B------:R4:W-:Y:S01]  /*5750*/  MUFU.EX2 R212, R12 ;  /* 0x0000000c00d47308 */ /* 0x0009e20000000800 */
[----:B-1----:R-:W1:Y:S09]  /*5760*/  LDSM.16.M88.4 R4, [R149+0x6c00] ;  /* 0x006c00009504783b */ /* 0x002e720000000200 */
[----:B------:R-:W-:Y:S01]  /*5770*/  MUFU.TANH R211, R48 ;  /* 0x0000003000d37308 */ /* 0x000fe20000002400 */
[----:B---3--:R-:W-:Y:S05]  /*5780*/  FFMA.FTZ R13, R176, -UR4, R244 ;  /* 0x80000004b00d7c23 */ /* 0x008fea00080100f4 */
[----:B------:R-:W-:Y:S04]  /*5790*/  @P1 FSEL R13, R13, -INF , !P2 ;  /* 0xff8000000d0d1808 */ /* 0x000fe80005000000 */
[----:B------:R-:W3:Y:S01]  /*57a0*/  MUFU.TANH R210, R49 ;  /* 0x0000003100d27308 */ /* 0x000ee20000002400 */
[----:B------:R-:W-:Y:S02]  /*57b0*/  PLOP3.LUT P1, PT, PT, PT, UP0, 0x80, 0x0 ;  /* 0x000000000000781c */ /* 0x000fe40003f2f008 */
[----:B------:R-:W-:Y:S01]  /*57c0*/  PLOP3.LUT P2, PT, PT, PT, UP0, 0x80, 0x0 ;  /* 0x000000000000781c */ /* 0x000fe20003f4f008 */
[----:B----4-:R-:W-:Y:S02]  /*57d0*/  FFMA.FTZ R12, R177, -UR4, R243 ;  /* 0x80000004b10c7c23 */ /* 0x010fe400080100f3 */
[--C-:B------:R-:W-:Y:S03]  /*57e0*/  FFMA.FTZ R13, R13, c[0x0][0x23c], -R9.reuse ;  /* 0x00008f000d0d7a23 */ /* 0x100fe60000010809 */
[----:B------:R-:W-:Y:S01]  /*57f0*/  @P0 FSEL R12, R12, -INF , !P3 ;  /* 0xff8000000c0c0808 */ /* 0x000fe20005800000 */
[----:B------:R2:W-:Y:S01]  /*5800*/  MUFU.EX2 R228, R13 ;  /* 0x0000000d00e47308 */ /* 0x0005e20000000800 */
[----:B------:R-:W-:Y:S02]  /*5810*/  PLOP3.LUT P0, PT, PT, PT, UP0, 0x80, 0x0 ;  /* 0x000000000000781c */ /* 0x000fe40003f0f008 */
[----:B------:R-:W-:Y:S01]  /*5820*/  PLOP3.LUT P3, PT, PT, PT, UP0, 0x80, 0x0 ;  /* 0x000000000000781c */ /* 0x000fe20003f6f008 */
[----:B------:R-:W-:Y:S06]  /*5830*/  FFMA.FTZ R12, R12, c[0x0][0x23c], -R9 ;  /* 0x00008f000c0c7a23 */ /* 0x000fec0000010809 */
[----:B------:R4:W-:Y:S01]  /*5840*/  MUFU.EX2 R225, R12 ;  /* 0x0000000c00e17308 */ /* 0x0009e20000000800 */
[-C--:B-1----:R-:W-:Y:S09]  /*5850*/  HMMA.16816.F32.BF16 R52, R104, R4.reuse, R52 ;  /* 0x000000046834723c */ /* 0x082ff20000041834 */
[----:B------:R-:W1:Y:S01]  /*5860*/  MUFU.TANH R221, R50 ;  /* 0x0000003200dd7308 */ /* 0x000e620000002400 */
[C---:B------:R-:W-:Y:S04]  /*5870*/  HMMA.16816.F32.BF16 R56, R112.reuse, R4, R56 ;  /* 0x000000047038723c */ /* 0x040fe80000041838 */
[----:B--2---:R-:W-:Y:S03]  /*5880*/  FFMA.FTZ R13, R188, -UR4, R215 ;  /* 0x80000004bc0d7c23 */ /* 0x004fe600080100d7 */
[----:B------:R-:W-:Y:S01]  /*5890*/  FFMA.FTZ R4, R179, -UR4, R235 ;  /* 0x80000004b3047c23 */ /* 0x000fe200080100eb */
[-C--:B------:R-:W-:Y:S01]  /*58a0*/  HMMA.16816.F32.BF16 R60, R112, R6.reuse, R60 ;  /* 0x00000006703c723c */ /* 0x080fe2000004183c */
[----:B------:R-:W2:Y:S03]  /*58b0*/  MUFU.TANH R218, R51 ;  /* 0x0000003300da7308 */ /* 0x000ea60000002400 */
[----:B------:R-:W-:Y:S01]  /*58c0*/  FFMA.FTZ R5, R182, -UR4, R97 ;  /* 0x80000004b6057c23 */ /* 0x000fe20008010061 */
[C---:B----4-:R-:W-:Y:S02]  /*58d0*/  @P1 IADD3 R12, R11.reuse, 0x20, RZ ;  /* 0x000000200b0c1810 */ /* 0x050fe40007ffe0ff */
[----:B------:R-:W-:Y:S01]  /*58e0*/  PLOP3.LUT P1, PT, PT, PT, UP0, 0x80, 0x0 ;  /* 0x000000000000781c */ /* 0x000fe20003f2f008 */
[----:B------:R-:W-:Y:S01]  /*58f0*/  FMUL.FTZ R52, R52, c[0x0][0x2ec] ;  /* 0x0000bb0034347a20 */ /* 0x000fe20000410000 */
[----:B------:R-:W-:Y:S01]  /*5900*/  @P2 ISETP.GE.AND P2, PT, R12, UR5, PT ;  /* 0x000000050c002c0c */ /* 0x000fe2000bf46270 */
[----:B------:R-:W-:Y:S02]  /*5910*/  HMMA.16816.F32.BF16 R64, R104, R6, R64 ;  /* 0x000000066840723c */ /* 0x000fe40000041840 */
[----:B------:R-:W4:Y:S02]  /*5920*/  MUFU.TANH R185, R52 ;  /* 0x0000003400b97308 */ /* 0x000f240000002400 */
[----:B------:R-:W-:Y:S01]  /*5930*/  FMUL.FTZ R54, R54, c[0x0][0x2ec] ;  /* 0x0000bb0036367a20 */ /* 0x000fe20000410000 */
[----:B------:R-:W-:Y:S01]  /*5940*/  @P0 IADD3 R12, R11, 0x21, RZ ;  /* 0x000000210b0c0810 */ /* 0x000fe20007ffe0ff */
[----:B------:R-:W-:Y:S01]  /*5950*/  FMUL.FTZ R53, R53, c[0x0][0x2ec] ;  /* 0x0000bb0035357a20 */ /* 0x000fe20000410000 */
[----:B------:R-:W-:Y:S01]  /*5960*/  PLOP3.LUT P0, PT, PT, PT, UP0, 0x80, 0x0 ;  /* 0x000000000000781c */ /* 0x000fe20003f0f008 */
[----:B---3--:R-:W-:Y:S01]  /*5970*/  FFMA.FTZ R6, R186, -UR4, R210 ;  /* 0x80000004ba067c23 */ /* 0x008fe200080100d2 */
[----:B------:R-:W-:Y:S03]  /*5980*/  @P3 ISETP.GE.AND P3, PT, R12, UR5, PT ;  /* 0x000000050c003c0c */ /* 0x000fe6000bf66270 */
[----:B------:R-:W-:Y:S01]  /*5990*/  FMUL.FTZ R56, R56, c[0x0][0x2ec] ;  /* 0x0000bb0038387a20 */ /* 0x000fe20000410000 */
[----:B------:R-:W-:Y:S01]  /*59a0*/  F2FP.BF16.PACK_AB R7, R229, R230 ;  /* 0x000000e6e507723e */ /* 0x000fe200000010ff */
[----:B------:R-:W-:Y:S01]  /*59b0*/  FFMA.FTZ R12, R189, -UR4, R214 ;  /* 0x80000004bd0c7c23 */ /* 0x000fe200080100d6 */
[----:B------:R-:W-:Y:S01]  /*59c0*/  @P1 FSEL R13, R13, -INF , !P2 ;  /* 0xff8000000d0d1808 */ /* 0x000fe20005000000 */
[----:B------:R-:W-:Y:S01]  /*59d0*/  FMUL.FTZ R55, R55, c[0x0][0x2ec] ;  /* 0x0000bb0037377a20 */ /* 0x000fe20000410000 */
[----:B------:R-:W-:Y:S01]  /*59e0*/  MUFU.TANH R233, R56 ;  /* 0x0000003800e97308 */ /* 0x000fe20000002400 */
[----:B------:R-:W-:Y:S01]  /*59f0*/  FMUL.FTZ R60, R60, c[0x0][0x2ec] ;  /* 0x0000bb003c3c7a20 */ /* 0x000fe20000410000 */
[----:B------:R-:W-:Y:S01]  /*5a00*/  PLOP3.LUT P1, PT, PT, PT, UP0, 0x80, 0x0 ;  /* 0x000000000000781c */ /* 0x000fe20003f2f008 */
[----:B------:R-:W-:Y:S02]  /*5a10*/  FMUL.FTZ R58, R58, c[0x0][0x2ec] ;  /* 0x0000bb003a3a7a20 */ /* 0x000fe40000410000 */
[--C-:B------:R-:W-:Y:S01]  /*5a20*/  FFMA.FTZ R13, R13, c[0x0][0x23c], -R10.reuse ;  /* 0x00008f000d0d7a23 */ /* 0x100fe2000001080a */
[----:B------:R-:W-:Y:S01]  /*5a30*/  @P0 FSEL R12, R12, -INF , !P3 ;  /* 0xff8000000c0c0808 */ /* 0x000fe20005800000 */
[----:B------:R-:W-:Y:S01]  /*5a40*/  FMUL.FTZ R57, R57, c[0x0][0x2ec] ;  /* 0x0000bb0039397a20 */ /* 0x000fe20000410000 */
[----:B------:R-:W-:Y:S01]  /*5a50*/  PLOP3.LUT P0, PT, PT, PT, UP0, 0x80, 0x0 ;  /* 0x000000000000781c */ /* 0x000fe20003f0f008 */
[----:B------:R-:W-:Y:S01]  /*5a60*/  FMUL.FTZ R61, R61, c[0x0][0x2ec] ;  /* 0x0000bb003d3d7a20 */ /* 0x000fe20000410000 */
[----:B------:R3:W-:Y:S01]  /*5a70*/  MUFU.EX2 R167, R13 ;  /* 0x0000000d00a77308 */ /* 0x0007e20000000800 */
[----:B------:R-:W-:Y:S02]  /*5a80*/  FMUL.FTZ R59, R59, c[0x0][0x2ec] ;  /* 0x0000bb003b3b7a20 */ /* 0x000fe40000410000 */
[----:B------:R-:W-:Y:S02]  /*5a90*/  FMUL.FTZ R62, R62, c[0x0][0x2ec] ;  /* 0x0000bb003e3e7a20 */ /* 0x000fe40000410000 */
[----:B------:R-:W-:Y:S02]  /*5aa0*/  FFMA.FTZ R12, R12, c[0x0][0x23c], -R10 ;  /* 0x00008f000c0c7a23 */ /* 0x000fe4000001080a */
[----:B------:R-:W-:Y:S02]  /*5ab0*/  FMUL.FTZ R64, R64, c[0x0][0x2ec] ;  /* 0x0000bb0040407a20 */ /* 0x000fe40000410000 */
[----:B------:R-:W-:Y:S01]  /*5ac0*/  FMUL.FTZ R65, R65, c[0x0][0x2ec] ;  /* 0x0000bb0041417a20 */ /* 0x000fe20000410000 */
[----:B------:R-:W-:Y:S01]  /*5ad0*/  MUFU.TANH R68, R58 ;  /* 0x0000003a00447308 */ /* 0x000fe20000002400 */
[----:B------:R-:W-:Y:S01]  /*5ae0*/  FMUL.FTZ R66, R66, c[0x0][0x2ec] ;  /* 0x0000bb0042427a20 */ /* 0x000fe20000410000 */
[----:B------:R-:W-:Y:S01]  /*5af0*/  @P0 FSEL R4, R4, -INF , !P3 ;  /* 0xff80000004040808 */ /* 0x000fe20005800000 */
[----:B------:R-:W-:Y:S01]  /*5b00*/  FMUL.FTZ R67, R67, c[0x0][0x2ec] ;  /* 0x0000bb0043437a20 */ /* 0x000fe20000410000 */
[----:B------:R-:W-:Y:S01]  /*5b10*/  PLOP3.LUT P0, PT, PT, PT, UP0, 0x80, 0x0 ;  /* 0x000000000000781c */ /* 0x000fe20003f0f008 */
[----:B------:R-:W-:Y:S02]  /*5b20*/  FMUL.FTZ R63, R63, c[0x0][0x2ec] ;  /* 0x0000bb003f3f7a20 */ /* 0x000fe40000410000 */
[--C-:B------:R-:W-:Y:S03]  /*5b30*/  FFMA.FTZ R4, R4, c[0x0][0x23c], -R9.reuse ;  /* 0x00008f0004047a23 */ /* 0x100fe60000010809 */
[----:B------:R-:W-:Y:S01]  /*5b40*/  MUFU.TANH R227, R60 ;  /* 0x0000003c00e37308 */ /* 0x000fe20000002400 */
[----:B---3--:R-:W-:Y:S05]  /*5b50*/  FFMA.FTZ R13, R178, -UR4, R236 ;  /* 0x80000004b20d7c23 */ /* 0x008fea00080100ec */
[----:B------:R-:W-:Y:S04]  /*5b60*/  @P1 FSEL R13, R13, -INF , !P2 ;  /* 0xff8000000d0d1808 */ /* 0x000fe80005000000 */
[----:B------:R3:W-:Y:S01]  /*5b70*/  MUFU.EX2 R220, R4 ;  /* 0x0000000400dc7308 */ /* 0x0007e20000000800 */
[----:B------:R-:W-:Y:S01]  /*5b80*/  PLOP3.LUT P1, PT, PT, PT, UP0, 0x80, 0x0 ;  /* 0x000000000000781c */ /* 0x000fe20003f2f008 */
[----:B------:R-:W-:Y:S08]  /*5b90*/  FFMA.FTZ R13, R13, c[0x0][0x23c], -R9 ;  /* 0x00008f000d0d7a23 */ /* 0x000ff00000010809 */
[----:B------:R-:W-:Y:S04]  /*5ba0*/  MUFU.TANH R3, R59 ;  /* 0x0000003b00037308 */ /* 0x000fe80000002400 */
[----:B------:R-:W-:Y:S02]  /*5bb0*/  @P1 FSEL R5, R5, -INF , !P2 ;  /* 0xff80000005051808 */ /* 0x000fe40005000000 */
[----:B------:R-:W-:Y:S03]  /*5bc0*/  PLOP3.LUT P1, PT, PT, PT, UP0, 0x80, 0x0 ;  /* 0x000000000000781c */ /* 0x000fe60003f2f008 */
[----:B------:R-:W-:Y:S01]  /*5bd0*/  FFMA.FTZ R5, R5, c[0x0][0x23c], -R8 ;  /* 0x00008f0005057a23 */ /* 0x000fe20000010808 */
[----:B------:R-:W-:Y:S01]  /*5be0*/  MUFU.TANH R226, R61 ;  /* 0x0000003d00e27308 */ /* 0x000fe20000002400 */
[----:B---3--:R-:W-:Y:S05]  /*5bf0*/  FFMA.FTZ R4, R184, -UR4, R96 ;  /* 0x80000004b8047c23 */ /* 0x008fea0008010060 */
[----:B------:R-:W-:Y:S04]  /*5c00*/  @P0 FSEL R4, R4, -INF , !P3 ;  /* 0xff80000004040808 */ /* 0x000fe80005800000 */
[----:B------:R-:W-:Y:S01]  /*5c10*/  MUFU.TANH R2, R62 ;  /* 0x0000003e00027308 */ /* 0x000fe20000002400 */
[----:B------:R-:W-:Y:S01]  /*5c20*/  PLOP3.LUT P0, PT, PT, PT, UP0, 0x80, 0x0 ;  /* 0x000000000000781c */ /* 0x000fe20003f0f008 */
[----:B------:R-:W-:Y:S08]  /*5c30*/  FFMA.FTZ R4, R4, c[0x0][0x23c], -R8 ;  /* 0x00008f0004047a23 */ /* 0x000ff00000010808 */
[----:B------:R3:W-:Y:S10]  /*5c40*/  MUFU.EX2 R245, R4 ;  /* 0x0000000400f57308 */ /* 0x0007f40000000800 */
[----:B------:R1:W-:Y:S10]  /*5c50*/  MUFU.EX2 R246, R5 ;  /* 0x0000000500f67308 */ /* 0x0003f40000000800 */
[----:B------:R-:W-:Y:S01]  /*5c60*/  MUFU.TANH R113, R64 ;  /* 0x0000004000717308 */ /* 0x000fe20000002400 */
[----:B---3--:R-:W-:Y:S05]  /*5c70*/  FFMA.FTZ R4, R181, -UR4, R72 ;  /* 0x80000004b5047c23 */ /* 0x008fea0008010048 */
[----:B------:R-:W-:Y:S04]  /*5c80*/  @P0 FSEL R4, R4, -INF , !P3 ;  /* 0xff80000004040808 */ /* 0x000fe80005800000 */
[----:B------:R-:W-:Y:S01]  /*5c90*/  MUFU.TANH R112, R65 ;  /* 0x0000004100707308 */ /* 0x000fe20000002400 */
[----:B------:R-:W-:Y:S02]  /*5ca0*/  PLOP3.LUT P0, PT, PT, PT, UP0, 0x80, 0x0 ;  /* 0x000000000000781c */ /* 0x000fe40003f0f008 */
[----:B------:R-:W-:Y:S01]  /*5cb0*/  PLOP3.LUT P3, PT, PT, PT, UP0, 0x80, 0x0 ;  /* 0x000000000000781c */ /* 0x000fe20003f6f008 */
[--C-:B------:R-:W-:Y:S02]  /*5cc0*/  FFMA.FTZ R4, R4, c[0x0][0x23c], -R0.reuse ;  /* 0x00008f0004047a23 */ /* 0x100fe40000010800 */
[----:B-1----:R-:W-:Y:S04]  /*5cd0*/  FFMA.FTZ R5, R180, -UR4, R73 ;  /* 0x80000004b4057c23 */ /* 0x002fe80008010049 */
        /* <DEDUP_REMOVED lines=11> */
[----:B------:R-:W-:Y:S01]  /*5d90*/  MUFU.TANH R178, R67 ;  /* 0x0000004300b27308 */ /* 0x000fe20000002400 */
[----:B------:R-:W-:Y:S01]  /*5da0*/  PLOP3.LUT P0, PT, PT, PT, UP0, 0x80, 0x0 ;  /* 0x000000000000781c */ /* 0x000fe20003f0f008 */
[----:B---3--:R-:W-:Y:S01]  /*5db0*/  FFMA.FTZ R5, R191, -UR4, R95 ;  /* 0x80000004bf057c23 */ /* 0x008fe2000801005f */
[----:B------:R-:W-:Y:S01]  /*5dc0*/  @P3 ISETP.GE.AND P3, PT, R4, UR5, PT ;  /* 0x0000000504003c0c */ /* 0x000fe2000bf66270 */
[----:B------:R-:W-:Y:S04]  /*5dd0*/  FFMA.FTZ R4, R190, -UR4, R94 ;  /* 0x80000004be047c23 */ /* 0x000fe8000801005e */
[----:B------:R-:W-:Y:S02]  /*5de0*/  @P1 FSEL R5, R5, -INF , !P6 ;  /* 0xff80000005051808 */ /* 0x000fe40007000000 */
[----:B------:R-:W-:Y:S01]  /*5df0*/  MUFU.TANH R252, R63 ;  /* 0x0000003f00fc7308 */ /* 0x000fe20000002400 */
[----:B------:R-:W-:Y:S02]  /*5e00*/  PLOP3.LUT P1, PT, PT, PT, UP0, 0x80, 0x0 ;  /* 0x000000000000781c */ /* 0x000fe40003f2f008 */
[--C-:B------:R-:W-:Y:S03]  /*5e10*/  FFMA.FTZ R5, R5, c[0x0][0x23c], -R8.reuse ;  /* 0x00008f0005057a23 */ /* 0x100fe60000010808 */
[----:B------:R-:W-:Y:S02]  /*5e20*/  @P0 FSEL R4, R4, -INF , !P3 ;  /* 0xff80000004040808 */ /* 0x000fe40005800000 */
[----:B------:R-:W-:Y:S02]  /*5e30*/  PLOP3.LUT P0, PT, PT, PT, UP0, 0x80, 0x0 ;  /* 0x000000000000781c */ /* 0x000fe40003f0f008 */
[----:B------:R-:W-:Y:S01]  /*5e40*/  MUFU.EX2 R166, R12 ;  /* 0x0000000c00a67308 */ /* 0x000fe20000000800 */
[----:B------:R-:W-:Y:S09]  /*5e50*/  FFMA.FTZ R4, R4, c[0x0][0x23c], -R8 ;  /* 0x00008f0004047a23 */ /* 0x000ff20000010808 */
[----:B------:R1:W-:Y:S10]  /*5e60*/  MUFU.EX2 R231, R4 ;  /* 0x0000000400e77308 */ /* 0x0003f40000000800 */
[----:B------:R3:W-:Y:S10]  /*5e70*/  MUFU.EX2 R234, R5 ;  /* 0x0000000500ea7308 */ /* 0x0007f40000000800 */
[----:B------:R-:W-:Y:S01]  /*5e80*/  MUFU.EX2 R223, R13 ;  /* 0x0000000d00df7308 */ /* 0x000fe20000000800 */
[----:B-1----:R-:W-:Y:S05]  /*5e90*/  FFMA.FTZ R4, R184, -UR4, R70 ;  /* 0x80000004b8047c23 */ /* 0x002fea0008010046 */
[----:B------:R-:W-:Y:S04]  /*5ea0*/  @P0 FSEL R4, R4, -INF , !P3 ;  /* 0xff80000004040808 */ /* 0x000fe80005800000 */
[----:B------:R-:W-:Y:S01]  /*5eb0*/  MUFU.TANH R232, R57 ;  /* 0x0000003900e87308 */ /* 0x000fe20000002400 */
[----:B------:R-:W-:Y:S01]  /*5ec0*/  PLOP3.LUT P0, PT, PT, PT, UP0, 0x80, 0x0 ;  /* 0x000000000000781c */ /* 0x000fe20003f0f008 */
[--C-:B------:R-:W-:Y:S02]  /*5ed0*/  FFMA.FTZ R4, R4, c[0x0][0x23c], -R0.reuse ;  /* 0x00008f0004047a23 */ /* 0x100fe40000010800 */
[----:B---3--:R-:W-:Y:S06]  /*5ee0*/  FFMA.FTZ R5, R182, -UR4, R71 ;  /* 0x80000004b6057c23 */ /* 0x008fec0008010047 */
[----:B------:R1:W-:Y:S01]  /*5ef0*/  MUFU.EX2 R74, R4 ;  /* 0x00000004004a7308 */ /* 0x0003e20000000800 */
[----:B------:R-:W-:Y:S02]  /*5f00*/  @P1 FSEL R5, R5, -INF , !P6 ;  /* 0xff80000005051808 */ /* 0x000fe40007000000 */
[----:B------:R-:W-:Y:S03]  /*5f10*/  PLOP3.LUT P1, PT, PT, PT, UP0, 0x80, 0x0 ;  /* 0x000000000000781c */ /* 0x000fe60003f2f008 */
[----:B------:R-:W-:Y:S04]  /*5f20*/  FFMA.FTZ R5, R5, c[0x0][0x23c], -R0 ;  /* 0x00008f0005057a23 */ /* 0x000fe80000010800 */
[----:B------:R3:W-:Y:S06]  /*5f30*/  MUFU.EX2 R75, R5 ;  /* 0x00000005004b7308 */ /* 0x0007ec0000000800 */
[----:B------:R-:W-:Y:S02]  /*5f40*/  @P1 FSEL R6, R6, -INF , !P3 ;  /* 0xff80000006061808 */ /* 0x000fe40005800000 */
[----:B------:R-:W-:Y:S02]  /*5f50*/  PLOP3.LUT P1, PT, PT, PT, UP0, 0x80, 0x0 ;  /* 0x000000000000781c */ /* 0x000fe40003f2f008 */
[----:B------:R-:W-:Y:S01]  /*5f60*/  MUFU.TANH R217, R54 ;  /* 0x0000003600d97308 */ /* 0x000fe20000002400 */
[--C-:B------:R-:W-:Y:S02]  /*5f70*/  FFMA.FTZ R6, R6, c[0x0][0x23c], -R10.reuse ;  /* 0x00008f0006067a23 */ /* 0x100fe4000001080a */
[----:B-1----:R-:W-:Y:S05]  /*5f80*/  FFMA.FTZ R4, R187, -UR4, R211 ;  /* 0x80000004bb047c23 */ /* 0x002fea00080100d3 */
[----:B------:R-:W-:Y:S02]  /*5f90*/  @P0 FSEL R4, R4, -INF , !P6 ;  /* 0xff80000004040808 */ /* 0x000fe40007000000 */
[----:B------:R1:W-:Y:S01]  /*5fa0*/  MUFU.EX2 R174, R6 ;  /* 0x0000000600ae7308 */ /* 0x0003e20000000800 */
[----:B------:R-:W-:Y:S02]  /*5fb0*/  PLOP3.LUT P0, PT, PT, PT, UP0, 0x80, 0x0 ;  /* 0x000000000000781c */ /* 0x000fe40003f0f008 */
[----:B------:R-:W-:Y:S02]  /*5fc0*/  FFMA.FTZ R4, R4, c[0x0][0x23c], -R10 ;  /* 0x00008f0004047a23 */ /* 0x000fe4000001080a */
[----:B---3--:R-:W-:Y:S05]  /*5fd0*/  FFMA.FTZ R5, R188, -UR4, R221 ;  /* 0x80000004bc057c23 */ /* 0x008fea00080100dd */
[----:B------:R2:W-:Y:S04]  /*5fe0*/  MUFU.EX2 R175, R4 ;  /* 0x0000000400af7308 */ /* 0x0005e80000000800 */
[----:B------:R-:W-:Y:S02]  /*5ff0*/  @P0 FSEL R5, R5, -INF , !P6 ;  /* 0xff80000005050808 */ /* 0x000fe40007000000 */
[----:B------:R-:W-:Y:S02]  /*6000*/  PLOP3.LUT P6, PT, PT, PT, UP0, 0x80, 0x0 ;  /* 0x000000000000781c */ /* 0x000fe40003fcf008 */
[----:B------:R-:W-:Y:S01]  /*6010*/  PLOP3.LUT P0, PT, PT, PT, UP0, 0x80, 0x0 ;  /* 0x000000000000781c */ /* 0x000fe20003f0f008 */
[--C-:B------:R-:W-:Y:S01]  /*6020*/  FFMA.FTZ R5, R5, c[0x0][0x23c], -R9.reuse ;  /* 0x00008f0005057a23 */ /* 0x100fe20000010809 */
[----:B------:R-:W3:Y:S01]  /*6030*/  MUFU.TANH R183, R53 ;  /* 0x0000003500b77308 */ /* 0x000ee20000002400 */
[C---:B-1----:R-:W-:Y:S02]  /*6040*/  @P4 IADD3 R6, R11.reuse, 0x30, RZ ;  /* 0x000000300b064810 */ /* 0x042fe40007ffe0ff */
[----:B------:R-:W-:Y:S02]  /*6050*/  PLOP3.LUT P4, PT, PT, PT, UP0, 0x80, 0x0 ;  /* 0x000000000000781c */ /* 0x000fe40003f8f008 */
[----:B------:R-:W-:Y:S05]  /*6060*/  @P5 ISETP.GE.AND P5, PT, R6, UR5, PT ;  /* 0x0000000506005c0c */ /* 0x000fea000bfa6270 */
[----:B------:R4:W-:Y:S01]  /*6070*/  MUFU.EX2 R184, R5 ;  /* 0x0000000500b87308 */ /* 0x0009e20000000800 */
[----:B------:R-:W-:Y:S02]  /*6080*/  @P2 IADD3 R6, R11, 0x31, RZ ;  /* 0x000000310b062810 */ /* 0x000fe40007ffe0ff */
[----:B------:R-:W-:Y:S01]  /*6090*/  PLOP3.LUT P2, PT, PT, PT, UP0, 0x80, 0x0 ;  /* 0x000000000000781c */ /* 0x000fe20003f4f008 */
[----:B--2---:R-:W-:Y:S01]  /*60a0*/  FFMA.FTZ R4, R189, -UR4, R218 ;  /* 0x80000004bd047c23 */ /* 0x004fe200080100da */
[----:B------:R-:W-:Y:S04]  /*60b0*/  @P6 ISETP.GE.AND P6, PT, R6, UR5, PT ;  /* 0x0000000506006c0c */ /* 0x000fe8000bfc6270 */
[----:B------:R-:W-:Y:S01]  /*60c0*/  @P1 FSEL R4, R4, -INF , !P3 ;  /* 0xff80000004041808 */ /* 0x000fe20005800000 */
[----:B------:R-:W1:Y:S01]  /*60d0*/  MUFU.TANH R216, R55 ;  /* 0x0000003700d87308 */ /* 0x000e620000002400 */
[----:B------:R-:W-:Y:S02]  /*60e0*/  PLOP3.LUT P3, PT, PT, PT, UP0, 0x80, 0x0 ;  /* 0x000000000000781c */ /* 0x000fe40003f6f008 */
[----:B------:R-:W-:Y:S01]  /*60f0*/  PLOP3.LUT P1, PT, PT, PT, UP0, 0x80, 0x0 ;  /* 0x000000000000781c */ /* 0x000fe20003f2f008 */
[----:B------:R-:W-:Y:S06]  /*6100*/  FFMA.FTZ R4, R4, c[0x0][0x23c], -R9 ;  /* 0x00008f0004047a23 */ /* 0x000fec0000010809 */
[----:B------:R3:W2:Y:S01]  /*6110*/  MUFU.EX2 R182, R4 ;  /* 0x0000000400b67308 */ /* 0x0006a20000000800 */
[----:B----4-:R-:W-:Y:S03]  /*6120*/  FFMA.FTZ R5, R193, -UR4, R185 ;  /* 0x80000004c1057c23 */ /* 0x010fe600080100b9 */
[C---:B------:R-:W-:Y:S02]  /*6130*/  @P3 IADD3 R6, R11.reuse, 0x38, RZ ;  /* 0x000000380b063810 */ /* 0x040fe40007ffe0ff */
[----:B------:R-:W-:Y:S02]  /*6140*/  @P4 IADD3 R11, R11, 0x39, RZ ;  /* 0x000000390b0b4810 */ /* 0x000fe40007ffe0ff */
[----:B------:R-:W-:Y:S02]  /*6150*/  @P0 FSEL R5, R5, -INF , !P5 ;  /* 0xff80000005050808 */ /* 0x000fe40006800000 */
[----:B------:R-:W-:Y:S03]  /*6160*/  PLOP3.LUT P0, PT, PT, PT, UP0, 0x80, 0x0 ;  /* 0x000000000000781c */ /* 0x000fe60003f0f008 */
[--C-:B------:R-:W-:Y:S04]  /*6170*/  FFMA.FTZ R5, R5, c[0x0][0x23c], -R10.reuse ;  /* 0x00008f0005057a23 */ /* 0x100fe8000001080a */
[----:B------:R4:W-:Y:S01]  /*6180*/  MUFU.EX2 R115, R5 ;  /* 0x0000000500737308 */ /* 0x0009e20000000800 */
[----:B---3--:R-:W-:Y:S05]  /*6190*/  FFMA.FTZ R4, R164, -UR4, R183 ;  /* 0x80000004a4047c23 */ /* 0x008fea00080100b7 */
[----:B------:R-:W-:Y:S02]  /*61a0*/  @P1 FSEL R4, R4, -INF , !P6 ;  /* 0xff80000004041808 */ /* 0x000fe40007000000 */
[----:B------:R-:W-:Y:S03]  /*61b0*/  PLOP3.LUT P1, PT, PT, PT, UP0, 0x80, 0x0 ;  /* 0x000000000000781c */ /* 0x000fe60003f2f008 */
[----:B------:R-:W-:Y:S04]  /*61c0*/  FFMA.FTZ R4, R4, c[0x0][0x23c], -R10 ;  /* 0x00008f0004047a23 */ /* 0x000fe8000001080a */
[----:B------:R1:W-:Y:S01]  /*61d0*/  MUFU.EX2 R114, R4 ;  /* 0x0000000400727308 */ /* 0x0003e20000000800 */
[----:B----4-:R-:W-:Y:S05]  /*61e0*/  FFMA.FTZ R5, R187, -UR4, R217 ;  /* 0x80000004bb057c23 */ /* 0x010fea00080100d9 */
[----:B------:R-:W-:Y:S02]  /*61f0*/  @P0 FSEL R5, R5, -INF , !P5 ;  /* 0xff80000005050808 */ /* 0x000fe40006800000 */
[----:B------:R-:W-:Y:S03]  /*6200*/  PLOP3.LUT P0, PT, PT, PT, UP0, 0x80, 0x0 ;  /* 0x000000000000781c */ /* 0x000fe60003f0f008 */
[--C-:B------:R-:W-:Y:S04]  /*6210*/  FFMA.FTZ R5, R5, c[0x0][0x23c], -R9.reuse ;  /* 0x00008f0005057a23 */ /* 0x100fe80000010809 */
[----:B------:R3:W-:Y:S01]  /*6220*/  MUFU.EX2 R181, R5 ;  /* 0x0000000500b57308 */ /* 0x0007e20000000800 */
[----:B-1----:R-:W-:Y:S05]  /*6230*/  FFMA.FTZ R4, R186, -UR4, R216 ;  /* 0x80000004ba047c23 */ /* 0x002fea00080100d8 */
[----:B------:R-:W-:Y:S02]  /*6240*/  @P1 FSEL R4, R4, -INF , !P6 ;  /* 0xff80000004041808 */ /* 0x000fe40007000000 */
[----:B------:R-:W-:Y:S03]  /*6250*/  PLOP3.LUT P1, PT, PT, PT, UP0, 0x80, 0x0 ;  /* 0x000000000000781c */ /* 0x000fe60003f2f008 */
[----:B------:R-:W-:Y:S04]  /*6260*/  FFMA.FTZ R4, R4, c[0x0][0x23c], -R9 ;  /* 0x00008f0004047a23 */ /* 0x000fe80000010809 */
[----:B------:R1:W4:Y:S01]  /*6270*/  MUFU.EX2 R180, R4 ;  /* 0x0000000400b47308 */ /* 0x0003220000000800 */
[----:B---3--:R-:W-:Y:S05]  /*6280*/  FFMA.FTZ R5, R165, -UR4, R233 ;  /* 0x80000004a5057c23 */ /* 0x008fea00080100e9 */
[----:B------:R-:W-:Y:S02]  /*6290*/  @P2 FSEL R5, R5, -INF , !P5 ;  /* 0xff80000005052808 */ /* 0x000fe40006800000 */
[----:B------:R-:W-:Y:S03]  /*62a0*/  PLOP3.LUT P2, PT, PT, PT, UP0, 0x80, 0x0 ;  /* 0x000000000000781c */ /* 0x000fe60003f4f008 */
[----:B------:R-:W-:Y:S04]  /*62b0*/  FFMA.FTZ R5, R5, c[0x0][0x23c], -R8 ;  /* 0x00008f0005057a23 */ /* 0x000fe80000010808 */
[----:B------:R3:W-:Y:S01]  /*62c0*/  MUFU.EX2 R189, R5 ;  /* 0x0000000500bd7308 */ /* 0x0007e20000000800 */
[----:B-1----:R-:W-:Y:S05]  /*62d0*/  FFMA.FTZ R4, R163, -UR4, R232 ;  /* 0x80000004a3047c23 */ /* 0x002fea00080100e8 */
[----:B------:R-:W-:Y:S02]  /*62e0*/  @P2 ISETP.GE.AND P3, PT, R6, UR5, PT ;  /* 0x0000000506002c0c */ /* 0x000fe4000bf66270 */
[----:B------:R-:W-:Y:S02]  /*62f0*/  F2FP.BF16.PACK_AB R6, R173, R172 ;  /* 0x000000acad06723e */ /* 0x000fe400000010ff */
[----:B------:R-:W-:Y:S02]  /*6300*/  @P0 FSEL R4, R4, -INF , !P6 ;  /* 0xff80000004040808 */ /* 0x000fe40007000000 */
[----:B------:R-:W-:Y:S01]  /*6310*/  PLOP3.LUT P2, PT, PT, PT, UP0, 0x80, 0x0 ;  /* 0x000000000000781c */ /* 0x000fe20003f4f008 */
[----:B------:R1:W-:Y:S01]  /*6320*/  STS [R202+0x10400], R6 ;  /* 0x01040006ca007388 */ /* 0x0003e20000000800 */
[----:B------:R-:W-:Y:S01]  /*6330*/  PLOP3.LUT P0, PT, PT, PT, UP0, 0x80, 0x0 ;  /* 0x000000000000781c */ /* 0x000fe20003f0f008 */
[----:B------:R-:W-:Y:S04]  /*6340*/  FFMA.FTZ R4, R4, c[0x0][0x23c], -R8 ;  /* 0x00008f0004047a23 */ /* 0x000fe80000010808 */
[----:B------:R1:W-:Y:S01]  /*6350*/  MUFU.EX2 R188, R4 ;  /* 0x0000000400bc7308 */ /* 0x0003e20000000800 */
[----:B---3--:R-:W-:Y:S05]  /*6360*/  FFMA.FTZ R5, R191, -UR4, R68 ;  /* 0x80000004bf057c23 */ /* 0x008fea0008010044 */
[----:B------:R-:W-:Y:S02]  /*6370*/  @P1 FSEL R5, R5, -INF , !P5 ;  /* 0xff80000005051808 */ /* 0x000fe40006800000 */
[----:B------:R-:W-:Y:S03]  /*6380*/  PLOP3.LUT P1, PT, PT, PT, UP0, 0x80, 0x0 ;  /* 0x000000000000781c */ /* 0x000fe60003f2f008 */
[--C-:B------:R-:W-:Y:S04]  /*6390*/  FFMA.FTZ R5, R5, c[0x0][0x23c], -R0.reuse ;  /* 0x00008f0005057a23 */ /* 0x100fe80000010800 */
[----:B------:R3:W-:Y:S01]  /*63a0*/  MUFU.EX2 R69, R5 ;  /* 0x0000000500457308 */ /* 0x0007e20000000800 */
[----:B-1----:R-:W-:Y:S05]  /*63b0*/  FFMA.FTZ R4, R190, -UR4, R3 ;  /* 0x80000004be047c23 */ /* 0x002fea0008010003 */
[----:B------:R-:W-:Y:S02]  /*63c0*/  @P1 ISETP.GE.AND P1, PT, R11, UR5, PT ;  /* 0x000000050b001c0c */ /* 0x000fe4000bf26270 */
[----:B------:R-:W-:Y:S02]  /*63d0*/  @P0 FSEL R4, R4, -INF , !P6 ;  /* 0xff80000004040808 */ /* 0x000fe40007000000 */
[----:B------:R-:W-:Y:S03]  /*63e0*/  PLOP3.LUT P0, PT, PT, PT, UP0, 0x80, 0x0 ;  /* 0x000000000000781c */ /* 0x000fe60003f0f008 */
[----:B------:R-:W-:Y:S02]  /*63f0*/  FFMA.FTZ R4, R4, c[0x0][0x23c], -R0 ;  /* 0x00008f0004047a23 */ /* 0x000fe40000010800 */
[----:B---3--:R-:W-:Y:S02]  /*6400*/  FFMA.FTZ R5, R194, -UR4, R227 ;  /* 0x80000004c2057c23 */ /* 0x008fe400080100e3 */
[----:B------:R1:W-:Y:S03]  /*6410*/  MUFU.EX2 R194, R4 ;  /* 0x0000000400c27308 */ /* 0x0003e60000000800 */
[----:B------:R-:W-:Y:S02]  /*6420*/  @P2 FSEL R5, R5, -INF , !P3 ;  /* 0xff80000005052808 */ /* 0x000fe40005800000 */
[----:B------:R-:W-:Y:S03]  /*6430*/  PLOP3.LUT P2, PT, PT, PT, UP0, 0x80, 0x0 ;  /* 0x000000000000781c */ /* 0x000fe60003f4f008 */
[----:B------:R-:W-:Y:S04]  /*6440*/  FFMA.FTZ R5, R5, c[0x0][0x23c], -R8 ;  /* 0x00008f0005057a23 */ /* 0x000fe80000010808 */
[----:B------:R3:W-:Y:S01]  /*6450*/  MUFU.EX2 R187, R5 ;  /* 0x0000000500bb7308 */ /* 0x0007e20000000800 */
[----:B-1----:R-:W-:Y:S01]  /*6460*/  FFMA.FTZ R4, R195, -UR4, R226 ;  /* 0x80000004c3047c23 */ /* 0x002fe200080100e2 */
[----:B------:R-:W-:Y:S04]  /*6470*/  MOV R195, R15 ;  /* 0x0000000f00c37202 */ /* 0x000fe80000000f00 */
[----:B------:R-:W-:Y:S02]  /*6480*/  F2FP.BF16.PACK_AB R6, R209, R195 ;  /* 0x000000c3d106723e */ /* 0x000fe400000010ff */
[----:B------:R-:W-:Y:S02]  /*6490*/  @P0 FSEL R4, R4, -INF , !P1 ;  /* 0xff80000004040808 */ /* 0x000fe40004800000 */
[----:B------:R-:W-:Y:S03]  /*64a0*/  PLOP3.LUT P0, PT, PT, PT, UP0, 0x80, 0x0 ;  /* 0x000000000000781c */ /* 0x000fe60003f0f008 */
[----:B------:R-:W-:Y:S01]  /*64b0*/  FFMA.FTZ R8, R4, c[0x0][0x23c], -R8 ;  /* 0x00008f0004087a23 */ /* 0x000fe20000010808 */
[-C--:B---3--:R-:W-:Y:S01]  /*64c0*/  F2FP.BF16.PACK_AB R5, R251, R14.reuse ;  /* 0x0000000efb05723e */ /* 0x088fe200000010ff */
[----:B------:R-:W-:Y:S01]  /*64d0*/  FFMA.FTZ R4, R165, -UR4, R2 ;  /* 0x80000004a5047c23 */ /* 0x000fe20008010002 */
[----:B------:R-:W-:Y:S01]  /*64e0*/  MOV R165, R14 ;  /* 0x0000000e00a57202 */ /* 0x000fe20000000f00 */
[----:B------:R-:W-:Y:S02]  /*64f0*/  MUFU.EX2 R186, R8 ;  /* 0x0000000800ba7308 */ /* 0x000fe40000000800 */
[----:B------:R1:W-:Y:S01]  /*6500*/  STS [R202+0x10000], R5 ;  /* 0x01000005ca007388 */ /* 0x0003e20000000800 */
[----:B------:R-:W-:Y:S02]  /*6510*/  @P2 FSEL R4, R4, -INF , !P3 ;  /* 0xff80000004042808 */ /* 0x000fe40005800000 */
[----:B------:R-:W-:Y:S01]  /*6520*/  PLOP3.LUT P2, PT, PT, PT, UP0, 0x80, 0x0 ;  /* 0x000000000000781c */ /* 0x000fe20003f4f008 */
[----:B------:R3:W-:Y:S02]  /*6530*/  STS [R198+0x10000], R7 ;  /* 0x01000007c6007388 */ /* 0x0007e40000000800 */
[----:B------:R-:W-:Y:S02]  /*6540*/  FFMA.FTZ R4, R4, c[0x0][0x23c], -R0 ;  /* 0x00008f0004047a23 */ /* 0x000fe40000010800 */
[----:B------:R2:W-:Y:S02]  /*6550*/  STS [R198+0x10400], R6 ;  /* 0x01040006c6007388 */ /* 0x0005e40000000800 */
[----:B------:R4:W-:Y:S01]  /*6560*/  MUFU.EX2 R191, R4 ;  /* 0x0000000400bf7308 */ /* 0x0009e20000000800 */
[----:B-1----:R-:W-:Y:S01]  /*6570*/  FFMA.FTZ R5, R101, -UR4, R113 ;  /* 0x8000000465057c23 */ /* 0x002fe20008010071 */
[----:B---3--:R-:W-:Y:S04]  /*6580*/  F2FP.BF16.PACK_AB R7, R206, R207 ;  /* 0x000000cfce07723e */ /* 0x008fe800000010ff */
[----:B------:R-:W-:Y:S02]  /*6590*/  @P0 FSEL R5, R5, -INF , !P3 ;  /* 0xff80000005050808 */ /* 0x000fe40005800000 */
[----:B--2---:R-:W-:Y:S01]  /*65a0*/  F2FP.BF16.PACK_AB R6, R92, R93 ;  /* 0x0000005d5c06723e */ /* 0x004fe200000010ff */
[----:B----4-:R-:W-:Y:S01]  /*65b0*/  FFMA.FTZ R4, R100, -UR4, R112 ;  /* 0x8000000464047c23 */ /* 0x010fe20008010070 */
[----:B------:R1:W-:Y:S01]  /*65c0*/  STS [R202+0x12000], R7 ;  /* 0x01200007ca007388 */ /* 0x0003e20000000800 */
[--C-:B------:R-:W-:Y:S01]  /*65d0*/  FFMA.FTZ R5, R5, c[0x0][0x23c], -R10.reuse ;  /* 0x00008f0005057a23 */ /* 0x100fe2000001080a */
[----:B------:R-:W-:Y:S02]  /*65e0*/  PLOP3.LUT P0, PT, PT, PT, UP0, 0x80, 0x0 ;  /* 0x000000000000781c */ /* 0x000fe40003f0f008 */
[----:B------:R2:W-:Y:S01]  /*65f0*/  STS [R202+0x12400], R6 ;  /* 0x01240006ca007388 */ /* 0x0005e20000000800 */
[----:B------:R3:W-:Y:S01]  /*6600*/  MUFU.EX2 R111, R5 ;  /* 0x00000005006f7308 */ /* 0x0007e20000000800 */
[----:B------:R-:W-:Y:S02]  /*6610*/  @P2 FSEL R4, R4, -INF , !P1 ;  /* 0xff80000004042808 */ /* 0x000fe40004800000 */
[----:B------:R-:W-:Y:S03]  /*6620*/  PLOP3.LUT P2, PT, PT, PT, UP0, 0x80, 0x0 ;  /* 0x000000000000781c */ /* 0x000fe60003f4f008 */
[----:B------:R-:W-:Y:S01]  /*6630*/  FFMA.FTZ R10, R4, c[0x0][0x23c], -R10 ;  /* 0x00008f00040a7a23 */ /* 0x000fe2000001080a */
[----:B------:R-:W-:Y:S03]  /*6640*/  F2FP.BF16.PACK_AB R4, R168, R170 ;  /* 0x000000aaa804723e */ /* 0x000fe600000010ff */
[----:B------:R-:W4:Y:S01]  /*6650*/  MUFU.EX2 R110, R10 ;  /* 0x0000000a006e7308 */ /* 0x000f220000000800 */
[----:B-1----:R-:W-:Y:S01]  /*6660*/  F2FP.BF16.PACK_AB R7, R204, R205 ;  /* 0x000000cdcc07723e */ /* 0x002fe200000010ff */
[----:B---3--:R-:W-:Y:S04]  /*6670*/  FFMA.FTZ R5, R193, -UR4, R179 ;  /* 0x80000004c1057c23 */ /* 0x008fe800080100b3 */
[----:B------:R1:W-:Y:S01]  /*6680*/  STS [R198+0x12000], R7 ;  /* 0x01200007c6007388 */ /* 0x0003e20000000800 */
[----:B--2---:R-:W-:Y:S02]  /*6690*/  F2FP.BF16.PACK_AB R6, R90, R91 ;  /* 0x0000005b5a06723e */ /* 0x004fe400000010ff */
[----:B------:R-:W-:Y:S01]  /*66a0*/  @P2 FSEL R5, R5, -INF , !P3 ;  /* 0xff80000005052808 */ /* 0x000fe20005800000 */
[----:B------:R-:W2:Y:S01]  /*66b0*/  LDL R193, [R1+0x18] ;  /* 0x0000180001c17983 */ /* 0x000ea20000100800 */
[----:B------:R-:W-:Y:S01]  /*66c0*/  PLOP3.LUT P2, PT, PT, PT, UP0, 0x80, 0x0 ;  /* 0x000000000000781c */ /* 0x000fe20003f4f008 */
[----:B------:R-:W-:Y:S02]  /*66d0*/  UISETP.GE.AND UP0, UPT, UR6, 0x1, UPT ;  /* 0x000000010600788c */ /* 0x000fe4000bf06270 */
[--C-:B------:R-:W-:Y:S01]  /*66e0*/  FFMA.FTZ R8, R5, c[0x0][0x23c], -R9.reuse ;  /* 0x00008f0005087a23 */ /* 0x100fe20000010809 */
[----:B------:R3:W-:Y:S01]  /*66f0*/  STS [R198+0x12400], R6 ;  /* 0x01240006c6007388 */ /* 0x0007e20000000800 */
[----:B------:R-:W-:Y:S02]  /*6700*/  F2FP.BF16.PACK_AB R5, R225, R228 ;  /* 0x000000e4e105723e */ /* 0x000fe400000010ff */
[----:B------:R4:W-:Y:S01]  /*6710*/  MUFU.EX2 R177, R8 ;  /* 0x0000000800b17308 */ /* 0x0009e20000000800 */
[----:B------:R4:W-:Y:S01]  /*6720*/  STS [R203+0x10000], R4 ;  /* 0x01000004cb007388 */ /* 0x0009e20000000800 */
[----:B-1----:R-:W-:Y:S05]  /*6730*/  F2FP.BF16.PACK_AB R7, R248, R250 ;  /* 0x000000faf807723e */ /* 0x002fea00000010ff */
[----:B------:R1:W-:Y:S04]  /*6740*/  STS [R203+0x10400], R7 ;  /* 0x01040007cb007388 */ /* 0x0003e80000000800 */
[----:B------:R1:W-:Y:S01]  /*6750*/  STS [R201+0x10400], R5 ;  /* 0x01040005c9007388 */ /* 0x0003e20000000800 */
[----:B---3--:R-:W-:Y:S02]  /*6760*/  F2FP.BF16.PACK_AB R6, R212, R213 ;  /* 0x000000d5d406723e */ /* 0x008fe400000010ff */
[----:B----4-:R-:W-:Y:S01]  /*6770*/  F2FP.BF16.PACK_AB R8, R84, R85 ;  /* 0x000000555408723e */ /* 0x010fe200000010ff */
[----:B------:R-:W-:Y:S02]  /*6780*/  FFMA.FTZ R4, R164, -UR4, R178 ;  /* 0x80000004a4047c23 */ /* 0x000fe400080100b2 */
[----:B------:R3:W-:Y:S03]  /*6790*/  STS [R201+0x10000], R6 ;  /* 0x01000006c9007388 */ /* 0x0007e60000000800 */
[----:B------:R-:W-:Y:S01]  /*67a0*/  @P0 FSEL R4, R4, -INF , !P1 ;  /* 0xff80000004040808 */ /* 0x000fe20004800000 */
[----:B------:R-:W-:Y:S01]  /*67b0*/  STS [R203+0x12400], R8 ;  /* 0x01240008cb007388 */ /* 0x000fe20000000800 */
[----:B------:R-:W-:Y:S03]  /*67c0*/  IADD3 R108, P0, R108, UR14, RZ ;  /* 0x0000000e6c6c7c10 */ /* 0x000fe6000ff1e0ff */
[----:B------:R-:W-:Y:S02]  /*67d0*/  FFMA.FTZ R9, R4, c[0x0][0x23c], -R9 ;  /* 0x00008f0004097a23 */ /* 0x000fe40000010809 */
[----:B------:R-:W-:Y:S02]  /*67e0*/  FFMA.FTZ R4, R163, -UR4, R252 ;  /* 0x80000004a3047c23 */ /* 0x000fe400080100fc */
[----:B------:R-:W4:Y:S01]  /*67f0*/  MUFU.EX2 R176, R9 ;  /* 0x0000000900b07308 */ /* 0x000f220000000800 */
[----:B-1----:R-:W-:Y:S02]  /*6800*/  F2FP.BF16.PACK_AB R7, R158, R159 ;  /* 0x0000009f9e07723e */ /* 0x002fe400000010ff */
[----:B------:R-:W-:Y:S02]  /*6810*/  @P2 FSEL R4, R4, -INF , !P1 ;  /* 0xff80000004042808 */ /* 0x000fe40004800000 */
[----:B------:R-:W-:Y:S01]  /*6820*/  F2FP.BF16.PACK_AB R5, R166, R167 ;  /* 0x000000a7a605723e */ /* 0x000fe200000010ff */
[----:B------:R1:W-:Y:S01]  /*6830*/  STS [R203+0x12000], R7 ;  /* 0x01200007cb007388 */ /* 0x0003e20000000800 */
[----:B------:R-:W-:Y:S01]  /*6840*/  PLOP3.LUT P1, PT, PT, PT, UP0, 0x80, 0x0 ;  /* 0x000000000000781c */ /* 0x000fe20003f2f008 */
[----:B------:R-:W-:Y:S01]  /*6850*/  FFMA.FTZ R0, R4, c[0x0][0x23c], -R0 ;  /* 0x00008f0004007a23 */ /* 0x000fe20000010800 */
[----:B------:R-:W-:Y:S02]  /*6860*/  F2FP.BF16.PACK_AB R4, R174, R175 ;  /* 0x000000afae04723e */ /* 0x000fe400000010ff */
[----:B---3--:R-:W-:Y:S01]  /*6870*/  F2FP.BF16.PACK_AB R6, R82, R83 ;  /* 0x000000535206723e */ /* 0x008fe200000010ff */
[----:B------:R3:W3:Y:S04]  /*6880*/  MUFU.EX2 R190, R0 ;  /* 0x0000000000be7308 */ /* 0x0006e80000000800 */
[----:B------:R4:W-:Y:S01]  /*6890*/  STS [R201+0x12400], R6 ;  /* 0x01240006c9007388 */ /* 0x0009e20000000800 */
[----:B-1----:R-:W-:Y:S05]  /*68a0*/  F2FP.BF16.PACK_AB R7, R153, R156 ;  /* 0x0000009c9907723e */ /* 0x002fea00000010ff */
[----:B------:R1:W-:Y:S01]  /*68b0*/  STS [R201+0x12000], R7 ;  /* 0x01200007c9007388 */ /* 0x0003e20000000800 */
[----:B---3--:R-:W-:Y:S03]  /*68c0*/  F2FP.BF16.PACK_AB R0, R182, R184 ;  /* 0x000000b8b600723e */ /* 0x008fe600000010ff */
[----:B------:R3:W-:Y:S01]  /*68d0*/  STS [R196+0x10000], R5 ;  /* 0x01000005c4007388 */ /* 0x0007e20000000800 */
[----:B----4-:R-:W-:Y:S02]  /*68e0*/  F2FP.BF16.PACK_AB R6, R245, R246 ;  /* 0x000000f6f506723e */ /* 0x010fe400000010ff */
[----:B-1----:R-:W-:Y:S02]  /*68f0*/  F2FP.BF16.PACK_AB R7, R220, R223 ;  /* 0x000000dfdc07723e */ /* 0x002fe400000010ff */
[----:B---3--:R-:W-:Y:S03]  /*6900*/  F2FP.BF16.PACK_AB R5, R76, R77 ;  /* 0x0000004d4c05723e */ /* 0x008fe600000010ff */
[----:B------:R1:W-:Y:S04]  /*6910*/  STS [R196+0x10400], R7 ;  /* 0x01040007c4007388 */ /* 0x0003e80000000800 */
[----:B------:R3:W-:Y:S04]  /*6920*/  STS [R197+0x10000], R4 ;  /* 0x01000004c5007388 */ /* 0x0007e80000000800 */
[----:B------:R4:W-:Y:S04]  /*6930*/  STS [R197+0x10400], R0 ;  /* 0x01040000c5007388 */ /* 0x0009e80000000800 */
[----:B------:R4:W-:Y:S04]  /*6940*/  STS [R196+0x12000], R6 ;  /* 0x01200006c4007388 */ /* 0x0009e80000000800 */
[----:B------:R4:W-:Y:S01]  /*6950*/  STS [R196+0x12400], R5 ;  /* 0x01240005c4007388 */ /* 0x0009e20000000800 */
[----:B-1----:R-:W-:Y:S02]  /*6960*/  F2FP.BF16.PACK_AB R7, R231, R234 ;  /* 0x000000eae707723e */ /* 0x002fe400000010ff */
[----:B---3--:R-:W-:Y:S03]  /*6970*/  F2FP.BF16.PACK_AB R4, R180, R181 ;  /* 0x000000b5b404723e */ /* 0x008fe600000010ff */
[----:B------:R1:W-:Y:S01]  /*6980*/  STS [R197+0x12000], R7 ;  /* 0x01200007c5007388 */ /* 0x0003e20000000800 */
[----:B----4-:R-:W-:Y:S02]  /*6990*/  F2FP.BF16.PACK_AB R0, R110, R111 ;  /* 0x0000006f6e00723e */ /* 0x010fe400000010ff */
[----:B------:R-:W-:Y:S02]  /*69a0*/  F2FP.BF16.PACK_AB R6, R74, R75 ;  /* 0x0000004b4a06723e */ /* 0x000fe400000010ff */
[----:B------:R-:W-:Y:S03]  /*69b0*/  F2FP.BF16.PACK_AB R5, R114, R115 ;  /* 0x000000737205723e */ /* 0x000fe600000010ff */
[----:B------:R3:W-:Y:S04]  /*69c0*/  STS [R197+0x12400], R6 ;  /* 0x01240006c5007388 */ /* 0x0007e80000000800 */
[----:B------:R4:W-:Y:S04]  /*69d0*/  STS [R200+0x10000], R5 ;  /* 0x01000005c8007388 */ /* 0x0009e80000000800 */
[----:B------:R4:W-:Y:S04]  /*69e0*/  STS [R200+0x10400], R4 ;  /* 0x01040004c8007388 */ /* 0x0009e80000000800 */
[----:B------:R4:W-:Y:S01]  /*69f0*/  STS [R199+0x10000], R0 ;  /* 0x01000000c7007388 */ /* 0x0009e20000000800 */
[----:B-1----:R-:W-:Y:S02]  /*6a00*/  F2FP.BF16.PACK_AB R7, R188, R189 ;  /* 0x000000bdbc07723e */ /* 0x002fe400000010ff */
[----:B---3--:R-:W-:Y:S02]  /*6a10*/  F2FP.BF16.PACK_AB R6, R194, R69 ;  /* 0x00000045c206723e */ /* 0x008fe400000010ff */
[----:B----4-:R-:W-:Y:S02]  /*6a20*/  F2FP.BF16.PACK_AB R5, R176, R177 ;  /* 0x000000b1b005723e */ /* 0x010fe400000010ff */
[----:B------:R-:W-:Y:S03]  /*6a30*/  F2FP.BF16.PACK_AB R4, R186, R187 ;  /* 0x000000bbba04723e */ /* 0x000fe600000010ff */
[----:B------:R-:W-:Y:S01]  /*6a40*/  STS [R199+0x10400], R5 ;  /* 0x01040005c7007388 */ /* 0x000fe20000000800 */
[----:B------:R-:W-:Y:S03]  /*6a50*/  F2FP.BF16.PACK_AB R0, R190, R191 ;  /* 0x000000bfbe00723e */ /* 0x000fe600000010ff */
[----:B------:R-:W-:Y:S04]  /*6a60*/  STS [R200+0x12000], R7 ;  /* 0x01200007c8007388 */ /* 0x000fe80000000800 */
[----:B------:R-:W-:Y:S04]  /*6a70*/  STS [R200+0x12400], R6 ;  /* 0x01240006c8007388 */ /* 0x000fe80000000800 */
[----:B------:R-:W-:Y:S04]  /*6a80*/  STS [R199+0x12400], R0 ;  /* 0x01240000c7007388 */ /* 0x000fe80000000800 */
[----:B------:R-:W-:Y:S04]  /*6a90*/  STS [R199+0x12000], R4 ;  /* 0x01200004c7007388 */ /* 0x000fe80000000800 */
[----:B------:R-:W1:Y:S08]  /*6aa0*/  LDSM.16.M88.4 R64, [R154+0x4000] ;  /* 0x004000009a40783b */ /* 0x000e700000000200 */
[----:B------:R-:W3:Y:S08]  /*6ab0*/  LDSM.16.M88.4 R60, [R154+0x5000] ;  /* 0x005000009a3c783b */ /* 0x000ef00000000200 */
[----:B------:R-:W4:Y:S08]  /*6ac0*/  LDSM.16.M88.4 R100, [R155+0x4000] ;  /* 0x004000009b64783b */ /* 0x000f300000000200 */
[----:B------:R-:W2:Y:S01]  /*6ad0*/  LDSM.16.M88.4 R104, [R155+0x5000] ;  /* 0x005000009b68783b */ /* 0x000ea20000000200 */
[-C--:B-1----:R-:W-:Y:S08]  /*6ae0*/  HMMA.16816.F32.BF16 R4, R64, R116.reuse, RZ ;  /* 0x000000744004723c */ /* 0x082ff000000418ff */
[C---:B---3--:R-:W-:Y:S08]  /*6af0*/  HMMA.16816.F32.BF16 R8, R60.reuse, R116, RZ ;  /* 0x000000743c08723c */ /* 0x048ff000000418ff */
[-C--:B------:R-:W-:Y:S08]  /*6b00*/  HMMA.16816.F32.BF16 R12, R60, R118.reuse, RZ ;  /* 0x000000763c0c723c */ /* 0x080ff000000418ff */
[C---:B------:R-:W-:Y:S08]  /*6b10*/  HMMA.16816.F32.BF16 R16, R64.reuse, R118, RZ ;  /* 0x000000764010723c */ /* 0x040ff000000418ff */
[-C--:B------:R-:W-:Y:S08]  /*6b20*/  HMMA.16816.F32.BF16 R20, R64, R120.reuse, RZ ;  /* 0x000000784014723c */ /* 0x080ff000000418ff */
[C---:B------:R-:W-:Y:S08]  /*6b30*/  HMMA.16816.F32.BF16 R24, R60.reuse, R120, RZ ;  /* 0x000000783c18723c */ /* 0x040ff000000418ff */
[-C--:B------:R-:W-:Y:S01]  /*6b40*/  HMMA.16816.F32.BF16 R28, R60, R122.reuse, RZ ;  /* 0x0000007a3c1c723c */ /* 0x080fe200000418ff */
[----:B--2---:R-:W-:Y:S03]  /*6b50*/  IADD3.X R109, R193, UR13, RZ, P0, !PT ;  /* 0x0000000dc16d7c10 */ /* 0x004fe600087fe4ff */
[----:B------:R-:W-:Y:S02]  /*6b60*/  MOV R193, R173 ;  /* 0x000000ad00c17202 */ /* 0x000fe40000000f00 */
[----:B------:R1:W2:Y:S02]  /*6b70*/  LDG.E R0, [R108.64+0x120] ;  /* 0x000120206c007981 */ /* 0x0002a4000c1e1900 */
        /* <DEDUP_REMOVED lines=24> */
[----:B------:R1:W3:Y:S04]  /*6d00*/  LDG.E R106, [R108.64] ;  /* 0x000000206c6a7981 */ /* 0x0002e8000c1e1900 */
[----:B------:R1:W4:Y:S02]  /*6d10*/  LDG.E R105, [R108.64+0x20] ;  /* 0x000020206c697981 */ /* 0x000324000c1e1900 */
[----:B------:R-:W-:Y:S01]  /*6d20*/  MOV R107, R172 ;  /* 0x000000ac006b7202 */ /* 0x000fe20000000f00 */
[----:B------:R-:W-:Y:S01]  /*6d30*/  HMMA.16816.F32.BF16 R64, R100, R146, R64 ;  /* 0x000000926440723c */ /* 0x000fe20000041840 */
[----:B------:R1:W2:Y:S03]  /*6d40*/  LDG.E R104, [R108.64+0x100] ;  /* 0x000100206c687981 */ /* 0x0002a6000c1e1900 */
[----:B-1----:R-:W-:Y:S02]  /*6d50*/  MOV R109, R171 ;  /* 0x000000ab006d7202 */ /* 0x002fe40000000f00 */
[----:B------:R-:W-:Y:S01]  /*6d60*/  MOV R108, R169 ;  /* 0x000000a9006c7202 */ /* 0x000fe20000000f00 */
[C---:B---3--:R-:W-:Y:S02]  /*6d70*/  FADD.FTZ R101, -R106.reuse, R4 ;  /* 0x000000046a657221 */ /* 0x048fe40000010100 */
[----:B------:R-:W-:Y:S03]  /*6d80*/  FADD.FTZ R100, -R106, R5 ;  /* 0x000000056a647221 */ /* 0x000fe60000010100 */
[----:B------:R-:W-:Y:S02]  /*6d90*/  FFMA.FTZ R5, -R249, R249, 1 ;  /* 0x3f800000f9057423 */ /* 0x000fe400000101f9 */
[----:B------:R-:W-:Y:S02]  /*6da0*/  FFMA.FTZ R4, -R247, R247, 1 ;  /* 0x3f800000f7047423 */ /* 0x000fe400000101f7 */
        /* <DEDUP_REMOVED lines=69> */
[----:B------:R-:W-:Y:S02]  /*7200*/  FMUL.FTZ R113, R16, R32 ;  /* 0x0000002010717220 */ /* 0x000fe40000410000 */
[----:B------:R-:W-:Y:S02]  /*7210*/  FMUL.FTZ R112, R5, R21 ;  /* 0x0000001505707220 */ /* 0x000fe40000410000 */
[C---:B----4-:R-:W-:Y:S02]  /*7220*/  FADD.FTZ R16, -R105.reuse, R6 ;  /* 0x0000000669107221 */ /* 0x050fe40000010100 */
[----:B------:R-:W-:Y:S02]  /*7230*/  FFMA.FTZ R5, -R108, R108, 1 ;  /* 0x3f8000006c057423 */ /* 0x000fe4000001016c */
[----:B------:R-:W-:Y:S02]  /*7240*/  FADD.FTZ R6, -R105, R7 ;  /* 0x0000000769067221 */ /* 0x000fe40000010100 */
[----:B------:R-:W-:Y:S02]  /*7250*/  FMUL.FTZ R7, R107, R16 ;  /* 0x000000106b077220 */ /* 0x000fe40000410000 */
[----:B------:R-:W-:Y:S02]  /*7260*/  FMUL.FTZ R5, R5, c[0x0][0x2ec] ;  /* 0x0000bb0005057a20 */ /* 0x000fe40000410000 */
[----:B------:R-:W-:Y:S02]  /*7270*/  FADD.FTZ R16, -R105, R18 ;  /* 0x0000001269107221 */ /* 0x000fe40000010100 */
[----:B------:R-:W-:Y:S02]  /*7280*/  FMUL.FTZ R110, R5, R7 ;  /* 0x00000007056e7220 */ /* 0x000fe40000410000 */
[----:B------:R-:W-:Y:S02]  /*7290*/  FFMA.FTZ R5, -R208, R208, 1 ;  /* 0x3f800000d0057423 */ /* 0x000fe400000101d0 */
[----:B------:R-:W-:Y:S02]  /*72a0*/  FADD.FTZ R18, -R105, R19 ;  /* 0x0000001369127221 */ /* 0x000fe40000010100 */
[----:B------:R-:W-:Y:S02]  /*72b0*/  FMUL.FTZ R4, R4, c[0x0][0x2ec] ;  /* 0x0000bb0004047a20 */ /* 0x000fe40000410000 */
[----:B------:R-:W-:Y:S02]  /*72c0*/  FMUL.FTZ R18, R209, R18 ;  /* 0x00000012d1127220 */ /* 0x000fe40000410000 */
[----:B------:R-:W-:Y:S01]  /*72d0*/  FFMA.FTZ R17, -R185, R185, 1 ;  /* 0x3f800000b9117423 */ /* 0x000fe200000101b9 */
[----:B------:R-:W3:Y:S01]  /*72e0*/  LDL.LU R209, [R1+0x12c] ;  /* 0x00012c0001d17983 */ /* 0x000ee20000300800 */
[----:B------:R-:W-:Y:S02]  /*72f0*/  FMUL.FTZ R111, R4, R20 ;  /* 0x00000014046f7220 */ /* 0x000fe40000410000 */
[----:B------:R-:W-:Y:S01]  /*7300*/  FFMA.FTZ R4, -R109, R109, 1 ;  /* 0x3f8000006d047423 */ /* 0x000fe2000001016d */
[----:B------:R-:W4:Y:S01]  /*7310*/  LDL.LU R208, [R1+0x128] ;  /* 0x0001280001d07983 */ /* 0x000f220000300800 */
[----:B------:R-:W-:Y:S02]  /*7320*/  FMUL.FTZ R17, R17, c[0x0][0x2ec] ;  /* 0x0000bb0011117a20 */ /* 0x000fe40000410000 */
[----:B------:R-:W-:Y:S02]  /*7330*/  FMUL.FTZ R6, R193, R6 ;  /* 0x00000006c1067220 */ /* 0x000fe40000410000 */
[----:B------:R-:W-:Y:S02]  /*7340*/  FMUL.FTZ R4, R4, c[0x0][0x2ec] ;  /* 0x0000bb0004047a20 */ /* 0x000fe40000410000 */
[----:B------:R-:W-:Y:S02]  /*7350*/  FMUL.FTZ R114, R17, R33 ;  /* 0x0000002111727220 */ /* 0x000fe40000410000 */
[----:B------:R-:W-:Y:S02]  /*7360*/  FMUL.FTZ R109, R4, R6 ;  /* 0x00000006046d7220 */ /* 0x000fe40000410000 */
[----:B------:R-:W-:Y:S02]  /*7370*/  FMUL.FTZ R19, R195, R16 ;  /* 0x00000010c3137220 */ /* 0x000fe40000410000 */
[----:B------:R-:W-:Y:S02]  /*7380*/  FADD.FTZ R17, -R105, R22 ;  /* 0x0000001669117221 */ /* 0x000fe40000010100 */
[----:B------:R-:W-:Y:S02]  /*7390*/  FFMA.FTZ R4, -R239, R239, 1 ;  /* 0x3f800000ef047423 */ /* 0x000fe400000101ef */
[----:B------:R-:W-:Y:S01]  /*73a0*/  FMUL.FTZ R5, R5, c[0x0][0x2ec] ;  /* 0x0000bb0005057a20 */ /* 0x000fe20000410000 */
[----:B------:R1:W5:Y:S01]  /*73b0*/  LDL.LU R239, [R1+0x124] ;  /* 0x0001240001ef7983 */ /* 0x0003620000300800 */
[----:B------:R-:W-:Y:S02]  /*73c0*/  FFMA.FTZ R6, -R238, R238, 1 ;  /* 0x3f800000ee067423 */ /* 0x000fe400000101ee */
[----:B------:R-:W-:Y:S01]  /*73d0*/  FADD.FTZ R16, -R105, R23 ;  /* 0x0000001769107221 */ /* 0x000fe20000010100 */
        /* <DEDUP_REMOVED lines=52> */
[----:B--2---:R-:W-:Y:S02]  /*7720*/  FADD.FTZ R5, -R104, R8 ;  /* 0x0000000868057221 */ /* 0x004fe40000010100 */
        /* <DEDUP_REMOVED lines=34> */
[----:B------:R-:W-:Y:S02]  /*7950*/  FMUL.FTZ R23, R6, R12 ;  /* 0x0000000c06177220 */ /* 0x000fe40000410000 */
        /* <DEDUP_REMOVED lines=9> */
[----:B------:R-:W-:Y:S02]  /*79f0*/  FADD.FTZ R8, -R104, R29 ;  /* 0x0000001d68087221 */ /* 0x000fe40000010100 */
[----:B------:R-:W-:Y:S02]  /*7a00*/  FMUL.FTZ R9, R156, R9 ;  /* 0x000000099c097220 */ /* 0x000fe40000410000 */
[----:B------:R-:W-:Y:S01]  /*7a10*/  FMUL.FTZ R8, R153, R8 ;  /* 0x0000000899087220 */ /* 0x000fe20000410000 */
[----:B------:R1:W5:Y:S01]  /*7a20*/  LDL.LU R156, [R1+0xf0] ;  /* 0x0000f000019c7983 */ /* 0x0003620000300800 */
[----:B------:R-:W-:Y:S02]  /*7a30*/  FFMA.FTZ R7, -R152, R152, 1 ;  /* 0x3f80000098077423 */ /* 0x000fe40000010198 */
[----:B------:R-:W-:Y:S01]  /*7a40*/  FFMA.FTZ R6, -R151, R151, 1 ;  /* 0x3f80000097067423 */ /* 0x000fe20000010197 */
[----:B------:R1:W5:Y:S01]  /*7a50*/  LDL.LU R153, [R1+0xec] ;  /* 0x0000ec0001997983 */ /* 0x0003620000300800 */
[----:B------:R-:W-:Y:S02]  /*7a60*/  FFMA.FTZ R4, -R98, R98, 1 ;  /* 0x3f80000062047423 */ /* 0x000fe40000010162 */
[----:B------:R-:W-:Y:S01]  /*7a70*/  FFMA.FTZ R5, -R99, R99, 1 ;  /* 0x3f80000063057423 */ /* 0x000fe20000010163 */
[----:B------:R1:W5:Y:S01]  /*7a80*/  LDL.LU R152, [R1+0xe8] ;  /* 0x0000e80001987983 */ /* 0x0003620000300800 */
[----:B------:R-:W-:Y:S02]  /*7a90*/  FMUL.FTZ R4, R4, c[0x0][0x2ec] ;  /* 0x0000bb0004047a20 */ /* 0x000fe40000410000 */
[----:B------:R-:W-:Y:S01]  /*7aa0*/  FMUL.FTZ R7, R7, c[0x0][0x2ec] ;  /* 0x0000bb0007077a20 */ /* 0x000fe20000410000 */
[----:B------:R1:W5:Y:S01]  /*7ab0*/  LDL.LU R151, [R1+0xe4] ;  /* 0x0000e40001977983 */ /* 0x0003620000300800 */
[----:B------:R-:W-:Y:S02]  /*7ac0*/  FMUL.FTZ R18, R4, R8 ;  /* 0x0000000804127220 */ /* 0x000fe40000410000 */
[----:B------:R-:W-:Y:S01]  /*7ad0*/  FADD.FTZ R8, -R104, R45 ;  /* 0x0000002d68087221 */ /* 0x000fe20000010100 */
[----:B------:R1:W5:Y:S01]  /*7ae0*/  LDL.LU R99, [R1+0xe0] ;  /* 0x0000e00001637983 */ /* 0x0003620000300800 */
[----:B------:R-:W-:Y:S02]  /*7af0*/  FFMA.FTZ R4, -R94, R94, 1 ;  /* 0x3f8000005e047423 */ /* 0x000fe4000001015e */
[----:B------:R-:W-:Y:S01]  /*7b00*/  FMUL.FTZ R6, R6, c[0x0][0x2ec] ;  /* 0x0000bb0006067a20 */ /* 0x000fe20000410000 */
[----:B------:R1:W5:Y:S01]  /*7b10*/  LDL.LU R98, [R1+0xdc] ;  /* 0x0000dc0001627983 */ /* 0x0003620000300800 */
[----:B------:R-:W-:Y:S02]  /*7b20*/  FMUL.FTZ R5, R5, c[0x0][0x2ec] ;  /* 0x0000bb0005057a20 */ /* 0x000fe40000410000 */
[----:B------:R-:W-:Y:S02]  /*7b30*/  FMUL.FTZ R49, R7, R13 ;  /* 0x0000000d07317220 */ /* 0x000fe40000410000 */
[----:B------:R-:W-:Y:S02]  /*7b40*/  FMUL.FTZ R8, R231, R8 ;  /* 0x00000008e7087220 */ /* 0x000fe40000410000 */
[----:B------:R-:W-:Y:S02]  /*7b50*/  FFMA.FTZ R7, -R97, R97, 1 ;  /* 0x3f80000061077423 */ /* 0x000fe40000010161 */
[----:B------:R-:W-:Y:S01]  /*7b60*/  FMUL.FTZ R4, R4, c[0x0][0x2ec] ;  /* 0x0000bb0004047a20 */ /* 0x000fe20000410000 */
[----:B------:R1:W5:Y:S01]  /*7b70*/  LDL.LU R97, [R1+0xd8] ;  /* 0x0000d80001617983 */ /* 0x0003620000300800 */
[----:B------:R-:W-:Y:S02]  /*7b80*/  FMUL.FTZ R22, R6, R12 ;  /* 0x0000000c06167220 */ /* 0x000fe40000410000 */
[----:B------:R-:W-:Y:S02]  /*7b90*/  FMUL.FTZ R16, R5, R9 ;  /* 0x0000000905107220 */ /* 0x000fe40000410000 */
[C---:B------:R-:W-:Y:S02]  /*7ba0*/  FADD.FTZ R12, -R104.reuse, R41 ;  /* 0x00000029680c7221 */ /* 0x040fe40000010100 */
[----:B------:R-:W-:Y:S02]  /*7bb0*/  FADD.FTZ R9, -R104, R44 ;  /* 0x0000002c68097221 */ /* 0x000fe40000010100 */
[----:B------:R-:W-:Y:S02]  /*7bc0*/  FFMA.FTZ R6, -R96, R96, 1 ;  /* 0x3f80000060067423 */ /* 0x000fe40000010160 */
[----:B------:R-:W-:Y:S01]  /*7bd0*/  FFMA.FTZ R5, -R95, R95, 1 ;  /* 0x3f8000005f057423 */ /* 0x000fe2000001015f */
[----:B------:R1:W5:Y:S01]  /*7be0*/  LDL.LU R96, [R1+0xd4] ;  /* 0x0000d40001607983 */ /* 0x0003620000300800 */
[----:B------:R-:W-:Y:S02]  /*7bf0*/  FMUL.FTZ R41, R4, R8 ;  /* 0x0000000804297220 */ /* 0x000fe40000410000 */
[----:B------:R-:W-:Y:S01]  /*7c00*/  FADD.FTZ R8, -R104, R61 ;  /* 0x0000003d68087221 */ /* 0x000fe20000010100 */
[----:B------:R1:W5:Y:S01]  /*7c10*/  LDL.LU R95, [R1+0xd0] ;  /* 0x0000d000015f7983 */ /* 0x0003620000300800 */
[----:B------:R-:W-:Y:S02]  /*7c20*/  FFMA.FTZ R4, -R226, R226, 1 ;  /* 0x3f800000e2047423 */ /* 0x000fe400000101e2 */
[----:B------:R-:W-:Y:S01]  /*7c30*/  FMUL.FTZ R9, R234, R9 ;  /* 0x00000009ea097220 */ /* 0x000fe20000410000 */
[----:B------:R1:W5:Y:S01]  /*7c40*/  LDL.LU R94, [R1+0xcc] ;  /* 0x0000cc00015e7983 */ /* 0x0003620000300800 */
[----:B------:R-:W-:Y:S02]  /*7c50*/  FMUL.FTZ R5, R5, c[0x0][0x2ec] ;  /* 0x0000bb0005057a20 */ /* 0x000fe40000410000 */
[----:B------:R-:W-:Y:S02]  /*7c60*/  FMUL.FTZ R8, R186, R8 ;  /* 0x00000008ba087220 */ /* 0x000fe40000410000 */
[----:B------:R-:W-:Y:S02]  /*7c70*/  FMUL.FTZ R4, R4, c[0x0][0x2ec] ;  /* 0x0000bb0004047a20 */ /* 0x000fe40000410000 */
[----:B------:R-:W-:Y:S02]  /*7c80*/  FMUL.FTZ R44, R5, R9 ;  /* 0x00000009052c7220 */ /* 0x000fe40000410000 */
[----:B------:R-:W-:Y:S02]  /*7c90*/  FADD.FTZ R9, -R104, R60 ;  /* 0x0000003c68097221 */ /* 0x000fe40000010100 */
[----:B------:R-:W-:Y:S02]  /*7ca0*/  FFMA.FTZ R5, -R227, R227, 1 ;  /* 0x3f800000e3057423 */ /* 0x000fe400000101e3 */
[----:B------:R-:W-:Y:S02]  /*7cb0*/  FMUL.FTZ R37, R4, R8 ;  /* 0x0000000804257220 */ /* 0x000fe40000410000 */
[----:B------:R-:W-:Y:S02]  /*7cc0*/  FADD.FTZ R4, -R0, R10 ;  /* 0x0000000a00047221 */ /* 0x000fe40000010100 */
[----:B------:R-:W-:Y:S02]  /*7cd0*/  FADD.FTZ R13, -R104, R40 ;  /* 0x00000028680d7221 */ /* 0x000fe40000010100 */
[----:B------:R-:W-:Y:S02]  /*7ce0*/  FMUL.FTZ R9, R187, R9 ;  /* 0x00000009bb097220 */ /* 0x000fe40000410000 */
[----:B------:R-:W-:Y:S02]  /*7cf0*/  FMUL.FTZ R5, R5, c[0x0][0x2ec] ;  /* 0x0000bb0005057a20 */ /* 0x000fe40000410000 */
[----:B------:R-:W-:Y:S02]  /*7d00*/  FADD.FTZ R10, -R0, R11 ;  /* 0x0000000b000a7221 */ /* 0x000fe40000010100 */
[----:B------:R-:W-:Y:S02]  /*7d10*/  FMUL.FTZ R11, R93, R4 ;  /* 0x000000045d0b7220 */ /* 0x000fe40000410000 */
[----:B------:R-:W-:Y:S01]  /*7d20*/  FMUL.FTZ R13, R246, R13 ;  /* 0x0000000df60d7220 */ /* 0x000fe20000410000 */
        /* <DEDUP_REMOVED lines=9> */
[----:B------:R-:W-:Y:S02]  /*7dc0*/  FADD.FTZ R13, -R104, R56 ;  /* 0x00000038680d7221 */ /* 0x000fe40000010100 */
[----:B------:R-:W-:Y:S02]  /*7dd0*/  FFMA.FTZ R7, -R233, R233, 1 ;  /* 0x3f800000e9077423 */ /* 0x000fe400000101e9 */
[----:B------:R-:W-:Y:S01]  /*7de0*/  FADD.FTZ R8, -R0, R15 ;  /* 0x0000000f00087221 */ /* 0x000fe20000010100 */
[----:B---3--:R-:W-:Y:S01]  /*7df0*/  MOV R56, R209 ;  /* 0x000000d100387202 */ /* 0x008fe20000000f00 */
[----:B------:R-:W-:Y:S02]  /*7e00*/  FMUL.FTZ R9, R91, R9 ;  /* 0x000000095b097220 */ /* 0x000fe40000410000 */
[----:B------:R-:W-:Y:S01]  /*7e10*/  FMUL.FTZ R45, R6, R12 ;  /* 0x0000000c062d7220 */ /* 0x000fe20000410000 */
[----:B------:R1:W5:Y:S01]  /*7e20*/  LDL.LU R91, [R1+0xc0] ;  /* 0x0000c000015b7983 */ /* 0x0003620000300800 */
[----:B------:R-:W-:Y:S01]  /*7e30*/  FADD.FTZ R12, -R104, R57 ;  /* 0x00000039680c7221 */ /* 0x000fe20000010100 */
[----:B----4-:R-:W-:Y:S01]  /*7e40*/  MOV R57, R208 ;  /* 0x000000d000397202 */ /* 0x010fe20000000f00 */
        /* <DEDUP_REMOVED lines=69> */
[----:B------:R-:W-:Y:S01]  /*82a0*/  FMUL.FTZ R17, R4, R17 ;  /* 0x0000001104117220 */ /* 0x000fe20000410000 */
[----:B------:R1:W5:Y:S01]  /*82b0*/  LDL.LU R71, [R1+0x70] ;  /* 0x0000700001477983 */ /* 0x0003620000300800 */
[----:B------:R-:W-:Y:S02]  /*82c0*/  FFMA.FTZ R4, -R70, R70, 1 ;  /* 0x3f80000046047423 */ /* 0x000fe40000010146 */
[----:B------:R-:W-:Y:S01]  /*82d0*/  FADD.FTZ R36, -R0, R58 ;  /* 0x0000003a00247221 */ /* 0x000fe20000010100 */
[----:B------:R1:W5:Y:S01]  /*82e0*/  LDL.LU R70, [R1+0x6c] ;  /* 0x00006c0001467983 */ /* 0x0003620000300800 */
[----:B------:R-:W-:Y:S02]  /*82f0*/  FMUL.FTZ R6, R6, c[0x0][0x2ec] ;  /* 0x0000bb0006067a20 */ /* 0x000fe40000410000 */
[----:B------:R-:W-:Y:S02]  /*8300*/  FMUL.FTZ R36, R69, R36 ;  /* 0x0000002445247220 */ /* 0x000fe40000410000 */
[----:B------:R-:W-:Y:S01]  /*8310*/  FMUL.FTZ R7, R7, c[0x0][0x2ec] ;  /* 0x0000bb0007077a20 */ /* 0x000fe20000410000 */
[----:B------:R1:W5:Y:S01]  /*8320*/  LDL.LU R69, [R1+0x68] ;  /* 0x0000680001457983 */ /* 0x0003620000300800 */
[----:B------:R-:W-:Y:S02]  /*8330*/  FMUL.FTZ R5, R5, c[0x0][0x2ec] ;  /* 0x0000bb0005057a20 */ /* 0x000fe40000410000 */
[----:B------:R-:W-:Y:S02]  /*8340*/  FMUL.FTZ R13, R6, R13 ;  /* 0x0000000d060d7220 */ /* 0x000fe40000410000 */
[----:B------:R-:W-:Y:S02]  /*8350*/  FFMA.FTZ R6, -R68, R68, 1 ;  /* 0x3f80000044067423 */ /* 0x000fe40000010144 */
[----:B------:R-:W-:Y:S01]  /*8360*/  FMUL.FTZ R4, R4, c[0x0][0x2ec] ;  /* 0x0000bb0004047a20 */ /* 0x000fe20000410000 */
[----:B------:R1:W5:Y:S01]  /*8370*/  LDL.LU R68, [R1+0x64] ;  /* 0x0000640001447983 */ /* 0x0003620000300800 */
[----:B------:R-:W-:Y:S02]  /*8380*/  FMUL.FTZ R8, R7, R8 ;  /* 0x0000000807087220 */ /* 0x000fe40000410000 */
        /* <DEDUP_REMOVED lines=8> */
[----:B------:R-:W-:Y:S02]  /*8410*/  FADD.FTZ R33, -R0, R63 ;  /* 0x0000003f00217221 */ /* 0x000fe40000010100 */
[----:B------:R-:W-:Y:S02]  /*8420*/  FFMA.FTZ R0, -R252, R252, 1 ;  /* 0x3f800000fc007423 */ /* 0x000fe400000101fc */
        /* <DEDUP_REMOVED lines=12> */
[----:B-1----:R-:W-:Y:S01]  /*84f0*/  IMAD.MOV.U32 R6, RZ, RZ, c[0x0][0x190] ;  /* 0x00006400ff067624 */ /* 0x002fe200078e00ff */
        /* <DEDUP_REMOVED lines=32> */
.L_x_603:
        /* <DEDUP_REMOVED lines=149> */
.L_x_604:
        /* <DEDUP_REMOVED lines=296> */
.L_x_606:
        /* <DEDUP_REMOVED lines=19> */
.L_x_607:
        /* <DEDUP_REMOVED lines=43> */
.L_x_609:
[----:B--2---:R-:W-:Y:S05]  /*a6b0*/  BSYNC B0 ;  /* 0x0000000000007941 */ /* 0x004fea0003800000 */
.L_x_608:
        /* <DEDUP_REMOVED lines=14> */
.L_x_611:
[----:B------:R-:W-:Y:S05]  /*a7a0*/  BSYNC B0 ;  /* 0x0000000000007941 */ /* 0x000fea0003800000 */
.L_x_610:
        /* <DEDUP_REMOVED lines=25> */
.L_x_613:
[----:B------:R-:W-:Y:S05]  /*a940*/  BSYNC B0 ;  /* 0x0000000000007941 */ /* 0x000fea0003800000 */
.L_x_612:
        /* <DEDUP_REMOVED lines=12> */
.L_x_586:
        /* <DEDUP_REMOVED lines=21> */
.L_x_615:
        /* <DEDUP_REMOVED lines=19> */
.L_x_616:
        /* <DEDUP_REMOVED lines=37> */
.L_x_618:
[----:B------:R-:W-:Y:S05]  /*aee0*/  BSYNC B0 ;  /* 0x0000000000007941 */ /* 0x000fea0003800000 */
.L_x_617:
        /* <DEDUP_REMOVED lines=15> */
.L_x_620:
[----:B------:R-:W-:Y:S05]  /*afe0*/  BSYNC B0 ;  /* 0x0000000000007941 */ /* 0x000fea0003800000 */
.L_x_619:
        /* <DEDUP_REMOVED lines=26> */
.L_x_622:
[----:B------:R-:W-:Y:S05]  /*b190*/  BSYNC B0 ;  /* 0x0000000000007941 */ /* 0x000fea0003800000 */
.L_x_621:
        /* <DEDUP_REMOVED lines=12> */
.L_x_614:
[----:B------:R-:W-:Y:S05]  /*b260*/  BSYNC B1 ;  /* 0x0000000000017941 */ /* 0x000fea0003800000 */
.L_x_581:
        /* <DEDUP_REMOVED lines=11> */
.L_x_623:
[----:B------:R-:W-:Y:S05]  /*b320*/  EXIT ;  /* 0x000000000000794d */ /* 0x000fea0003800000 */
.L_x_625:
        /* <DEDUP_REMOVED lines=13> */
.L_x_1341:


//--------------------- .text._ZN5flash44flash_bwd_dq_dk_dv_loop_seqk_parallel_kernelI23Flash_bwd_kernel_traitsILi32ELi128ELi128ELi8ELi4ELi4ELi4ELb1ELb0EN7cutlass10bfloat16_tE19Flash_kernel_traitsILi32ELi128ELi128ELi8ES3_EELb1ELb0ELb1ELb0ELb0ELb1ELb0EEEvNS_16Flash_bwd_paramsE --------------------------
	.section	.text._ZN5flash44flash_bwd_dq_dk_dv_loop_seqk_parallel_kernelI23Flash_bwd_kernel_traitsILi32ELi128ELi128ELi8ELi4ELi4ELi4ELb1ELb0EN7cutlass10bfloat16_tE19Flash_kernel_traitsILi32ELi128ELi128ELi8ES3_EELb1ELb0ELb1ELb0ELb0ELb1ELb0EEEvNS_16Flash_bwd_paramsE,"ax",@progbits
	.sectioninfo	@"SHI_REGISTERS=255"
	.align	128
        .global         _ZN5flash44flash_bwd_dq_dk_dv_loop_seqk_parallel_kernelI23Flash_bwd_kernel_traitsILi32ELi128ELi128ELi8ELi4ELi4ELi4ELb1ELb0EN7cutlass10bfloat16_tE19Flash_kernel_traitsILi32ELi128ELi128ELi8ES3_EELb1ELb0ELb1ELb0ELb0ELb1ELb0EEEvNS_16Flash_bwd_paramsE
        .type           _ZN5flash44flash_bwd_dq_dk_dv_loop_seqk_parallel_kernelI23Flash_bwd_kernel_traitsILi32ELi128ELi128ELi8ELi4ELi4ELi4ELb1ELb0EN7cutlass10bfloat16_tE19Flash_kernel_traitsILi32ELi128ELi128ELi8ES3_EELb1ELb0ELb1ELb0ELb0ELb1ELb0EEEvNS_16Flash_bwd_paramsE,@function
        .size           _ZN5flash44flash_bwd_dq_dk_dv_loop_seqk_parallel_kernelI23Flash_bwd_kernel_traitsILi32ELi128ELi128ELi8ELi4ELi4ELi4ELb1ELb0EN7cutlass10bfloat16_tE19Flash_kernel_traitsILi32ELi128ELi128ELi8ES3_EELb1ELb0ELb1ELb0ELb0ELb1ELb0EEEvNS_16Flash_bwd_paramsE,(.L_x_1342 - _ZN5flash44flash_bwd_dq_dk_dv_loop_seqk_parallel_kernelI23Flash_bwd_kernel_traitsILi32ELi128ELi128ELi8ELi4ELi4ELi4ELb1ELb0EN7cutlass10bfloat16_tE19Flash_kernel_traitsILi32ELi128ELi128ELi8ES3_EELb1ELb0ELb1ELb0ELb0ELb1ELb0EEEvNS_16Flash_bwd_paramsE)
        .other          _ZN5flash44flash_bwd_dq_dk_dv_loop_seqk_parallel_kernelI23Flash_bwd_kernel_traitsILi32ELi128ELi128ELi8ELi4ELi4ELi4ELb1ELb0EN7cutlass10bfloat16_tE19Flash_kernel_traitsILi32ELi128ELi128ELi8ES3_EELb1ELb0ELb1ELb0ELb0ELb1ELb0EEEvNS_16Flash_bwd_paramsE,@"STO_CUDA_ENTRY STV_DEFAULT"
_ZN5flash44flash_bwd_dq_dk_dv_loop_seqk_parallel_kernelI23Flash_bwd_kernel_traitsILi32ELi128ELi128ELi8ELi4ELi4ELi4ELb1ELb0EN7cutlass10bfloat16_tE19Flash_kernel_traitsILi32ELi128ELi128ELi8ES3_EELb1ELb0ELb1ELb0ELb0ELb1ELb0EEEvNS_16Flash_bwd_paramsE:
.text._ZN5flash44flash_bwd_dq_dk_dv_loop_seqk_parallel_kernelI23Flash_bwd_kernel_traitsILi32ELi128ELi128ELi8ELi4ELi4ELi4ELb1ELb0EN7cutlass10bfloat16_tE19Flash_kernel_traitsILi32ELi128ELi128ELi8ES3_EELb1ELb0ELb1ELb0ELb0ELb1ELb0EEEvNS_16Flash_bwd_paramsE:
        /* <DEDUP_REMOVED lines=19> */
[----:B------:R-:W-:Y:S01]  /*0130*/  ULDC UR59, c[0x0][0x22c] ;  /* 0x00008b00003b7ab9 */ /* 0x000fe20000000800 */
[----:B------:R-:W3:Y:S01]  /*0140*/  S2UR UR53, SR_CTAID.Y ;  /* 0x00000000003579c3 */ /* 0x000ee20000002600 */
[----:B------:R-:W-:-:S02]  /*0150*/  UIMAD UR5, UR7, UR6, UR5 ;  /* 0x00000006070572a4 */ /* 0x000fc4000f8e0205 */
[----:B------:R-:W-:Y:S02]  /*0160*/  ULDC UR15, c[0x0][0x1c8] ;  /* 0x00007200000f7ab9 */ /* 0x000fe40000000800 */
[----:B------:R-:W-:Y:S02]  /*0170*/  ULDC UR10, c[0x0][0x1c0] ;  /* 0x00007000000a7ab9 */ /* 0x000fe40000000800 */
[----:B------:R-:W-:Y:S02]  /*0180*/  ULDC.U8 UR11, c[0x0][0x328] ;  /* 0x0000ca00000b7ab9 */ /* 0x000fe40000000000 */
[----:B------:R-:W-:Y:S02]  /*0190*/  UISETP.NE.AND UP5, UPT, UR11, URZ, UPT ;  /* 0x0000003f0b00728c */ /* 0x000fe4000bfa5270 */
[----:B------:R-:W-:Y:S02]  /*01a0*/  ULDC UR56, c[0x0][0x1c0] ;  /* 0x0000700000387ab9 */ /* 0x000fe40000000800 */
[----:B------:R-:W-:Y:S01]  /*01b0*/  ULDC.U8 UR12, c[0x0][0x3d0] ;  /* 0x0000f400000c7ab9 */ /* 0x000fe20000000000 */
[----:B-1----:R-:W-:Y:S01]  /*01c0*/  SHF.R.S32.HI R5, RZ, 0x1f, R6 ;  /* 0x0000001fff057819 */ /* 0x002fe20000011406 */
[----:B--2---:R-:W-:-:S02]  /*01d0*/  UIMAD UR20, UR54, UR59, URZ ;  /* 0x0000003b361472a4 */ /* 0x004fc4000f8e023f */
[----:B------:R-:W-:Y:S01]  /*01e0*/  ULDC UR13, c[0x0][0x1c0] ;  /* 0x00007000000d7ab9 */ /* 0x000fe20000000800 */
[CC--:B------:R-:W-:Y:S01]  /*01f0*/  LEA.HI R3, R5.reuse, R6.reuse, RZ, 0x2 ;  /* 0x0000000605037211 */ /* 0x0c0fe200078f10ff */
[----:B------:R-:W-:Y:S01]  /*0200*/  ULDC UR21, c[0x0][0x224] ;  /* 0x0000890000157ab9 */ /* 0x000fe20000000800 */
[-C--:B------:R-:W-:Y:S01]  /*0210*/  LEA.HI R9, R5, R6.reuse, RZ, 0x5 ;  /* 0x0000000605097211 */ /* 0x080fe200078f28ff */
[----:B------:R-:W-:Y:S01]  /*0220*/  UIMAD.WIDE UR56, UR59, UR56, URZ ;  /* 0x000000383b3872a5 */ /* 0x000fe2000f8e023f */
[----:B------:R-:W-:Y:S01]  /*0230*/  LOP3.LUT R4, R3, 0xfffffffc, RZ, 0xc0, !PT ;  /* 0xfffffffc03047812 */ /* 0x000fe200078ec0ff */
[----:B---3--:R-:W-:Y:S01]  /*0240*/  UIMAD UR6, UR53, UR10, UR54 ;  /* 0x0000000a350672a4 */ /* 0x008fe2000f8e0236 */
[--C-:B------:R-:W-:Y:S01]  /*0250*/  SHF.R.S32.HI R0, RZ, 0x2, R3.reuse ;  /* 0x00000002ff007819 */ /* 0x100fe20000011403 */
[----:B------:R-:W-:Y:S01]  /*0260*/  USHF.R.S32.HI UR10, URZ, 0x1f, UR54 ;  /* 0x0000001f3f0a7899 */ /* 0x000fe20008011436 */
[CC--:B------:R-:W-:Y:S01]  /*0270*/  LEA.HI R161, R5.reuse, R6.reuse, RZ, 0x3 ;  /* 0x0000000605a17211 */ /* 0x0c0fe200078f18ff */
[----:B------:R-:W-:Y:S01]  /*0280*/  IMAD.IADD R12, R6, 0x1, -R4 ;  /* 0x00000001060c7824 */ /* 0x000fe200078e0a04 */
[CC--:B------:R-:W-:Y:S01]  /*0290*/  LEA.HI R243, R5.reuse, R6.reuse, RZ, 0x7 ;  /* 0x0000000605f37211 */ /* 0x0c0fe200078f38ff */
[----:B------:R-:W-:Y:S01]  /*02a0*/  USHF.L.U32 UR11, UR53, 0x7, URZ ;  /* 0x00000007350b7899 */ /* 0x000fe2000800063f */
[----:B------:R-:W-:Y:S01]  /*02b0*/  SHF.R.S32.HI R2, RZ, 0x1f, R3 ;  /* 0x0000001fff027819 */ /* 0x000fe20000011403 */
[----:B------:R-:W-:Y:S01]  /*02c0*/  UISETP.NE.AND UP6, UPT, UR12, URZ, UPT ;  /* 0x0000003f0c00728c */ /* 0x000fe2000bfc5270 */
[----:B------:R-:W-:Y:S01]  /*02d0*/  LEA.HI R5, R5, R6, RZ, 0x4 ;  /* 0x0000000605057211 */ /* 0x000fe200078f20ff */
[----:B------:R-:W-:Y:S01]  /*02e0*/  UIMAD UR59, UR59, UR13, URZ ;  /* 0x0000000d3b3b72a4 */ /* 0x000fe2000f8e023f */
[----:B------:R-:W-:Y:S01]  /*02f0*/  LOP3.LUT R7, R9, 0xffffffe0, RZ, 0xc0, !PT ;  /* 0xffffffe009077812 */ /* 0x000fe200078ec0ff */
[----:B------:R-:W-:Y:S01]  /*0300*/  UIMAD.WIDE.U32 UR12, UR53, UR21, URZ ;  /* 0x00000015350c72a5 */ /* 0x000fe2000f8e003f */
[-C--:B------:R-:W-:Y:S01]  /*0310*/  LEA.HI R4, R3, R0.reuse, RZ, 0x1 ;  /* 0x0000000003047211 */ /* 0x080fe200078f08ff */
[----:B------:R-:W-:Y:S01]  /*0320*/  ULDC UR16, c[0x0][0x214] ;  /* 0x0000850000107ab9 */ /* 0x000fe20000000800 */
[----:B------:R-:W-:Y:S01]  /*0330*/  LEA.HI R3, R2, R0, RZ, 0x3 ;  /* 0x0000000002037211 */ /* 0x000fe200078f18ff */
[----:B------:R-:W-:Y:S01]  /*0340*/  IMAD.IADD R2, R6, 0x1, -R7 ;  /* 0x0000000106027824 */ /* 0x000fe200078e0a07 */
[----:B------:R-:W-:Y:S01]  /*0350*/  LOP3.LUT R8, R5, 0xfffffff0, RZ, 0xc0, !PT ;  /* 0xfffffff005087812 */ /* 0x000fe200078ec0ff */
[----:B------:R-:W-:Y:S01]  /*0360*/  ULDC UR19, c[0x0][0x224] ;  /* 0x0000890000137ab9 */ /* 0x000fe20000000800 */
[----:B------:R-:W-:Y:S01]  /*0370*/  LOP3.LUT R10, R161, 0xfffffff8, RZ, 0xc0, !PT ;  /* 0xfffffff8a10a7812 */ /* 0x000fe200078ec0ff */
[----:B------:R-:W-:Y:S01]  /*0380*/  UIMAD UR6, UR6, UR19, URZ ;  /* 0x00000013060672a4 */ /* 0x000fe2000f8e023f */
[----:B------:R-:W-:Y:S01]  /*0390*/  LOP3.LUT R4, R4, 0x7fffffe, RZ, 0xc0, !PT ;  /* 0x07fffffe04047812 */ /* 0x000fe200078ec0ff */
[C---:B------:R-:W-:Y:S01]  /*03a0*/  IMAD.IADD R8, R6.reuse, 0x1, -R8 ;  /* 0x0000000106087824 */ /* 0x040fe200078e0a08 */
[----:B------:R-:W-:Y:S01]  /*03b0*/  LOP3.LUT R3, R3, 0xfffffff8, RZ, 0xc0, !PT ;  /* 0xfffffff803037812 */ /* 0x000fe200078ec0ff */
[----:B------:R-:W-:Y:S01]  /*03c0*/  IMAD.IADD R10, R6, 0x1, -R10 ;  /* 0x00000001060a7824 */ /* 0x000fe200078e0a0a */
[----:B------:R-:W-:Y:S01]  /*03d0*/  SHF.R.S32.HI R6, RZ, 0x1f, R2 ;  /* 0x0000001fff067819 */ /* 0x000fe20000011402 */
[C---:B------:R-:W-:Y:S01]  /*03e0*/  IMAD.IADD R11, R0.reuse, 0x1, -R4 ;  /* 0x00000001000b7824 */ /* 0x040fe200078e0a04 */
[----:B------:R-:W-:Y:S01]  /*03f0*/  SHF.R.S32.HI R4, RZ, 0x1f, R9 ;  /* 0x0000001fff047819 */ /* 0x000fe20000011409 */
[----:B------:R-:W-:Y:S01]  /*0400*/  IMAD.IADD R7, R0, 0x1, -R3 ;  /* 0x0000000100077824 */ /* 0x000fe200078e0a03 */
[----:B------:R-:W-:Y:S01]  /*0410*/  SHF.R.S32.HI R0, RZ, 0x4, R5 ;  /* 0x00000004ff007819 */ /* 0x000fe20000011405 */
[----:B------:R-:W-:Y:S01]  /*0420*/  ULDC UR17, c[0x0][0x1c0] ;  /* 0x0000700000117ab9 */ /* 0x000fe20000000800 */
[----:B------:R-:W-:Y:S01]  /*0430*/  LEA.HI R235, R6, R2, RZ, 0x2 ;  /* 0x0000000206eb7211 */ /* 0x000fe200078f10ff */
[----:B------:R-:W-:Y:S01]  /*0440*/  USHF.R.S32.HI UR7, URZ, 0x1f, UR21 ;  /* 0x0000001f3f077899 */ /* 0x000fe20008011415 */
[----:B------:R-:W-:Y:S01]  /*0450*/  SHF.R.S32.HI R6, RZ, 0x3, R161 ;  /* 0x00000003ff067819 */ /* 0x000fe200000114a1 */
[----:B------:R-:W-:Y:S01]  /*0460*/  ULDC UR18, c[0x0][0x1c0] ;  /* 0x0000700000127ab9 */ /* 0x000fe20000000800 */
[----:B------:R-:W-:Y:S01]  /*0470*/  LEA.HI R2, R5, R0, RZ, 0x1 ;  /* 0x0000000005027211 */ /* 0x000fe200078f08ff */
[----:B------:R-:W-:Y:S01]  /*0480*/  UIMAD UR7, UR7, UR53, URZ ;  /* 0x00000035070772a4 */ /* 0x000fe2000f8e023f */
[----:B------:R-:W-:Y:S01]  /*0490*/  SHF.R.S32.HI R5, RZ, 0x5, R9 ;  /* 0x00000005ff057819 */ /* 0x000fe20000011409 */
[----:B------:R-:W-:Y:S01]  /*04a0*/  IMAD.SHL.U32 R6, R6, 0x40, RZ ;  /* 0x0000004006067824 */ /* 0x000fe200078e00ff */
[----:B------:R-:W-:Y:S01]  /*04b0*/  LOP3.LUT R3, R2, 0xfffffffe, RZ, 0xc0, !PT ;  /* 0xfffffffe02037812 */ /* 0x000fe200078ec0ff */
[----:B------:R-:W-:Y:S01]  /*04c0*/  IMAD.U32 R9, RZ, RZ, UR13 ;  /* 0x0000000dff097e24 */ /* 0x000fe2000f8e00ff */
[----:B------:R-:W-:Y:S01]  /*04d0*/  SHF.R.S32.HI R243, RZ, 0x7, R243 ;  /* 0x00000007fff37819 */ /* 0x000fe200000114f3 */
[----:B------:R-:W-:Y:S01]  /*04e0*/  ULDC.64 UR8, c[0x0][0x118] ;  /* 0x0000460000087ab9 */ /* 0x000fe20000000a00 */
[----:B------:R-:W-:Y:S01]  /*04f0*/  LOP3.LUT R2, R6, 0xc0, RZ, 0xc0, !PT ;  /* 0x000000c006027812 */ /* 0x000fe200078ec0ff */
[----:B------:R-:W-:Y:S01]  /*0500*/  IMAD.SHL.U32 R6, R12, 0x8, RZ ;  /* 0x000000080c067824 */ /* 0x000fe200078e00ff */
[C---:B------:R-:W-:Y:S01]  /*0510*/  LOP3.LUT P5, RZ, R7.reuse, 0x2, RZ, 0xc0, !PT ;  /* 0x0000000207ff7812 */ /* 0x040fe200078ac0ff */
[----:B------:R-:W-:Y:S01]  /*0520*/  IMAD.IADD R13, R0, 0x1, -R3 ;  /* 0x00000001000d7824 */ /* 0x000fe200078e0a03 */
[----:B------:R-:W-:Y:S01]  /*0530*/  LEA.HI R0, R4, R5, RZ, 0x2 ;  /* 0x0000000504007211 */ /* 0x000fe200078f10ff */
[----:B------:R-:W-:Y:S01]  /*0540*/  IMAD.U32 R4, RZ, RZ, UR5 ;  /* 0x00000005ff047e24 */ /* 0x000fe2000f8e00ff */
[----:B------:R-:W-:Y:S01]  /*0550*/  LOP3.LUT R3, R2, 0x18, R6, 0xf8, !PT ;  /* 0x0000001802037812 */ /* 0x000fe200078ef806 */
[----:B------:R-:W-:Y:S01]  /*0560*/  ULOP3.LUT UR5, UR54, UR15, URZ, 0x3c, !UPT ;  /* 0x0000000f36057292 */ /* 0x000fe2000f8e3c3f */
[----:B------:R-:W-:Y:S01]  /*0570*/  LOP3.LUT R0, R0, 0xfffffffc, RZ, 0xc0, !PT ;  /* 0xfffffffc00007812 */ /* 0x000fe200078ec0ff */
[----:B------:R-:W-:Y:S01]  /*0580*/  IMAD.SHL.U32 R6, R12, 0x2, RZ ;  /* 0x000000020c067824 */ /* 0x000fe200078e00ff */
[----:B------:R-:W-:Y:S01]  /*0590*/  SHF.R.U32.HI R2, RZ, 0x3, R2 ;  /* 0x00000003ff027819 */ /* 0x000fe20000011602 */
[----:B------:R1:W-:Y:S01]  /*05a0*/  STL [R1+0x1c], R4 ;  /* 0x00001c0401007387 */ /* 0x0003e20000100800 */
[----:B------:R-:W-:Y:S01]  /*05b0*/  LOP3.LUT P4, RZ, R7, 0x4, RZ, 0xc0, !PT ;  /* 0x0000000407ff7812 */ /* 0x000fe2000788c0ff */
        /* <DEDUP_REMOVED lines=9> */
[-C--:B------:R-:W-:Y:S01]  /*0650*/  LEA.HI R11, R11, R8.reuse, RZ, 0x3 ;  /* 0x000000080b0b7211 */ /* 0x080fe200078f18ff */
[----:B------:R-:W-:Y:S01]  /*0660*/  ULDC UR58, c[0x0][0x2e8] ;  /* 0x0000ba00003a7ab9 */ /* 0x000fe20000000800 */
[----:B------:R-:W-:Y:S01]  /*0670*/  SEL R224, R166, 0xffffffe0, !P5 ;  /* 0xffffffe0a6e07807 */ /* 0x000fe20006800000 */
[----:B------:R-:W-:Y:S01]  /*0680*/  IMAD.IADD R3, R10, 0x1, -R0 ;  /* 0x000000010a037824 */ /* 0x000fe200078e0a00 */
[----:B------:R2:W-:Y:S01]  /*0690*/  STL [R1+0x18], R2 ;  /* 0x0000180201007387 */ /* 0x0005e20000100800 */
[----:B------:R-:W-:Y:S01]  /*06a0*/  LEA.HI R0, R8, R8, RZ, 0x1 ;  /* 0x0000000808007211 */ /* 0x000fe200078f08ff */
[----:B------:R-:W-:-:S02]  /*06b0*/  ULDC.U8 UR4, c[0x0][0x2d8] ;  /* 0x0000b60000047ab9 */ /* 0x000fc40000000000 */
[----:B------:R-:W-:Y:S02]  /*06c0*/  UIMAD.WIDE.U32 UR60, UR56, UR12, URZ ;  /* 0x0000000c383c72a5 */ /* 0x000fe4000f8e003f */
[----:B------:R-:W-:Y:S02]  /*06d0*/  USHF.L.U32 UR48, UR59, 0x3, URZ ;  /* 0x000000033b307899 */ /* 0x000fe4000800063f */
[----:B------:R-:W-:Y:S01]  /*06e0*/  USHF.L.U32 UR47, UR59, 0x4, URZ ;  /* 0x000000043b2f7899 */ /* 0x000fe2000800063f */
[----:B-1----:R-:W-:Y:S01]  /*06f0*/  IMAD.U32 R4, RZ, RZ, UR5 ;  /* 0x00000005ff047e24 */ /* 0x002fe2000f8e00ff */
[----:B------:R-:W-:Y:S02]  /*0700*/  UIMAD UR5, UR53, UR17, UR54 ;  /* 0x00000011350572a4 */ /* 0x000fe4000f8e0236 */
[----:B------:R-:W-:Y:S02]  /*0710*/  UIMAD UR46, UR59, 0x18, URZ ;  /* 0x000000183b2e78a4 */ /* 0x000fe4000f8e023f */
[----:B------:R1:W-:Y:S01]  /*0720*/  STL [R1+0x14], R4 ;  /* 0x0000140401007387 */ /* 0x0003e20000100800 */
[----:B------:R-:W-:-:S02]  /*0730*/  USHF.L.U32 UR45, UR59, 0x5, URZ ;  /* 0x000000053b2d7899 */ /* 0x000fc4000800063f */
[----:B------:R-:W-:Y:S02]  /*0740*/  UIMAD UR44, UR59, 0x28, URZ ;  /* 0x000000283b2c78a4 */ /* 0x000fe4000f8e023f */
[----:B------:R-:W-:Y:S02]  /*0750*/  UIMAD UR43, UR59, 0x30, URZ ;  /* 0x000000303b2b78a4 */ /* 0x000fe4000f8e023f */
[----:B------:R-:W-:Y:S02]  /*0760*/  UIMAD UR42, UR59, 0x38, URZ ;  /* 0x000000383b2a78a4 */ /* 0x000fe4000f8e023f */
[----:B------:R-:W-:Y:S01]  /*0770*/  USHF.L.U32 UR41, UR59, 0x6, URZ ;  /* 0x000000063b297899 */ /* 0x000fe2000800063f */
[----:B--2---:R-:W-:Y:S01]  /*0780*/  IMAD R2, R243, 0x8, R13 ;  /* 0x00000008f3027824 */ /* 0x004fe200078e020d */
[----:B------:R-:W-:Y:S02]  /*0790*/  UIMAD UR40, UR59, 0x48, URZ ;  /* 0x000000483b2878a4 */ /* 0x000fe4000f8e023f */
[----:B------:R-:W-:Y:S01]  /*07a0*/  UIMAD UR39, UR59, 0x50, URZ ;  /* 0x000000503b2778a4 */ /* 0x000fe2000f8e023f */
[----:B------:R-:W-:Y:S01]  /*07b0*/  IMAD R17, R2, 0x8, R3 ;  /* 0x0000000802117824 */ /* 0x000fe200078e0203 */
[----:B------:R-:W-:Y:S01]  /*07c0*/  LOP3.LUT R3, R0, 0x7fffffe, RZ, 0xc0, !PT ;  /* 0x07fffffe00037812 */ /* 0x000fe200078ec0ff */
[----:B------:R-:W-:Y:S01]  /*07d0*/  UIMAD UR38, UR59, 0x58, URZ ;  /* 0x000000583b2678a4 */ /* 0x000fe2000f8e023f */
[----:B------:R-:W-:Y:S01]  /*07e0*/  LOP3.LUT R2, R11, 0xfffffff8, RZ, 0xc0, !PT ;  /* 0xfffffff80b027812 */ /* 0x000fe200078ec0ff */
[----:B------:R-:W-:-:S02]  /*07f0*/  UIMAD UR37, UR59, 0x60, URZ ;  /* 0x000000603b2578a4 */ /* 0x000fc4000f8e023f */
[C---:B------:R-:W-:Y:S01]  /*0800*/  IMAD.IADD R16, R8.reuse, 0x1, -R3 ;  /* 0x0000000108107824 */ /* 0x040fe200078e0a03 */
[----:B------:R-:W-:Y:S01]  /*0810*/  UIMAD UR36, UR59, 0x68, URZ ;  /* 0x000000683b2478a4 */ /* 0x000fe2000f8e023f */
[----:B------:R-:W-:Y:S01]  /*0820*/  IMAD.U32 R3, RZ, RZ, UR10 ;  /* 0x0000000aff037e24 */ /* 0x000fe2000f8e00ff */
[----:B------:R-:W-:Y:S01]  /*0830*/  USHF.R.S32.HI UR10, URZ, 0x1f, UR53 ;  /* 0x0000001f3f0a7899 */ /* 0x000fe20008011435 */
[----:B------:R-:W-:Y:S01]  /*0840*/  IMAD.IADD R15, R8, 0x1, -R2 ;  /* 0x00000001080f7824 */ /* 0x000fe200078e0a02 */
[--C-:B-1----:R-:W-:Y:S01]  /*0850*/  SHF.R.S32.HI R4, RZ, 0x1, R0.reuse ;  /* 0x00000001ff047819 */ /* 0x102fe20000011400 */
[----:B------:R-:W-:Y:S01]  /*0860*/  IMAD.U32 R8, RZ, RZ, UR12 ;  /* 0x0000000cff087e24 */ /* 0x000fe2000f8e00ff */
[----:B------:R-:W-:Y:S01]  /*0870*/  SHF.R.S32.HI R0, RZ, 0x1f, R0 ;  /* 0x0000001fff007819 */ /* 0x000fe20000011400 */
[----:B------:R-:W-:Y:S01]  /*0880*/  UIMAD UR35, UR59, 0x70, URZ ;  /* 0x000000703b2378a4 */ /* 0x000fe2000f8e023f */
[C---:B------:R-:W-:Y:S01]  /*0890*/  LOP3.LUT R2, R7.reuse, 0x1, RZ, 0xc0, !PT ;  /* 0x0000000107027812 */ /* 0x040fe200078ec0ff */
[----:B------:R-:W-:Y:S01]  /*08a0*/  UIMAD UR34, UR59, 0x78, URZ ;  /* 0x000000783b2278a4 */ /* 0x000fe2000f8e023f */
[----:B------:R-:W-:Y:S01]  /*08b0*/  LEA.HI R0, R0, R4, RZ, 0x2 ;  /* 0x0000000400007211 */ /* 0x000fe200078f10ff */
[----:B------:R-:W-:Y:S01]  /*08c0*/  UMOV UR55, 0xffffe000 ;  /* 0xffffe00000377882 */ /* 0x000fe20000000000 */
[----:B------:R-:W-:Y:S01]  /*08d0*/  ISETP.NE.U32.AND P6, PT, R2, 0x1, PT ;  /* 0x000000010200780c */ /* 0x000fe20003fc5070 */
[----:B------:R-:W-:Y:S01]  /*08e0*/  IMAD.U32 R2, RZ, RZ, UR11 ;  /* 0x0000000bff027e24 */ /* 0x000fe2000f8e00ff */
[----:B------:R-:W-:Y:S01]  /*08f0*/  LOP3.LUT R0, R0, 0xfffffffc, RZ, 0xc0, !PT ;  /* 0xfffffffc00007812 */ /* 0x000fe200078ec0ff */
[----:B------:R-:W-:Y:S01]  /*0900*/  IMAD.SHL.U32 R2, R10, 0x40, RZ ;  /* 0x000000400a027824 */ /* 0x000fe200078e00ff */
[C---:B------:R-:W-:Y:S01]  /*0910*/  LEA.HI R10, R7.reuse, R7, RZ, 0x1 ;  /* 0x00000007070a7211 */ /* 0x040fe200078f08ff */
[----:B------:R-:W-:Y:S01]  /*0920*/  USHF.R.S32.HI UR11, URZ, 0x1f, UR54 ;  /* 0x0000001f3f0b7899 */ /* 0x000fe20008011436 */
[----:B------:R-:W-:Y:S01]  /*0930*/  SEL R222, R222, 0x10, !P6 ;  /* 0x00000010dede7807 */ /* 0x000fe20007000000 */
[----:B------:R-:W-:Y:S01]  /*0940*/  IMAD.IADD R14, R4, 0x1, -R0 ;  /* 0x00000001040e7824 */ /* 0x000fe200078e0a00 */
[----:B------:R-:W-:Y:S01]  /*0950*/  LOP3.LUT R8, R2, 0x1c0, RZ, 0xc0, !PT ;  /* 0x000001c002087812 */ /* 0x000fe200078ec0ff */
[----:B------:R-:W-:Y:S01]  /*0960*/  IMAD.U32 R0, RZ, RZ, UR10 ;  /* 0x0000000aff007e24 */ /* 0x000fe2000f8e00ff */
[----:B------:R-:W-:Y:S01]  /*0970*/  SHF.R.S32.HI R0, RZ, 0x1, R5 ;  /* 0x00000001ff007819 */ /* 0x000fe20000011405 */
[----:B------:R-:W-:Y:S01]  /*0980*/  IMAD.U32 R3, RZ, RZ, UR11 ;  /* 0x0000000bff037e24 */ /* 0x000fe2000f8e00ff */
[----:B------:R-:W-:Y:S01]  /*0990*/  LOP3.LUT R2, R10, 0x3fffffe, RZ, 0xc0, !PT ;  /* 0x03fffffe0a027812 */ /* 0x000fe200078ec0ff */
[----:B------:R-:W-:Y:S01]  /*09a0*/  @UP5 UIMAD UR11, UR53, UR16, URZ ;  /* 0x00000010350b52a4 */ /* 0x000fe2000f8e023f */
[C---:B------:R-:W-:Y:S01]  /*09b0*/  LOP3.LUT P0, RZ, R0.reuse, 0x2, RZ, 0xc0, !PT ;  /* 0x0000000200ff7812 */ /* 0x040fe2000780c0ff */
[----:B------:R-:W-:Y:S01]  /*09c0*/  IMAD.SHL.U32 R9, R0, 0x40, RZ ;  /* 0x0000004000097824 */ /* 0x000fe200078e00ff */
[----:B------:R-:W-:Y:S01]  /*09d0*/  SHF.R.S32.HI R5, RZ, 0x3, R11 ;  /* 0x00000003ff057819 */ /* 0x000fe2000001140b */
[----:B------:R-:W-:Y:S01]  /*09e0*/  IMAD.SHL.U32 R0, R246, 0x10, RZ ;  /* 0x00000010f6007824 */ /* 0x000fe200078e00ff */
[----:B------:R-:W-:Y:S01]  /*09f0*/  @!UP5 UIMAD UR10, UR53, UR18, UR54 ;  /* 0x00000012350ad2a4 */ /* 0x000fe2000f8e0236 */
[C---:B------:R-:W-:Y:S01]  /*0a00*/  IMAD.IADD R12, R7.reuse, 0x1, -R2 ;  /* 0x00000001070c7824 */ /* 0x040fe200078e0a02 */
[----:B------:R-:W-:Y:S01]  /*0a10*/  SEL R162, R166, 0xffffffe0, !P0 ;  /* 0xffffffe0a6a27807 */ /* 0x000fe20004000000 */
[----:B------:R-:W-:Y:S01]  /*0a20*/  IMAD.SHL.U32 R2, R7, 0x40, RZ ;  /* 0x0000004007027824 */ /* 0x000fe200078e00ff */
[----:B------:R-:W-:Y:S01]  /*0a30*/  LEA.HI.SX32 R235, R235, R0, 0x1e ;  /* 0x00000000ebeb7211 */ /* 0x000fe200078ff2ff */
[----:B------:R-:W-:Y:S01]  /*0a40*/  IMAD.SHL.U32 R4, R246, 0x400, RZ ;  /* 0x00000400f6047824 */ /* 0x000fe200078e00ff */
[----:B------:R-:W-:Y:S01]  /*0a50*/  LOP3.LUT R3, R8, 0x30, R0, 0xf8, !PT ;  /* 0x0000003008037812 */ /* 0x000fe200078ef800 */
[----:B------:R-:W-:Y:S01]  /*0a60*/  IMAD R16, R5, 0x8, R16 ;  /* 0x0000000805107824 */ /* 0x000fe200078e0210 */
[----:B------:R-:W-:Y:S01]  /*0a70*/  LOP3.LUT R0, R9, 0xc0, RZ, 0xc0, !PT ;  /* 0x000000c009007812 */ /* 0x000fe200078ec0ff */
[----:B------:R-:W-:Y:S01]  /*0a80*/  IMAD R163, R5, 0x200, R4 ;  /* 0x0000020005a37824 */ /* 0x000fe200078e0204 */
[--C-:B------:R-:W-:Y:S01]  /*0a90*/  LOP3.LUT R3, R3, 0x8, R161.reuse, 0xf8, !PT ;  /* 0x0000000803037812 */ /* 0x100fe200078ef8a1 */
[----:B------:R-:W-:Y:S01]  /*0aa0*/  @!UP5 UIMAD UR10, UR10, UR16, URZ ;  /* 0x000000100a0ad2a4 */ /* 0x000fe2000f8e023f */
[----:B------:R-:W-:-:S02]  /*0ab0*/  LOP3.LUT R161, R0, 0x8, R161, 0xf8, !PT ;  /* 0x0000000800a17812 */ /* 0x000fc400078ef8a1 */
[----:B------:R-:W-:Y:S02]  /*0ac0*/  LOP3.LUT R2, R2, 0x1c0, RZ, 0xc0, !PT ;  /* 0x000001c002027812 */ /* 0x000fe400078ec0ff */
[----:B------:R-:W-:Y:S01]  /*0ad0*/  SHF.R.U32.HI R0, RZ, 0x3, R0 ;  /* 0x00000003ff007819 */ /* 0x000fe20000011600 */
[----:B------:R-:W-:Y:S01]  /*0ae0*/  IMAD.U32 R251, RZ, RZ, UR10 ;  /* 0x0000000afffb7e24 */ /* 0x000fe2000f8e00ff */
[----:B------:R-:W-:Y:S02]  /*0af0*/  LEA.HI R2, R2, R2, RZ, 0x1d ;  /* 0x0000000202027211 */ /* 0x000fe400078fe8ff */
[----:B------:R-:W-:Y:S01]  /*0b00*/  LOP3.LUT R161, R161, R0, RZ, 0x3c, !PT ;  /* 0x00000000a1a17212 */ /* 0x000fe200078e3cff */
[----:B------:R-:W-:Y:S01]  /*0b10*/  IMAD.U32 R0, RZ, RZ, UR11 ;  /* 0x0000000bff007e24 */ /* 0x000fe2000f8e00ff */
[----:B------:R-:W-:Y:S01]  /*0b20*/  IADD3 R227, R2, R227, R4 ;  /* 0x000000e302e37210 */ /* 0x000fe20007ffe004 */
[----:B------:R-:W-:Y:S01]  /*0b30*/  IMAD.U32 R4, RZ, RZ, UR6 ;  /* 0x00000006ff047e24 */ /* 0x000fe2000f8e00ff */
[----:B------:R-:W-:Y:S01]  /*0b40*/  USHF.L.U32 UR6, UR5, 0x5, URZ ;  /* 0x0000000505067899 */ /* 0x000fe2000800063f */
[----:B------:R-:W-:Y:S01]  /*0b50*/  SHF.R.U32.HI R2, RZ, 0x3, R8 ;  /* 0x00000003ff027819 */ /* 0x000fe20000011608 */
[----:B------:R1:W-:Y:S01]  /*0b60*/  STL [R1+0x10], R0 ;  /* 0x0000100001007387 */ /* 0x0003e20000100800 */
[----:B------:R-:W-:Y:S01]  /*0b70*/  UIMAD UR5, UR57, UR12, URZ ;  /* 0x0000000c390572a4 */ /* 0x000fe2000f8e023f */
[----:B------:R-:W-:Y:S01]  /*0b80*/  IMAD.SHL.U32 R227, R227, 0x2, RZ ;  /* 0x00000002e3e37824 */ /* 0x000fe200078e00ff */
[----:B------:R-:W-:Y:S01]  /*0b90*/  LOP3.LUT R5, R3, R2, RZ, 0x3c, !PT ;  /* 0x0000000203057212 */ /* 0x000fe200078e3cff */
[----:B------:R2:W-:Y:S01]  /*0ba0*/  STL [R1+0xc], R4 ;  /* 0x00000c0401007387 */ /* 0x0005e20000100800 */
[----:B------:R-:W-:-:S02]  /*0bb0*/  IMAD.U32 R161, R17, 0x20, R161 ;  /* 0x0000002011a17824 */ /* 0x000fc400078e00a1 */
[----:B------:R-:W-:Y:S01]  /*0bc0*/  IMAD.U32 R2, RZ, RZ, UR5 ;  /* 0x00000005ff027e24 */ /* 0x000fe2000f8e00ff */
[----:B------:R-:W-:Y:S01]  /*0bd0*/  USHF.L.U32 UR5, UR59, 0x7, URZ ;  /* 0x000000073b057899 */ /* 0x000fe2000800063f */
[C---:B------:R-:W-:Y:S01]  /*0be0*/  IADD3 R223, R227.reuse, 0x40, RZ ;  /* 0x00000040e3df7810 */ /* 0x040fe20007ffe0ff */
[C---:B------:R-:W-:Y:S01]  /*0bf0*/  IMAD.IADD R228, R227.reuse, 0x1, R222 ;  /* 0x00000001e3e47824 */ /* 0x040fe200078e02de */
[----:B------:R-:W-:Y:S01]  /*0c00*/  @P4 IADD3 R223, R227, -0x40, RZ ;  /* 0xffffffc0e3df4810 */ /* 0x000fe20007ffe0ff */
[----:B------:R-:W-:Y:S01]  /*0c10*/  IMAD R5, R13, 0x200, R5 ;  /* 0x000002000d057824 */ /* 0x000fe200078e0205 */
[----:B------:R-:W-:Y:S01]  /*0c20*/  UIADD3 UR33, -UR5, URZ, URZ ;  /* 0x0000003f05217290 */ /* 0x000fe2000fffe13f */
[----:B------:R-:W-:Y:S02]  /*0c30*/  IMAD.SHL.U32 R161, R161, 0x2, RZ ;  /* 0x00000002a1a17824 */ /* 0x000fe400078e00ff */
[----:B------:R-:W-:Y:S02]  /*0c40*/  IMAD.IADD R222, R222, 0x1, R223 ;  /* 0x00000001dede7824 */ /* 0x000fe400078e02df */
[----:B------:R-:W-:-:S02]  /*0c50*/  IMAD.IADD R229, R227, 0x1, R224 ;  /* 0x00000001e3e57824 */ /* 0x000fc400078e02e0 */
[----:B------:R-:W-:Y:S02]  /*0c60*/  IMAD.IADD R226, R228, 0x1, R224 ;  /* 0x00000001e4e27824 */ /* 0x000fe400078e02e0 */
[----:B------:R-:W-:Y:S02]  /*0c70*/  IMAD.IADD R225, R224, 0x1, R223 ;  /* 0x00000001e0e17824 */ /* 0x000fe400078e02df */
[----:B------:R-:W-:Y:S02]  /*0c80*/  IMAD.IADD R162, R161, 0x1, R162 ;  /* 0x00000001a1a27824 */ /* 0x000fe400078e02a2 */
[----:B-1----:R-:W-:Y:S02]  /*0c90*/  IMAD R0, R246, 0x200, R6 ;  /* 0x00000200f6007824 */ /* 0x002fe400078e0206 */
[----:B------:R-:W-:Y:S02]  /*0ca0*/  IMAD.IADD R224, R224, 0x1, R222 ;  /* 0x00000001e0e07824 */ /* 0x000fe400078e02de */
[----:B--2---:R-:W-:Y:S01]  /*0cb0*/  IMAD.U32 R4, RZ, RZ, UR7 ;  /* 0x00000007ff047e24 */ /* 0x004fe2000f8e00ff */
[----:B------:R-:W-:Y:S01]  /*0cc0*/  USHF.R.S32.HI UR7, URZ, 0x1f, UR20 ;  /* 0x0000001f3f077899 */ /* 0x000fe20008011414 */
[----:B------:R-:W-:-:S02]  /*0cd0*/  IMAD R12, R12, 0x20, R0 ;  /* 0x000000200c0c7824 */ /* 0x000fc400078e0200 */
[----:B------:R-:W-:Y:S01]  /*0ce0*/  IMAD.U32 R0, RZ, RZ, UR6 ;  /* 0x00000006ff007e24 */ /* 0x000fe2000f8e00ff */
[----:B------:R1:W-:Y:S01]  /*0cf0*/  STL [R1+0x8], R4 ;  /* 0x0000080401007387 */ /* 0x0003e20000100800 */
[----:B------:R-:W-:Y:S01]  /*0d00*/  USHF.R.S32.HI UR6, URZ, 0x1f, UR6 ;  /* 0x0000001f3f067899 */ /* 0x000fe20008011406 */
[----:B------:R-:W-:Y:S01]  /*0d10*/  IMAD.U32 R252, RZ, RZ, UR7 ;  /* 0x00000007fffc7e24 */ /* 0x000fe2000f8e00ff */
[----:B------:R-:W-:Y:S01]  /*0d20*/  USHF.R.S32.HI UR7, URZ, 0x1f, UR5 ;  /* 0x0000001f3f077899 */ /* 0x000fe20008011405 */
[----:B------:R2:W-:Y:S03]  /*0d30*/  STL [R1+0x4], R0 ;  /* 0x0000040001007387 */ /* 0x0005e60000100800 */
[----:B------:R-:W-:Y:S01]  /*0d40*/  IMAD.U32 R249, RZ, RZ, UR6 ;  /* 0x00000006fff97e24 */ /* 0x000fe2000f8e00ff */
[----:B------:R3:W-:Y:S01]  /*0d50*/  STL [R1], R2 ;  /* 0x0000000201007387 */ /* 0x0007e20000100800 */
[----:B------:R-:W-:-:S02]  /*0d60*/  IMAD.U32 R250, RZ, RZ, UR7 ;  /* 0x00000007fffa7e24 */ /* 0x000fc4000f8e00ff */
[----:B-1----:R-:W-:Y:S01]  /*0d70*/  IMAD.SHL.U32 R4, R13, 0x10, RZ ;  /* 0x000000100d047824 */ /* 0x002fe200078e00ff */
[----:B--2---:R-:W-:-:S04]  /*0d80*/  SHF.R.S32.HI R0, RZ, 0x1, R10 ;  /* 0x00000001ff007819 */ /* 0x004fc8000001140a */
[C---:B------:R-:W-:Y:S01]  /*0d90*/  LOP3.LUT P3, RZ, R0.reuse, 0x2, RZ, 0xc0, !PT ;  /* 0x0000000200ff7812 */ /* 0x040fe2000786c0ff */
[----:B------:R-:W-:Y:S02]  /*0da0*/  IMAD.SHL.U32 R0, R0, 0x40, RZ ;  /* 0x0000004000007824 */ /* 0x000fe400078e00ff */
[----:B---3--:R-:W-:Y:S01]  /*0db0*/  IMAD.U32 R2, RZ, RZ, UR5 ;  /* 0x00000005ff027e24 */ /* 0x008fe2000f8e00ff */
[----:B------:R-:W-:Y:S01]  /*0dc0*/  R2P PR, R15, 0x6 ;  /* 0x000000060f007804 */ /* 0x000fe20000000000 */
[----:B------:R-:W-:Y:S01]  /*0dd0*/  IMAD.SHL.U32 R2, R243, 0x8, RZ ;  /* 0x00000008f3027824 */ /* 0x000fe200078e00ff */
[----:B------:R-:W-:Y:S02]  /*0de0*/  LOP3.LUT R0, R0, 0xc0, RZ, 0xc0, !PT ;  /* 0x000000c000007812 */ /* 0x000fe400078ec0ff */
[----:B------:R-:W-:Y:S02]  /*0df0*/  LOP3.LUT P0, RZ, R14, 0x2, RZ, 0xc0, !PT ;  /* 0x000000020eff7812 */ /* 0x000fe4000780c0ff */
[----:B------:R-:W-:-:S02]  /*0e00*/  LOP3.LUT R2, R2, 0x8, RZ, 0xc0, !PT ;  /* 0x0000000802027812 */ /* 0x000fc400078ec0ff */
[----:B------:R-:W-:Y:S02]  /*0e10*/  SHF.R.U32.HI R3, RZ, 0x3, R0 ;  /* 0x00000003ff037819 */ /* 0x000fe40000011600 */
[----:B------:R-:W-:Y:S02]  /*0e20*/  LOP3.LUT R7, R2, 0x10, R4, 0xf8, !PT ;  /* 0x0000001002077812 */ /* 0x000fe400078ef804 */
[----:B------:R-:W-:Y:S01]  /*0e30*/  LOP3.LUT R8, R3, R0, R2, 0x1e, !PT ;  /* 0x0000000003087212 */ /* 0x000fe200078e1e02 */
[----:B------:R-:W-:Y:S01]  /*0e40*/  IMAD.SHL.U32 R0, R15, 0x40, RZ ;  /* 0x000000400f007824 */ /* 0x000fe200078e00ff */
[----:B------:R-:W-:Y:S01]  /*0e50*/  SEL R164, R164, 0xffffffc0, !P2 ;  /* 0xffffffc0a4a47807 */ /* 0x000fe20005000000 */
[----:B------:R-:W-:Y:S01]  /*0e60*/  IMAD.SHL.U32 R3, R13, 0x8, RZ ;  /* 0x000000080d037824 */ /* 0x000fe200078e00ff */
[----:B------:R-:W-:Y:S01]  /*0e70*/  SEL R166, R166, 0xffffffe0, !P0 ;  /* 0xffffffe0a6a67807 */ /* 0x000fe20004000000 */
[----:B------:R-:W-:Y:S01]  /*0e80*/  IMAD.SHL.U32 R2, R14, 0x40, RZ ;  /* 0x000000400e027824 */ /* 0x000fe200078e00ff */
[----:B------:R-:W-:Y:S01]  /*0e90*/  LOP3.LUT R0, R0, 0x1c0, RZ, 0xc0, !PT ;  /* 0x000001c000007812 */ /* 0x000fe200078ec0ff */
[----:B------:R-:W-:Y:S01]  /*0ea0*/  IMAD.IADD R8, R8, 0x1, R12 ;  /* 0x0000000108087824 */ /* 0x000fe200078e020c */
[----:B------:R-:W-:-:S02]  /*0eb0*/  LOP3.LUT R3, R3, 0x8, RZ, 0xc0, !PT ;  /* 0x0000000803037812 */ /* 0x000fc400078ec0ff */
[----:B------:R-:W-:Y:S02]  /*0ec0*/  SHF.R.U32.HI R6, RZ, 0x3, R0 ;  /* 0x00000003ff067819 */ /* 0x000fe40000011600 */
[----:B------:R-:W-:Y:S02]  /*0ed0*/  LOP3.LUT R2, R2, 0xc0, RZ, 0xc0, !PT ;  /* 0x000000c002027812 */ /* 0x000fe400078ec0ff */
[--C-:B------:R-:W-:Y:S01]  /*0ee0*/  LOP3.LUT R6, R6, R0, R3.reuse, 0x1e, !PT ;  /* 0x0000000006067212 */ /* 0x100fe200078e1e03 */
[----:B------:R-:W-:Y:S01]  /*0ef0*/  IMAD.SHL.U32 R0, R16, 0x20, RZ ;  /* 0x0000002010007824 */ /* 0x000fe200078e00ff */
[----:B------:R-:W-:Y:S02]  /*0f00*/  SHF.R.U32.HI R4, RZ, 0x3, R2 ;  /* 0x00000003ff047819 */ /* 0x000fe40000011602 */
[----:B------:R-:W-:Y:S01]  /*0f10*/  LEA R247, R8, 0x6000, 0x1 ;  /* 0x0000600008f77811 */ /* 0x000fe200078e08ff */
[----:B------:R-:W-:Y:S01]  /*0f20*/  IMAD.IADD R163, R163, 0x1, R6 ;  /* 0x00000001a3a37824 */ /* 0x000fe200078e0206 */
[----:B------:R-:W-:-:S02]  /*0f30*/  LOP3.LUT R3, R4, R2, R3, 0x1e, !PT ;  /* 0x0000000204037212 */ /* 0x000fc400078e1e03 */
[----:B------:R-:W-:Y:S01]  /*0f40*/  LOP3.LUT R2, R4, R7, R2, 0x1e, !PT ;  /* 0x0000000704027212 */ /* 0x000fe200078e1e02 */
[----:B------:R-:W-:Y:S01]  /*0f50*/  IMAD R4, R246, 0x200, R0 ;  /* 0x00000200f6047824 */ /* 0x000fe200078e0200 */
[----:B------:R-:W-:Y:S02]  /*0f60*/  LEA R163, R163, 0x8000, 0x1 ;  /* 0x00008000a3a37811 */ /* 0x000fe400078e08ff */
        /* <DEDUP_REMOVED lines=12> */
.L_x_656:
[----:B------:R-:W-:Y:S02]  /*1030*/  ULDC.64 UR6, c[0x0][0x250] ;  /* 0x0000940000067ab9 */ /* 0x000fe40000000a00 */
[----:B------:R-:W-:Y:S02]  /*1040*/  UISETP.NE.U32.AND UP3, UPT, URZ, UR6, UPT ;  /* 0x000000063f00728c */ /* 0x000fe4000bf65070 */
[----:B------:R-:W-:Y:S02]  /*1050*/  USHF.L.U32 UR13, UR53, 0x2, URZ ;  /* 0x00000002350d7899 */ /* 0x000fe4000800063f */
[----:B------:R-:W-:Y:S02]  /*1060*/  UISETP.NE.AND.EX UP3, UPT, URZ, UR7, UPT, UP3 ;  /* 0x000000073f00728c */ /* 0x000fe4000bf65330 */
[----:B------:R-:W-:-:S04]  /*1070*/  USHF.R.S32.HI UR51, URZ, 0x1f, UR53 ;  /* 0x0000001f3f337899 */ /* 0x000fc80008011435 */
[----:B------:R-:W-:Y:S01]  /*1080*/  USHF.L.U64.HI UR5, UR53, 0x2, UR51 ;  /* 0x0000000235057899 */ /* 0x000fe20008010233 */
[----:B------:R-:W-:-:S04]  /*1090*/  PLOP3.LUT P0, PT, PT, PT, UP3, 0x80, 0x0 ;  /* 0x000000000000781c */ /* 0x000fc80003f0f038 */
[----:B------:R-:W-:-:S04]  /*10a0*/  @UP3 UIADD3 UR6, UP0, UR13, UR6, URZ ;  /* 0x000000060d063290 */ /* 0x000fc8000ff1e03f */
[----:B------:R-:W-:Y:S02]  /*10b0*/  @UP3 UIADD3.X UR7, UR5, UR7, URZ, UP0, !UPT ;  /* 0x0000000705073290 */ /* 0x000fe400087fe43f */
[----:B-1----:R-:W-:Y:S01]  /*10c0*/  IMAD.U32 R8, RZ, RZ, UR6 ;  /* 0x00000006ff087e24 */ /* 0x002fe2000f8e00ff */
        /* <DEDUP_REMOVED lines=43> */
.L_x_626:
        /* <DEDUP_REMOVED lines=29> */
[----:B------:R-:W-:Y:S02]  /*1550*/  ULDC UR13, c[0x0][0x2e4] ;  /* 0x0000b900000d7ab9 */ /* 0x000fe40000000800 */
[----:B------:R-:W-:Y:S02]  /*1560*/  USEL UR28, UR16, UR10, !UP3 ;  /* 0x0000000a101c7287 */ /* 0x000fe4000d800000 */
[----:B------:R-:W-:Y:S02]  /*1570*/  UIMAD UR10, UR6, UR19, URZ ;  /* 0x00000013060a72a4 */ /* 0x000fe4000f8e023f */
[----:B------:R-:W-:-:S02]  /*1580*/  UISETP.NE.AND UP0, UPT, UR52, -0x1, UPT ;  /* 0xffffffff3400788c */ /* 0x000fc4000bf05270 */
[----:B------:R-:W-:Y:S02]  /*1590*/  @UP3 UIADD3 UR27, UR11, UR10, URZ ;  /* 0x0000000a0b1b3290 */ /* 0x000fe4000fffe03f */
[----:B------:R-:W-:Y:S02]  /*15a0*/  UIADD3 UR10, UR12, 0x7f, URZ ;  /* 0x0000007f0c0a7890 */ /* 0x000fe4000fffe03f */
[----:B------:R-:W-:Y:S01]  /*15b0*/  ULDC.64 UR16, c[0x0][0x198] ;  /* 0x0000660000107ab9 */ /* 0x000fe20000000a00 */
[----:B------:R-:W-:Y:S01]  /*15c0*/  PLOP3.LUT P0, PT, PT, PT, UP0, 0x80, 0x0 ;  /* 0x000000000000781c */ /* 0x000fe20003f0f008 */
[----:B------:R-:W-:-:S04]  /*15d0*/  USHF.R.S32.HI UR11, URZ, 0x1f, UR10 ;  /* 0x0000001f3f0b7899 */ /* 0x000fc8000801140a */
[----:B------:R-:W-:Y:S02]  /*15e0*/  ULEA.HI UR18, UR11, UR10, URZ, 0x7 ;  /* 0x0000000a0b127291 */ /* 0x000fe4000f8f383f */
[----:B------:R-:W-:-:S04]  /*15f0*/  UIADD3 UR10, UR12, 0x80, UR7 ;  /* 0x000000800c0a7890 */ /* 0x000fc8000fffe007 */
[----:B------:R-:W-:Y:S02]  /*1600*/  UIADD3 UR10, UR10, UR13, -UR5 ;  /* 0x0000000d0a0a7290 */ /* 0x000fe4000fffe805 */
[----:B------:R-:W-:Y:S02]  /*1610*/  @UP0 UIADD3 UR13, UR49, UR52, URZ ;  /* 0x00000034310d0290 */ /* 0x000fe4000fffe03f */
[----:B------:R-:W-:-:S04]  /*1620*/  UIADD3 UR10, UR10, 0x7f, URZ ;  /* 0x0000007f0a0a7890 */ /* 0x000fc8000fffe03f */
[----:B------:R-:W-:-:S04]  /*1630*/  USHF.R.S32.HI UR11, URZ, 0x1f, UR10 ;  /* 0x0000001f3f0b7899 */ /* 0x000fc8000801140a */
[----:B------:R-:W-:Y:S02]  /*1640*/  ULEA.HI UR15, UR11, UR10, URZ, 0x7 ;  /* 0x0000000a0b0f7291 */ /* 0x000fe4000f8f383f */
        /* <DEDUP_REMOVED lines=22> */
.L_x_628:
        /* <DEDUP_REMOVED lines=18> */
.L_x_629:
[----:B------:R-:W2:Y:S04]  /*18d0*/  LDL R0, [R1] ;  /* 0x0000000001007983 */ /* 0x000ea80000100800 */
[----:B------:R-:W3:Y:S01]  /*18e0*/  LDL R3, [R1+0x8] ;  /* 0x0000080001037983 */ /* 0x000ee20000100800 */
[----:B------:R-:W-:Y:S01]  /*18f0*/  IABS R7, c[0x0][0x1c8] ;  /* 0x0000720000077a13 */ /* 0x000fe20000000000 */
[----:B------:R-:W-:-:S03]  /*1900*/  ULDC.64 UR18, c[0x0][0x370] ;  /* 0x0000dc0000127ab9 */ /* 0x000fc60000000a00 */
[----:B------:R-:W1:Y:S08]  /*1910*/  I2F.RP R4, R7 ;  /* 0x0000000700047306 */ /* 0x000e700000209400 */
[----:B-1----:R-:W1:Y:S01]  /*1920*/  MUFU.RCP R4, R4 ;  /* 0x0000000400047308 */ /* 0x002e620000001000 */
[----:B--2---:R2:W4:Y:S08]  /*1930*/  R2UR UR13, R0 ;  /* 0x00000000000d73c2 */ /* 0x00453000000e0000 */
[----:B---3--:R3:W5:Y:S01]  /*1940*/  R2UR UR22, R3 ;  /* 0x00000000031673c2 */ /* 0x00876200000e0000 */
[----:B--2---:R-:W2:Y:S04]  /*1950*/  LDL R0, [R1+0x10] ;  /* 0x0000100001007983 */ /* 0x004ea80000100800 */
[----:B---3--:R-:W3:Y:S01]  /*1960*/  LDL R3, [R1+0x14] ;  /* 0x0000140001037983 */ /* 0x008ee20000100800 */
[----:B-1----:R-:W-:Y:S01]  /*1970*/  IADD3 R4, R4, 0xffffffe, RZ ;  /* 0x0ffffffe04047810 */ /* 0x002fe20007ffe0ff */
[----:B------:R-:W-:-:S03]  /*1980*/  @UP3 UIMAD.WIDE.U32 UR16, UR6, UR18, URZ ;  /* 0x00000012061032a5 */ /* 0x000fc6000f8e003f */
[----:B------:R1:W1:Y:S01]  /*1990*/  F2I.FTZ.U32.TRUNC.NTZ R5, R4 ;  /* 0x0000000400057305 */ /* 0x000262000021f000 */
[----:B------:R-:W-:Y:S02]  /*19a0*/  @UP3 UIMAD UR24, UR6, UR19, UR17 ;  /* 0x00000013061832a4 */ /* 0x000fe4000f8e0211 */
[----:B------:R-:W-:Y:S02]  /*19b0*/  ULDC UR15, c[0x0][0x224] ;  /* 0x00008900000f7ab9 */ /* 0x000fe40000000800 */
[----:B------:R-:W-:Y:S02]  /*19c0*/  @UP3 UMOV UR23, UR16 ;  /* 0x0000001000173c82 */ /* 0x000fe40008000000 */
[----:B------:R-:W-:Y:S02]  /*19d0*/  ULDC.64 UR16, c[0x0][0x368] ;  /* 0x0000da0000107ab9 */ /* 0x000fe40000000a00 */
[----:B------:R-:W-:Y:S02]  /*19e0*/  @!UP3 UIMAD UR11, UR51, UR16, URZ ;  /* 0x00000010330bb2a4 */ /* 0x000fe4000f8e023f */
[----:B------:R-:W-:-:S02]  /*19f0*/  UIMAD.WIDE.U32 UR20, UR53, UR15, URZ ;  /* 0x0000000f351472a5 */ /* 0x000fc4000f8e003f */
[----:B------:R-:W-:Y:S02]  /*1a00*/  @!UP3 UIMAD UR11, UR53, UR17, UR11 ;  /* 0x00000011350bb2a4 */ /* 0x000fe4000f8e020b */
[----:B------:R-:W-:Y:S01]  /*1a10*/  @!UP3 UIMAD.WIDE.U32 UR16, UR53, UR16, URZ ;  /* 0x000000103510b2a5 */ /* 0x000fe2000f8e003f */
[----:B-1----:R-:W-:Y:S01]  /*1a20*/  IMAD.MOV.U32 R4, RZ, RZ, RZ ;  /* 0x000000ffff047224 */ /* 0x002fe200078e00ff */
[----:B------:R-:W-:Y:S02]  /*1a30*/  ULDC.64 UR18, c[0x0][0x3d8] ;  /* 0x0000f60000127ab9 */ /* 0x000fe40000000a00 */
[----:B------:R-:W-:Y:S02]  /*1a40*/  @!UP3 UIADD3 UR24, UR17, UR11, URZ ;  /* 0x0000000b1118b290 */ /* 0x000fe4000fffe03f */
[----:B-----5:R-:W-:-:S04]  /*1a50*/  UIMAD UR11, UR51, UR15, UR22 ;  /* 0x0000000f330b72a4 */ /* 0x020fc8000f8e0216 */
[----:B------:R-:W-:-:S04]  /*1a60*/  UIADD3 UR11, UR21, UR11, URZ ;  /* 0x0000000b150b7290 */ /* 0x000fc8000fffe03f */
[----:B----4-:R-:W-:Y:S01]  /*1a70*/  UIMAD UR11, UR56, UR11, UR13 ;  /* 0x0000000b380b72a4 */ /* 0x010fe2000f8e020d */
[----:B------:R-:W1:Y:S01]  /*1a80*/  S2UR UR13, SR_CTAID.X ;  /* 0x00000000000d79c3 */ /* 0x000e620000002500 */
[----:B------:R-:W-:Y:S02]  /*1a90*/  @!UP3 UMOV UR23, UR16 ;  /* 0x000000100017bc82 */ /* 0x000fe40008000000 */
[----:B------:R-:W-:Y:S02]  /*1aa0*/  UIADD3 UR15, UR61, UR11, URZ ;  /* 0x0000000b3d0f7290 */ /* 0x000fe4000fffe03f */
[----:B------:R-:W-:Y:S02]  /*1ab0*/  UIMAD UR11, UR57, UR6, URZ ;  /* 0x00000006390b72a4 */ /* 0x000fe4000f8e023f */
[----:B------:R-:W-:-:S04]  /*1ac0*/  UIMAD.WIDE.U32 UR16, UR56, UR6, URZ ;  /* 0x00000006381072a5 */ /* 0x000fc8000f8e003f */
[----:B------:R-:W-:Y:S02]  /*1ad0*/  @UP3 UIADD3 UR15, UR17, UR11, URZ ;  /* 0x0000000b110f3290 */ /* 0x000fe4000fffe03f */
[----:B------:R-:W-:Y:S02]  /*1ae0*/  USEL UR22, UR60, UR16, !UP3 ;  /* 0x000000103c167287 */ /* 0x000fe4000d800000 */
[----:B------:R-:W-:Y:S02]  /*1af0*/  USHF.L.U64.HI UR11, UR53, 0x7, UR51 ;  /* 0x00000007350b7899 */ /* 0x000fe40008010233 */
[----:B-1----:R-:W-:-:S04]  /*1b00*/  UIMAD.WIDE.U32 UR16, UR13, UR18, URZ ;  /* 0x000000120d1072a5 */ /* 0x002fc8000f8e003f */
[----:B------:R-:W-:Y:S02]  /*1b10*/  UIMAD UR19, UR13, UR19, UR17 ;  /* 0x000000130d1372a4 */ /* 0x000fe4000f8e0211 */
[----:B------:R-:W-:Y:S02]  /*1b20*/  USHF.L.U32 UR13, UR53, 0x7, URZ ;  /* 0x00000007350d7899 */ /* 0x000fe4000800063f */
[----:B------:R-:W-:Y:S02]  /*1b30*/  USEL UR21, UR16, URZ, UP6 ;  /* 0x0000003f10157287 */ /* 0x000fe4000b000000 */
[----:B------:R-:W-:Y:S01]  /*1b40*/  USEL UR16, UR13, URZ, UP1 ;  /* 0x0000003f0d107287 */ /* 0x000fe20008800000 */
[----:B------:R-:W1:Y:S01]  /*1b50*/  R2UR UR17, R251 ;  /* 0x00000000fb1173c2 */ /* 0x000e6200000e0000 */
[----:B------:R-:W-:Y:S02]  /*1b60*/  USEL UR11, UR11, URZ, UP1 ;  /* 0x0000003f0b0b7287 */ /* 0x000fe40008800000 */
[----:B------:R-:W-:-:S04]  /*1b70*/  UIADD3 UR16, UP1, UR10, UR16, URZ ;  /* 0x000000100a107290 */ /* 0x000fc8000ff3e03f */
[----:B------:R-:W-:Y:S02]  /*1b80*/  UIADD3.X UR13, UR25, UR11, URZ, UP1, !UPT ;  /* 0x0000000b190d7290 */ /* 0x000fe40008ffe43f */
[----:B------:R-:W-:Y:S01]  /*1b90*/  UIMAD UR11, UR57, UR16, URZ ;  /* 0x00000010390b72a4 */ /* 0x000fe2000f8e023f */
[----:B------:R-:W-:-:S03]  /*1ba0*/  ISETP.NE.AND P2, PT, RZ, c[0x0][0x1c8], PT ;  /* 0x00007200ff007a0c */ /* 0x000fc60003f45270 */
[----:B------:R-:W-:Y:S02]  /*1bb0*/  UIMAD UR18, UR56, UR13, UR11 ;  /* 0x0000000d381272a4 */ /* 0x000fe4000f8e020b */
[----:B------:R-:W-:Y:S01]  /*1bc0*/  USEL UR19, UR19, URZ, UP6 ;  /* 0x0000003f13137287 */ /* 0x000fe2000b000000 */
[----:B--2---:R2:W4:Y:S08]  /*1bd0*/  R2UR UR32, R0 ;  /* 0x00000000002073c2 */ /* 0x00453000000e0000 */
[----:B---3--:R3:W5:Y:S01]  /*1be0*/  R2UR UR20, R3 ;  /* 0x00000000031473c2 */ /* 0x00876200000e0000 */
[----:B--2---:R-:W-:-:S04]  /*1bf0*/  IMAD.MOV R0, RZ, RZ, -R5 ;  /* 0x000000ffff007224 */ /* 0x004fc800078e0a05 */
        /* <DEDUP_REMOVED lines=12> */
[----:B----4-:R-:W-:Y:S02]  /*1cc0*/  @UP5 USEL UR11, UR32, UR6, !UP3 ;  /* 0x00000006200b5287 */ /* 0x010fe4000d800000 */
[----:B------:R-:W-:Y:S02]  /*1cd0*/  ULDC UR20, c[0x0][0x234] ;  /* 0x00008d0000147ab9 */ /* 0x000fe40000000800 */
[----:B------:R-:W-:-:S06]  /*1ce0*/  @UP5 UIMAD UR13, UR54, UR20, UR11 ;  /* 0x00000014360d52a4 */ /* 0x000fcc000f8e020b */
[----:B------:R-:W-:-:S05]  /*1cf0*/  @P3 IADD3 R6, R6, 0x1, RZ ;  /* 0x0000000106063810 */ /* 0x000fca0007ffe0ff */
[----:B------:R-:W-:Y:S01]  /*1d00*/  @!P1 IMAD.MOV R6, RZ, RZ, -R6 ;  /* 0x000000ffff069224 */ /* 0x000fe200078e0a06 */
[----:B------:R-:W-:Y:S01]  /*1d10*/  PLOP3.LUT P1, PT, PT, PT, UP5, 0x80, 0x0 ;  /* 0x000000000000781c */ /* 0x000fe20003f2f058 */
[----:B-1----:R-:W-:Y:S02]  /*1d20*/  @!UP5 UMOV UR13, UR17 ;  /* 0x00000011000ddc82 */ /* 0x002fe40008000000 */
[----:B------:R-:W-:Y:S01]  /*1d30*/  UIMAD.WIDE.U32 UR16, UR56, UR16, URZ ;  /* 0x00000010381072a5 */ /* 0x000fe2000f8e003f */
[----:B------:R-:W-:Y:S01]  /*1d40*/  @!P2 LOP3.LUT R6, RZ, c[0x0][0x1c8], RZ, 0x33, !PT ;  /* 0x00007200ff06aa12 */ /* 0x000fe200078e33ff */
[----:B------:R-:W-:Y:S02]  /*1d50*/  USHF.R.S32.HI UR20, URZ, 0x1f, UR7 ;  /* 0x0000001f3f147899 */ /* 0x000fe40008011407 */
[----:B------:R-:W-:Y:S01]  /*1d60*/  UIADD3 UR11, UR17, UR18, URZ ;  /* 0x00000012110b7290 */ /* 0x000fe2000fffe03f */
[----:B------:R-:W-:-:S05]  /*1d70*/  SHF.R.S32.HI R20, RZ, 0x1f, R6 ;  /* 0x0000001fff147819 */ /* 0x000fca0000011406 */
        /* <DEDUP_REMOVED lines=8> */
.L_x_630:
[----:B------:R-:W2:Y:S02]  /*1e00*/  LDL R0, [R1+0xc] ;  /* 0x00000c0001007983 */ /* 0x000ea40000100800 */
[----:B--2---:R1:W2:Y:S01]  /*1e10*/  R2UR UR6, R0 ;  /* 0x00000000000673c2 */ /* 0x0042a200000e0000 */
[----:B------:R-:W-:-:S07]  /*1e20*/  DEPBAR.LE SB1, 0x0, {2} ;  /* 0x000090040000791a */ /* 0x000fce0000000000 */
.L_x_631:
[----:B------:R-:W2:Y:S01]  /*1e30*/  LDL R0, [R1+0x18] ;  /* 0x0000180001007983 */ /* 0x000ea20000100800 */
[----:B------:R-:W-:Y:S01]  /*1e40*/  IMAD.U32 R12, RZ, RZ, UR8 ;  /* 0x00000008ff0c7e24 */ /* 0x000fe2000f8e00ff */
[----:B------:R-:W1:Y:S01]  /*1e50*/  R2UR UR18, R250 ;  /* 0x00000000fa1273c2 */ /* 0x000e6200000e0000 */
[----:B------:R-:W-:Y:S01]  /*1e60*/  IMAD.U32 R13, RZ, RZ, UR9 ;  /* 0x00000009ff0d7e24 */ /* 0x000fe2000f8e00ff */
[----:B------:R-:W3:Y:S01]  /*1e70*/  S2R R14, SR_TID.X ;  /* 0x00000000000e7919 */ /* 0x000ee20000002100 */
[----:B------:R-:W-:Y:S01]  /*1e80*/  USHF.L.U32 UR32, UR59, 0x7, URZ ;  /* 0x000000073b207899 */ /* 0x000fe2000800063f */
[----:B------:R-:W-:Y:S01]  /*1e90*/  BSSY B1, `(.L_x_627) ;  /* 0x0000860000017945 */ /* 0x000fe20003800000 */
[----:B------:R-:W-:-:S03]  /*1ea0*/  UIADD3 UR13, UR10, UR13, URZ ;  /* 0x0000000d0a0d7290 */ /* 0x000fc6000fffe03f */
[----:B------:R-:W1:Y:S01]  /*1eb0*/  R2UR UR9, R252 ;  /* 0x00000000fc0973c2 */ /* 0x000e6200000e0000 */
[----:B---3--:R-:W-:-:S04]  /*1ec0*/  SHF.R.S32.HI R15, RZ, 0x1f, R14 ;  /* 0x0000001fff0f7819 */ /* 0x008fc8000001140e */
[----:B------:R-:W-:-:S03]  /*1ed0*/  LEA.HI R4, R15, R14, RZ, 0x2 ;  /* 0x0000000e0f047211 */ /* 0x000fc600078f10ff */
[----:B--2---:R2:W3:Y:S02]  /*1ee0*/  R2UR UR8, R0 ;  /* 0x00000000000873c2 */ /* 0x0044e400000e0000 */
[----:B--2---:R-:W-:Y:S01]  /*1ef0*/  SHF.R.S32.HI R0, RZ, 0x2, R4 ;  /* 0x00000002ff007819 */ /* 0x004fe20000011404 */
[----:B---3--:R-:W-:Y:S01]  /*1f00*/  UIADD3 UR16, UP4, UP3, UR16, UR32, UR8 ;  /* 0x0000002010107290 */ /* 0x008fe2000fb9e008 */
[----:B------:R-:W-:Y:S01]  /*1f10*/  LOP3.LUT R4, R4, 0xfffffffc, RZ, 0xc0, !PT ;  /* 0xfffffffc04047812 */ /* 0x000fe200078ec0ff */
[----:B------:R-:W-:Y:S01]  /*1f20*/  USHF.R.S32.HI UR32, URZ, 0x1f, UR54 ;  /* 0x0000001f3f207899 */ /* 0x000fe20008011436 */
[----:B------:R-:W-:Y:S01]  /*1f30*/  SHF.R.S32.HI R21, RZ, 0x1f, R0 ;  /* 0x0000001fff157819 */ /* 0x000fe20000011400 */
[----:B------:R-:W-:Y:S01]  /*1f40*/  UIADD3 UR21, UP2, UP1, UR21, UR16, UR22 ;  /* 0x0000001015157290 */ /* 0x000fe2000f95e016 */
[----:B------:R-:W-:Y:S01]  /*1f50*/  IADD3 R3, P1, R0, UR10, RZ ;  /* 0x0000000a00037c10 */ /* 0x000fe2000ff3e0ff */
[----:B-1----:R-:W-:Y:S01]  /*1f60*/  UIADD3.X UR11, UR11, UR18, UR9, UP4, UP3 ;  /* 0x000000120b0b7290 */ /* 0x002fe2000a7e6409 */
[----:B------:R-:W-:Y:S01]  /*1f70*/  IMAD.IADD R4, R14, 0x1, -R4 ;  /* 0x000000010e047824 */ /* 0x000fe200078e0a04 */
[----:B------:R-:W-:Y:S01]  /*1f80*/  ULDC.64 UR16, c[0x0][0x1a8] ;  /* 0x00006a0000107ab9 */ /* 0x000fe20000000a00 */
[----:B------:R-:W-:Y:S01]  /*1f90*/  IADD3.X R7, R21, UR25, RZ, P1, !PT ;  /* 0x0000001915077c10 */ /* 0x000fe20008ffe4ff */
[----:B------:R-:W-:Y:S01]  /*1fa0*/  UIADD3.X UR19, UR19, UR11, UR15, UP2, UP1 ;  /* 0x0000000b13137290 */ /* 0x000fe200097e240f */
[----:B------:R-:W-:Y:S01]  /*1fb0*/  IMAD.SHL.U32 R4, R4, 0x8, RZ ;  /* 0x0000000804047824 */ /* 0x000fe200078e00ff */
[----:B------:R-:W-:-:S02]  /*1fc0*/  UIMAD UR11, UR32, UR16, URZ ;  /* 0x00000010200b72a4 */ /* 0x000fc4000f8e023f */
[----:B------:R-:W-:Y:S01]  /*1fd0*/  IMAD R7, R7, c[0x0][0x190], RZ ;  /* 0x0000640007077a24 */ /* 0x000fe200078e02ff */
[----:B------:R-:W-:Y:S01]  /*1fe0*/  ULDC.64 UR8, c[0x0][0x3c8] ;  /* 0x0000f20000087ab9 */ /* 0x000fe20000000a00 */
[--C-:B------:R-:W-:Y:S01]  /*1ff0*/  SHF.R.S32.HI R5, RZ, 0x1f, R4.reuse ;  /* 0x0000001fff057819 */ /* 0x100fe20000011404 */
[----:B------:R-:W-:Y:S02]  /*2000*/  UIMAD UR18, UR54, UR17, UR11 ;  /* 0x00000011361272a4 */ /* 0x000fe4000f8e020b */
[----:B------:R-:W-:Y:S02]  /*2010*/  UMOV UR22, 0x4 ;  /* 0x0000000400167882 */ /* 0x000fe40000000000 */
[----:B------:R-:W-:Y:S01]  /*2020*/  ULDC.64 UR16, c[0x0][0x378] ;  /* 0x0000de0000107ab9 */ /* 0x000fe20000000a00 */
[----:B------:R-:W-:Y:S01]  /*2030*/  IMAD.WIDE.U32 R8, R3, c[0x0][0x190], R4 ;  /* 0x0000640003087a25 */ /* 0x000fe200078e0004 */
[----:B------:R-:W-:-:S03]  /*2040*/  UIMAD UR11, UR32, UR16, URZ ;  /* 0x00000010200b72a4 */ /* 0x000fc6000f8e023f */
[----:B------:R-:W-:Y:S01]  /*2050*/  IMAD R3, R3, c[0x0][0x194], R7 ;  /* 0x0000650003037a24 */ /* 0x000fe200078e0207 */
[----:B------:R-:W-:Y:S01]  /*2060*/  UIMAD UR15, UR54, UR17, UR11 ;  /* 0x00000011360f72a4 */ /* 0x000fe2000f8e020b */
[----:B------:R-:W-:Y:S01]  /*2070*/  IADD3 R10, P1, R8, UR28, RZ ;  /* 0x0000001c080a7c10 */ /* 0x000fe2000ff3e0ff */
[----:B------:R-:W-:Y:S01]  /*2080*/  ULDC UR32, c[0x0][0x2e8] ;  /* 0x0000ba0000207ab9 */ /* 0x000fe20000000800 */
[----:B------:R-:W-:Y:S01]  /*2090*/  IADD3 R8, P2, R4, UR23, RZ ;  /* 0x0000001704087c10 */ /* 0x000fe2000ff5e0ff */
[----:B------:R-:W-:Y:S01]  /*20a0*/  ULDC.64 UR16, c[0x0][0x370] ;  /* 0x0000dc0000107ab9 */ /* 0x000fe20000000a00 */
[----:B------:R-:W-:Y:S01]  /*20b0*/  IADD3.X R11, R9, UR27, R3, P1, !PT ;  /* 0x0000001b090b7c10 */ /* 0x000fe20008ffe403 */
[----:B------:R-:W-:Y:S01]  /*20c0*/  UIMAD UR11, UR25, UR16, URZ ;  /* 0x00000010190b72a4 */ /* 0x000fe2000f8e023f */
[----:B------:R-:W-:Y:S01]  /*20d0*/  LEA.HI R3, R15, R14, RZ, 0x5 ;  /* 0x0000000e0f037211 */ /* 0x000fe200078f28ff */
[----:B------:R-:W-:Y:S01]  /*20e0*/  IMAD.U32 R7, RZ, RZ, UR10 ;  /* 0x0000000aff077e24 */ /* 0x000fe2000f8e00ff */
[----:B------:R-:W-:Y:S01]  /*20f0*/  IADD3.X R9, R5, UR24, RZ, P2, !PT ;  /* 0x0000001805097c10 */ /* 0x000fe200097fe4ff */
[----:B------:R-:W-:Y:S01]  /*2100*/  UIMAD UR17, UR10, UR17, UR11 ;  /* 0x000000110a1172a4 */ /* 0x000fe2000f8e020b */
[----:B------:R-:W-:Y:S01]  /*2110*/  LOP3.LUT R19, R3, 0xffffffe0, RZ, 0xc0, !PT ;  /* 0xffffffe003137812 */ /* 0x000fe200078ec0ff */
[----:B------:R-:W-:Y:S01]  /*2120*/  UIADD3 UR11, UR10, UR6, URZ ;  /* 0x000000060a0b7290 */ /* 0x000fe2000fffe03f */
[----:B------:R-:W-:Y:S01]  /*2130*/  SHF.R.S32.HI R3, RZ, 0x5, R3 ;  /* 0x00000005ff037819 */ /* 0x000fe20000011403 */
[----:B------:R-:W-:Y:S01]  /*2140*/  UIADD3 UR6, -UR5, UR12, UR7 ;  /* 0x0000000c05067290 */ /* 0x000fe2000fffe107 */
[----:B------:R-:W-:Y:S01]  /*2150*/  IMAD.WIDE.U32 R8, R7, c[0x0][0x370], R8 ;  /* 0x0000dc0007087a25 */ /* 0x000fe200078e0008 */
[----:B------:R-:W-:Y:S01]  /*2160*/  UIMAD.WIDE UR10, UR11, UR22, UR8 ;  /* 0x000000160b0a72a5 */ /* 0x000fe2000f8e0208 */
[----:B------:R1:W2:Y:S01]  /*2170*/  R2UR UR8, R12 ;  /* 0x000000000c0873c2 */ /* 0x0002a200000e0000 */
[----:B------:R-:W-:Y:S01]  /*2180*/  UIADD3 UR6, UR6, -UR32, URZ ;  /* 0x8000002006067290 */ /* 0x000fe2000fffe03f */
[----:B------:R-:W-:Y:S01]  /*2190*/  IMAD.IADD R19, R14, 0x1, -R19 ;  /* 0x000000010e137824 */ /* 0x000fe200078e0a13 */
[----:B------:R-:W-:-:S02]  /*21a0*/  IADD3 R9, R9, UR17, RZ ;  /* 0x0000001109097c10 */ /* 0x000fc4000fffe0ff */
[----:B------:R-:W-:Y:S01]  /*21b0*/  USHF.R.S32.HI UR32, URZ, 0x1f, UR6 ;  /* 0x0000001f3f207899 */ /* 0x000fe20008011406 */
[----:B------:R-:W-:Y:S01]  /*21c0*/  IMAD R3, R3, UR59, R19 ;  /* 0x0000003b03037c24 */ /* 0x000fe2000f8e0213 */
[----:B------:R-:W-:Y:S01]  /*21d0*/  UMOV UR28, UR10 ;  /* 0x0000000a001c7c82 */ /* 0x000fe20008000000 */
[----:B------:R3:W4:Y:S01]  /*21e0*/  R2UR UR9, R13 ;  /* 0x000000000d0973c2 */ /* 0x00072200000e0000 */
[----:B------:R-:W-:Y:S02]  /*21f0*/  ULEA.HI UR32, UR32, UR6, URZ, 0x7 ;  /* 0x0000000620207291 */ /* 0x000fe4000f8f383f */
[----:B------:R-:W-:Y:S01]  /*2200*/  IADD3 R177, P1, R3, UR21, RZ ;  /* 0x0000001503b17c10 */ /* 0x000fe2000ff3e0ff */
[----:B------:R-:W-:Y:S02]  /*2210*/  UMOV UR27, UR11 ;  /* 0x0000000b001b7c82 */ /* 0x000fe40008000000 */
[----:B------:R-:W-:Y:S02]  /*2220*/  USHF.R.S32.HI UR32, URZ, 0x7, UR32 ;  /* 0x000000073f207899 */ /* 0x000fe40008011420 */
[----:B------:R-:W-:-:S02]  /*2230*/  ULDC.64 UR10, c[0x0][0x200] ;  /* 0x00008000000a7ab9 */ /* 0x000fc40000000a00 */
[----:B------:R-:W-:Y:S02]  /*2240*/  UISETP.LT.AND UP1, UPT, URZ, UR32, UPT ;  /* 0x000000203f00728c */ /* 0x000fe4000bf21270 */
[----:B------:R-:W-:Y:S02]  /*2250*/  UIADD3 UR6, UR26, -0x1, URZ ;  /* 0xffffffff1a067890 */ /* 0x000fe4000fffe03f */
[----:B------:R-:W-:Y:S01]  /*2260*/  USEL UR32, URZ, UR32, !UP1 ;  /* 0x000000203f207287 */ /* 0x000fe2000c800000 */
[----:B-1----:R-:W-:Y:S01]  /*2270*/  LEA.HI.X.SX32 R12, R3, UR19, 0x1, P1 ;  /* 0x00000013030c7c11 */ /* 0x002fe200088f0eff */
[----:B------:R-:W-:Y:S01]  /*2280*/  IMAD.U32 R3, RZ, RZ, UR54 ;  /* 0x00000036ff037e24 */ /* 0x000fe2000f8e00ff */
[----:B------:R-:W-:Y:S01]  /*2290*/  LEA R178, P1, R177, c[0x0][0x350], 0x2 ;  /* 0x0000d400b1b27a11 */ /* 0x000fe200078210ff */
[----:B------:R-:W-:Y:S02]  /*22a0*/  UISETP.GT.AND UP1, UPT, UR26, UR32, UPT ;  /* 0x000000201a00728c */ /* 0x000fe4000bf24270 */
[----:B------:R-:W-:Y:S01]  /*22b0*/  IMAD.WIDE.U32 R8, R3, c[0x0][0x378], R8 ;  /* 0x0000de0003087a25 */ /* 0x000fe200078e0008 */
[----:B------:R-:W-:Y:S01]  /*22c0*/  LEA.HI.X R177, R177, c[0x0][0x354], R12, 0x2, P1 ;  /* 0x0000d500b1b17a11 */ /* 0x000fe200008f140c */
[----:B------:R-:W-:-:S02]  /*22d0*/  UIMAD.WIDE UR10, UR13, UR22, UR10 ;  /* 0x000000160d0a72a5 */ /* 0x000fc4000f8e020a */
        /* <DEDUP_REMOVED lines=31> */
.L_x_633:
        /* <DEDUP_REMOVED lines=16> */
.L_x_634:
        /* <DEDUP_REMOVED lines=8> */
[----:B------:R-:W-:Y:S01]  /*2650*/  IADD3 R6, P0, R6, UR16, RZ ;  /* 0x0000001006067c10 */ /* 0x000fe2000ff1e0ff */
[----:B------:R-:W-:Y:S01]  /*2660*/  ULDC.64 UR12, c[0x0][0x3b8] ;  /* 0x0000ee00000c7ab9 */ /* 0x000fe20000000a00 */
[----:B------:R-:W-:Y:S01]  /*2670*/  MOV R3, UR11 ;  /* 0x0000000b00037c02 */ /* 0x000fe20008000f00 */
[----:B------:R-:W-:Y:S01]  /*2680*/  UIMAD UR11, UR15, UR12, URZ ;  /* 0x0000000c0f0b72a4 */ /* 0x000fe2000f8e023f */
[----:B------:R-:W-:-:S02]  /*2690*/  ISETP.GE.AND P1, PT, R0, UR5, PT ;  /* 0x0000000500007c0c */ /* 0x000fc4000bf26270 */
        /* <DEDUP_REMOVED lines=15> */
.L_x_636:
[----:B------:R-:W-:Y:S05]  /*2790*/  BSYNC B0 ;  /* 0x0000000000007941 */ /* 0x000fea0003800000 */
.L_x_635:
        /* <DEDUP_REMOVED lines=14> */
.L_x_638:
[----:B------:R-:W-:Y:S05]  /*2880*/  BSYNC B0 ;  /* 0x0000000000007941 */ /* 0x000fea0003800000 */
.L_x_637:
[----:B------:R-:W-:Y:S01]  /*2890*/  ULDC.64 UR12, c[0x0][0x3a8] ;  /* 0x0000ea00000c7ab9 */ /* 0x000fe20000000a00 */
[----:B------:R-:W-:Y:S01]  /*28a0*/  IMAD.WIDE.U32 R4, R13, c[0x0][0x3a8], R4 ;  /* 0x0000ea000d047a25 */ /* 0x000fe200078e0004 */
        /* <DEDUP_REMOVED lines=23> */
.L_x_640:
[----:B------:R-:W-:Y:S05]  /*2a20*/  BSYNC B0 ;  /* 0x0000000000007941 */ /* 0x000fea0003800000 */
.L_x_639:
        /* <DEDUP_REMOVED lines=12> */
.L_x_632:
[----:B------:R-:W2:Y:S01]  /*2af0*/  LDL R3, [R1+0x4] ;  /* 0x0000040001037983 */ /* 0x000ea20000100800 */
[----:B------:R-:W-:Y:S01]  /*2b00*/  ULDC.64 UR16, c[0x0][0x198] ;  /* 0x0000660000107ab9 */ /* 0x000fe20000000a00 */
[----:B------:R-:W-:Y:S01]  /*2b10*/  IMAD.MOV.U32 R16, RZ, RZ, 0x80 ;  /* 0x00000080ff107424 */ /* 0x000fe200078e00ff */
[----:B------:R-:W-:Y:S01]  /*2b20*/  UIMAD UR13, UR20, UR16, URZ ;  /* 0x00000010140d72a4 */ /* 0x000fe2000f8e023f */
[----:B------:R-:W-:Y:S01]  /*2b30*/  IMAD.MOV.U32 R240, RZ, RZ, 0x7f800000 ;  /* 0x7f800000fff07424 */ /* 0x000fe200078e00ff */
[----:B------:R-:W-:Y:S01]  /*2b40*/  ULDC.64 UR18, c[0x0][0x1a0] ;  /* 0x0000680000127ab9 */ /* 0x000fe20000000a00 */
[C---:B------:R-:W-:Y:S01]  /*2b50*/  IMAD R18, R16.reuse, c[0x0][0x374], RZ ;  /* 0x0000dd0010127a24 */ /* 0x040fe200078e02ff */
[----:B------:R-:W-:Y:S01]  /*2b60*/  UIMAD UR13, UR7, UR17, UR13 ;  /* 0x00000011070d72a4 */ /* 0x000fe2000f8e020d */
[C---:B------:R-:W-:Y:S01]  /*2b70*/  IMAD R11, R16.reuse, c[0x0][0x194], RZ ;  /* 0x00006500100b7a24 */ /* 0x040fe200078e02ff */
[----:B------:R-:W-:Y:S01]  /*2b80*/  UIMAD UR18, UR20, UR18, URZ ;  /* 0x00000012141272a4 */ /* 0x000fe2000f8e023f */
[C---:B------:R-:W-:Y:S01]  /*2b90*/  IMAD.WIDE.U32 R14, R16.reuse, c[0x0][0x370], RZ ;  /* 0x0000dc00100e7a25 */ /* 0x040fe200078e00ff */
[----:B------:R-:W-:Y:S01]  /*2ba0*/  MOV R238, 0x7f800000 ;  /* 0x7f80000000ee7802 */ /* 0x000fe20000000f00 */
[----:B------:R-:W1:Y:S01]  /*2bb0*/  R2UR UR15, R249 ;  /* 0x00000000f90f73c2 */ /* 0x000e6200000e0000 */
[----:B------:R-:W-:Y:S01]  /*2bc0*/  UIMAD UR19, UR7, UR19, UR18 ;  /* 0x00000013071372a4 */ /* 0x000fe2000f8e0212 */
[----:B------:R-:W-:-:S04]  /*2bd0*/  IMAD.WIDE.U32 R16, R16, c[0x0][0x190], RZ ;  /* 0x0000640010107a25 */ /* 0x000fc800078e00ff */
[----:B------:R-:W-:Y:S02]  /*2be0*/  IMAD.MOV.U32 R241, RZ, RZ, 0x7f800000 ;  /* 0x7f800000fff17424 */ /* 0x000fe400078e00ff */
[----:B------:R-:W-:Y:S02]  /*2bf0*/  IMAD.U32 R7, RZ, RZ, UR19 ;  /* 0x00000013ff077e24 */ /* 0x000fe4000f8e00ff */
[----:B------:R-:W-:Y:S01]  /*2c00*/  IMAD.MOV.U32 R239, RZ, RZ, 0x7f800000 ;  /* 0x7f800000ffef7424 */ /* 0x000fe200078e00ff */
[----:B--2---:R2:W3:Y:S02]  /*2c10*/  R2UR UR21, R3 ;  /* 0x00000000031573c2 */ /* 0x0044e400000e0000 */
[----:B--2---:R-:W-:-:S04]  /*2c20*/  IMAD.U32 R3, RZ, RZ, UR7 ;  /* 0x00000007ff037e24 */ /* 0x004fc8000f8e00ff */
[----:B------:R-:W-:-:S04]  /*2c30*/  IMAD.WIDE.U32 R8, R3, c[0x0][0x1a0], R4 ;  /* 0x0000680003087a25 */ /* 0x000fc800078e0004 */
[----:B------:R-:W-:Y:S01]  /*2c40*/  IMAD.WIDE.U32 R4, R3, c[0x0][0x198], R4 ;  /* 0x0000660003047a25 */ /* 0x000fe200078e0004 */
[----:B------:R-:W-:-:S03]  /*2c50*/  IADD3 R8, P1, R8, UR29, RZ ;  /* 0x0000001d08087c10 */ /* 0x000fc6000ff3e0ff */
[----:B------:R-:W-:Y:S01]  /*2c60*/  IMAD.U32 R3, RZ, RZ, UR13 ;  /* 0x0000000dff037e24 */ /* 0x000fe2000f8e00ff */
[----:B------:R-:W-:Y:S01]  /*2c70*/  ULEA.HI UR13, UR6, UR6, URZ, 0x1 ;  /* 0x00000006060d7291 */ /* 0x000fe2000f8f083f */
[----:B------:R-:W-:Y:S02]  /*2c80*/  IADD3 R12, P0, R4, UR31, RZ ;  /* 0x0000001f040c7c10 */ /* 0x000fe4000ff1e0ff */
[----:B------:R-:W-:Y:S01]  /*2c90*/  IADD3.X R9, R9, UR30, R7, P1, !PT ;  /* 0x0000001e09097c10 */ /* 0x000fe20008ffe407 */
[----:B------:R-:W-:Y:S01]  /*2ca0*/  ULOP3.LUT UR13, UR13, 0xfffffffe, URZ, 0xc0, !UPT ;  /* 0xfffffffe0d0d7892 */ /* 0x000fe2000f8ec03f */
[----:B------:R-:W-:Y:S02]  /*2cb0*/  IADD3.X R13, R5, UR50, R3, P0, !PT ;  /* 0x00000032050d7c10 */ /* 0x000fe400087fe403 */
[----:B------:R-:W-:Y:S01]  /*2cc0*/  IADD3 R3, R0, 0x40, RZ ;  /* 0x0000004000037810 */ /* 0x000fe20007ffe0ff */
[----:B------:R-:W-:Y:S01]  /*2cd0*/  UIADD3 UR13, UR6, -UR13, URZ ;  /* 0x8000000d060d7290 */ /* 0x000fe2000fffe03f */
[----:B------:R-:W-:-:S03]  /*2ce0*/  IMAD.WIDE.U32 R4, R6, c[0x0][0x1b8], R8 ;  /* 0x00006e0006047a25 */ /* 0x000fc600078e0008 */
[----:B------:R-:W-:Y:S02]  /*2cf0*/  UISETP.NE.AND UP0, UPT, UR13, 0x1, UPT ;  /* 0x000000010d00788c */ /* 0x000fe4000bf05270 */
[----:B------:R-:W-:-:S06]  /*2d00*/  UIMAD UR13, UR14, -0x80, UR5 ;  /* 0xffffff800e0d78a4 */ /* 0x000fcc000f8e0205 */
[----:B------:R-:W-:Y:S02]  /*2d10*/  ISETP.GE.AND P4, PT, R0, UR13, PT ;  /* 0x0000000d00007c0c */ /* 0x000fe4000bf86270 */
[----:B------:R-:W-:Y:S01]  /*2d20*/  ISETP.GE.AND P3, PT, R3, UR13, PT ;  /* 0x0000000d03007c0c */ /* 0x000fe2000bf66270 */
[----:B------:R-:W-:-:S06]  /*2d30*/  UIMAD UR13, UR6, -0x80, UR12 ;  /* 0xffffff80060d78a4 */ /* 0x000fcc000f8e020c */
[----:B------:R-:W-:Y:S01]  /*2d40*/  ISETP.GE.AND P2, PT, R3, UR13, PT ;  /* 0x0000000d03007c0c */ /* 0x000fe2000bf46270 */
[----:B------:R-:W-:-:S03]  /*2d50*/  IMAD R3, R20, c[0x0][0x1b8], RZ ;  /* 0x00006e0014037a24 */ /* 0x000fc600078e02ff */
[----:B------:R-:W-:Y:S02]  /*2d60*/  @!P4 IMAD R7, R21, c[0x0][0x1a0], RZ ;  /* 0x000068001507ca24 */ /* 0x000fe400078e02ff */
[----:B------:R-:W-:Y:S01]  /*2d70*/  IMAD R10, R6, c[0x0][0x1bc], R3 ;  /* 0x00006f00060a7a24 */ /* 0x000fe200078e0203 */
[----:B------:R-:W-:-:S04]  /*2d80*/  @!P3 IADD3 R3, P0, R0, 0x40, RZ ;  /* 0x000000400003b810 */ /* 0x000fc80007f1e0ff */
[----:B------:R-:W-:Y:S01]  /*2d90*/  IADD3 R5, R5, R10, RZ ;  /* 0x0000000a05057210 */ /* 0x000fe20007ffe0ff */
[----:B------:R-:W-:Y:S01]  /*2da0*/  @!P4 IMAD R10, R0, c[0x0][0x1a4], R7 ;  /* 0x00006900000aca24 */ /* 0x000fe200078e0207 */
[----:B------:R-:W-:Y:S01]  /*2db0*/  @!P2 IADD3 R16, P1, R232, R16, RZ ;  /* 0x00000010e810a210 */ /* 0x000fe20007f3e0ff */
[----:B------:R-:W-:Y:S01]  /*2dc0*/  @!P3 IMAD.X R7, RZ, RZ, R21, P0 ;  /* 0x000000ffff07b224 */ /* 0x000fe200000e0615 */
[----:B------:R-:W-:Y:S01]  /*2dd0*/  PLOP3.LUT P0, PT, PT, PT, UP6, 0x80, 0x0 ;  /* 0x000000000000781c */ /* 0x000fe20003f0f068 */
[----:B------:R-:W-:Y:S01]  /*2de0*/  @!P4 IMAD.WIDE.U32 R8, R0, c[0x0][0x1a0], R4 ;  /* 0x000068000008ca25 */ /* 0x000fe200078e0004 */
[----:B------:R-:W-:Y:S02]  /*2df0*/  @!P2 IADD3 R14, P5, R230, R14, RZ ;  /* 0x0000000ee60ea210 */ /* 0x000fe40007fbe0ff */
[----:B------:R-:W-:Y:S01]  /*2e00*/  @!P2 IADD3.X R17, R233, R17, R11, P1, !PT ;  /* 0x00000011e911a210 */ /* 0x000fe20000ffe40b */
[----:B------:R-:W-:Y:S01]  /*2e10*/  @!P3 IMAD R7, R7, c[0x0][0x1a0], RZ ;  /* 0x000068000707ba24 */ /* 0x000fe200078e02ff */
[----:B------:R-:W-:Y:S01]  /*2e20*/  @!P2 IADD3.X R15, R231, R15, R18, P5, !PT ;  /* 0x0000000fe70fa210 */ /* 0x000fe20002ffe412 */
[----:B------:R-:W-:Y:S01]  /*2e30*/  @!P4 IMAD.IADD R9, R9, 0x1, R10 ;  /* 0x000000010909c824 */ /* 0x000fe200078e020a */
[----:B------:R-:W-:Y:S01]  /*2e40*/  IADD3 R11, R235, 0x8, RZ ;  /* 0x00000008eb0b7810 */ /* 0x000fe20007ffe0ff */
[C---:B------:R-:W-:Y:S01]  /*2e50*/  @!P3 IMAD R18, R3.reuse, c[0x0][0x1a4], R7 ;  /* 0x000069000312ba24 */ /* 0x040fe200078e0207 */
[C---:B------:R-:W-:Y:S01]  /*2e60*/  @!P4 LEA R10, P1, R8.reuse, c[0x0][0x170], 0x1 ;  /* 0x00005c00080aca11 */ /* 0x040fe200078208ff */
[----:B------:R-:W-:Y:S01]  /*2e70*/  @!P3 IMAD.WIDE.U32 R4, R3, c[0x0][0x1a0], R4 ;  /* 0x000068000304ba25 */ /* 0x000fe200078e0004 */
[----:B------:R-:W-:Y:S01]  /*2e80*/  ISETP.GE.AND P6, PT, R11, UR13, PT ;  /* 0x0000000d0b007c0c */ /* 0x000fe2000bfc6270 */
[----:B------:R-:W-:Y:S01]  /*2e90*/  @P0 BAR.SYNC.DEFER_BLOCKING 0x0 ;  /* 0x0000000000000b1d */ /* 0x000fe20000010000 */
[----:B------:R-:W-:Y:S01]  /*2ea0*/  @!P4 LEA.HI.X R11, R8, c[0x0][0x174], R9, 0x1, P1 ;  /* 0x00005d00080bca11 */ /* 0x000fe200008f0c09 */
[----:B------:R-:W-:Y:S01]  /*2eb0*/  IMAD R7, R20, c[0x0][0x1b0], RZ ;  /* 0x00006c0014077a24 */ /* 0x000fe200078e02ff */
[----:B------:R-:W-:Y:S01]  /*2ec0*/  @!P3 IADD3 R5, R5, R18, RZ ;  /* 0x000000120505b210 */ /* 0x000fe20007ffe0ff */
[----:B------:R-:W-:Y:S01]  /*2ed0*/  IMAD.SHL.U32 R3, R245, 0x2, RZ ;  /* 0x00000002f5037824 */ /* 0x000fe200078e00ff */
[----:B------:R-:W-:Y:S01]  /*2ee0*/  @!P3 LEA R8, P1, R4, c[0x0][0x170], 0x1 ;  /* 0x00005c000408ba11 */ /* 0x000fe200078208ff */
[C---:B------:R-:W-:Y:S01]  /*2ef0*/  IMAD R18, R6.reuse, c[0x0][0x1b4], R7 ;  /* 0x00006d0006127a24 */ /* 0x040fe200078e0207 */
[----:B------:R-:W-:Y:S01]  /*2f00*/  PLOP3.LUT P0, PT, PT, PT, UP0, 0x80, 0x0 ;  /* 0x000000000000781c */ /* 0x000fe20003f0f008 */
[----:B------:R-:W-:Y:S01]  /*2f10*/  IMAD.WIDE.U32 R6, R6, c[0x0][0x1b0], R12 ;  /* 0x00006c0006067a25 */ /* 0x000fe200078e000c */
[----:B------:R-:W-:-:S02]  /*2f20*/  @!P3 LEA.HI.X R9, R4, c[0x0][0x174], R5, 0x1, P1 ;  /* 0x00005d000409ba11 */ /* 0x000fc400008f0c05 */
[----:B------:R-:W-:Y:S01]  /*2f30*/  IADD3 R4, R245, 0x1000, RZ ;  /* 0x00001000f5047810 */ /* 0x000fe20007ffe0ff */
[----:B------:R-:W-:Y:S01]  /*2f40*/  IMAD.IADD R5, R7, 0x1, R18 ;  /* 0x0000000107057824 */ /* 0x000fe200078e0212 */
[----:B------:R-:W-:Y:S02]  /*2f50*/  ISETP.GE.AND P1, PT, R0, UR13, PT ;  /* 0x0000000d00007c0c */ /* 0x000fe4000bf26270 */
[----:B------:R-:W-:-:S05]  /*2f60*/  SEL R4, R4, R245, !P0 ;  /* 0x000000f504047207 */ /* 0x000fca0004000000 */
[----:B------:R-:W-:Y:S02]  /*2f70*/  IMAD.SHL.U32 R234, R4, 0x2, RZ ;  /* 0x0000000204ea7824 */ /* 0x000fe400078e00ff */
[----:B------:R-:W-:Y:S01]  /*2f80*/  @!P4 IMAD.MOV.U32 R4, RZ, RZ, R6 ;  /* 0x000000ffff04c224 */ /* 0x000fe200078e0006 */
[----:B------:R-:W-:Y:S04]  /*2f90*/  @P4 STS [R3+0x8000], RZ ;  /* 0x008000ff03004388 */ /* 0x000fe80000000800 */
[----:B------:R-:W-:Y:S04]  /*2fa0*/  @P4 STS [R3+0x8004], RZ ;  /* 0x008004ff03004388 */ /* 0x000fe80000000800 */
        /* <DEDUP_REMOVED lines=14> */
[----:B--2---:R-:W-:-:S03]  /*3090*/  @!P4 IMAD R10, R21, c[0x0][0x198], RZ ;  /* 0x00006600150aca24 */ /* 0x004fc600078e02ff */
[----:B------:R-:W-:Y:S01]  /*30a0*/  @!PT LDS RZ, [RZ] ;  /* 0x00000000fffff984 */ /* 0x000fe20000000800 */
[----:B------:R-:W-:Y:S01]  /*30b0*/  @!PT LDS RZ, [RZ] ;  /* 0x00000000fffff984 */ /* 0x000fe20000000800 */
[----:B------:R-:W-:Y:S01]  /*30c0*/  @!PT LDS RZ, [RZ] ;  /* 0x00000000fffff984 */ /* 0x000fe20000000800 */
[----:B------:R2:W-:Y:S01]  /*30d0*/  @!P1 LDGSTS.E.BYPASS.LTC128B.128 [R3+0x4000], [R230.64] ;  /* 0x04000000e6039fae */ /* 0x0005e2000b901d48 */
[----:B------:R-:W-:-:S03]  /*30e0*/  @!P4 IMAD R7, R0, c[0x0][0x19c], R10 ;  /* 0x000067000007ca24 */ /* 0x000fc600078e020a */
[----:B------:R-:W-:Y:S01]  /*30f0*/  @P2 STS.128 [R3+0x5000], RZ ;  /* 0x005000ff03002388 */ /* 0x000fe20000000c00 */
[----:B----4-:R-:W-:-:S03]  /*3100*/  @!P4 IMAD.WIDE.U32 R8, R0, c[0x0][0x198], R4 ;  /* 0x000066000008ca25 */ /* 0x010fc600078e0004 */
[----:B------:R-:W-:Y:S01]  /*3110*/  @!PT LDS RZ, [RZ] ;  /* 0x00000000fffff984 */ /* 0x000fe20000000800 */
[----:B------:R-:W-:Y:S01]  /*3120*/  @!PT LDS RZ, [RZ] ;  /* 0x00000000fffff984 */ /* 0x000fe20000000800 */
[----:B------:R-:W-:Y:S01]  /*3130*/  @!PT LDS RZ, [RZ] ;  /* 0x00000000fffff984 */ /* 0x000fe20000000800 */
[----:B------:R2:W-:Y:S01]  /*3140*/  @!P2 LDGSTS.E.BYPASS.LTC128B.128 [R3+0x5000], [R14.64] ;  /* 0x050000000e03afae */ /* 0x0005e2000b901d48 */
[----:B------:R-:W-:-:S03]  /*3150*/  IADD3 R4, R235, 0x40, RZ ;  /* 0x00000040eb047810 */ /* 0x000fc60007ffe0ff */
[----:B------:R-:W-:Y:S01]  /*3160*/  @P1 STS [R234], RZ ;  /* 0x000000ffea001388 */ /* 0x000fe20000000800 */
[----:B------:R-:W-:Y:S02]  /*3170*/  @!P4 IADD3 R7, R9, R7, RZ ;  /* 0x000000070907c210 */ /* 0x000fe40007ffe0ff */
[C---:B------:R-:W-:Y:S01]  /*3180*/  @!P4 LEA R10, P5, R8.reuse, c[0x0][0x168], 0x1 ;  /* 0x00005a00080aca11 */ /* 0x040fe200078a08ff */
[----:B------:R-:W-:Y:S03]  /*3190*/  @P1 STS [R234+0x4], RZ ;  /* 0x000004ffea001388 */ /* 0x000fe60000000800 */
[----:B------:R-:W-:Y:S01]  /*31a0*/  @!P4 LEA.HI.X R11, R8, c[0x0][0x16c], R7, 0x1, P5 ;  /* 0x00005b00080bca11 */ /* 0x000fe200028f0c07 */
[----:B------:R-:W-:Y:S01]  /*31b0*/  @P1 STS [R234+0x8], RZ ;  /* 0x000008ffea001388 */ /* 0x000fe20000000800 */
[----:B------:R-:W-:Y:S02]  /*31c0*/  ISETP.GE.AND P5, PT, R4, UR13, PT ;  /* 0x0000000d04007c0c */ /* 0x000fe4000bfa6270 */
[----:B------:R-:W-:Y:S01]  /*31d0*/  IADD3 R8, R235, 0x48, RZ ;  /* 0x00000048eb087810 */ /* 0x000fe20007ffe0ff */
[----:B------:R-:W-:Y:S04]  /*31e0*/  @P1 STS [R234+0xc], RZ ;  /* 0x00000cffea001388 */ /* 0x000fe80000000800 */
[----:B------:R-:W-:Y:S01]  /*31f0*/  @!PT LDS RZ, [RZ] ;  /* 0x00000000fffff984 */ /* 0x000fe20000000800 */
[----:B------:R-:W-:Y:S01]  /*3200*/  @!PT LDS RZ, [RZ] ;  /* 0x00000000fffff984 */ /* 0x000fe20000000800 */
[----:B------:R-:W-:Y:S01]  /*3210*/  @!PT LDS RZ, [RZ] ;  /* 0x00000000fffff984 */ /* 0x000fe20000000800 */
[----:B------:R4:W-:Y:S01]  /*3220*/  @!P1 LDGSTS.E.BYPASS.LTC128B.128 [R234], [R232.64] ;  /* 0x00000000e8ea9fae */ /* 0x0009e2000b901d48 */
[----:B------:R-:W-:-:S03]  /*3230*/  @!P3 IADD3 R0, P1, R0, 0x40, RZ ;  /* 0x000000400000b810 */ /* 0x000fc60007f3e0ff */
[----:B------:R-:W-:Y:S02]  /*3240*/  @P2 STS [R234+0x1000], RZ ;  /* 0x001000ffea002388 */ /* 0x000fe40000000800 */
[----:B------:R-:W-:Y:S01]  /*3250*/  @!P3 IMAD.X R4, RZ, RZ, R21, P1 ;  /* 0x000000ffff04b224 */ /* 0x000fe200008e0615 */
[----:B------:R-:W-:Y:S01]  /*3260*/  ISETP.GE.AND P1, PT, R8, UR13, PT ;  /* 0x0000000d08007c0c */ /* 0x000fe2000bf26270 */
[----:B------:R-:W-:Y:S02]  /*3270*/  @P2 STS [R234+0x1004], RZ ;  /* 0x001004ffea002388 */ /* 0x000fe40000000800 */
[----:B------:R-:W-:Y:S02]  /*3280*/  @!P3 IMAD R7, R4, c[0x0][0x198], RZ ;  /* 0x000066000407ba24 */ /* 0x000fe400078e02ff */
[----:B------:R-:W-:Y:S01]  /*3290*/  @!P3 IMAD.MOV.U32 R4, RZ, RZ, R6 ;  /* 0x000000ffff04b224 */ /* 0x000fe200078e0006 */
[----:B------:R-:W-:Y:S01]  /*32a0*/  @P2 STS [R234+0x1008], RZ ;  /* 0x001008ffea002388 */ /* 0x000fe20000000800 */
[----:B------:R-:W-:-:S02]  /*32b0*/  @!P3 IMAD R6, R0, c[0x0][0x19c], R7 ;  /* 0x000067000006ba24 */ /* 0x000fc400078e0207 */
[----:B------:R-:W-:Y:S01]  /*32c0*/  @!P3 IMAD.WIDE.U32 R4, R0, c[0x0][0x198], R4 ;  /* 0x000066000004ba25 */ /* 0x000fe200078e0004 */
[----:B------:R-:W-:Y:S03]  /*32d0*/  @P2 STS [R234+0x100c], RZ ;  /* 0x00100cffea002388 */ /* 0x000fe60000000800 */
        /* <DEDUP_REMOVED lines=15> */
[----:B------:R-:W-:Y:S02]  /*33d0*/  @!P3 LEA.HI.X R7, R4, c[0x0][0x16c], R0, 0x1, P4 ;  /* 0x00005b000407ba11 */ /* 0x000fe400020f0c00 */
[----:B------:R-:W-:-:S03]  /*33e0*/  MOV R4, 0x4 ;  /* 0x0000000400047802 */ /* 0x000fc60000000f00 */
[----:B------:R-:W-:Y:S01]  /*33f0*/  @!PT LDS RZ, [RZ] ;  /* 0x00000000fffff984 */ /* 0x000fe20000000800 */
[----:B------:R-:W-:Y:S01]  /*3400*/  @!PT LDS RZ, [RZ] ;  /* 0x00000000fffff984 */ /* 0x000fe20000000800 */
[----:B------:R-:W-:Y:S01]  /*3410*/  @!PT LDS RZ, [RZ] ;  /* 0x00000000fffff984 */ /* 0x000fe20000000800 */
[----:B------:R1:W-:Y:S02]  /*3420*/  @!P3 LDGSTS.E.BYPASS.LTC128B.128 [R3+0x7000], [R6.64] ;  /* 0x070000000603bfae */ /* 0x0003e4000b901d48 */
[----:B------:R-:W-:Y:S02]  /*3430*/  IMAD.WIDE R4, R235, R4, UR10 ;  /* 0x0000000aeb047e25 */ /* 0x000fe4000f8e0204 */
[----:B------:R-:W0:Y:S04]  /*3440*/  LDGDEPBAR ;  /* 0x00000000000079af */ /* 0x000e280000000000 */
[----:B------:R2:W5:Y:S04]  /*3450*/  @!P2 LDG.E R240, [R4.64] ;  /* 0x0000000804f0a981 */ /* 0x000568000c1e1900 */
[----:B------:R2:W5:Y:S04]  /*3460*/  @!P6 LDG.E R241, [R4.64+0x20] ;  /* 0x0000200804f1e981 */ /* 0x000568000c1e1900 */
[----:B------:R2:W5:Y:S01]  /*3470*/  @!P5 LDG.E R238, [R4.64+0x100] ;  /* 0x0001000804eed981 */ /* 0x000562000c1e1900 */
[----:B-1----:R-:W-:Y:S01]  /*3480*/  IMAD.MOV.U32 R6, RZ, RZ, 0x4 ;  /* 0x00000004ff067424 */ /* 0x002fe200078e00ff */
[----:B------:R-:W-:-:S04]  /*3490*/  DEPBAR.LE SB0, 0x1 ;  /* 0x000080400000791a */ /* 0x000fc80000000000 */
[----:B------:R-:W-:-:S05]  /*34a0*/  @!P1 IMAD.WIDE R6, R8, R6, UR10 ;  /* 0x0000000a08069e25 */ /* 0x000fca000f8e0206 */
[----:B------:R1:W5:Y:S04]  /*34b0*/  @!P1 LDG.E R239, [R6.64] ;  /* 0x0000000806ef9981 */ /* 0x000368000c1e1900 */
[----:B------:R-:W-:Y:S01]  /*34c0*/  BAR.SYNC.DEFER_BLOCKING 0x0 ;  /* 0x0000000000007b1d */ /* 0x000fe20000010000 */
[----:B-1----:R-:W-:Y:S02]  /*34d0*/  IMAD.MOV.U32 R6, RZ, RZ, c[0x0][0x308] ;  /* 0x0000c200ff067624 */ /* 0x002fe400078e00ff */
[----:B------:R-:W-:-:S03]  /*34e0*/  IMAD.MOV.U32 R7, RZ, RZ, c[0x0][0x30c] ;  /* 0x0000c300ff077624 */ /* 0x000fc600078e00ff */
[----:B------:R4:W1:Y:S04]  /*34f0*/  LDSM.16.M88.4 R128, [R161+0x8000] ;  /* 0x00800000a180783b */ /* 0x0008680000000200 */
[----:B--2---:R2:W3:Y:S04]  /*3500*/  LDG.E.64 R4, [R6.64+0x8] ;  /* 0x0000080806047981 */ /* 0x0044e8000c1e1b00 */
        /* <DEDUP_REMOVED lines=9> */
[----:B------:R-:W-:Y:S01]  /*35a0*/  IADD3 R3, R168, 0x1000, RZ ;  /* 0x00001000a8037810 */ /* 0x000fe20007ffe0ff */
[----:B------:R-:W-:-:S03]  /*35b0*/  UIADD3 UR7, UR7, UR12, URZ ;  /* 0x0000000c07077290 */ /* 0x000fc6000fffe03f */
[----:B------:R-:W-:Y:S01]  /*35c0*/  SEL R3, R3, R168, !P0 ;  /* 0x000000a803037207 */ /* 0x000fe20004000000 */
[----:B------:R-:W-:Y:S01]  /*35d0*/  UIADD3 UR7, -UR5, 0x80, UR7 ;  /* 0x0000008005077890 */ /* 0x000fe2000fffe107 */
[----:B------:R-:W-:Y:S01]  /*35e0*/  CS2R R94, SRZ ;  /* 0x00000000005e7805 */ /* 0x000fe2000001ff00 */
[----:B------:R-:W-:Y:S01]  /*35f0*/  CS2R R92, SRZ ;  /* 0x00000000005c7805 */ /* 0x000fe2000001ff00 */
[----:B------:R-:W-:Y:S01]  /*3600*/  SHF.L.U32 R160, R3, 0x1, RZ ;  /* 0x0000000103a07819 */ /* 0x000fe200000006ff */
        /* <DEDUP_REMOVED lines=14> */
[----:B------:R-:W-:-:S02]  /*36f0*/  ULDC UR13, c[0x0][0x2e8] ;  /* 0x0000ba00000d7ab9 */ /* 0x000fc40000000800 */
[----:B------:R-:W-:Y:S02]  /*3700*/  UIADD3 UR50, UR7, -UR13, URZ ;  /* 0x8000000d07327290 */ /* 0x000fe4000fffe03f */
[----:B------:R-:W-:Y:S01]  /*3710*/  ULDC UR26, c[0x0][0x2e4] ;  /* 0x0000b900001a7ab9 */ /* 0x000fe20000000800 */
[----:B---3--:R-:W-:-:S04]  /*3720*/  IADD3 R244, P2, P1, R4, UR21, R19 ;  /* 0x0000001504f47c10 */ /* 0x008fc8000f95e013 */
[----:B------:R-:W-:Y:S02]  /*3730*/  IADD3.X R4, R5, UR15, R0, P2, P1 ;  /* 0x0000000f05047c10 */ /* 0x000fe400097e2400 */
[----:B------:R-:W-:-:S04]  /*3740*/  IADD3 R0, R167, 0x1000, RZ ;  /* 0x00001000a7007810 */ /* 0x000fc80007ffe0ff */
[----:B------:R-:W-:Y:S01]  /*3750*/  SEL R0, R0, R167, !P0 ;  /* 0x000000a700007207 */ /* 0x000fe20004000000 */
[----:B--2---:R-:W2:Y:S08]  /*3760*/  R2UR UR16, R6 ;  /* 0x00000000061073c2 */ /* 0x004eb000000e0000 */
[----:B------:R-:W3:Y:S01]  /*3770*/  R2UR UR31, R7 ;  /* 0x00000000071f73c2 */ /* 0x000ee200000e0000 */
[----:B------:R-:W-:Y:S01]  /*3780*/  IMAD.SHL.U32 R3, R0, 0x2, RZ ;  /* 0x0000000200037824 */ /* 0x000fe200078e00ff */
[----:B--2---:R-:W-:Y:S01]  /*3790*/  LOP3.LUT R242, R4, UR16, RZ, 0x3c, !PT ;  /* 0x0000001004f27c12 */ /* 0x004fe2000f8e3cff */
[----:B------:R-:W-:-:S02]  /*37a0*/  UIADD3 UR25, UR16, -0x61c88647, URZ ;  /* 0x9e3779b910197890 */ /* 0x000fc4000fffe03f */
[----:B------:R-:W-:Y:S02]  /*37b0*/  UIADD3 UR24, UR16, 0x3c6ef372, URZ ;  /* 0x3c6ef37210187890 */ /* 0x000fe4000fffe03f */
[----:B------:R-:W-:Y:S02]  /*37c0*/  UIADD3 UR22, UR16, -0x255992d5, URZ ;  /* 0xdaa66d2b10167890 */ /* 0x000fe4000fffe03f */
[----:B------:R-:W-:Y:S02]  /*37d0*/  UIADD3 UR20, UR16, 0x78dde6e4, URZ ;  /* 0x78dde6e410147890 */ /* 0x000fe4000fffe03f */
[----:B------:R-:W-:Y:S02]  /*37e0*/  UIADD3 UR18, UR16, 0x1715609d, URZ ;  /* 0x1715609d10127890 */ /* 0x000fe4000fffe03f */
[----:B------:R-:W-:Y:S02]  /*37f0*/  UIADD3 UR16, UR16, -0x4ab325aa, URZ ;  /* 0xb54cda5610107890 */ /* 0x000fe4000fffe03f */
[----:B---3--:R-:W-:-:S02]  /*3800*/  UIADD3 UR51, UR31, -0x4498517b, URZ ;  /* 0xbb67ae851f337890 */ /* 0x008fc4000fffe03f */
[----:B------:R-:W-:Y:S02]  /*3810*/  UIADD3 UR23, UR31, 0x76cf5d0a, URZ ;  /* 0x76cf5d0a1f177890 */ /* 0x000fe4000fffe03f */
[----:B------:R-:W-:Y:S02]  /*3820*/  UIADD3 UR21, UR31, 0x32370b8f, URZ ;  /* 0x32370b8f1f157890 */ /* 0x000fe4000fffe03f */
[----:B------:R-:W-:Y:S02]  /*3830*/  UIADD3 UR19, UR31, -0x126145ec, URZ ;  /* 0xed9eba141f137890 */ /* 0x000fe4000fffe03f */
[----:B------:R-:W-:Y:S02]  /*3840*/  UIADD3 UR17, UR31, -0x56f99767, URZ ;  /* 0xa90668991f117890 */ /* 0x000fe4000fffe03f */
[----:B-1--4-:R-:W-:Y:S02]  /*3850*/  UIADD3 UR15, UR31, 0x646e171e, URZ ;  /* 0x646e171e1f0f7890 */ /* 0x012fe4000fffe03f */
.L_x_646:
[----:B------:R-:W0:Y:S01]  /*3860*/  LDGDEPBAR ;  /* 0x00000000000079af */ /* 0x000e220000000000 */
[----:B------:R-:W-:Y:S01]  /*3870*/  IMAD.U32 R4, RZ, RZ, UR28 ;  /* 0x0000001cff047e24 */ /* 0x000fe2000f8e00ff */
[----:B------:R-:W-:Y:S01]  /*3880*/  IADD3 R112, R166, R160, RZ ;  /* 0x000000a0a6707210 */ /* 0x000fe20007ffe0ff */
[----:B------:R-:W-:Y:S01]  /*3890*/  IMAD.U32 R5, RZ, RZ, UR27 ;  /* 0x0000001bff057e24 */ /* 0x000fe2000f8e00ff */
[----:B------:R-:W-:Y:S01]  /*38a0*/  MOV R237, R177 ;  /* 0x000000b100ed7202 */ /* 0x000fe20000000f00 */
[----:B------:R-:W-:Y:S01]  /*38b0*/  USHF.L.U32 UR7, UR6, 0x7, URZ ;  /* 0x0000000706077899 */ /* 0x000fe2000800063f */
[C---:B------:R-:W-:Y:S01]  /*38c0*/  LEA R4, P0, R235.reuse, R4, 0x2 ;  /* 0x00000004eb047211 */ /* 0x040fe200078010ff */
[----:B------:R-:W-:Y:S01]  /*38d0*/  ULDC UR13, c[0x0][0x2e4] ;  /* 0x0000b900000d7ab9 */ /* 0x000fe20000000800 */
[----:B------:R-:W-:Y:S01]  /*38e0*/  IMAD.MOV.U32 R236, RZ, RZ, R178 ;  /* 0x000000ffffec7224 */ /* 0x000fe200078e00b2 */
[----:B------:R-:W-:Y:S01]  /*38f0*/  UISETP.GE.AND UP0, UPT, UR7, UR50, UPT ;  /* 0x000000320700728c */ /* 0x000fe2000bf06270 */
[----:B------:R-:W-:Y:S05]  /*3900*/  LEA.HI.X.SX32 R5, R235, R5, 0x2, P0 ;  /* 0x00000005eb057211 */ /* 0x000fea00000f16ff */
[----:B------:R-:W-:Y:S01]  /*3910*/  PLOP3.LUT P0, PT, PT, PT, UP0, 0x80, 0x0 ;  /* 0x000000000000781c */ /* 0x000fe20003f0f008 */
[----:B------:R-:W-:Y:S04]  /*3920*/  DEPBAR.LE SB0, 0x0 ;  /* 0x000080000000791a */ /* 0x000fe80000000000 */
[----:B------:R-:W-:Y:S06]  /*3930*/  BAR.SYNC.DEFER_BLOCKING 0x0 ;  /* 0x0000000000007b1d */ /* 0x000fec0000010000 */
[----:B------:R-:W-:Y:S06]  /*3940*/  LDSM.16.M88.4 R64, [R160] ;  /* 0x00000000a040783b */ /* 0x000fec0000000200 */
        /* <DEDUP_REMOVED lines=48> */
[----:B------:R-:W-:Y:S04]  /*3c50*/  USHF.L.U32 UR13, UR14, 0x7, URZ ;  /* 0x000000070e0d7899 */ /* 0x000fe8000800063f */
[----:B------:R-:W-:Y:S02]  /*3c60*/  UIADD3 UR29, UR13, UR12, URZ ;  /* 0x0000000c0d1d7290 */ /* 0x000fe4000fffe03f */
[----:B------:R-:W-:Y:S02]  /*3c70*/  UIADD3 UR13, UR13, 0x80, URZ ;  /* 0x000000800d0d7890 */ /* 0x000fe4000fffe03f */
[----:B------:R-:W-:Y:S02]  /*3c80*/  UIADD3 UR30, UR26, UR29, -UR5 ;  /* 0x0000001d1a1e7290 */ /* 0x000fe4000fffe805 */
[----:B------:R-:W-:Y:S02]  /*3c90*/  UIADD3 UR29, UR7, 0x80, URZ ;  /* 0x00000080071d7890 */ /* 0x000fe4000fffe03f */
[----:B------:R-:W-:Y:S01]  /*3ca0*/  IMAD.U32 R0, RZ, RZ, UR13 ;  /* 0x0000000dff007e24 */ /* 0x000fe2000f8e00ff */
[----:B------:R-:W-:Y:S02]  /*3cb0*/  UMOV UR13, UR26 ;  /* 0x0000001a000d7c82 */ /* 0x000fe40008000000 */
[----:B------:R-:W-:Y:S02]  /*3cc0*/  UISETP.GE.AND UP0, UPT, UR29, UR30, UPT ;  /* 0x0000001e1d00728c */ /* 0x000fe4000bf06270 */
[----:B------:R-:W-:Y:S04]  /*3cd0*/  ISETP.LT.AND P0, PT, R0, UR5, PT ;  /* 0x0000000500007c0c */ /* 0x000fe8000bf01270 */
[----:B------:R-:W-:Y:S11]  /*3ce0*/  PLOP3.LUT P1, PT, PT, PT, UP0, 0x80, 0x0 ;  /* 0x000000000000781c */ /* 0x000ff60003f2f008 */
[----:B------:R-:W-:Y:S02]  /*3cf0*/  @!UPT UIADD3 URZ, URZ, URZ, URZ ;  /* 0x0000003f3f3ff290 */ /* 0x000fe4000fffe03f */
[----:B------:R-:W-:-:S05]  /*3d00*/  @!P1 BRA P0, `(.L_x_643) ;  /* 0x00000ed000009947 */ /* 0x000fca0000000000 */
.L_x_642:
        /* <DEDUP_REMOVED lines=237> */
.L_x_643:
        /* <DEDUP_REMOVED lines=35> */
[--C-:B--2---:R-:W-:Y:S02]  /*4e10*/  FFMA.FTZ R7, R17, c[0x0][0x23c], -R101.reuse ;  /* 0x00008f0011077a23 */ /* 0x104fe40000010865 */
[----:B------:R-:W-:Y:S02]  /*4e20*/  FFMA.FTZ R12, R12, c[0x0][0x23c], -R16 ;  /* 0x00008f000c0c7a23 */ /* 0x000fe40000010810 */
[----:B------:R-:W-:Y:S01]  /*4e30*/  FFMA.FTZ R15, R15, c[0x0][0x23c], -R0 ;  /* 0x00008f000f0f7a23 */ /* 0x000fe20000010800 */
[----:B------:R1:W-:Y:S01]  /*4e40*/  MUFU.EX2 R199, R18 ;  /* 0x0000001200c77308 */ /* 0x0003e20000000800 */
[----:B------:R-:W-:Y:S02]  /*4e50*/  FFMA.FTZ R28, R28, c[0x0][0x23c], -R16 ;  /* 0x00008f001c1c7a23 */ /* 0x000fe40000010810 */
[----:B---3--:R-:W-:Y:S02]  /*4e60*/  FFMA.FTZ R4, R6, c[0x0][0x23c], -R100 ;  /* 0x00008f0006047a23 */ /* 0x008fe40000010864 */
[----:B------:R-:W-:Y:S02]  /*4e70*/  IMAD.U32 R6, RZ, RZ, UR6 ;  /* 0x00000006ff067e24 */ /* 0x000fe4000f8e00ff */
[----:B------:R-:W-:Y:S02]  /*4e80*/  FFMA.FTZ R30, R30, c[0x0][0x23c], -R0 ;  /* 0x00008f001e1e7a23 */ /* 0x000fe40000010800 */
        /* <DEDUP_REMOVED lines=16> */
[----:B------:R-:W-:Y:S02]  /*4f90*/  FFMA.FTZ R36, R36, c[0x0][0x23c], -R101 ;  /* 0x00008f0024247a23 */ /* 0x000fe40000010865 */
[----:B--2---:R-:W-:Y:S02]  /*4fa0*/  FFMA.FTZ R15, R8, c[0x0][0x23c], -R16 ;  /* 0x00008f00080f7a23 */ /* 0x004fe40000010810 */
[----:B------:R-:W-:Y:S02]  /*4fb0*/  IMAD.U32 R8, RZ, RZ, UR14 ;  /* 0x0000000eff087e24 */ /* 0x000fe4000f8e00ff */
[--C-:B------:R-:W-:Y:S01]  /*4fc0*/  FFMA.FTZ R38, R38, c[0x0][0x23c], -R100.reuse ;  /* 0x00008f0026267a23 */ /* 0x100fe20000010864 */
        /* <DEDUP_REMOVED lines=797> */
.L_x_644:
        /* <DEDUP_REMOVED lines=140> */
.L_x_645:
        /* <DEDUP_REMOVED lines=304> */
.L_x_647:
        /* <DEDUP_REMOVED lines=18> */
.L_x_648:
        /* <DEDUP_REMOVED lines=10> */
[----:B------:R-:W-:-:S06]  /*9f20*/  UIMAD UR12, UR6, UR13, UR12 ;  /* 0x0000000d060c72a4 */ /* 0x000fcc000f8e020c */
[----:B------:R-:W-:Y:S01]  /*9f30*/  IMAD.U32 R3, RZ, RZ, UR12 ;  /* 0x0000000cff037e24 */ /* 0x000fe2000f8e00ff */
[----:B------:R-:W-:Y:S02]  /*9f40*/  ULDC.64 UR12, c[0x0][0x3b8] ;  /* 0x0000ee00000c7ab9 */ /* 0x000fe40000000a00 */
        /* <DEDUP_REMOVED lines=31> */
.L_x_650:
[----:B-12---:R-:W-:Y:S05]  /*a140*/  BSYNC B0 ;  /* 0x0000000000007941 */ /* 0x006fea0003800000 */
.L_x_649:
        /* <DEDUP_REMOVED lines=14> */
.L_x_652:
[----:B------:R-:W-:Y:S05]  /*a230*/  BSYNC B0 ;  /* 0x0000000000007941 */ /* 0x000fea0003800000 */
.L_x_651:
        /* <DEDUP_REMOVED lines=25> */
.L_x_654:
[----:B------:R-:W-:Y:S05]  /*a3d0*/  BSYNC B0 ;  /* 0x0000000000007941 */ /* 0x000fea0003800000 */
.L_x_653:
        /* <DEDUP_REMOVED lines=11> */
.L_x_641:
[----:B------:R-:W-:Y:S05]  /*a490*/  BSYNC B1 ;  /* 0x0000000000017941 */ /* 0x000fea0003800000 */
.L_x_627:
        /* <DEDUP_REMOVED lines=11> */
.L_x_655:
[----:B------:R-:W-:Y:S05]  /*a550*/  EXIT ;  /* 0x000000000000794d */ /* 0x000fea0003800000 */
.L_x_657:
        /* <DEDUP_REMOVED lines=10> */
.L_x_1342:


//--------------------- .text._ZN5flash44flash_bwd_dq_dk_dv_loop_seqk_parallel_kernelI23Flash_bwd_kernel_traitsILi32ELi128ELi128ELi8ELi4ELi4ELi4ELb1ELb0EN7cutlass10bfloat16_tE19Flash_kernel_traitsILi32ELi128ELi128ELi8ES3_EELb0ELb0ELb1ELb0ELb0ELb1ELb1EEEvNS_16Flash_bwd_paramsE --------------------------
	.section	.text._ZN5flash44flash_bwd_dq_dk_dv_loop_seqk_parallel_kernelI23Flash_bwd_kernel_traitsILi32ELi128ELi128ELi8ELi4ELi4ELi4ELb1ELb0EN7cutlass10bfloat16_tE19Flash_kernel_traitsILi32ELi128ELi128ELi8ES3_EELb0ELb0ELb1ELb0ELb0ELb1ELb1EEEvNS_16Flash_bwd_paramsE,"ax",@progbits
	.sectioninfo	@"SHI_REGISTERS=255"
	.align	128
        .global         _ZN5flash44flash_bwd_dq_dk_dv_loop_seqk_parallel_kernelI23Flash_bwd_kernel_traitsILi32ELi128ELi128ELi8ELi4ELi4ELi4ELb1ELb0EN7cutlass10bfloat16_tE19Flash_kernel_traitsILi32ELi128ELi128ELi8ES3_EELb0ELb0ELb1ELb0ELb0ELb1ELb1EEEvNS_16Flash_bwd_paramsE
        .type           _ZN5flash44flash_bwd_dq_dk_dv_loop_seqk_parallel_kernelI23Flash_bwd_kernel_traitsILi32ELi128ELi128ELi8ELi4ELi4ELi4ELb1ELb0EN7cutlass10bfloat16_tE19Flash_kernel_traitsILi32ELi128ELi128ELi8ES3_EELb0ELb0ELb1ELb0ELb0ELb1ELb1EEEvNS_16Flash_bwd_paramsE,@function
        .size           _ZN5flash44flash_bwd_dq_dk_dv_loop_seqk_parallel_kernelI23Flash_bwd_kernel_traitsILi32ELi128ELi128ELi8ELi4ELi4ELi4ELb1ELb0EN7cutlass10bfloat16_tE19Flash_kernel_traitsILi32ELi128ELi128ELi8ES3_EELb0ELb0ELb1ELb0ELb0ELb1ELb1EEEvNS_16Flash_bwd_paramsE,(.L_x_1343 - _ZN5flash44flash_bwd_dq_dk_dv_loop_seqk_parallel_kernelI23Flash_bwd_kernel_traitsILi32ELi128ELi128ELi8ELi4ELi4ELi4ELb1ELb0EN7cutlass10bfloat16_tE19Flash_kernel_traitsILi32ELi128ELi128ELi8ES3_EELb0ELb0ELb1ELb0ELb0ELb1ELb1EEEvNS_16Flash_bwd_paramsE)
        .other          _ZN5flash44flash_bwd_dq_dk_dv_loop_seqk_parallel_kernelI23Flash_bwd_kernel_traitsILi32ELi128ELi128ELi8ELi4ELi4ELi4ELb1ELb0EN7cutlass10bfloat16_tE19Flash_kernel_traitsILi32ELi128ELi128ELi8ES3_EELb0ELb0ELb1ELb0ELb0ELb1ELb1EEEvNS_16Flash_bwd_paramsE,@"STO_CUDA_ENTRY STV_DEFAULT"
_ZN5flash44flash_bwd_dq_dk_dv_loop_seqk_parallel_kernelI23Flash_bwd_kernel_traitsILi32ELi128ELi128ELi8ELi4ELi4ELi4ELb1ELb0EN7cutlass10bfloat16_tE19Flash_kernel_traitsILi32ELi128ELi128ELi8ES3_EELb0ELb0ELb1ELb0ELb0ELb1ELb1EEEvNS_16Flash_bwd_paramsE:
.text._ZN5flash44flash_bwd_dq_dk_dv_loop_seqk_parallel_kernelI23Flash_bwd_kernel_traitsILi32ELi128ELi128ELi8ELi4ELi4ELi4ELb1ELb0EN7cutlass10bfloat16_tE19Flash_kernel_traitsILi32ELi128ELi128ELi8ES3_EELb0ELb0ELb1ELb0ELb0ELb1ELb1EEEvNS_16Flash_bwd_paramsE:
        /* <DEDUP_REMOVED lines=14> */
[----:B------:R-:W-:Y:S01]  /*00e0*/  IMAD.MOV.U32 R158, RZ, RZ, 0x20 ;  /* 0x00000020ff9e7424 */ /* 0x000fe200078e00ff */
[----:B------:R-:W-:Y:S01]  /*00f0*/  ULDC UR6, c[0x0][0x210] ;  /* 0x0000840000067ab9 */ /* 0x000fe20000000800 */
[----:B------:R-:W-:Y:S01]  /*0100*/  IMAD.MOV.U32 R233, RZ, RZ, -0x10 ;  /* 0xfffffff0ffe97424 */ /* 0x000fe200078e00ff */
        /* <DEDUP_REMOVED lines=75> */
[----:B------:R-:W-:Y:S01]  /*05c0*/  IMAD.SHL.U32 R9, R12, 0x2, RZ ;  /* 0x000000020c097824 */ /* 0x000fe200078e00ff */
[----:B------:R1:W-:Y:S01]  /*05d0*/  STL [R1+0x28], R2 ;  /* 0x0000280201007387 */ /* 0x0003e20000100800 */
[----:B------:R-:W-:Y:S01]  /*05e0*/  IMAD.IADD R5, R20, 0x1, -R0 ;  /* 0x0000000114057824 */ /* 0x000fe200078e0a00 */
[----:B------:R-:W-:Y:S01]  /*05f0*/  LOP3.LUT R0, R10, 0xfffffff0, RZ, 0xc0, !PT ;  /* 0xfffffff00a007812 */ /* 0x000fe200078ec0ff */
[----:B------:R-:W-:Y:S01]  /*0600*/  UIMAD UR4, UR4, UR18, URZ ;  /* 0x00000012040472a4 */ /* 0x000fe2000f8e023f */
[----:B------:R-:W-:Y:S01]  /*0610*/  SHF.R.S32.HI R10, RZ, 0x7, R3 ;  /* 0x00000007ff0a7819 */ /* 0x000fe20000011403 */
[----:B------:R2:W-:Y:S01]  /*0620*/  STL [R1+0x70], R6 ;  /* 0x0000700601007387 */ /* 0x0005e20000100800 */
[----:B------:R-:W-:Y:S01]  /*0630*/  LEA.HI R8, R5, R5, RZ, 0x1 ;  /* 0x0000000505087211 */ /* 0x000fe200078f08ff */
[----:B------:R-:W-:Y:S01]  /*0640*/  IMAD.IADD R0, R20, 0x1, -R0 ;  /* 0x0000000114007824 */ /* 0x000fe200078e0a00 */
[----:B------:R-:W-:Y:S01]  /*0650*/  LEA.HI R12, R7, R7, RZ, 0x1 ;  /* 0x00000007070c7211 */ /* 0x000fe200078f08ff */
[C---:B------:R-:W-:Y:S01]  /*0660*/  IMAD R3, R10.reuse, 0x8, R14 ;  /* 0x000000080a037824 */ /* 0x040fe200078e020e */
[----:B------:R-:W-:Y:S01]  /*0670*/  UIMAD.WIDE.U32 UR8, UR51, UR20, URZ ;  /* 0x00000014330872a5 */ /* 0x000fe2000f8e003f */
[----:B------:R-:W-:Y:S01]  /*0680*/  IMAD R18, R10, 0x2000, R9 ;  /* 0x000020000a127824 */ /* 0x000fe200078e0209 */
[----:B------:R-:W-:Y:S01]  /*0690*/  SHF.R.S32.HI R11, RZ, 0x1f, R0 ;  /* 0x0000001fff0b7819 */ /* 0x000fe20000011400 */
[----:B------:R-:W-:Y:S01]  /*06a0*/  UIMAD UR28, UR11, 0x48, URZ ;  /* 0x000000480b1c78a4 */ /* 0x000fe2000f8e023f */
[----:B------:R-:W-:Y:S01]  /*06b0*/  SEL R234, R158, 0xffffffe0, !P5 ;  /* 0xffffffe09eea7807 */ /* 0x000fe20006800000 */
[----:B------:R-:W-:Y:S01]  /*06c0*/  UIMAD UR27, UR11, 0x50, URZ ;  /* 0x000000500b1b78a4 */ /* 0x000fe2000f8e023f */
[----:B------:R-:W-:Y:S01]  /*06d0*/  LEA.HI R11, R11, R0, RZ, 0x3 ;  /* 0x000000000b0b7211 */ /* 0x000fe200078f18ff */
[----:B------:R-:W-:-:S02]  /*06e0*/  UIMAD UR26, UR11, 0x58, URZ ;  /* 0x000000580b1a78a4 */ /* 0x000fc4000f8e023f */
[----:B------:R-:W-:Y:S02]  /*06f0*/  UIMAD UR25, UR11, 0x60, URZ ;  /* 0x000000600b1978a4 */ /* 0x000fe4000f8e023f */
[----:B------:R-:W-:Y:S02]  /*0700*/  UIMAD UR24, UR11, 0x68, URZ ;  /* 0x000000680b1878a4 */ /* 0x000fe4000f8e023f */
[----:B------:R-:W-:Y:S01]  /*0710*/  UIMAD UR23, UR11, 0x70, URZ ;  /* 0x000000700b1778a4 */ /* 0x000fe2000f8e023f */
[----:B-1----:R-:W-:Y:S01]  /*0720*/  LOP3.LUT R2, R8, 0x3fffffe, RZ, 0xc0, !PT ;  /* 0x03fffffe08027812 */ /* 0x002fe200078ec0ff */
[----:B------:R-:W-:Y:S02]  /*0730*/  UIMAD UR22, UR11, 0x78, URZ ;  /* 0x000000780b1678a4 */ /* 0x000fe4000f8e023f */
[----:B------:R-:W-:Y:S02]  /*0740*/  UMOV UR61, 0xffffe000 ;  /* 0xffffe000003d7882 */ /* 0x000fe40000000000 */
[----:B------:R-:W-:Y:S01]  /*0750*/  IMAD.IADD R4, R5, 0x1, -R2 ;  /* 0x0000000105047824 */ /* 0x000fe200078e0a02 */
[----:B------:R-:W-:-:S03]  /*0760*/  LEA.HI R2, R0, R0, RZ, 0x1 ;  /* 0x0000000000027211 */ /* 0x000fc600078f08ff */
[----:B------:R-:W-:Y:S01]  /*0770*/  IMAD R150, R3, 0x8, R4 ;  /* 0x0000000803967824 */ /* 0x000fe200078e0204 */
[----:B--2---:R-:W-:Y:S02]  /*0780*/  LOP3.LUT R6, R2, 0x7fffffe, RZ, 0xc0, !PT ;  /* 0x07fffffe02067812 */ /* 0x004fe400078ec0ff */
[----:B------:R-:W-:Y:S02]  /*0790*/  LOP3.LUT R3, R11, 0xfffffff8, RZ, 0xc0, !PT ;  /* 0xfffffff80b037812 */ /* 0x000fe400078ec0ff */
[----:B------:R-:W-:Y:S01]  /*07a0*/  SHF.R.S32.HI R4, RZ, 0x1, R2 ;  /* 0x00000001ff047819 */ /* 0x000fe20000011402 */
[C---:B------:R-:W-:Y:S01]  /*07b0*/  IMAD.IADD R15, R0.reuse, 0x1, -R6 ;  /* 0x00000001000f7824 */ /* 0x040fe200078e0a06 */
[----:B------:R-:W-:Y:S01]  /*07c0*/  SHF.R.S32.HI R2, RZ, 0x1f, R2 ;  /* 0x0000001fff027819 */ /* 0x000fe20000011402 */
[----:B------:R-:W-:Y:S02]  /*07d0*/  IMAD.IADD R17, R0, 0x1, -R3 ;  /* 0x0000000100117824 */ /* 0x000fe400078e0a03 */
[----:B------:R-:W-:Y:S01]  /*07e0*/  IMAD.U32 R3, RZ, RZ, UR11 ;  /* 0x0000000bff037e24 */ /* 0x000fe2000f8e00ff */
[----:B------:R-:W-:-:S02]  /*07f0*/  LEA.HI R0, R2, R4, RZ, 0x2 ;  /* 0x0000000402007211 */ /* 0x000fc400078f10ff */
[----:B------:R-:W-:Y:S02]  /*0800*/  LOP3.LUT R2, R7, 0x1, RZ, 0xc0, !PT ;  /* 0x0000000107027812 */ /* 0x000fe400078ec0ff */
[----:B------:R-:W-:Y:S02]  /*0810*/  LOP3.LUT R0, R0, 0xfffffffc, RZ, 0xc0, !PT ;  /* 0xfffffffc00007812 */ /* 0x000fe400078ec0ff */
[----:B------:R-:W-:Y:S01]  /*0820*/  ISETP.NE.U32.AND P6, PT, R2, 0x1, PT ;  /* 0x000000010200780c */ /* 0x000fe20003fc5070 */
[----:B------:R-:W-:Y:S02]  /*0830*/  IMAD.U32 R2, RZ, RZ, UR19 ;  /* 0x00000013ff027e24 */ /* 0x000fe4000f8e00ff */
        /* <DEDUP_REMOVED lines=22> */
[----:B------:R-:W-:-:S02]  /*09a0*/  IMAD.SHL.U32 R3, R162, 0x400, RZ ;  /* 0x00000400a2037824 */ /* 0x000fc400078e00ff */
[----:B------:R-:W-:Y:S01]  /*09b0*/  IMAD.U32 R7, RZ, RZ, UR9 ;  /* 0x00000009ff077e24 */ /* 0x000fe2000f8e00ff */
[----:B------:R-:W-:Y:S01]  /*09c0*/  LEA.HI.SX32 R19, R19, R0, 0x1e ;  /* 0x0000000013137211 */ /* 0x000fe200078ff2ff */
[--C-:B------:R-:W-:Y:S01]  /*09d0*/  IMAD R151, R4, 0x200, R3.reuse ;  /* 0x0000020004977824 */ /* 0x100fe200078e0203 */
[----:B------:R-:W-:Y:S02]  /*09e0*/  LOP3.LUT R5, R8, 0x30, R0, 0xf8, !PT ;  /* 0x0000003008057812 */ /* 0x000fe400078ef800 */
[----:B------:R-:W-:Y:S01]  /*09f0*/  LOP3.LUT R0, R6, 0xc0, RZ, 0xc0, !PT ;  /* 0x000000c006007812 */ /* 0x000fe200078ec0ff */
[----:B------:R-:W-:Y:S01]  /*0a00*/  STL [R1+0x18], R19 ;  /* 0x0000181301007387 */ /* 0x000fe20000100800 */
[----:B------:R-:W-:Y:S01]  /*0a10*/  IADD3 R18, R2, R18, R3 ;  /* 0x0000001202127210 */ /* 0x000fe20007ffe003 */
[----:B------:R-:W-:Y:S01]  /*0a20*/  IMAD.U32 R6, RZ, RZ, UR8 ;  /* 0x00000008ff067e24 */ /* 0x000fe2000f8e00ff */
        /* <DEDUP_REMOVED lines=18> */
[----:B------:R-:W-:Y:S01]  /*0b50*/  UIMAD.WIDE.U32 UR16, UR56, UR8, URZ ;  /* 0x00000008381072a5 */ /* 0x000fe2000f8e003f */
[C---:B------:R-:W-:Y:S01]  /*0b60*/  IADD3 R236, R240.reuse, 0x40, RZ ;  /* 0x00000040f0ec7810 */ /* 0x040fe20007ffe0ff */
[----:B------:R-:W-:Y:S01]  /*0b70*/  @!UP5 UIMAD UR6, UR6, UR14, URZ ;  /* 0x0000000e0606d2a4 */ /* 0x000fe2000f8e023f */
[----:B------:R-:W-:Y:S01]  /*0b80*/  IMAD R13, R13, 0x20, R0 ;  /* 0x000000200d0d7824 */ /* 0x000fe200078e0200 */
[----:B------:R-:W-:Y:S01]  /*0b90*/  SHF.R.S32.HI R0, RZ, 0x1f, R2 ;  /* 0x0000001fff007819 */ /* 0x000fe20000011402 */
[----:B------:R-:W-:Y:S01]  /*0ba0*/  IMAD.U32 R3, RZ, RZ, UR7 ;  /* 0x00000007ff037e24 */ /* 0x000fe2000f8e00ff */
[----:B------:R-:W-:Y:S01]  /*0bb0*/  @P4 IADD3 R236, R240, -0x40, RZ ;  /* 0xffffffc0f0ec4810 */ /* 0x000fe20007ffe0ff */
[----:B------:R-:W-:Y:S01]  /*0bc0*/  IMAD.U32 R6, RZ, RZ, UR16 ;  /* 0x00000010ff067e24 */ /* 0x000fe2000f8e00ff */
[----:B------:R-:W-:Y:S01]  /*0bd0*/  SHF.L.U64.HI R2, R2, 0x2, R0 ;  /* 0x0000000202027819 */ /* 0x000fe20000010200 */
[----:B------:R-:W-:Y:S01]  /*0be0*/  IMAD.U32 R0, RZ, RZ, UR5 ;  /* 0x00000005ff007e24 */ /* 0x000fe2000f8e00ff */
[----:B------:R1:W-:Y:S01]  /*0bf0*/  STL [R1+0x60], R3 ;  /* 0x0000600301007387 */ /* 0x0003e20000100800 */
[----:B------:R-:W-:Y:S01]  /*0c00*/  UIMAD UR5, UR57, UR8, URZ ;  /* 0x00000008390572a4 */ /* 0x000fe2000f8e023f */
[----:B------:R-:W-:-:S02]  /*0c10*/  IMAD.U32 R7, RZ, RZ, UR17 ;  /* 0x00000011ff077e24 */ /* 0x000fc4000f8e00ff */
[----:B------:R-:W-:Y:S02]  /*0c20*/  IMAD.IADD R239, R240, 0x1, R233 ;  /* 0x00000001f0ef7824 */ /* 0x000fe400078e02e9 */
        /* <DEDUP_REMOVED lines=78> */
.L_x_688:
        /* <DEDUP_REMOVED lines=54> */
.L_x_658:
        /* <DEDUP_REMOVED lines=67> */
.L_x_660:
        /* <DEDUP_REMOVED lines=18> */
.L_x_661:
[----:B------:R-:W2:Y:S01]  /*19c0*/  LDL R0, [R1+0x50] ;  /* 0x0000500001007983 */ /* 0x000ea20000100800 */
[----:B------:R-:W-:-:S03]  /*19d0*/  ULDC.64 UR16, c[0x0][0x370] ;  /* 0x0000dc0000107ab9 */ /* 0x000fc60000000a00 */
[----:B------:R-:W3:Y:S04]  /*19e0*/  LDL R5, [R1+0x58] ;  /* 0x0000580001057983 */ /* 0x000ee80000100800 */
[----:B------:R-:W4:Y:S04]  /*19f0*/  LDL.64 R6, [R1+0x40] ;  /* 0x0000400001067983 */ /* 0x000f280000100a00 */
[----:B------:R-:W2:Y:S04]  /*1a00*/  LDL R4, [R1+0x68] ;  /* 0x0000680001047983 */ /* 0x000ea80000100800 */
        /* <DEDUP_REMOVED lines=9> */
[----:B------:R-:W-:Y:S02]  /*1aa0*/  UIMAD.WIDE.U32 UR18, UR51, UR20, URZ ;  /* 0x00000014331272a5 */ /* 0x000fe4000f8e003f */
[----:B------:R-:W-:-:S03]  /*1ab0*/  ULDC.64 UR16, c[0x0][0x3d8] ;  /* 0x0000f60000107ab9 */ /* 0x000fc60000000a00 */
[----:B------:R-:W-:Y:S02]  /*1ac0*/  @!UP3 UMOV UR46, UR8 ;  /* 0x00000008002ebc82 */ /* 0x000fe40008000000 */
[----:B------:R-:W-:Y:S01]  /*1ad0*/  @!UP3 UIADD3 UR47, UR9, UR10, URZ ;  /* 0x0000000a092fb290 */ /* 0x000fe2000fffe03f */
[----:B--2---:R1:W2:Y:S02]  /*1ae0*/  R2UR UR14, R0 ;  /* 0x00000000000e73c2 */ /* 0x0042a400000e0000 */
[----:B-1----:R-:W5:Y:S06]  /*1af0*/  LDL R0, [R1+0x3c] ;  /* 0x00003c0001007983 */ /* 0x002f6c0000100800 */
[----:B---3--:R-:W1:Y:S08]  /*1b00*/  R2UR UR42, R5 ;  /* 0x00000000052a73c2 */ /* 0x008e7000000e0000 */
[----:B----4-:R3:W4:Y:S08]  /*1b10*/  R2UR UR41, R7 ;  /* 0x00000000072973c2 */ /* 0x01073000000e0000 */
[----:B------:R-:W4:Y:S01]  /*1b20*/  R2UR UR40, R6 ;  /* 0x00000000062873c2 */ /* 0x000f2200000e0000 */
[----:B-1----:R-:W-:-:S04]  /*1b30*/  UIMAD UR8, UR60, UR20, UR42 ;  /* 0x000000143c0872a4 */ /* 0x002fc8000f8e022a */
[----:B------:R-:W-:-:S04]  /*1b40*/  UIADD3 UR8, UR19, UR8, URZ ;  /* 0x0000000813087290 */ /* 0x000fc8000fffe03f */
[----:B--2---:R-:W-:Y:S01]  /*1b50*/  UIMAD UR8, UR56, UR8, UR14 ;  /* 0x00000008380872a4 */ /* 0x004fe2000f8e020e */
[----:B---3--:R-:W-:-:S03]  /*1b60*/  IABS R7, c[0x0][0x1c8] ;  /* 0x0000720000077a13 */ /* 0x008fc60000000000 */
[----:B----4-:R-:W-:Y:S02]  /*1b70*/  UIADD3 UR18, UR41, UR8, URZ ;  /* 0x0000000829127290 */ /* 0x010fe4000fffe03f */
[----:B------:R-:W-:-:S04]  /*1b80*/  UIMAD.WIDE.U32 UR8, UR56, UR4, URZ ;  /* 0x00000004380872a5 */ /* 0x000fc8000f8e003f */
[----:B------:R-:W-:Y:S01]  /*1b90*/  USEL UR20, UR40, UR8, !UP3 ;  /* 0x0000000828147287 */ /* 0x000fe2000d800000 */
[----:B------:R1:W2:Y:S02]  /*1ba0*/  R2UR UR40, R4 ;  /* 0x00000000042873c2 */ /* 0x0002a400000e0000 */
[----:B-1----:R-:W1:Y:S06]  /*1bb0*/  I2F.RP R4, R7 ;  /* 0x0000000700047306 */ /* 0x002e6c0000209400 */
[----:B------:R-:W3:Y:S02]  /*1bc0*/  S2UR UR14, SR_CTAID.X ;  /* 0x00000000000e79c3 */ /* 0x000ee40000002500 */
[----:B-1----:R-:W1:Y:S01]  /*1bd0*/  MUFU.RCP R4, R4 ;  /* 0x0000000400047308 */ /* 0x002e620000001000 */
[----:B------:R-:W-:Y:S01]  /*1be0*/  UIMAD UR10, UR57, UR4, URZ ;  /* 0x00000004390a72a4 */ /* 0x000fe2000f8e023f */
[----:B-1----:R-:W-:-:S06]  /*1bf0*/  IADD3 R4, R4, 0xffffffe, RZ ;  /* 0x0ffffffe04047810 */ /* 0x002fcc0007ffe0ff */
[----:B------:R1:W4:Y:S01]  /*1c00*/  F2I.FTZ.U32.TRUNC.NTZ R5, R4 ;  /* 0x0000000400057305 */ /* 0x000322000021f000 */
[----:B------:R-:W-:Y:S02]  /*1c10*/  @UP3 UIADD3 UR18, UR9, UR10, URZ ;  /* 0x0000000a09123290 */ /* 0x000fe4000fffe03f */
[----:B---3--:R-:W-:Y:S01]  /*1c20*/  UIMAD.WIDE.U32 UR8, UR14, UR16, URZ ;  /* 0x000000100e0872a5 */ /* 0x008fe2000f8e003f */
[----:B------:R3:W2:Y:S01]  /*1c30*/  R2UR UR41, R3 ;  /* 0x00000000032973c2 */ /* 0x0006a200000e0000 */
[----:B-1----:R-:W-:Y:S01]  /*1c40*/  IMAD.MOV.U32 R4, RZ, RZ, RZ ;  /* 0x000000ffff047224 */ /* 0x002fe200078e00ff */
[----:B---3--:R-:W-:Y:S01]  /*1c50*/  IABS R3, UR55 ;  /* 0x0000003700037c13 */ /* 0x008fe20008000000 */
[----:B------:R-:W-:Y:S02]  /*1c60*/  USEL UR19, UR8, URZ, UP6 ;  /* 0x0000003f08137287 */ /* 0x000fe4000b000000 */
[----:B------:R-:W-:Y:S02]  /*1c70*/  UIMAD UR17, UR14, UR17, UR9 ;  /* 0x000000110e1172a4 */ /* 0x000fe4000f8e0209 */
[----:B------:R-:W-:-:S02]  /*1c80*/  USHF.L.U64.HI UR8, UR51, 0x7, UR60 ;  /* 0x0000000733087899 */ /* 0x000fc4000801023c */
[----:B------:R-:W-:Y:S02]  /*1c90*/  USHF.L.U32 UR14, UR51, 0x7, URZ ;  /* 0x00000007330e7899 */ /* 0x000fe4000800063f */
[----:B------:R-:W-:Y:S02]  /*1ca0*/  USEL UR9, UR8, URZ, UP1 ;  /* 0x0000003f08097287 */ /* 0x000fe40008800000 */
[----:B------:R-:W-:-:S04]  /*1cb0*/  USEL UR8, UR14, URZ, UP1 ;  /* 0x0000003f0e087287 */ /* 0x000fc80008800000 */
[----:B------:R-:W-:-:S04]  /*1cc0*/  UIADD3 UR8, UP1, UR6, UR8, URZ ;  /* 0x0000000806087290 */ /* 0x000fc8000ff3e03f */
[----:B------:R-:W-:Y:S02]  /*1cd0*/  UIADD3.X UR10, UR48, UR9, URZ, UP1, !UPT ;  /* 0x00000009300a7290 */ /* 0x000fe40008ffe43f */
[----:B------:R-:W-:Y:S01]  /*1ce0*/  UIMAD UR9, UR57, UR8, URZ ;  /* 0x00000008390972a4 */ /* 0x000fe2000f8e023f */
[----:B------:R-:W-:-:S03]  /*1cf0*/  ISETP.NE.AND P2, PT, RZ, c[0x0][0x1c8], PT ;  /* 0x00007200ff007a0c */ /* 0x000fc60003f45270 */
[----:B------:R-:W-:Y:S02]  /*1d00*/  UIMAD UR14, UR56, UR10, UR9 ;  /* 0x0000000a380e72a4 */ /* 0x000fe4000f8e0209 */
[----:B--2---:R-:W-:Y:S02]  /*1d10*/  @UP5 USEL UR10, UR41, UR4, !UP3 ;  /* 0x00000004290a5287 */ /* 0x004fe4000d800000 */
[----:B------:R-:W-:Y:S02]  /*1d20*/  UIMAD.WIDE.U32 UR8, UR56, UR8, URZ ;  /* 0x00000008380872a5 */ /* 0x000fe4000f8e003f */
[----:B------:R-:W-:Y:S02]  /*1d30*/  USEL UR17, UR17, URZ, UP6 ;  /* 0x0000003f11117287 */ /* 0x000fe4000b000000 */
[----:B------:R-:W-:Y:S01]  /*1d40*/  USHF.R.S32.HI UR45, URZ, 0x1f, UR5 ;  /* 0x0000001f3f2d7899 */ /* 0x000fe20008011405 */
[----:B-----5:R4:W1:Y:S02]  /*1d50*/  R2UR UR16, R0 ;  /* 0x00000000001073c2 */ /* 0x02086400000e0000 */
        /* <DEDUP_REMOVED lines=17> */
[----:B------:R-:W-:-:S06]  /*1e70*/  @!P2 LOP3.LUT R6, RZ, c[0x0][0x1c8], RZ, 0x33, !PT ;  /* 0x00007200ff06aa12 */ /* 0x000fcc00078e33ff */
[----:B-1----:R-:W-:Y:S02]  /*1e80*/  @!UP5 UMOV UR10, UR16 ;  /* 0x00000010000adc82 */ /* 0x002fe40008000000 */
[----:B------:R-:W-:Y:S01]  /*1e90*/  UIADD3 UR16, UR9, UR14, URZ ;  /* 0x0000000e09107290 */ /* 0x000fe2000fffe03f */
        /* <DEDUP_REMOVED lines=9> */
.L_x_662:
[----:B------:R-:W2:Y:S02]  /*1f30*/  LDL R0, [R1+0x5c] ;  /* 0x00005c0001007983 */ /* 0x000ea40000100800 */
[----:B--2---:R1:W2:Y:S01]  /*1f40*/  R2UR UR14, R0 ;  /* 0x00000000000e73c2 */ /* 0x0042a200000e0000 */
[----:B------:R-:W-:-:S07]  /*1f50*/  DEPBAR.LE SB1, 0x0, {2} ;  /* 0x000090040000791a */ /* 0x000fce0000000000 */
.L_x_663:
[----:B------:R-:W2:Y:S04]  /*1f60*/  LDL R8, [R1+0x6c] ;  /* 0x00006c0001087983 */ /* 0x000ea80000100800 */
[----:B------:R-:W3:Y:S04]  /*1f70*/  LDL R7, [R1+0x4c] ;  /* 0x00004c0001077983 */ /* 0x000ee80000100800 */
[----:B------:R-:W4:Y:S04]  /*1f80*/  LDL R4, [R1+0x54] ;  /* 0x0000540001047983 */ /* 0x000f280000100800 */
[----:B------:R-:W5:Y:S04]  /*1f90*/  LDL R3, [R1+0x48] ;  /* 0x0000480001037983 */ /* 0x000f680000100800 */
[----:B------:R-:W4:Y:S01]  /*1fa0*/  LDL R0, [R1+0x64] ;  /* 0x0000640001007983 */ /* 0x000f220000100800 */
[----:B------:R-:W-:Y:S01]  /*1fb0*/  IMAD.U32 R12, RZ, RZ, UR6 ;  /* 0x00000006ff0c7e24 */ /* 0x000fe2000f8e00ff */
[----:B------:R-:W-:Y:S02]  /*1fc0*/  BSSY B1, `(.L_x_659) ;  /* 0x000086b000017945 */ /* 0x000fe40003800000 */
[----:B------:R-:W1:Y:S02]  /*1fd0*/  S2R R13, SR_TID.X ;  /* 0x00000000000d7919 */ /* 0x000e640000002100 */
[----:B-1----:R-:W-:Y:S01]  /*1fe0*/  SHF.R.S32.HI R14, RZ, 0x1f, R13 ;  /* 0x0000001fff0e7819 */ /* 0x002fe2000001140d */
[----:B--2---:R-:W1:Y:S08]  /*1ff0*/  R2UR UR42, R8 ;  /* 0x00000000082a73c2 */ /* 0x004e7000000e0000 */
[----:B---3--:R-:W1:Y:S08]  /*2000*/  R2UR UR40, R7 ;  /* 0x00000000072873c2 */ /* 0x008e7000000e0000 */
[----:B----4-:R2:W3:Y:S08]  /*2010*/  R2UR UR41, R4 ;  /* 0x00000000042973c2 */ /* 0x0104f000000e0000 */
[----:B-----5:R-:W3:Y:S01]  /*2020*/  R2UR UR4, R3 ;  /* 0x00000000030473c2 */ /* 0x020ee200000e0000 */
[----:B-1----:R-:W-:-:S02]  /*2030*/  UIADD3 UR8, UP4, UP3, UR8, UR40, UR42 ;  /* 0x0000002808087290 */ /* 0x002fc4000fb9e02a */
[----:B------:R-:W-:Y:S02]  /*2040*/  USHF.R.S32.HI UR40, URZ, 0x1f, UR55 ;  /* 0x0000001f3f287899 */ /* 0x000fe40008011437 */
[----:B------:R-:W-:-:S03]  /*2050*/  UIADD3 UR20, UP2, UP1, UR19, UR8, UR20 ;  /* 0x0000000813147290 */ /* 0x000fc6000f95e014 */
[----:B------:R-:W-:Y:S01]  /*2060*/  ULDC.64 UR8, c[0x0][0x1a8] ;  /* 0x00006a0000087ab9 */ /* 0x000fe20000000a00 */
[----:B--2---:R-:W-:Y:S01]  /*2070*/  LEA.HI R4, R14, R13, RZ, 0x2 ;  /* 0x0000000d0e047211 */ /* 0x004fe200078f10ff */
[----:B------:R-:W-:Y:S02]  /*2080*/  UMOV UR19, 0x4 ;  /* 0x0000000400137882 */ /* 0x000fe40000000000 */
[----:B---3--:R-:W-:-:S04]  /*2090*/  UIADD3.X UR4, UR16, UR4, UR41, UP4, UP3 ;  /* 0x0000000410047290 */ /* 0x008fc8000a7e6429 */
[----:B------:R-:W-:Y:S02]  /*20a0*/  UIADD3.X UR43, UR17, UR4, UR18, UP2, UP1 ;  /* 0x00000004112b7290 */ /* 0x000fe400097e2412 */
[----:B------:R-:W-:Y:S02]  /*20b0*/  UIMAD UR4, UR40, UR8, URZ ;  /* 0x00000008280472a4 */ /* 0x000fe4000f8e023f */
[----:B------:R-:W-:Y:S02]  /*20c0*/  ULDC.64 UR16, c[0x0][0x200] ;  /* 0x0000800000107ab9 */ /* 0x000fe40000000a00 */
        /* <DEDUP_REMOVED lines=10> */
[----:B------:R1:W2:Y:S04]  /*2170*/  R2UR UR4, R0 ;  /* 0x00000000000473c2 */ /* 0x0002a800000e0000 */
        /* <DEDUP_REMOVED lines=36> */
[C---:B------:R-:W-:Y:S01]  /*23c0*/  LEA R183, P2, R164.reuse, c[0x0][0x350], 0x2 ;  /* 0x0000d400a4b77a11 */ /* 0x040fe200078410ff */
[----:B------:R-:W-:Y:S02]  /*23d0*/  ULEA.HI UR20, UR20, UR4, URZ, 0x7 ;  /* 0x0000000414147291 */ /* 0x000fe4000f8f383f */
[C---:B------:R-:W-:Y:S01]  /*23e0*/  IMAD.WIDE.U32 R8, R3.reuse, c[0x0][0x378], R8 ;  /* 0x0000de0003087a25 */ /* 0x040fe200078e0008 */
        /* <DEDUP_REMOVED lines=36> */
.L_x_665:
        /* <DEDUP_REMOVED lines=18> */
.L_x_666:
        /* <DEDUP_REMOVED lines=28> */
.L_x_668:
[----:B------:R-:W-:Y:S05]  /*2910*/  BSYNC B0 ;  /* 0x0000000000007941 */ /* 0x000fea0003800000 */
.L_x_667:
        /* <DEDUP_REMOVED lines=14> */
.L_x_670:
[----:B------:R-:W-:Y:S05]  /*2a00*/  BSYNC B0 ;  /* 0x0000000000007941 */ /* 0x000fea0003800000 */
.L_x_669:
        /* <DEDUP_REMOVED lines=25> */
.L_x_672:
[----:B------:R-:W-:Y:S05]  /*2ba0*/  BSYNC B0 ;  /* 0x0000000000007941 */ /* 0x000fea0003800000 */
.L_x_671:
        /* <DEDUP_REMOVED lines=12> */
.L_x_664:
[----:B------:R-:W2:Y:S01]  /*2c70*/  LDL R22, [R1+0x18] ;  /* 0x0000180001167983 */ /* 0x000ea20000100800 */
[----:B------:R-:W-:-:S03]  /*2c80*/  ULDC.64 UR40, c[0x0][0x198] ;  /* 0x0000660000287ab9 */ /* 0x000fc60000000a00 */
[----:B------:R-:W3:Y:S01]  /*2c90*/  LDL R23, [R1+0x28] ;  /* 0x0000280001177983 */ /* 0x000ee20000100800 */
[----:B------:R-:W-:Y:S01]  /*2ca0*/  UIMAD UR4, UR45, UR40, URZ ;  /* 0x000000282d0472a4 */ /* 0x000fe2000f8e023f */
[----:B------:R-:W-:Y:S01]  /*2cb0*/  IMAD.U32 R3, RZ, RZ, UR5 ;  /* 0x00000005ff037e24 */ /* 0x000fe2000f8e00ff */
[----:B------:R-:W-:Y:S02]  /*2cc0*/  ULDC.64 UR42, c[0x0][0x1a0] ;  /* 0x00006800002a7ab9 */ /* 0x000fe40000000a00 */
[----:B------:R-:W-:Y:S01]  /*2cd0*/  UIMAD UR4, UR5, UR41, UR4 ;  /* 0x00000029050472a4 */ /* 0x000fe2000f8e0204 */
[----:B------:R-:W-:-:S04]  /*2ce0*/  IMAD.WIDE.U32 R8, R3, c[0x0][0x1a0], R4 ;  /* 0x0000680003087a25 */ /* 0x000fc800078e0004 */
[----:B------:R-:W-:-:S04]  /*2cf0*/  IMAD.WIDE.U32 R4, R3, c[0x0][0x198], R4 ;  /* 0x0000660003047a25 */ /* 0x000fc800078e0004 */
[----:B------:R-:W-:Y:S01]  /*2d00*/  IMAD.U32 R3, RZ, RZ, UR4 ;  /* 0x00000004ff037e24 */ /* 0x000fe2000f8e00ff */
[----:B------:R-:W-:-:S04]  /*2d10*/  ULEA.HI UR4, UR8, UR8, URZ, 0x1 ;  /* 0x0000000808047291 */ /* 0x000fc8000f8f083f */
[----:B------:R-:W-:Y:S01]  /*2d20*/  ULOP3.LUT UR4, UR4, 0xfffffffe, URZ, 0xc0, !UPT ;  /* 0xfffffffe04047892 */ /* 0x000fe2000f8ec03f */
[----:B------:R-:W-:-:S03]  /*2d30*/  IADD3 R14, P0, R4, UR53, RZ ;  /* 0x00000035040e7c10 */ /* 0x000fc6000ff1e0ff */
[----:B------:R-:W-:Y:S01]  /*2d40*/  UIADD3 UR4, UR8, -UR4, URZ ;  /* 0x8000000408047290 */ /* 0x000fe2000fffe03f */
[----:B------:R-:W-:-:S03]  /*2d50*/  IADD3.X R15, R5, UR54, R3, P0, !PT ;  /* 0x00000036050f7c10 */ /* 0x000fc600087fe403 */
[----:B------:R-:W-:Y:S02]  /*2d60*/  UISETP.NE.AND UP0, UPT, UR4, 0x1, UPT ;  /* 0x000000010400788c */ /* 0x000fe4000bf05270 */
[----:B------:R-:W-:Y:S01]  /*2d70*/  UIMAD UR4, UR15, -0x80, UR7 ;  /* 0xffffff800f0478a4 */ /* 0x000fe2000f8e0207 */
[----:B------:R-:W-:Y:S01]  /*2d80*/  IADD3 R3, R0, 0x40, RZ ;  /* 0x0000004000037810 */ /* 0x000fe20007ffe0ff */
[----:B------:R-:W-:-:S04]  /*2d90*/  UIMAD UR42, UR45, UR42, URZ ;  /* 0x0000002a2d2a72a4 */ /* 0x000fc8000f8e023f */
[----:B------:R-:W-:Y:S02]  /*2da0*/  ISETP.GE.AND P4, PT, R0, UR4, PT ;  /* 0x0000000400007c0c */ /* 0x000fe4000bf86270 */
[----:B------:R-:W-:Y:S01]  /*2db0*/  ISETP.GE.AND P3, PT, R3, UR4, PT ;  /* 0x0000000403007c0c */ /* 0x000fe2000bf66270 */
[----:B------:R-:W-:Y:S02]  /*2dc0*/  UIMAD UR4, UR8, -0x80, UR11 ;  /* 0xffffff80080478a4 */ /* 0x000fe4000f8e020b */
[----:B------:R-:W-:Y:S01]  /*2dd0*/  UIMAD UR43, UR5, UR43, UR42 ;  /* 0x0000002b052b72a4 */ /* 0x000fe2000f8e022a */
[----:B------:R-:W-:-:S03]  /*2de0*/  IMAD.MOV.U32 R18, RZ, RZ, 0x80 ;  /* 0x00000080ff127424 */ /* 0x000fc600078e00ff */
[----:B------:R-:W-:Y:S01]  /*2df0*/  ISETP.GE.AND P2, PT, R3, UR4, PT ;  /* 0x0000000403007c0c */ /* 0x000fe2000bf46270 */
[----:B------:R-:W-:Y:S01]  /*2e00*/  IMAD R17, R18, c[0x0][0x374], RZ ;  /* 0x0000dd0012117a24 */ /* 0x000fe200078e02ff */
[----:B------:R-:W-:Y:S01]  /*2e10*/  IADD3 R8, P1, R8, UR50, RZ ;  /* 0x0000003208087c10 */ /* 0x000fe2000ff3e0ff */
[----:B------:R-:W-:Y:S02]  /*2e20*/  IMAD.U32 R7, RZ, RZ, UR43 ;  /* 0x0000002bff077e24 */ /* 0x000fe4000f8e00ff */
[C---:B------:R-:W-:Y:S02]  /*2e30*/  IMAD R11, R18.reuse, c[0x0][0x194], RZ ;  /* 0x00006500120b7a24 */ /* 0x040fe400078e02ff */
[----:B------:R-:W-:-:S04]  /*2e40*/  IMAD.WIDE.U32 R12, R18, c[0x0][0x370], RZ ;  /* 0x0000dc00120c7a25 */ /* 0x000fc800078e00ff */
[----:B------:R-:W-:Y:S01]  /*2e50*/  IMAD.WIDE.U32 R18, R18, c[0x0][0x190], RZ ;  /* 0x0000640012127a25 */ /* 0x000fe200078e00ff */
[----:B------:R-:W-:-:S03]  /*2e60*/  IADD3.X R9, R9, UR52, R7, P1, !PT ;  /* 0x0000003409097c10 */ /* 0x000fc60008ffe407 */
[----:B------:R-:W-:Y:S01]  /*2e70*/  IMAD R3, R20, c[0x0][0x1b8], RZ ;  /* 0x00006e0014037a24 */ /* 0x000fe200078e02ff */
[----:B------:R-:W-:Y:S01]  /*2e80*/  @!P2 IADD3 R18, P1, R248, R18, RZ ;  /* 0x00000012f812a210 */ /* 0x000fe20007f3e0ff */
[----:B------:R-:W-:Y:S02]  /*2e90*/  @!P4 IMAD R7, R21, c[0x0][0x1a0], RZ ;  /* 0x000068001507ca24 */ /* 0x000fe400078e02ff */
[----:B------:R-:W-:Y:S01]  /*2ea0*/  IMAD R10, R6, c[0x0][0x1bc], R3 ;  /* 0x00006f00060a7a24 */ /* 0x000fe200078e0203 */
[C---:B------:R-:W-:Y:S02]  /*2eb0*/  @!P3 IADD3 R3, P0, R0.reuse, 0x40, RZ ;  /* 0x000000400003b810 */ /* 0x040fe40007f1e0ff */
[----:B------:R-:W-:Y:S01]  /*2ec0*/  @!P2 IADD3.X R19, R249, R19, R11, P1, !PT ;  /* 0x00000013f913a210 */ /* 0x000fe20000ffe40b */
[----:B------:R-:W-:Y:S02]  /*2ed0*/  @!P4 IMAD R11, R0, c[0x0][0x1a4], R7 ;  /* 0x00006900000bca24 */ /* 0x000fe400078e0207 */
[----:B------:R-:W-:Y:S01]  /*2ee0*/  @!P3 IMAD.X R7, RZ, RZ, R21, P0 ;  /* 0x000000ffff07b224 */ /* 0x000fe200000e0615 */
[----:B------:R-:W-:Y:S01]  /*2ef0*/  PLOP3.LUT P0, PT, PT, PT, UP6, 0x80, 0x0 ;  /* 0x000000000000781c */ /* 0x000fe20003f0f068 */
[----:B------:R-:W-:-:S04]  /*2f00*/  IMAD.WIDE.U32 R4, R6, c[0x0][0x1b8], R8 ;  /* 0x00006e0006047a25 */ /* 0x000fc800078e0008 */
[----:B------:R-:W-:Y:S02]  /*2f10*/  IMAD.IADD R5, R5, 0x1, R10 ;  /* 0x0000000105057824 */ /* 0x000fe400078e020a */
[----:B------:R-:W-:Y:S02]  /*2f20*/  @!P3 IMAD R7, R7, c[0x0][0x1a0], RZ ;  /* 0x000068000707ba24 */ /* 0x000fe400078e02ff */
[----:B------:R-:W-:-:S04]  /*2f30*/  @!P4 IMAD.WIDE.U32 R8, R0, c[0x0][0x1a0], R4 ;  /* 0x000068000008ca25 */ /* 0x000fc800078e0004 */
[----:B------:R-:W-:Y:S01]  /*2f40*/  @P0 BAR.SYNC.DEFER_BLOCKING 0x0 ;  /* 0x0000000000000b1d */ /* 0x000fe20000010000 */
[----:B------:R-:W-:Y:S01]  /*2f50*/  @!P2 IADD3 R16, P5, R246, R12, RZ ;  /* 0x0000000cf610a210 */ /* 0x000fe20007fbe0ff */
[----:B------:R-:W-:Y:S01]  /*2f60*/  @!P4 IMAD.IADD R9, R9, 0x1, R11 ;  /* 0x000000010909c824 */ /* 0x000fe200078e020b */
[C---:B------:R-:W-:Y:S01]  /*2f70*/  @!P4 LEA R12, P1, R8.reuse, c[0x0][0x170], 0x1 ;  /* 0x00005c00080cca11 */ /* 0x040fe200078208ff */
[C---:B------:R-:W-:Y:S02]  /*2f80*/  @!P3 IMAD R11, R3.reuse, c[0x0][0x1a4], R7 ;  /* 0x00006900030bba24 */ /* 0x040fe400078e0207 */
[----:B------:R-:W-:Y:S01]  /*2f90*/  @!P3 IMAD.WIDE.U32 R4, R3, c[0x0][0x1a0], R4 ;  /* 0x000068000304ba25 */ /* 0x000fe200078e0004 */
[----:B------:R-:W-:Y:S02]  /*2fa0*/  @!P2 IADD3.X R17, R247, R13, R17, P5, !PT ;  /* 0x0000000df711a210 */ /* 0x000fe40002ffe411 */
[----:B------:R-:W-:Y:S01]  /*2fb0*/  @!P4 LEA.HI.X R13, R8, c[0x0][0x174], R9, 0x1, P1 ;  /* 0x00005d00080dca11 */ /* 0x000fe200008f0c09 */
[----:B------:R-:W-:Y:S01]  /*2fc0*/  @!P3 IMAD.IADD R5, R5, 0x1, R11 ;  /* 0x000000010505b824 */ /* 0x000fe200078e020b */
[----:B------:R-:W-:Y:S01]  /*2fd0*/  PLOP3.LUT P0, PT, PT, PT, UP0, 0x80, 0x0 ;  /* 0x000000000000781c */ /* 0x000fe20003f0f008 */
[----:B------:R-:W-:-:S02]  /*2fe0*/  IMAD R7, R20, c[0x0][0x1b0], RZ ;  /* 0x00006c0014077a24 */ /* 0x000fc400078e02ff */
[----:B------:R-:W-:-:S04]  /*2ff0*/  IMAD.WIDE.U32 R8, R6, c[0x0][0x1b0], R14 ;  /* 0x00006c0006087a25 */ /* 0x000fc800078e000e */
[----:B------:R-:W-:Y:S02]  /*3000*/  IMAD R7, R6, c[0x0][0x1b4], R7 ;  /* 0x00006d0006077a24 */ /* 0x000fe400078e0207 */
[----:B------:R-:W-:Y:S02]  /*3010*/  @!P4 IMAD R6, R21, c[0x0][0x198], RZ ;  /* 0x000066001506ca24 */ /* 0x000fe400078e02ff */
[----:B------:R-:W-:Y:S01]  /*3020*/  IMAD.MOV.U32 R20, RZ, RZ, 0x7f800000 ;  /* 0x7f800000ff147424 */ /* 0x000fe200078e00ff */
[----:B------:R-:W-:Y:S01]  /*3030*/  MOV R14, 0x7f800000 ;  /* 0x7f800000000e7802 */ /* 0x000fe20000000f00 */
[----:B------:R-:W-:Y:S01]  /*3040*/  IMAD.MOV.U32 R15, RZ, RZ, 0x7f800000 ;  /* 0x7f800000ff0f7424 */ /* 0x000fe200078e00ff */
[----:B--2---:R-:W-:-:S04]  /*3050*/  IADD3 R10, R22, 0x8, RZ ;  /* 0x00000008160a7810 */ /* 0x004fc80007ffe0ff */
[----:B------:R-:W-:Y:S02]  /*3060*/  ISETP.GE.AND P6, PT, R10, UR4, PT ;  /* 0x000000040a007c0c */ /* 0x000fe4000bfc6270 */
[----:B------:R-:W-:-:S04]  /*3070*/  @!P3 LEA R10, P1, R4, c[0x0][0x170], 0x1 ;  /* 0x00005c00040aba11 */ /* 0x000fc800078208ff */
[----:B------:R-:W-:Y:S02]  /*3080*/  @!P3 LEA.HI.X R11, R4, c[0x0][0x174], R5, 0x1, P1 ;  /* 0x00005d00040bba11 */ /* 0x000fe400008f0c05 */
[C---:B---3--:R-:W-:Y:S02]  /*3090*/  IADD3 R4, R23.reuse, 0x1000, RZ ;  /* 0x0000100017047810 */ /* 0x048fe40007ffe0ff */
[----:B------:R-:W-:Y:S01]  /*30a0*/  ISETP.GE.AND P1, PT, R0, UR4, PT ;  /* 0x0000000400007c0c */ /* 0x000fe2000bf26270 */
[----:B------:R-:W-:Y:S01]  /*30b0*/  IMAD.SHL.U32 R3, R23, 0x2, RZ ;  /* 0x0000000217037824 */ /* 0x000fe200078e00ff */
[----:B------:R-:W-:Y:S01]  /*30c0*/  SEL R4, R4, R23, !P0 ;  /* 0x0000001704047207 */ /* 0x000fe20004000000 */
[----:B------:R-:W-:-:S03]  /*30d0*/  IMAD.IADD R5, R9, 0x1, R7 ;  /* 0x0000000109057824 */ /* 0x000fc600078e0207 */
[----:B------:R-:W-:Y:S01]  /*30e0*/  @P4 STS [R3+0x8000], RZ ;  /* 0x008000ff03004388 */ /* 0x000fe20000000800 */
[----:B------:R-:W-:-:S03]  /*30f0*/  IMAD.SHL.U32 R250, R4, 0x2, RZ ;  /* 0x0000000204fa7824 */ /* 0x000fc600078e00ff */
[----:B------:R-:W-:Y:S01]  /*3100*/  @P4 STS [R3+0x8004], RZ ;  /* 0x008004ff03004388 */ /* 0x000fe20000000800 */
[----:B------:R-:W-:-:S03]  /*3110*/  @!P4 IMAD.MOV.U32 R4, RZ, RZ, R8 ;  /* 0x000000ffff04c224 */ /* 0x000fc600078e0008 */
[----:B------:R-:W-:Y:S04]  /*3120*/  @P4 STS.64 [R3+0x8008], RZ ;  /* 0x008008ff03004388 */ /* 0x000fe80000000a00 */
[----:B------:R-:W-:Y:S01]  /*3130*/  @!PT LDS RZ, [RZ] ;  /* 0x00000000fffff984 */ /* 0x000fe20000000800 */
[----:B------:R-:W-:Y:S01]  /*3140*/  @!PT LDS RZ, [RZ] ;  /* 0x00000000fffff984 */ /* 0x000fe20000000800 */
[----:B------:R-:W-:Y:S01]  /*3150*/  @!PT LDS RZ, [RZ] ;  /* 0x00000000fffff984 */ /* 0x000fe20000000800 */
[----:B------:R1:W-:Y:S01]  /*3160*/  @!P4 LDGSTS.E.BYPASS.LTC128B.128 [R3+0x8000], [R12.64] ;  /* 0x080000000c03cfae */ /* 0x0003e2000b901d66 */
[----:B------:R-:W-:-:S03]  /*3170*/  @!P4 IMAD R9, R0, c[0x0][0x19c], R6 ;  /* 0x000067000009ca24 */ /* 0x000fc600078e0206 */
[----:B------:R-:W-:Y:S01]  /*3180*/  @P3 STS.128 [R3+0x9000], RZ ;  /* 0x009000ff03003388 */ /* 0x000fe20000000c00 */
[----:B------:R-:W-:-:S03]  /*3190*/  @!P4 IMAD.WIDE.U32 R6, R0, c[0x0][0x198], R4 ;  /* 0x000066000006ca25 */ /* 0x000fc600078e0004 */
[----:B------:R-:W-:Y:S01]  /*31a0*/  @!PT LDS RZ, [RZ] ;  /* 0x00000000fffff984 */ /* 0x000fe20000000800 */
[----:B------:R-:W-:Y:S01]  /*31b0*/  @!PT LDS RZ, [RZ] ;  /* 0x00000000fffff984 */ /* 0x000fe20000000800 */
[----:B------:R-:W-:Y:S01]  /*31c0*/  @!PT LDS RZ, [RZ] ;  /* 0x00000000fffff984 */ /* 0x000fe20000000800 */
[----:B------:R2:W-:Y:S04]  /*31d0*/  @!P3 LDGSTS.E.BYPASS.LTC128B.128 [R3+0x9000], [R10.64] ;  /* 0x090000000a03bfae */ /* 0x0005e8000b901d66 */
[----:B------:R-:W0:Y:S04]  /*31e0*/  LDGDEPBAR ;  /* 0x00000000000079af */ /* 0x000e280000000000 */
[----:B------:R-:W-:Y:S04]  /*31f0*/  @P1 STS [R3+0x4000], RZ ;  /* 0x004000ff03001388 */ /* 0x000fe80000000800 */
[----:B------:R-:W-:Y:S04]  /*3200*/  @P1 STS [R3+0x4004], RZ ;  /* 0x004004ff03001388 */ /* 0x000fe80000000800 */
[----:B------:R-:W-:Y:S04]  /*3210*/  @P1 STS.64 [R3+0x4008], RZ ;  /* 0x004008ff03001388 */ /* 0x000fe80000000a00 */
[----:B------:R-:W-:Y:S01]  /*3220*/  @!PT LDS RZ, [RZ] ;  /* 0x00000000fffff984 */ /* 0x000fe20000000800 */
[----:B------:R-:W-:Y:S01]  /*3230*/  @!PT LDS RZ, [RZ] ;  /* 0x00000000fffff984 */ /* 0x000fe20000000800 */
[----:B------:R-:W-:Y:S01]  /*3240*/  @!PT LDS RZ, [RZ] ;  /* 0x00000000fffff984 */ /* 0x000fe20000000800 */
[----:B------:R3:W-:Y:S04]  /*3250*/  @!P1 LDGSTS.E.BYPASS.LTC128B.128 [R3+0x4000], [R246.64] ;  /* 0x04000000f6039fae */ /* 0x0007e8000b901d66 */
[----:B------:R-:W-:Y:S01]  /*3260*/  @P2 STS.128 [R3+0x5000], RZ ;  /* 0x005000ff03002388 */ /* 0x000fe20000000c00 */
[----:B------:R-:W-:-:S03]  /*3270*/  @!P4 IADD3 R9, R7, R9, RZ ;  /* 0x000000090709c210 */ /* 0x000fc60007ffe0ff */
        /* <DEDUP_REMOVED lines=14> */
[----:B------:R-:W-:-:S03]  /*3360*/  @!P4 LEA.HI.X R11, R6, c[0x0][0x16c], R9, 0x1, P5 ;  /* 0x00005b00060bca11 */ /* 0x000fc600028f0c09 */
[----:B------:R-:W-:Y:S02]  /*3370*/  @!P3 IMAD.X R6, RZ, RZ, R21, P1 ;  /* 0x000000ffff06b224 */ /* 0x000fe400008e0615 */
[----:B------:R-:W-:Y:S02]  /*3380*/  @!P3 IMAD.MOV.U32 R9, RZ, RZ, R5 ;  /* 0x000000ffff09b224 */ /* 0x000fe400078e0005 */
        /* <DEDUP_REMOVED lines=50> */
[C---:B------:R-:W-:Y:S02]  /*36b0*/  IADD3 R0, R22.reuse, -0x80, RZ ;  /* 0xffffff8016007810 */ /* 0x040fe40007ffe0ff */
[----:B-1----:R-:W-:Y:S01]  /*36c0*/  SHF.L.U64.HI R5, R22, 0x2, R8 ;  /* 0x0000000216057819 */ /* 0x002fe20000010208 */
        /* <DEDUP_REMOVED lines=8> */
[----:B------:R-:W-:-:S02]  /*3750*/  IMAD.SHL.U32 R0, R0, 0x4, RZ ;  /* 0x0000000400007824 */ /* 0x000fc400078e00ff */
[----:B------:R-:W-:Y:S01]  /*3760*/  IMAD.SHL.U32 R4, R22, 0x4, RZ ;  /* 0x0000000416047824 */ /* 0x000fe200078e00ff */
[----:B------:R-:W-:-:S04]  /*3770*/  IADD3 R3, R156, 0x1000, RZ ;  /* 0x000010009c037810 */ /* 0x000fc80007ffe0ff */
        /* <DEDUP_REMOVED lines=18> */
[----:B------:R-:W-:Y:S01]  /*38a0*/  ULDC UR14, c[0x0][0x2e4] ;  /* 0x0000b900000e7ab9 */ /* 0x000fe20000000800 */
[----:B----4-:R4:W-:Y:S04]  /*38b0*/  STL [R1+0x10], R20 ;  /* 0x0000101401007387 */ /* 0x0109e80000100800 */
[----:B-----5:R4:W-:Y:S04]  /*38c0*/  STL [R1+0x14], R15 ;  /* 0x0000140f01007387 */ /* 0x0209e80000100800 */
[----:B--2---:R4:W-:Y:S04]  /*38d0*/  STL [R1+0x8], R14 ;  /* 0x0000080e01007387 */ /* 0x0049e80000100800 */
[----:B---3--:R4:W-:Y:S04]  /*38e0*/  STL [R1+0xc], R13 ;  /* 0x00000c0d01007387 */ /* 0x0089e80000100800 */
[----:B------:R4:W-:Y:S04]  /*38f0*/  STL [R1+0x24], R5 ;  /* 0x0000240501007387 */ /* 0x0009e80000100800 */
[----:B------:R4:W-:Y:S04]  /*3900*/  STL [R1+0x1c], R0 ;  /* 0x00001c0001007387 */ /* 0x0009e80000100800 */
[----:B-1----:R4:W-:Y:S02]  /*3910*/  STL [R1+0x20], R4 ;  /* 0x0000200401007387 */ /* 0x0029e40000100800 */
.L_x_678:
[----:B------:R-:W2:Y:S01]  /*3920*/  LDL R174, [R1+0x20] ;  /* 0x0000200001ae7983 */ /* 0x000ea20000100800 */
[----:B------:R-:W-:Y:S01]  /*3930*/  IADD3 R112, R158, R148, RZ ;  /* 0x000000949e707210 */ /* 0x000fe20007ffe0ff */
[----:B------:R-:W-:Y:S02]  /*3940*/  USHF.L.U32 UR10, UR15, 0x7, URZ ;  /* 0x000000070f0a7899 */ /* 0x000fe4000800063f */
[----:B----4-:R-:W3:Y:S01]  /*3950*/  LDL R0, [R1+0x24] ;  /* 0x0000240001007983 */ /* 0x010ee20000100800 */
        /* <DEDUP_REMOVED lines=12> */
[----:B------:R-:W4:Y:S08]  /*3a20*/  LDSM.16.M88.4 R60, [R148+0x1000] ;  /* 0x00100000943c783b */ /* 0x000f300000000200 */
[----:B------:R-:W4:Y:S08]  /*3a30*/  LDSM.16.M88.4 R32, [R150+0x6400] ;  /* 0x006400009620783b */ /* 0x000f300000000200 */
[----:B------:R-:W4:Y:S08]  /*3a40*/  LDSM.16.M88.4 R48, [R150+0x6800] ;  /* 0x006800009630783b */ /* 0x000f300000000200 */
[----:B------:R-:W4:Y:S08]  /*3a50*/  LDSM.16.M88.4 R100, [R150+0x6c00] ;  /* 0x006c00009664783b */ /* 0x000f300000000200 */
[----:B------:R-:W-:Y:S01]  /*3a60*/  LDSM.16.M88.4 R104, [R112] ;  /* 0x000000007068783b */ /* 0x000fe20000000200 */
[-C--:B-1----:R-:W-:Y:S07]  /*3a70*/  HMMA.16816.F32.BF16 R4, R64, R16.reuse, RZ ;  /* 0x000000104004723c */ /* 0x082fee00000418ff */
[----:B------:R-:W1:Y:S01]  /*3a80*/  LDSM.16.M88.4 R108, [R149+0x6000] ;  /* 0x00600000956c783b */ /* 0x000e620000000200 */
[C---:B----4-:R-:W-:Y:S07]  /*3a90*/  HMMA.16816.F32.BF16 R8, R60.reuse, R16, RZ ;  /* 0x000000103c08723c */ /* 0x050fee00000418ff */
[----:B------:R-:W4:Y:S01]  /*3aa0*/  LDSM.16.M88.4 R112, [R112+0x1000] ;  /* 0x001000007070783b */ /* 0x000f220000000200 */
        /* <DEDUP_REMOVED lines=15> */
[C---:B----4-:R-:W-:Y:S08]  /*3ba0*/  HMMA.16816.F32.BF16 R8, R112.reuse, R108, R8 ;  /* 0x0000006c7008723c */ /* 0x050ff00000041808 */
        /* <DEDUP_REMOVED lines=9> */
[----:B------:R-:W4:Y:S01]  /*3c40*/  MUFU.TANH R166, R5 ;  /* 0x0000000500a67308 */ /* 0x000f220000002400 */
        /* <DEDUP_REMOVED lines=13> */
[----:B--2---:R-:W-:Y:S09]  /*3d20*/  IADD3 R8, P0, R174, UR19, RZ ;  /* 0x00000013ae087c10 */ /* 0x004ff2000ff1e0ff */
[----:B------:R2:W1:Y:S10]  /*3d30*/  MUFU.TANH R163, R7 ;  /* 0x0000000700a37308 */ /* 0x0004740000002400 */
[----:B------:R-:W1:Y:S01]  /*3d40*/  MUFU.TANH R169, R10 ;  /* 0x0000000a00a97308 */ /* 0x000e620000002400 */
[----:B---3--:R-:W-:Y:S02]  /*3d50*/  IADD3.X R9, R0, UR18, RZ, P0, !PT ;  /* 0x0000001200097c10 */ /* 0x008fe400087fe4ff */
[----:B------:R-:W-:Y:S03]  /*3d60*/  PLOP3.LUT P0, PT, PT, PT, UP0, 0x80, 0x0 ;  /* 0x000000000000781c */ /* 0x000fe60003f0f008 */
[----:B------:R3:W5:Y:S04]  /*3d70*/  LDG.E R111, [R8.64] ;  /* 0x00000026086f7981 */ /* 0x000768000c1e1900 */
[----:B------:R3:W1:Y:S01]  /*3d80*/  MUFU.TANH R168, R11 ;  /* 0x0000000b00a87308 */ /* 0x0006620000002400 */
[----:B------:R3:W5:Y:S04]  /*3d90*/  LDG.E R110, [R8.64+0x20] ;  /* 0x00002026086e7981 */ /* 0x000768000c1e1900 */
[----:B--2---:R-:W2:Y:S05]  /*3da0*/  LDSM.16.M88.4 R4, [R149+0x6400] ;  /* 0x006400009504783b */ /* 0x004eaa0000000200 */
[----:B------:R1:W1:Y:S03]  /*3db0*/  MUFU.TANH R185, R12 ;  /* 0x0000000c00b97308 */ /* 0x0002660000002400 */
[----:B------:R3:W5:Y:S04]  /*3dc0*/  LDG.E R109, [R8.64+0x100] ;  /* 0x00010026086d7981 */ /* 0x000768000c1e1900 */
[----:B------:R3:W5:Y:S03]  /*3dd0*/  LDG.E R108, [R8.64+0x120] ;  /* 0x00012026086c7981 */ /* 0x000766000c1e1900 */
[----:B------:R1:W1:Y:S10]  /*3de0*/  MUFU.TANH R173, R13 ;  /* 0x0000000d00ad7308 */ /* 0x0002740000002400 */
[----:B------:R1:W1:Y:S10]  /*3df0*/  MUFU.TANH R172, R14 ;  /* 0x0000000e00ac7308 */ /* 0x0002740000002400 */
[----:B------:R1:W1:Y:S01]  /*3e00*/  MUFU.TANH R170, R15 ;  /* 0x0000000f00aa7308 */ /* 0x0002620000002400 */
[----:B---3--:R-:W3:Y:S01]  /*3e10*/  LDSM.16.M88.4 R8, [R149+0x6800] ;  /* 0x006800009508783b */ /* 0x008ee20000000200 */
[-C--:B--2---:R-:W-:Y:S08]  /*3e20*/  HMMA.16816.F32.BF16 R20, R104, R4.reuse, R20 ;  /* 0x000000046814723c */ /* 0x084ff00000041814 */
        /* <DEDUP_REMOVED lines=190> */
.L_x_674:
[----:B--234-:R-:W2:Y:S01]  /*4a10*/  LDL R0, [R1+0x18] ;  /* 0x0000180001007983 */ /* 0x01cea20000100800 */
[----:B------:R-:W-:Y:S02]  /*4a20*/  UIADD3 UR4, -UR5, UR7, -UR11 ;  /* 0x0000000705047290 */ /* 0x000fe4000fffe90b */
[----:B------:R-:W-:Y:S01]  /*4a30*/  ULDC UR9, c[0x0][0x2e8] ;  /* 0x0000ba0000097ab9 */ /* 0x000fe20000000800 */
[----:B------:R-:W3:Y:S01]  /*4a40*/  LDL R10, [R1+0x2c] ;  /* 0x00002c00010a7983 */ /* 0x000ee20000100800 */
[----:B------:R-:W-:Y:S01]  /*4a50*/  UMOV UR14, UR5 ;  /* 0x00000005000e7c82 */ /* 0x000fe20008000000 */
[----:B--2---:R-:W-:Y:S04]  /*4a60*/  IADD3 R0, R0, UR6, RZ ;  /* 0x0000000600007c10 */ /* 0x004fe8000fffe0ff */
[C---:B------:R-:W-:Y:S02]  /*4a70*/  IADD3 R6, R0.reuse, 0x8, RZ ;  /* 0x0000000800067810 */ /* 0x040fe40007ffe0ff */
[C---:B-1----:R-:W-:Y:S02]  /*4a80*/  IADD3 R5, R0.reuse, 0x40, RZ ;  /* 0x0000004000057810 */ /* 0x042fe40007ffe0ff */
        /* <DEDUP_REMOVED lines=228> */
.L_x_675:
        /* <DEDUP_REMOVED lines=298> */
[C---:B------:R-:W-:Y:S02]  /*6b70*/  FADD.FTZ R18, -R110.reuse, R18 ;  /* 0x000000126e127221 */ /* 0x040fe40000010100 */
        /* <DEDUP_REMOVED lines=303> */
[----:B------:R-:W-:Y:S02]  /*7e70*/  FMUL.FTZ R0, R0, c[0x0][0x2ec] ;  /* 0x0000bb0000007a20 */ /* 0x000fe40000410000 */
        /* <DEDUP_REMOVED lines=75> */
[----:B-----5:R-:W-:Y:S02]  /*8330*/  IADD3 R148, R148, UR4, RZ ;  /* 0x0000000494947c10 */ /* 0x020fe4000fffe0ff */
[----:B------:R-:W-:Y:S01]  /*8340*/  @!PT LDS RZ, [RZ] ;  /* 0x00000000fffff984 */ /* 0x000fe20000000800 */
[----:B------:R-:W-:Y:S01]  /*8350*/  @!PT LDS RZ, [RZ] ;  /* 0x00000000fffff984 */ /* 0x000fe20000000800 */
[----:B------:R-:W-:Y:S01]  /*8360*/  @!PT LDS RZ, [RZ] ;  /* 0x00000000fffff984 */ /* 0x000fe20000000800 */
[----:B------:R1:W-:Y:S01]  /*8370*/  LDGSTS.E.BYPASS.LTC128B.128 [R250], [R248.64] ;  /* 0x00000000f8fa7fae */ /* 0x0003e2000b901d4c */
[----:B------:R-:W-:Y:S05]  /*8380*/  LEA.HI.X R5, R5, R249, R24, 0x7, P0 ;  /* 0x000000f905057211 */ /* 0x000fea00000f3c18 */
[----:B------:R1:W-:Y:S04]  /*8390*/  LDGSTS.E.BYPASS.LTC128B.128 [R250+0x1000], [R4.64] ;  /* 0x0100000004fa7fae */ /* 0x0003e8000b901d4c */
[----:B------:R-:W0:Y:S02]  /*83a0*/  LDGDEPBAR ;  /* 0x00000000000079af */ /* 0x000e240000000000 */
.L_x_676:
        /* <DEDUP_REMOVED lines=141> */
.L_x_677:
        /* <DEDUP_REMOVED lines=299> */
.L_x_679:
        /* <DEDUP_REMOVED lines=19> */
.L_x_680:
        /* <DEDUP_REMOVED lines=44> */
.L_x_682:
[----:B-12---:R-:W-:Y:S05]  /*a320*/  BSYNC B0 ;  /* 0x0000000000007941 */ /* 0x006fea0003800000 */
.L_x_681:
        /* <DEDUP_REMOVED lines=14> */
.L_x_684:
[----:B------:R-:W-:Y:S05]  /*a410*/  BSYNC B0 ;  /* 0x0000000000007941 */ /* 0x000fea0003800000 */
.L_x_683:
        /* <DEDUP_REMOVED lines=25> */
.L_x_686:
[----:B------:R-:W-:Y:S05]  /*a5b0*/  BSYNC B0 ;  /* 0x0000000000007941 */ /* 0x000fea0003800000 */
.L_x_685:
        /* <DEDUP_REMOVED lines=11> */
.L_x_673:
[----:B------:R-:W-:Y:S05]  /*a670*/  BSYNC B1 ;  /* 0x0000000000017941 */ /* 0x000fea0003800000 */
.L_x_659:
        /* <DEDUP_REMOVED lines=11> */
.L_x_687:
[----:B------:R-:W-:Y:S05]  /*a730*/  EXIT ;  /* 0x000000000000794d */ /* 0x000fea0003800000 */
.L_x_689:
        /* <DEDUP_REMOVED lines=12> */
.L_x_1343:


//--------------------- .text._ZN5flash44flash_bwd_dq_dk_dv_loop_seqk_parallel_kernelI23Flash_bwd_kernel_traitsILi32ELi128ELi128ELi8ELi4ELi4ELi4ELb1ELb0EN7cutlass10bfloat16_tE19Flash_kernel_traitsILi32ELi128ELi128ELi8ES3_EELb1ELb0ELb1ELb1ELb0ELb0ELb0EEEvNS_16Flash_bwd_paramsE --------------------------
	.section	.text._ZN5flash44flash_bwd_dq_dk_dv_loop_seqk_parallel_kernelI23Flash_bwd_kernel_traitsILi32ELi128ELi128ELi8ELi4ELi4ELi4ELb1ELb0EN7cutlass10bfloat16_tE19Flash_kernel_traitsILi32ELi128ELi128ELi8ES3_EELb1ELb0ELb1ELb1ELb0ELb0ELb0EEEvNS_16Flash_bwd_paramsE,"ax",@progbits
	.sectioninfo	@"SHI_REGISTERS=255"
	.align	128
        .global         _ZN5flash44flash_bwd_dq_dk_dv_loop_seqk_parallel_kernelI23Flash_bwd_kernel_traitsILi32ELi128ELi128ELi8ELi4ELi4ELi4ELb1ELb0EN7cutlass10bfloat16_tE19Flash_kernel_traitsILi32ELi128ELi128ELi8ES3_EELb1ELb0ELb1ELb1ELb0ELb0ELb0EEEvNS_16Flash_bwd_paramsE
        .type           _ZN5flash44flash_bwd_dq_dk_dv_loop_seqk_parallel_kernelI23Flash_bwd_kernel_traitsILi32ELi128ELi128ELi8ELi4ELi4ELi4ELb1ELb0EN7cutlass10bfloat16_tE19Flash_kernel_traitsILi32ELi128ELi128ELi8ES3_EELb1ELb0ELb1ELb1ELb0ELb0ELb0EEEvNS_16Flash_bwd_paramsE,@function
        .size           _ZN5flash44flash_bwd_dq_dk_dv_loop_seqk_parallel_kernelI23Flash_bwd_kernel_traitsILi32ELi128ELi128ELi8ELi4ELi4ELi4ELb1ELb0EN7cutlass10bfloat16_tE19Flash_kernel_traitsILi32ELi128ELi128ELi8ES3_EELb1ELb0ELb1ELb1ELb0ELb0ELb0EEEvNS_16Flash_bwd_paramsE,(.L_x_1344 - _ZN5flash44flash_bwd_dq_dk_dv_loop_seqk_parallel_kernelI23Flash_bwd_kernel_traitsILi32ELi128ELi128ELi8ELi4ELi4ELi4ELb1ELb0EN7cutlass10bfloat16_tE19Flash_kernel_traitsILi32ELi128ELi128ELi8ES3_EELb1ELb0ELb1ELb1ELb0ELb0ELb0EEEvNS_16Flash_bwd_paramsE)
        .other          _ZN5flash44flash_bwd_dq_dk_dv_loop_seqk_parallel_kernelI23Flash_bwd_kernel_traitsILi32ELi128ELi128ELi8ELi4ELi4ELi4ELb1ELb0EN7cutlass10bfloat16_tE19Flash_kernel_traitsILi32ELi128ELi128ELi8ES3_EELb1ELb0ELb1ELb1ELb0ELb0ELb0EEEvNS_16Flash_bwd_paramsE,@"STO_CUDA_ENTRY STV_DEFAULT"
_ZN5flash44flash_bwd_dq_dk_dv_loop_seqk_parallel_kernelI23Flash_bwd_kernel_traitsILi32ELi128ELi128ELi8ELi4ELi4ELi4ELb1ELb0EN7cutlass10bfloat16_tE19Flash_kernel_traitsILi32ELi128ELi128ELi8ES3_EELb1ELb0ELb1ELb1ELb0ELb0ELb0EEEvNS_16Flash_bwd_paramsE:
.text._ZN5flash44flash_bwd_dq_dk_dv_loop_seqk_parallel_kernelI23Flash_bwd_kernel_traitsILi32ELi128ELi128ELi8ELi4ELi4ELi4ELb1ELb0EN7cutlass10bfloat16_tE19Flash_kernel_traitsILi32ELi128ELi128ELi8ES3_EELb1ELb0ELb1ELb1ELb0ELb0ELb0EEEvNS_16Flash_bwd_paramsE:
        /* <DEDUP_REMOVED lines=24> */
[----:B------:R-:W-:Y:S02]  /*0180*/  UIMAD UR12, UR4, UR12, URZ ;  /* 0x0000000c040c72a4 */ /* 0x000fe4000f8e023f */
[----:B------:R-:W-:Y:S02]  /*0190*/  ULDC UR58, c[0x0][0x1c0] ;  /* 0x00007000003a7ab9 */ /* 0x000fe40000000800 */
[----:B------:R4:W-:Y:S01]  /*01a0*/  STL [R1+0x38], R12 ;  /* 0x0000380c01007387 */ /* 0x0009e20000100800 */
[----:B------:R-:W-:Y:S02]  /*01b0*/  ULDC UR13, c[0x0][0x1c8] ;  /* 0x00007200000d7ab9 */ /* 0x000fe40000000800 */
[----:B------:R-:W-:Y:S01]  /*01c0*/  UIMAD.WIDE UR58, UR4, UR58, URZ ;  /* 0x0000003a043a72a5 */ /* 0x000fe2000f8e023f */
[----:B-1----:R-:W-:Y:S01]  /*01d0*/  SHF.R.S32.HI R6, RZ, 0x1f, R11 ;  /* 0x0000001fff067819 */ /* 0x002fe2000001140b */
[----:B--2---:R-:W-:-:S02]  /*01e0*/  UIMAD UR18, UR56, UR4, URZ ;  /* 0x00000004381272a4 */ /* 0x004fc4000f8e023f */
[----:B------:R-:W-:Y:S01]  /*01f0*/  ULOP3.LUT UR4, UR56, UR13, URZ, 0x3c, !UPT ;  /* 0x0000000d38047292 */ /* 0x000fe2000f8e3c3f */
[CC--:B------:R-:W-:Y:S01]  /*0200*/  LEA.HI R7, R6.reuse, R11.reuse, RZ, 0x2 ;  /* 0x0000000b06077211 */ /* 0x0c0fe200078f10ff */
[----:B------:R-:W-:Y:S01]  /*0210*/  USHF.R.S32.HI UR8, URZ, 0x1f, UR56 ;  /* 0x0000001f3f087899 */ /* 0x000fe20008011438 */
[CC--:B------:R-:W-:Y:S01]  /*0220*/  LEA.HI R5, R6.reuse, R11.reuse, RZ, 0x5 ;  /* 0x0000000b06057211 */ /* 0x0c0fe200078f28ff */
[----:B------:R-:W-:Y:S01]  /*0230*/  ULDC UR9, c[0x0][0x1c0] ;  /* 0x0000700000097ab9 */ /* 0x000fe20000000800 */
[--C-:B------:R-:W-:Y:S01]  /*0240*/  SHF.R.S32.HI R0, RZ, 0x2, R7.reuse ;  /* 0x00000002ff007819 */ /* 0x100fe20000011407 */
[----:B---3--:R-:W-:Y:S01]  /*0250*/  UIMAD UR5, UR55, UR9, UR56 ;  /* 0x00000009370572a4 */ /* 0x008fe2000f8e0238 */
[----:B------:R-:W-:Y:S01]  /*0260*/  SHF.R.S32.HI R2, RZ, 0x1f, R7 ;  /* 0x0000001fff027819 */ /* 0x000fe20000011407 */
[----:B------:R-:W-:Y:S01]  /*0270*/  USHF.L.U32 UR9, UR55, 0x7, URZ ;  /* 0x0000000737097899 */ /* 0x000fe2000800063f */
[CC--:B------:R-:W-:Y:S01]  /*0280*/  LEA.HI R245, R6.reuse, R11.reuse, RZ, 0x7 ;  /* 0x0000000b06f57211 */ /* 0x0c0fe200078f38ff */
[----:B------:R-:W-:Y:S01]  /*0290*/  ULDC.U8 UR11, c[0x0][0x3d0] ;  /* 0x0000f400000b7ab9 */ /* 0x000fe20000000000 */
[-C--:B------:R-:W-:Y:S01]  /*02a0*/  LEA.HI R149, R6, R11.reuse, RZ, 0x3 ;  /* 0x0000000b06957211 */ /* 0x080fe200078f18ff */
[----:B------:R-:W-:Y:S01]  /*02b0*/  ULDC.U8 UR10, c[0x0][0x328] ;  /* 0x0000ca00000a7ab9 */ /* 0x000fe20000000000 */
[-C--:B------:R-:W-:Y:S01]  /*02c0*/  LEA.HI R2, R2, R0.reuse, RZ, 0x3 ;  /* 0x0000000002027211 */ /* 0x080fe200078f18ff */
[----:B------:R-:W-:Y:S01]  /*02d0*/  ULDC UR19, c[0x0][0x224] ;  /* 0x0000890000137ab9 */ /* 0x000fe20000000800 */
[----:B------:R-:W-:Y:S01]  /*02e0*/  LEA.HI R6, R6, R11, RZ, 0x4 ;  /* 0x0000000b06067211 */ /* 0x000fe200078f20ff */
[----:B------:R-:W-:Y:S01]  /*02f0*/  UISETP.NE.AND UP6, UPT, UR11, URZ, UPT ;  /* 0x0000003f0b00728c */ /* 0x000fe2000bfc5270 */
[----:B------:R-:W-:Y:S01]  /*0300*/  LOP3.LUT R3, R7, 0xfffffffc, RZ, 0xc0, !PT ;  /* 0xfffffffc07037812 */ /* 0x000fe200078ec0ff */
[----:B------:R-:W-:Y:S01]  /*0310*/  UISETP.NE.AND UP5, UPT, UR10, URZ, UPT ;  /* 0x0000003f0a00728c */ /* 0x000fe2000bfa5270 */
[----:B------:R-:W-:Y:S01]  /*0320*/  LOP3.LUT R4, R5, 0xffffffe0, RZ, 0xc0, !PT ;  /* 0xffffffe005047812 */ /* 0x000fe200078ec0ff */
[----:B------:R-:W-:Y:S01]  /*0330*/  UIMAD.WIDE.U32 UR10, UR55, UR19, URZ ;  /* 0x00000013370a72a5 */ /* 0x000fe2000f8e003f */
[----:B------:R-:W-:Y:S01]  /*0340*/  LEA.HI R7, R7, R0, RZ, 0x1 ;  /* 0x0000000007077211 */ /* 0x000fe200078f08ff */
[C---:B------:R-:W-:Y:S01]  /*0350*/  IMAD.IADD R13, R11.reuse, 0x1, -R3 ;  /* 0x000000010b0d7824 */ /* 0x040fe200078e0a03 */
[----:B------:R-:W-:Y:S01]  /*0360*/  LOP3.LUT R2, R2, 0xfffffff8, RZ, 0xc0, !PT ;  /* 0xfffffff802027812 */ /* 0x000fe200078ec0ff */
[----:B------:R-:W-:Y:S01]  /*0370*/  IMAD.IADD R4, R11, 0x1, -R4 ;  /* 0x000000010b047824 */ /* 0x000fe200078e0a04 */
[----:B------:R-:W-:Y:S01]  /*0380*/  LOP3.LUT R8, R6, 0xfffffff0, RZ, 0xc0, !PT ;  /* 0xfffffff006087812 */ /* 0x000fe200078ec0ff */
[----:B------:R-:W-:Y:S01]  /*0390*/  IMAD.SHL.U32 R238, R13, 0x8, RZ ;  /* 0x000000080dee7824 */ /* 0x000fe200078e00ff */
[----:B------:R-:W-:Y:S01]  /*03a0*/  LOP3.LUT R9, R149, 0xfffffff8, RZ, 0xc0, !PT ;  /* 0xfffffff895097812 */ /* 0x000fe200078ec0ff */
[----:B------:R-:W-:Y:S01]  /*03b0*/  ULDC UR14, c[0x0][0x214] ;  /* 0x00008500000e7ab9 */ /* 0x000fe20000000800 */
[----:B------:R-:W-:Y:S01]  /*03c0*/  LOP3.LUT R3, R7, 0x7fffffe, RZ, 0xc0, !PT ;  /* 0x07fffffe07037812 */ /* 0x000fe200078ec0ff */
[C---:B------:R-:W-:Y:S01]  /*03d0*/  IMAD.IADD R7, R0.reuse, 0x1, -R2 ;  /* 0x0000000100077824 */ /* 0x040fe200078e0a02 */
[----:B------:R-:W-:Y:S01]  /*03e0*/  SHF.R.S32.HI R2, RZ, 0x4, R6 ;  /* 0x00000004ff027819 */ /* 0x000fe20000011406 */
[C---:B------:R-:W-:Y:S01]  /*03f0*/  IMAD.IADD R8, R11.reuse, 0x1, -R8 ;  /* 0x000000010b087824 */ /* 0x040fe200078e0a08 */
[----:B------:R-:W-:Y:S01]  /*0400*/  SHF.R.S32.HI R10, RZ, 0x1f, R4 ;  /* 0x0000001fff0a7819 */ /* 0x000fe20000011404 */
[----:B------:R-:W-:Y:S01]  /*0410*/  IMAD.IADD R11, R11, 0x1, -R9 ;  /* 0x000000010b0b7824 */ /* 0x000fe200078e0a09 */
[----:B------:R-:W-:Y:S01]  /*0420*/  SHF.R.S32.HI R245, RZ, 0x7, R245 ;  /* 0x00000007fff57819 */ /* 0x000fe200000114f5 */
[----:B------:R-:W-:Y:S01]  /*0430*/  IMAD.IADD R9, R0, 0x1, -R3 ;  /* 0x0000000100097824 */ /* 0x000fe200078e0a03 */
[--C-:B------:R-:W-:Y:S01]  /*0440*/  SHF.R.S32.HI R0, RZ, 0x5, R5.reuse ;  /* 0x00000005ff007819 */ /* 0x100fe20000011405 */
[----:B------:R-:W-:Y:S01]  /*0450*/  ULDC UR17, c[0x0][0x224] ;  /* 0x0000890000117ab9 */ /* 0x000fe20000000800 */
[----:B------:R-:W-:Y:S01]  /*0460*/  SHF.R.S32.HI R3, RZ, 0x1f, R5 ;  /* 0x0000001fff037819 */ /* 0x000fe20000011405 */
[----:B------:R-:W-:Y:S01]  /*0470*/  UIMAD UR5, UR5, UR17, URZ ;  /* 0x00000011050572a4 */ /* 0x000fe2000f8e023f */
[----:B------:R-:W-:Y:S01]  /*0480*/  LEA.HI R5, R6, R2, RZ, 0x1 ;  /* 0x0000000206057211 */ /* 0x000fe200078f08ff */
[----:B------:R-:W-:Y:S01]  /*0490*/  IMAD.U32 R6, RZ, RZ, UR8 ;  /* 0x00000008ff067e24 */ /* 0x000fe2000f8e00ff */
[----:B------:R-:W-:Y:S01]  /*04a0*/  LEA.HI R237, R10, R4, RZ, 0x2 ;  /* 0x000000040aed7211 */ /* 0x000fe200078f10ff */
[----:B------:R-:W-:Y:S01]  /*04b0*/  USHF.R.S32.HI UR8, URZ, 0x1f, UR55 ;  /* 0x0000001f3f087899 */ /* 0x000fe20008011437 */
[----:B------:R-:W-:Y:S01]  /*04c0*/  LEA.HI R4, R3, R0, RZ, 0x2 ;  /* 0x0000000003047211 */ /* 0x000fe200078f10ff */
[----:B------:R-:W-:Y:S01]  /*04d0*/  IMAD.SHL.U32 R6, R13, 0x2, RZ ;  /* 0x000000020d067824 */ /* 0x000fe200078e00ff */
[----:B------:R-:W-:Y:S01]  /*04e0*/  LOP3.LUT R3, R5, 0xfffffffe, RZ, 0xc0, !PT ;  /* 0xfffffffe05037812 */ /* 0x000fe200078ec0ff */
[----:B------:R-:W-:Y:S01]  /*04f0*/  ULDC UR15, c[0x0][0x1c0] ;  /* 0x00007000000f7ab9 */ /* 0x000fe20000000800 */
[----:B------:R-:W-:Y:S01]  /*0500*/  SHF.R.S32.HI R5, RZ, 0x3, R149 ;  /* 0x00000003ff057819 */ /* 0x000fe20000011495 */
[----:B------:R-:W-:Y:S01]  /*0510*/  USHF.R.S32.HI UR7, URZ, 0x1f, UR19 ;  /* 0x0000001f3f077899 */ /* 0x000fe20008011413 */
[----:B------:R-:W-:Y:S01]  /*0520*/  LOP3.LUT R4, R4, 0xfffffffc, RZ, 0xc0, !PT ;  /* 0xfffffffc04047812 */ /* 0x000fe200078ec0ff */
[----:B----4-:R-:W-:Y:S01]  /*0530*/  IMAD.IADD R12, R2, 0x1, -R3 ;  /* 0x00000001020c7824 */ /* 0x010fe200078e0a03 */
[----:B------:R-:W-:Y:S01]  /*0540*/  SHF.R.S32.HI R10, RZ, 0x1f, R8 ;  /* 0x0000001fff0a7819 */ /* 0x000fe20000011408 */
[----:B------:R-:W-:Y:S01]  /*0550*/  IMAD.SHL.U32 R2, R5, 0x40, RZ ;  /* 0x0000004005027824 */ /* 0x000fe200078e00ff */
[----:B------:R-:W-:Y:S01]  /*0560*/  UIMAD UR7, UR7, UR55, URZ ;  /* 0x00000037070772a4 */ /* 0x000fe2000f8e023f */
[----:B------:R-:W-:Y:S01]  /*0570*/  IMAD.IADD R249, R0, 0x1, -R4 ;  /* 0x0000000100f97824 */ /* 0x000fe200078e0a04 */
[----:B------:R-:W-:Y:S01]  /*0580*/  LEA.HI R10, R10, R8, RZ, 0x3 ;  /* 0x000000080a0a7211 */ /* 0x000fe200078f18ff */
[----:B------:R-:W-:Y:S01]  /*0590*/  IMAD R5, R0, 0x8, R9 ;  /* 0x0000000800057824 */ /* 0x000fe200078e0209 */
[----:B------:R-:W-:Y:S01]  /*05a0*/  LOP3.LUT R0, R2, 0xc0, RZ, 0xc0, !PT ;  /* 0x000000c002007812 */ /* 0x000fe200078ec0ff */
[----:B------:R-:W-:Y:S01]  /*05b0*/  IMAD R227, R245, 0x2000, R6 ;  /* 0x00002000f5e37824 */ /* 0x000fe200078e0206 */
[----:B------:R-:W-:Y:S01]  /*05c0*/  LEA.HI R9, R11, R11, RZ, 0x1 ;  /* 0x0000000b0b097211 */ /* 0x000fe200078f08ff */
[----:B------:R-:W-:Y:S01]  /*05d0*/  ULDC UR16, c[0x0][0x1c0] ;  /* 0x0000700000107ab9 */ /* 0x000fe20000000800 */
[----:B------:R-:W-:Y:S01]  /*05e0*/  SHF.R.U32.HI R4, RZ, 0x3, R0 ;  /* 0x00000003ff047819 */ /* 0x000fe20000011600 */
[----:B------:R-:W-:Y:S01]  /*05f0*/  ULDC UR61, c[0x0][0x2e8] ;  /* 0x0000ba00003d7ab9 */ /* 0x000fe20000000800 */
[----:B------:R-:W-:Y:S01]  /*0600*/  LOP3.LUT R3, R0, 0x18, R238, 0xf8, !PT ;  /* 0x0000001800037812 */ /* 0x000fe200078ef8ee */
[----:B------:R-:W-:Y:S01]  /*0610*/  IMAD R0, R245, 0x8, R12 ;  /* 0x00000008f5007824 */ /* 0x000fe200078e020c */
[----:B------:R-:W-:Y:S01]  /*0620*/  LOP3.LUT R2, R9, 0x7fffffe, RZ, 0xc0, !PT ;  /* 0x07fffffe09027812 */ /* 0x000fe200078ec0ff */
[----:B------:R-:W-:Y:S01]  /*0630*/  ULDC UR60, c[0x0][0x2e8] ;  /* 0x0000ba00003c7ab9 */ /* 0x000fe20000000800 */
[----:B------:R-:W-:Y:S01]  /*0640*/  LOP3.LUT R3, R3, R4, RZ, 0x3c, !PT ;  /* 0x0000000403037212 */ /* 0x000fe200078e3cff */
[----:B------:R-:W-:Y:S01]  /*0650*/  IMAD.U32 R4, RZ, RZ, UR18 ;  /* 0x00000012ff047e24 */ /* 0x000fe2000f8e00ff */
[----:B------:R-:W-:Y:S01]  /*0660*/  LOP3.LUT P5, RZ, R7, 0x2, RZ, 0xc0, !PT ;  /* 0x0000000207ff7812 */ /* 0x000fe200078ac0ff */
[----:B------:R-:W-:Y:S01]  /*0670*/  IMAD.IADD R2, R11, 0x1, -R2 ;  /* 0x000000010b027824 */ /* 0x000fe200078e0a02 */
[----:B------:R-:W-:Y:S01]  /*0680*/  LOP3.LUT P4, RZ, R7, 0x4, RZ, 0xc0, !PT ;  /* 0x0000000407ff7812 */ /* 0x000fe2000788c0ff */
[----:B------:R-:W-:Y:S01]  /*0690*/  IMAD.U32 R248, R5, 0x20, R3 ;  /* 0x0000002005f87824 */ /* 0x000fe200078e0003 */
[----:B------:R1:W-:Y:S01]  /*06a0*/  STL [R1+0x34], R4 ;  /* 0x0000340401007387 */ /* 0x0003e20000100800 */
[----:B------:R-:W-:Y:S01]  /*06b0*/  IMAD R17, R0, 0x8, R2 ;  /* 0x0000000800117824 */ /* 0x000fe200078e0202 */
[----:B------:R-:W-:Y:S01]  /*06c0*/  LEA.HI R0, R8, R8, RZ, 0x1 ;  /* 0x0000000808007211 */ /* 0x000fe200078f08ff */
[----:B------:R-:W-:Y:S01]  /*06d0*/  IMAD.U32 R2, RZ, RZ, UR4 ;  /* 0x00000004ff027e24 */ /* 0x000fe2000f8e00ff */
[----:B------:R-:W-:Y:S01]  /*06e0*/  UIMAD UR4, UR55, UR15, UR56 ;  /* 0x0000000f370472a4 */ /* 0x000fe2000f8e0238 */
[----:B------:R-:W-:Y:S01]  /*06f0*/  IMAD.U32 R5, RZ, RZ, UR11 ;  /* 0x0000000bff057e24 */ /* 0x000fe2000f8e00ff */
[----:B------:R-:W-:Y:S01]  /*0700*/  SHF.R.S32.HI R3, RZ, 0x1, R0 ;  /* 0x00000001ff037819 */ /* 0x000fe20000011400 */
[----:B------:R-:W-:Y:S01]  /*0710*/  ULDC.U8 UR6, c[0x0][0x2d8] ;  /* 0x0000b60000067ab9 */ /* 0x000fe20000000000 */
[----:B------:R-:W-:Y:S01]  /*0720*/  SEL R224, R154, 0xffffffe0, !P5 ;  /* 0xffffffe09ae07807 */ /* 0x000fe20006800000 */
[----:B------:R-:W-:-:S02]  /*0730*/  USHF.L.U32 UR49, UR12, 0x3, URZ ;  /* 0x000000030c317899 */ /* 0x000fc4000800063f */
[----:B------:R-:W-:Y:S02]  /*0740*/  USHF.L.U32 UR48, UR12, 0x4, URZ ;  /* 0x000000040c307899 */ /* 0x000fe4000800063f */
[----:B------:R-:W-:Y:S02]  /*0750*/  UIMAD UR47, UR12, 0x18, URZ ;  /* 0x000000180c2f78a4 */ /* 0x000fe4000f8e023f */
[----:B------:R-:W-:Y:S02]  /*0760*/  USHF.L.U32 UR46, UR12, 0x5, URZ ;  /* 0x000000050c2e7899 */ /* 0x000fe4000800063f */
[----:B------:R-:W-:Y:S02]  /*0770*/  UIMAD UR45, UR12, 0x28, URZ ;  /* 0x000000280c2d78a4 */ /* 0x000fe4000f8e023f */
[----:B------:R-:W-:Y:S02]  /*0780*/  UIMAD UR44, UR12, 0x30, URZ ;  /* 0x000000300c2c78a4 */ /* 0x000fe4000f8e023f */
[----:B------:R-:W-:-:S02]  /*0790*/  UIMAD UR43, UR12, 0x38, URZ ;  /* 0x000000380c2b78a4 */ /* 0x000fc4000f8e023f */
[----:B------:R-:W-:Y:S01]  /*07a0*/  USHF.L.U32 UR42, UR12, 0x6, URZ ;  /* 0x000000060c2a7899 */ /* 0x000fe2000800063f */
[----:B-1----:R-:W-:Y:S01]  /*07b0*/  IMAD.U32 R4, RZ, RZ, UR12 ;  /* 0x0000000cff047e24 */ /* 0x002fe2000f8e00ff */
[----:B------:R-:W-:Y:S02]  /*07c0*/  UIMAD UR41, UR12, 0x48, URZ ;  /* 0x000000480c2978a4 */ /* 0x000fe4000f8e023f */
[----:B------:R-:W-:Y:S02]  /*07d0*/  UIMAD UR40, UR12, 0x50, URZ ;  /* 0x000000500c2878a4 */ /* 0x000fe4000f8e023f */
[----:B------:R1:W-:Y:S01]  /*07e0*/  STL [R1+0x8], R4 ;  /* 0x0000080401007387 */ /* 0x0003e20000100800 */
[----:B------:R-:W-:Y:S02]  /*07f0*/  UIMAD UR39, UR12, 0x58, URZ ;  /* 0x000000580c2778a4 */ /* 0x000fe4000f8e023f */
[----:B------:R-:W-:Y:S01]  /*0800*/  UIMAD UR38, UR12, 0x60, URZ ;  /* 0x000000600c2678a4 */ /* 0x000fe2000f8e023f */
[----:B------:R2:W-:Y:S01]  /*0810*/  STL [R1+0x30], R2 ;  /* 0x0000300201007387 */ /* 0x0005e20000100800 */
[----:B------:R-:W-:-:S02]  /*0820*/  UIMAD UR37, UR12, 0x68, URZ ;  /* 0x000000680c2578a4 */ /* 0x000fc4000f8e023f */
[----:B------:R-:W-:Y:S02]  /*0830*/  UIMAD UR36, UR12, 0x70, URZ ;  /* 0x000000700c2478a4 */ /* 0x000fe4000f8e023f */
[----:B------:R-:W-:Y:S02]  /*0840*/  UIMAD UR35, UR12, 0x78, URZ ;  /* 0x000000780c2378a4 */ /* 0x000fe4000f8e023f */
[----:B------:R-:W-:Y:S01]  /*0850*/  UMOV UR57, 0xffffe000 ;  /* 0xffffe00000397882 */ /* 0x000fe20000000000 */
[----:B-1----:R-:W-:Y:S02]  /*0860*/  LOP3.LUT R4, R0, 0x7fffffe, RZ, 0xc0, !PT ;  /* 0x07fffffe00047812 */ /* 0x002fe400078ec0ff */
[----:B------:R-:W-:Y:S02]  /*0870*/  SHF.R.S32.HI R0, RZ, 0x1f, R0 ;  /* 0x0000001fff007819 */ /* 0x000fe40000011400 */
[----:B--2---:R-:W-:Y:S01]  /*0880*/  LOP3.LUT R2, R10, 0xfffffff8, RZ, 0xc0, !PT ;  /* 0xfffffff80a027812 */ /* 0x004fe200078ec0ff */
[----:B------:R-:W-:Y:S01]  /*0890*/  IMAD.IADD R16, R8, 0x1, -R4 ;  /* 0x0000000108107824 */ /* 0x000fe200078e0a04 */
[----:B------:R-:W-:Y:S01]  /*08a0*/  LEA.HI R0, R0, R3, RZ, 0x2 ;  /* 0x0000000300007211 */ /* 0x000fe200078f10ff */
[----:B------:R-:W-:-:S02]  /*08b0*/  IMAD.U32 R4, RZ, RZ, UR10 ;  /* 0x0000000aff047e24 */ /* 0x000fc4000f8e00ff */
[----:B------:R-:W-:Y:S01]  /*08c0*/  IMAD.IADD R15, R8, 0x1, -R2 ;  /* 0x00000001080f7824 */ /* 0x000fe200078e0a02 */
[----:B------:R-:W-:Y:S01]  /*08d0*/  LOP3.LUT R0, R0, 0xfffffffc, RZ, 0xc0, !PT ;  /* 0xfffffffc00007812 */ /* 0x000fe200078ec0ff */
[C---:B------:R-:W-:Y:S01]  /*08e0*/  IMAD.SHL.U32 R4, R7.reuse, 0x40, RZ ;  /* 0x0000004007047824 */ /* 0x040fe200078e00ff */
[----:B------:R-:W-:-:S03]  /*08f0*/  LOP3.LUT R2, R7, 0x1, RZ, 0xc0, !PT ;  /* 0x0000000107027812 */ /* 0x000fc600078ec0ff */
[----:B------:R-:W-:Y:S01]  /*0900*/  IMAD.IADD R14, R3, 0x1, -R0 ;  /* 0x00000001030e7824 */ /* 0x000fe200078e0a00 */
[----:B------:R-:W-:Y:S01]  /*0910*/  ISETP.NE.U32.AND P6, PT, R2, 0x1, PT ;  /* 0x000000010200780c */ /* 0x000fe20003fc5070 */
[----:B------:R-:W-:Y:S01]  /*0920*/  IMAD.U32 R0, RZ, RZ, UR8 ;  /* 0x00000008ff007e24 */ /* 0x000fe2000f8e00ff */
[----:B------:R-:W-:Y:S01]  /*0930*/  SHF.R.S32.HI R0, RZ, 0x1, R9 ;  /* 0x00000001ff007819 */ /* 0x000fe20000011409 */
[----:B------:R-:W-:Y:S01]  /*0940*/  IMAD.U32 R2, RZ, RZ, UR9 ;  /* 0x00000009ff027e24 */ /* 0x000fe2000f8e00ff */
[----:B------:R-:W-:Y:S01]  /*0950*/  USHF.R.S32.HI UR9, URZ, 0x1f, UR56 ;  /* 0x0000001f3f097899 */ /* 0x000fe20008011438 */
[----:B------:R-:W-:Y:S01]  /*0960*/  IMAD.SHL.U32 R2, R11, 0x40, RZ ;  /* 0x000000400b027824 */ /* 0x000fe200078e00ff */
[C---:B------:R-:W-:Y:S01]  /*0970*/  LOP3.LUT P0, RZ, R0.reuse, 0x2, RZ, 0xc0, !PT ;  /* 0x0000000200ff7812 */ /* 0x040fe2000780c0ff */
[----:B------:R-:W-:Y:S01]  /*0980*/  IMAD.SHL.U32 R11, R0, 0x40, RZ ;  /* 0x00000040000b7824 */ /* 0x000fe200078e00ff */
[----:B------:R-:W-:Y:S01]  /*0990*/  LEA.HI R9, R7, R7, RZ, 0x1 ;  /* 0x0000000707097211 */ /* 0x000fe200078f08ff */
[----:B------:R-:W-:Y:S01]  /*09a0*/  IMAD.SHL.U32 R0, R249, 0x10, RZ ;  /* 0x00000010f9007824 */ /* 0x000fe200078e00ff */
[----:B------:R-:W-:Y:S01]  /*09b0*/  LOP3.LUT R8, R2, 0x1c0, RZ, 0xc0, !PT ;  /* 0x000001c002087812 */ /* 0x000fe200078ec0ff */
[----:B------:R-:W-:Y:S01]  /*09c0*/  IMAD.U32 R3, RZ, RZ, UR9 ;  /* 0x00000009ff037e24 */ /* 0x000fe2000f8e00ff */
[----:B------:R-:W-:Y:S01]  /*09d0*/  LOP3.LUT R2, R9, 0x3fffffe, RZ, 0xc0, !PT ;  /* 0x03fffffe09027812 */ /* 0x000fe200078ec0ff */
[----:B------:R-:W-:Y:S01]  /*09e0*/  @UP5 UIMAD UR9, UR55, UR14, URZ ;  /* 0x0000000e370952a4 */ /* 0x000fe2000f8e023f */
[----:B------:R-:W-:Y:S01]  /*09f0*/  LEA.HI.SX32 R237, R237, R0, 0x1e ;  /* 0x00000000eded7211 */ /* 0x000fe200078ff2ff */
[----:B------:R-:W-:Y:S01]  /*0a00*/  @!UP5 UIMAD UR8, UR55, UR16, UR56 ;  /* 0x000000103708d2a4 */ /* 0x000fe2000f8e0238 */
[----:B------:R-:W-:Y:S01]  /*0a10*/  LOP3.LUT R5, R8, 0x30, R0, 0xf8, !PT ;  /* 0x0000003008057812 */ /* 0x000fe200078ef800 */
[----:B------:R-:W-:Y:S01]  /*0a20*/  IMAD.IADD R13, R7, 0x1, -R2 ;  /* 0x00000001070d7824 */ /* 0x000fe200078e0a02 */
[----:B------:R-:W-:Y:S01]  /*0a30*/  LOP3.LUT R0, R11, 0xc0, RZ, 0xc0, !PT ;  /* 0x000000c00b007812 */ /* 0x000fe200078ec0ff */
[----:B------:R-:W-:Y:S01]  /*0a40*/  IMAD.SHL.U32 R2, R249, 0x400, RZ ;  /* 0x00000400f9027824 */ /* 0x000fe200078e00ff */
[--C-:B------:R-:W-:Y:S01]  /*0a50*/  LOP3.LUT R5, R5, 0x8, R149.reuse, 0xf8, !PT ;  /* 0x0000000805057812 */ /* 0x100fe200078ef895 */
[----:B------:R-:W-:Y:S01]  /*0a60*/  @!UP5 UIMAD UR8, UR8, UR14, URZ ;  /* 0x0000000e0808d2a4 */ /* 0x000fe2000f8e023f */
[----:B------:R-:W-:-:S02]  /*0a70*/  LOP3.LUT R149, R0, 0x8, R149, 0xf8, !PT ;  /* 0x0000000800957812 */ /* 0x000fc400078ef895 */
[----:B------:R-:W-:Y:S01]  /*0a80*/  SHF.R.U32.HI R0, RZ, 0x3, R0 ;  /* 0x00000003ff007819 */ /* 0x000fe20000011600 */
[----:B------:R-:W-:Y:S01]  /*0a90*/  ULDC.64 UR14, c[0x0][0x118] ;  /* 0x00004600000e7ab9 */ /* 0x000fe20000000a00 */
[----:B------:R-:W-:Y:S01]  /*0aa0*/  SHF.R.S32.HI R3, RZ, 0x3, R10 ;  /* 0x00000003ff037819 */ /* 0x000fe2000001140a */
[----:B------:R-:W-:Y:S01]  /*0ab0*/  IMAD.U32 R252, RZ, RZ, UR8 ;  /* 0x00000008fffc7e24 */ /* 0x000fe2000f8e00ff */
[----:B------:R-:W-:Y:S02]  /*0ac0*/  LOP3.LUT R4, R4, 0x1c0, RZ, 0xc0, !PT ;  /* 0x000001c004047812 */ /* 0x000fe400078ec0ff */
[----:B------:R-:W-:Y:S01]  /*0ad0*/  LOP3.LUT R149, R149, R0, RZ, 0x3c, !PT ;  /* 0x0000000095957212 */ /* 0x000fe200078e3cff */
[----:B------:R-:W-:Y:S01]  /*0ae0*/  IMAD.U32 R0, RZ, RZ, UR9 ;  /* 0x00000009ff007e24 */ /* 0x000fe2000f8e00ff */
[----:B------:R-:W-:Y:S01]  /*0af0*/  LEA.HI R4, R4, R4, RZ, 0x1d ;  /* 0x0000000404047211 */ /* 0x000fe200078fe8ff */
[----:B------:R-:W-:Y:S01]  /*0b00*/  IMAD R16, R3, 0x8, R16 ;  /* 0x0000000803107824 */ /* 0x000fe200078e0210 */
[----:B------:R-:W-:Y:S01]  /*0b10*/  SEL R223, R223, 0x10, !P6 ;  /* 0x00000010dfdf7807 */ /* 0x000fe20007000000 */
[--C-:B------:R-:W-:Y:S01]  /*0b20*/  IMAD R151, R3, 0x200, R2.reuse ;  /* 0x0000020003977824 */ /* 0x100fe200078e0202 */
[----:B------:R1:W-:Y:S01]  /*0b30*/  STL [R1+0x2c], R0 ;  /* 0x00002c0001007387 */ /* 0x0003e20000100800 */
[----:B------:R-:W-:Y:S01]  /*0b40*/  IMAD.U32 R3, RZ, RZ, UR5 ;  /* 0x00000005ff037e24 */ /* 0x000fe2000f8e00ff */
[----:B------:R-:W-:Y:S01]  /*0b50*/  USHF.L.U32 UR5, UR4, 0x5, URZ ;  /* 0x0000000504057899 */ /* 0x000fe2000800063f */
[----:B------:R-:W-:Y:S01]  /*0b60*/  IADD3 R227, R4, R227, R2 ;  /* 0x000000e304e37210 */ /* 0x000fe20007ffe002 */
[----:B------:R-:W-:Y:S01]  /*0b70*/  UIMAD UR4, UR59, UR10, URZ ;  /* 0x0000000a3b0472a4 */ /* 0x000fe2000f8e023f */
[----:B------:R-:W-:Y:S01]  /*0b80*/  SHF.R.U32.HI R2, RZ, 0x3, R8 ;  /* 0x00000003ff027819 */ /* 0x000fe20000011608 */
[----:B------:R2:W-:Y:S01]  /*0b90*/  STL [R1+0x28], R3 ;  /* 0x0000280301007387 */ /* 0x0005e20000100800 */
[----:B------:R-:W-:Y:S01]  /*0ba0*/  UIMAD.WIDE.U32 UR10, UR58, UR10, URZ ;  /* 0x0000000a3a0a72a5 */ /* 0x000fe2000f8e003f */
[----:B------:R-:W-:Y:S01]  /*0bb0*/  IMAD.SHL.U32 R227, R227, 0x2, RZ ;  /* 0x00000002e3e37824 */ /* 0x000fe200078e00ff */
[----:B------:R-:W-:Y:S01]  /*0bc0*/  LOP3.LUT R5, R5, R2, RZ, 0x3c, !PT ;  /* 0x0000000205057212 */ /* 0x000fe200078e3cff */
[----:B------:R-:W-:Y:S01]  /*0bd0*/  IMAD.U32 R2, RZ, RZ, UR4 ;  /* 0x00000004ff027e24 */ /* 0x000fe2000f8e00ff */
[----:B------:R-:W-:Y:S01]  /*0be0*/  USHF.L.U32 UR4, UR12, 0x7, URZ ;  /* 0x000000070c047899 */ /* 0x000fe2000800063f */
[----:B------:R-:W-:Y:S01]  /*0bf0*/  IMAD.U32 R149, R17, 0x20, R149 ;  /* 0x0000002011957824 */ /* 0x000fe200078e0095 */
[C---:B------:R-:W-:Y:S01]  /*0c00*/  IADD3 R222, R227.reuse, 0x40, RZ ;  /* 0x00000040e3de7810 */ /* 0x040fe20007ffe0ff */
[C---:B------:R-:W-:Y:S01]  /*0c10*/  IMAD.IADD R228, R227.reuse, 0x1, R223 ;  /* 0x00000001e3e47824 */ /* 0x040fe200078e02df */
[----:B------:R-:W-:Y:S01]  /*0c20*/  @P4 IADD3 R222, R227, -0x40, RZ ;  /* 0xffffffc0e3de4810 */ /* 0x000fe20007ffe0ff */
[----:B------:R-:W-:Y:S01]  /*0c30*/  IMAD R5, R12, 0x200, R5 ;  /* 0x000002000c057824 */ /* 0x000fe200078e0205 */
[----:B------:R-:W-:Y:S01]  /*0c40*/  SEL R150, R154, 0xffffffe0, !P0 ;  /* 0xffffffe09a967807 */ /* 0x000fe20004000000 */
[----:B------:R-:W-:Y:S01]  /*0c50*/  IMAD.U32 R4, RZ, RZ, UR4 ;  /* 0x00000004ff047e24 */ /* 0x000fe2000f8e00ff */
[----:B------:R-:W-:Y:S01]  /*0c60*/  UIADD3 UR34, -UR4, URZ, URZ ;  /* 0x0000003f04227290 */ /* 0x000fe2000fffe13f */
[----:B------:R-:W-:-:S02]  /*0c70*/  IMAD.SHL.U32 R149, R149, 0x2, RZ ;  /* 0x0000000295957824 */ /* 0x000fc400078e00ff */
[----:B------:R-:W-:Y:S02]  /*0c80*/  IMAD.IADD R223, R223, 0x1, R222 ;  /* 0x00000001dfdf7824 */ /* 0x000fe400078e02de */
[----:B------:R-:W-:Y:S02]  /*0c90*/  IMAD.IADD R229, R227, 0x1, R224 ;  /* 0x00000001e3e57824 */ /* 0x000fe400078e02e0 */
[----:B-1----:R-:W-:Y:S02]  /*0ca0*/  IMAD R0, R249, 0x200, R6 ;  /* 0x00000200f9007824 */ /* 0x002fe400078e0206 */
[----:B------:R-:W-:Y:S02]  /*0cb0*/  IMAD.IADD R226, R228, 0x1, R224 ;  /* 0x00000001e4e27824 */ /* 0x000fe400078e02e0 */
[----:B------:R-:W-:Y:S02]  /*0cc0*/  IMAD R13, R13, 0x20, R0 ;  /* 0x000000200d0d7824 */ /* 0x000fe400078e0200 */
[----:B--2---:R-:W-:Y:S01]  /*0cd0*/  IMAD.U32 R3, RZ, RZ, UR7 ;  /* 0x00000007ff037e24 */ /* 0x004fe2000f8e00ff */
[----:B------:R-:W-:Y:S01]  /*0ce0*/  USHF.R.S32.HI UR7, URZ, 0x1f, UR18 ;  /* 0x0000001f3f077899 */ /* 0x000fe20008011412 */
[----:B------:R-:W-:Y:S01]  /*0cf0*/  IMAD.U32 R0, RZ, RZ, UR5 ;  /* 0x00000005ff007e24 */ /* 0x000fe2000f8e00ff */
[----:B------:R-:W-:Y:S01]  /*0d00*/  USHF.R.S32.HI UR5, URZ, 0x1f, UR5 ;  /* 0x0000001f3f057899 */ /* 0x000fe20008011405 */
[----:B------:R-:W-:Y:S01]  /*0d10*/  IMAD.IADD R225, R224, 0x1, R222 ;  /* 0x00000001e0e17824 */ /* 0x000fe200078e02de */
[----:B------:R1:W-:Y:S01]  /*0d20*/  STL [R1+0x24], R3 ;  /* 0x0000240301007387 */ /* 0x0003e20000100800 */
[----:B------:R-:W-:-:S02]  /*0d30*/  IMAD.IADD R150, R149, 0x1, R150 ;  /* 0x0000000195967824 */ /* 0x000fc400078e0296 */
[----:B------:R-:W-:Y:S01]  /*0d40*/  IMAD.IADD R224, R224, 0x1, R223 ;  /* 0x00000001e0e07824 */ /* 0x000fe200078e02df */
[----:B------:R2:W-:Y:S04]  /*0d50*/  STL [R1+0x20], R0 ;  /* 0x0000200001007387 */ /* 0x0005e80000100800 */
        /* <DEDUP_REMOVED lines=10> */
[----:B------:R2:W-:Y:S01]  /*0e00*/  STL [R1+0x14], R4 ;  /* 0x0000140401007387 */ /* 0x0005e20000100800 */
[----:B------:R-:W-:Y:S02]  /*0e10*/  LOP3.LUT P0, RZ, R14, 0x2, RZ, 0xc0, !PT ;  /* 0x000000020eff7812 */ /* 0x000fe4000780c0ff */
[----:B------:R-:W-:-:S02]  /*0e20*/  SEL R152, R152, 0xffffffc0, !P2 ;  /* 0xffffffc098987807 */ /* 0x000fc40005000000 */
[----:B------:R-:W-:Y:S01]  /*0e30*/  SEL R154, R154, 0xffffffe0, !P0 ;  /* 0xffffffe09a9a7807 */ /* 0x000fe20004000000 */
[----:B-1----:R-:W-:Y:S02]  /*0e40*/  IMAD.U32 R2, RZ, RZ, UR10 ;  /* 0x0000000aff027e24 */ /* 0x002fe4000f8e00ff */
[----:B--2---:R-:W-:-:S03]  /*0e50*/  IMAD.SHL.U32 R4, R12, 0x10, RZ ;  /* 0x000000100c047824 */ /* 0x004fc600078e00ff */
        /* <DEDUP_REMOVED lines=39> */
.L_x_736:
        /* <DEDUP_REMOVED lines=54> */
.L_x_690:
        /* <DEDUP_REMOVED lines=67> */
.L_x_692:
        /* <DEDUP_REMOVED lines=18> */
.L_x_693:
[----:B------:R-:W2:Y:S01]  /*1980*/  LDL R0, [R1+0x1c] ;  /* 0x00001c0001007983 */ /* 0x000ea20000100800 */
[----:B------:R-:W-:-:S03]  /*1990*/  ULDC.64 UR16, c[0x0][0x370] ;  /* 0x0000dc0000107ab9 */ /* 0x000fc60000000a00 */
[----:B------:R-:W3:Y:S04]  /*19a0*/  LDL R6, [R1+0x24] ;  /* 0x0000240001067983 */ /* 0x000ee80000100800 */
[----:B------:R-:W4:Y:S04]  /*19b0*/  LDL.64 R4, [R1] ;  /* 0x0000000001047983 */ /* 0x000f280000100a00 */
[----:B------:R-:W2:Y:S01]  /*19c0*/  LDL R3, [R1+0x30] ;  /* 0x0000300001037983 */ /* 0x000ea20000100800 */
[----:B------:R-:W-:-:S04]  /*19d0*/  @UP3 UIMAD.WIDE.U32 UR12, UR4, UR16, URZ ;  /* 0x00000010040c32a5 */ /* 0x000fc8000f8e003f */
[----:B------:R-:W-:-:S03]  /*19e0*/  @UP3 UIMAD UR25, UR4, UR17, UR13 ;  /* 0x00000011041932a4 */ /* 0x000fc6000f8e020d */
[----:B------:R-:W-:Y:S02]  /*19f0*/  @UP3 UMOV UR21, UR12 ;  /* 0x0000000c00153c82 */ /* 0x000fe40008000000 */
[----:B------:R-:W-:Y:S02]  /*1a00*/  ULDC.64 UR12, c[0x0][0x368] ;  /* 0x0000da00000c7ab9 */ /* 0x000fe40000000a00 */
[----:B------:R-:W-:-:S04]  /*1a10*/  @!UP3 UIMAD UR9, UR32, UR12, URZ ;  /* 0x0000000c2009b2a4 */ /* 0x000fc8000f8e023f */
[----:B------:R-:W-:Y:S02]  /*1a20*/  @!UP3 UIMAD UR9, UR55, UR13, UR9 ;  /* 0x0000000d3709b2a4 */ /* 0x000fe4000f8e0209 */
[----:B------:R-:W-:Y:S01]  /*1a30*/  @!UP3 UIMAD.WIDE.U32 UR12, UR55, UR12, URZ ;  /* 0x0000000c370cb2a5 */ /* 0x000fe2000f8e003f */
[----:B--2---:R1:W2:Y:S02]  /*1a40*/  R2UR UR10, R0 ;  /* 0x00000000000a73c2 */ /* 0x0042a400000e0000 */
[----:B-1----:R-:W5:Y:S06]  /*1a50*/  LDL R0, [R1+0x2c] ;  /* 0x00002c0001007983 */ /* 0x002f6c0000100800 */
[----:B---3--:R1:W3:Y:S08]  /*1a60*/  R2UR UR33, R6 ;  /* 0x00000000062173c2 */ /* 0x0082f000000e0000 */
[----:B----4-:R4:W2:Y:S01]  /*1a70*/  R2UR UR16, R4 ;  /* 0x00000000041073c2 */ /* 0x0108a200000e0000 */
[----:B-1----:R-:W-:-:S04]  /*1a80*/  IABS R6, c[0x0][0x1c8] ;  /* 0x0000720000067a13 */ /* 0x002fc80000000000 */
[----:B----4-:R-:W1:Y:S01]  /*1a90*/  I2F.RP R4, R6 ;  /* 0x0000000600047306 */ /* 0x010e620000209400 */
[----:B------:R-:W-:Y:S02]  /*1aa0*/  ULDC UR22, c[0x0][0x224] ;  /* 0x0000890000167ab9 */ /* 0x000fe40000000800 */
[----:B------:R-:W-:Y:S02]  /*1ab0*/  @!UP3 UIADD3 UR25, UR13, UR9, URZ ;  /* 0x000000090d19b290 */ /* 0x000fe4000fffe03f */
[----:B------:R-:W-:Y:S02]  /*1ac0*/  UIMAD.WIDE.U32 UR18, UR55, UR22, URZ ;  /* 0x00000016371272a5 */ /* 0x000fe4000f8e003f */
[----:B---3--:R-:W-:Y:S01]  /*1ad0*/  UIMAD UR9, UR32, UR22, UR33 ;  /* 0x00000016200972a4 */ /* 0x008fe2000f8e0221 */
[----:B-1----:R-:W1:Y:S01]  /*1ae0*/  MUFU.RCP R4, R4 ;  /* 0x0000000400047308 */ /* 0x002e620000001000 */
[----:B------:R3:W4:Y:S02]  /*1af0*/  R2UR UR17, R5 ;  /* 0x00000000051173c2 */ /* 0x00072400000e0000 */
[----:B------:R-:W-:-:S04]  /*1b00*/  UIADD3 UR9, UR19, UR9, URZ ;  /* 0x0000000913097290 */ /* 0x000fc8000fffe03f */
[----:B--2---:R-:W-:Y:S02]  /*1b10*/  UIMAD UR9, UR58, UR9, UR10 ;  /* 0x000000093a0972a4 */ /* 0x004fe4000f8e020a */
[----:B------:R-:W2:Y:S01]  /*1b20*/  S2UR UR10, SR_CTAID.X ;  /* 0x00000000000a79c3 */ /* 0x000ea20000002500 */
[----:B-1----:R-:W-:-:S04]  /*1b30*/  IADD3 R4, R4, 0xffffffe, RZ ;  /* 0x0ffffffe04047810 */ /* 0x002fc80007ffe0ff */
[----:B---3--:R1:W3:Y:S01]  /*1b40*/  F2I.FTZ.U32.TRUNC.NTZ R5, R4 ;  /* 0x0000000400057305 */ /* 0x0082e2000021f000 */
[----:B------:R-:W-:Y:S02]  /*1b50*/  @!UP3 UMOV UR21, UR12 ;  /* 0x0000000c0015bc82 */ /* 0x000fe40008000000 */
[----:B------:R-:W-:Y:S02]  /*1b60*/  UIMAD.WIDE.U32 UR12, UR58, UR4, URZ ;  /* 0x000000043a0c72a5 */ /* 0x000fe4000f8e003f */
[----:B----4-:R-:W-:Y:S02]  /*1b70*/  UIADD3 UR18, UR17, UR9, URZ ;  /* 0x0000000911127290 */ /* 0x010fe4000fffe03f */
[----:B------:R-:W-:Y:S02]  /*1b80*/  UIMAD UR9, UR59, UR4, URZ ;  /* 0x000000043b0972a4 */ /* 0x000fe4000f8e023f */
[----:B------:R-:W-:-:S03]  /*1b90*/  USEL UR22, UR16, UR12, !UP3 ;  /* 0x0000000c10167287 */ /* 0x000fc6000d800000 */
[----:B------:R-:W-:Y:S02]  /*1ba0*/  ULDC.64 UR16, c[0x0][0x3d8] ;  /* 0x0000f60000107ab9 */ /* 0x000fe40000000a00 */
[----:B------:R-:W-:Y:S02]  /*1bb0*/  @UP3 UIADD3 UR18, UR13, UR9, URZ ;  /* 0x000000090d123290 */ /* 0x000fe4000fffe03f */
[----:B--2---:R-:W-:Y:S01]  /*1bc0*/  UIMAD.WIDE.U32 UR12, UR10, UR16, URZ ;  /* 0x000000100a0c72a5 */ /* 0x004fe2000f8e003f */
[----:B------:R2:W4:Y:S01]  /*1bd0*/  R2UR UR16, R3 ;  /* 0x00000000031073c2 */ /* 0x00052200000e0000 */
[----:B-1----:R-:W-:Y:S01]  /*1be0*/  IMAD.MOV.U32 R4, RZ, RZ, RZ ;  /* 0x000000ffff047224 */ /* 0x002fe200078e00ff */
[----:B--2---:R-:W-:Y:S01]  /*1bf0*/  IABS R3, UR56 ;  /* 0x0000003800037c13 */ /* 0x004fe20008000000 */
[----:B------:R-:W-:Y:S02]  /*1c00*/  UIMAD UR17, UR10, UR17, UR13 ;  /* 0x000000110a1172a4 */ /* 0x000fe4000f8e020d */
[----:B------:R-:W-:-:S02]  /*1c10*/  USHF.L.U32 UR10, UR55, 0x7, URZ ;  /* 0x00000007370a7899 */ /* 0x000fc4000800063f */
[----:B------:R-:W-:Y:S02]  /*1c20*/  USEL UR19, UR12, URZ, UP6 ;  /* 0x0000003f0c137287 */ /* 0x000fe4000b000000 */
[----:B------:R-:W-:Y:S01]  /*1c30*/  USHF.L.U64.HI UR9, UR55, 0x7, UR32 ;  /* 0x0000000737097899 */ /* 0x000fe20008010220 */
[----:B------:R-:W1:Y:S01]  /*1c40*/  R2UR UR13, R252 ;  /* 0x00000000fc0d73c2 */ /* 0x000e6200000e0000 */
[----:B------:R-:W-:Y:S02]  /*1c50*/  USEL UR12, UR10, URZ, UP1 ;  /* 0x0000003f0a0c7287 */ /* 0x000fe40008800000 */
[----:B------:R-:W-:Y:S02]  /*1c60*/  USEL UR9, UR9, URZ, UP1 ;  /* 0x0000003f09097287 */ /* 0x000fe40008800000 */
[----:B------:R-:W-:-:S04]  /*1c70*/  UIADD3 UR12, UP1, UR7, UR12, URZ ;  /* 0x0000000c070c7290 */ /* 0x000fc8000ff3e03f */
[----:B------:R-:W-:Y:S02]  /*1c80*/  UIADD3.X UR10, UR24, UR9, URZ, UP1, !UPT ;  /* 0x00000009180a7290 */ /* 0x000fe40008ffe43f */
[----:B------:R-:W-:-:S04]  /*1c90*/  UIMAD UR9, UR59, UR12, URZ ;  /* 0x0000000c3b0972a4 */ /* 0x000fc8000f8e023f */
[----:B------:R-:W-:Y:S01]  /*1ca0*/  UIMAD UR9, UR58, UR10, UR9 ;  /* 0x0000000a3a0972a4 */ /* 0x000fe2000f8e0209 */
[----:B------:R-:W-:Y:S01]  /*1cb0*/  ISETP.NE.AND P2, PT, RZ, c[0x0][0x1c8], PT ;  /* 0x00007200ff007a0c */ /* 0x000fe20003f45270 */
[----:B------:R-:W-:Y:S01]  /*1cc0*/  USEL UR17, UR17, URZ, UP6 ;  /* 0x0000003f11117287 */ /* 0x000fe2000b000000 */
[----:B-----5:R3:W2:Y:S02]  /*1cd0*/  R2UR UR33, R0 ;  /* 0x00000000002173c2 */ /* 0x0206a400000e0000 */
        /* <DEDUP_REMOVED lines=11> */
[----:B----4-:R-:W-:Y:S01]  /*1d90*/  ISETP.LE.AND P1, PT, RZ, UR16, PT ;  /* 0x00000010ff007c0c */ /* 0x010fe2000bf23270 */
[----:B--2---:R-:W-:Y:S02]  /*1da0*/  @UP5 USEL UR10, UR33, UR4, !UP3 ;  /* 0x00000004210a5287 */ /* 0x004fe4000d800000 */
[----:B------:R-:W-:Y:S02]  /*1db0*/  ULDC UR16, c[0x0][0x234] ;  /* 0x00008d0000107ab9 */ /* 0x000fe40000000800 */
[----:B------:R-:W-:-:S06]  /*1dc0*/  @UP5 UIMAD UR10, UR56, UR16, UR10 ;  /* 0x00000010380a52a4 */ /* 0x000fcc000f8e020a */
[----:B------:R-:W-:-:S05]  /*1dd0*/  @P3 IADD3 R4, R4, 0x1, RZ ;  /* 0x0000000104043810 */ /* 0x000fca0007ffe0ff */
[----:B------:R-:W-:Y:S01]  /*1de0*/  @!P1 IMAD.MOV R4, RZ, RZ, -R4 ;  /* 0x000000ffff049224 */ /* 0x000fe200078e0a04 */
[----:B------:R-:W-:Y:S01]  /*1df0*/  PLOP3.LUT P1, PT, PT, PT, UP5, 0x80, 0x0 ;  /* 0x000000000000781c */ /* 0x000fe20003f2f058 */
[----:B-1----:R-:W-:Y:S02]  /*1e00*/  @!UP5 UMOV UR10, UR13 ;  /* 0x0000000d000adc82 */ /* 0x002fe40008000000 */
        /* <DEDUP_REMOVED lines=13> */
.L_x_694:
[----:B------:R-:W2:Y:S02]  /*1ee0*/  LDL R0, [R1+0x28] ;  /* 0x0000280001007983 */ /* 0x000ea40000100800 */
[----:B--2---:R1:W2:Y:S01]  /*1ef0*/  R2UR UR4, R0 ;  /* 0x00000000000473c2 */ /* 0x0042a200000e0000 */
[----:B------:R-:W-:-:S07]  /*1f00*/  DEPBAR.LE SB1, 0x0, {2} ;  /* 0x000090040000791a */ /* 0x000fce0000000000 */
.L_x_695:
[----:B------:R-:W2:Y:S04]  /*1f10*/  LDL R7, [R1+0x14] ;  /* 0x0000140001077983 */ /* 0x000ea80000100800 */
[----:B------:R-:W3:Y:S04]  /*1f20*/  LDL R0, [R1+0x34] ;  /* 0x0000340001007983 */ /* 0x000ee80000100800 */
[----:B------:R-:W4:Y:S04]  /*1f30*/  LDL R5, [R1+0x10] ;  /* 0x0000100001057983 */ /* 0x000f280000100800 */
[----:B------:R-:W5:Y:S04]  /*1f40*/  LDL R3, [R1+0x18] ;  /* 0x0000180001037983 */ /* 0x000f680000100800 */
[----:B------:R-:W4:Y:S01]  /*1f50*/  LDL R6, [R1+0x8] ;  /* 0x0000080001067983 */ /* 0x000f220000100800 */
[----:B------:R-:W-:-:S02]  /*1f60*/  IMAD.U32 R10, RZ, RZ, UR14 ;  /* 0x0000000eff0a7e24 */ /* 0x000fc4000f8e00ff */
[----:B------:R-:W-:Y:S01]  /*1f70*/  IMAD.U32 R11, RZ, RZ, UR15 ;  /* 0x0000000fff0b7e24 */ /* 0x000fe2000f8e00ff */
[----:B------:R-:W1:Y:S01]  /*1f80*/  S2R R14, SR_TID.X ;  /* 0x00000000000e7919 */ /* 0x000e620000002100 */
[----:B------:R-:W-:Y:S02]  /*1f90*/  SHF.R.S32.HI R239, RZ, 0x1f, R238 ;  /* 0x0000001fffef7819 */ /* 0x000fe400000114ee */
[----:B-1----:R-:W-:Y:S01]  /*1fa0*/  SHF.R.S32.HI R12, RZ, 0x1f, R14 ;  /* 0x0000001fff0c7819 */ /* 0x002fe2000001140e */
[----:B------:R-:W-:Y:S01]  /*1fb0*/  UIADD3 UR10, UR7, UR10, URZ ;  /* 0x0000000a070a7290 */ /* 0x000fe2000fffe03f */
[----:B------:R-:W-:Y:S01]  /*1fc0*/  BSSY B1, `(.L_x_691) ;  /* 0x0000995000017945 */ /* 0x000fe20003800000 */
[----:B--2---:R-:W1:Y:S08]  /*1fd0*/  R2UR UR33, R7 ;  /* 0x00000000072173c2 */ /* 0x004e7000000e0000 */
[----:B---3--:R-:W1:Y:S08]  /*1fe0*/  R2UR UR14, R0 ;  /* 0x00000000000e73c2 */ /* 0x008e7000000e0000 */
[----:B----4-:R-:W2:Y:S08]  /*1ff0*/  R2UR UR51, R5 ;  /* 0x00000000053373c2 */ /* 0x010eb000000e0000 */
[----:B-----5:R-:W2:Y:S01]  /*2000*/  R2UR UR15, R3 ;  /* 0x00000000030f73c2 */ /* 0x020ea200000e0000 */
[----:B-1----:R-:W-:-:S04]  /*2010*/  UIADD3 UR12, UP4, UP3, UR12, UR33, UR14 ;  /* 0x000000210c0c7290 */ /* 0x002fc8000fb9e00e */
[----:B------:R-:W-:Y:S02]  /*2020*/  UIADD3 UR22, UP2, UP1, UR19, UR12, UR22 ;  /* 0x0000000c13167290 */ /* 0x000fe4000f95e016 */
[----:B------:R-:W-:Y:S02]  /*2030*/  USHF.R.S32.HI UR33, URZ, 0x1f, UR56 ;  /* 0x0000001f3f217899 */ /* 0x000fe40008011438 */
[----:B--2---:R-:W-:-:S04]  /*2040*/  UIADD3.X UR12, UR16, UR51, UR15, UP4, UP3 ;  /* 0x00000033100c7290 */ /* 0x004fc8000a7e640f */
[----:B------:R-:W-:-:S03]  /*2050*/  UIADD3.X UR19, UR17, UR12, UR18, UP2, UP1 ;  /* 0x0000000c11137290 */ /* 0x000fc600097e2412 */
[----:B------:R-:W-:Y:S02]  /*2060*/  ULDC.64 UR12, c[0x0][0x1a8] ;  /* 0x00006a00000c7ab9 */ /* 0x000fe40000000a00 */
[----:B------:R-:W-:Y:S01]  /*2070*/  UIMAD UR12, UR33, UR12, URZ ;  /* 0x0000000c210c72a4 */ /* 0x000fe2000f8e023f */
[----:B------:R-:W-:-:S03]  /*2080*/  LEA.HI R3, R12, R14, RZ, 0x2 ;  /* 0x0000000e0c037211 */ /* 0x000fc600078f10ff */
[----:B------:R-:W-:Y:S01]  /*2090*/  UIMAD UR18, UR56, UR13, UR12 ;  /* 0x0000000d381272a4 */ /* 0x000fe2000f8e020c */
[----:B------:R-:W-:Y:S02]  /*20a0*/  SHF.R.S32.HI R3, RZ, 0x2, R3 ;  /* 0x00000002ff037819 */ /* 0x000fe40000011403 */
[----:B------:R-:W-:Y:S02]  /*20b0*/  ULDC.64 UR12, c[0x0][0x378] ;  /* 0x0000de00000c7ab9 */ /* 0x000fe40000000a00 */
[----:B------:R-:W-:Y:S01]  /*20c0*/  UIMAD UR12, UR33, UR12, URZ ;  /* 0x0000000c210c72a4 */ /* 0x000fe2000f8e023f */
[----:B------:R-:W-:Y:S02]  /*20d0*/  SHF.R.S32.HI R16, RZ, 0x1f, R3 ;  /* 0x0000001fff107819 */ /* 0x000fe40000011403 */
[----:B------:R-:W-:Y:S01]  /*20e0*/  IADD3 R0, P1, R3, UR7, RZ ;  /* 0x0000000703007c10 */ /* 0x000fe2000ff3e0ff */
[----:B------:R-:W-:-:S03]  /*20f0*/  UIMAD UR17, UR56, UR13, UR12 ;  /* 0x0000000d381172a4 */ /* 0x000fc6000f8e020c */
[----:B------:R-:W-:Y:S01]  /*2100*/  IADD3.X R5, R16, UR24, RZ, P1, !PT ;  /* 0x0000001810057c10 */ /* 0x000fe20008ffe4ff */
[----:B------:R-:W-:Y:S02]  /*2110*/  ULDC.64 UR12, c[0x0][0x370] ;  /* 0x0000dc00000c7ab9 */ /* 0x000fe40000000a00 */
[----:B------:R-:W-:Y:S01]  /*2120*/  UIMAD UR12, UR24, UR12, URZ ;  /* 0x0000000c180c72a4 */ /* 0x000fe2000f8e023f */
[----:B------:R1:W2:Y:S01]  /*2130*/  R2UR UR24, R6 ;  /* 0x00000000061873c2 */ /* 0x0002a200000e0000 */
[----:B------:R-:W-:Y:S02]  /*2140*/  IMAD R5, R5, c[0x0][0x190], RZ ;  /* 0x0000640005057a24 */ /* 0x000fe400078e02ff */
[----:B------:R-:W-:Y:S02]  /*2150*/  UIMAD UR16, UR7, UR13, UR12 ;  /* 0x0000000d071072a4 */ /* 0x000fe4000f8e020c */
[----:B------:R-:W-:Y:S02]  /*2160*/  UIADD3 UR12, UR7, UR4, URZ ;  /* 0x00000004070c7290 */ /* 0x000fe4000fffe03f */
[----:B------:R-:W-:-:S02]  /*2170*/  UIADD3 UR4, -UR5, UR11, UR8 ;  /* 0x0000000b05047290 */ /* 0x000fc4000fffe108 */
[----:B------:R-:W-:Y:S02]  /*2180*/  ULDC.64 UR14, c[0x0][0x3c8] ;  /* 0x0000f200000e7ab9 */ /* 0x000fe40000000a00 */
[----:B------:R-:W-:Y:S02]  /*2190*/  ULDC UR33, c[0x0][0x2e8] ;  /* 0x0000ba0000217ab9 */ /* 0x000fe40000000800 */
[----:B------:R-:W-:Y:S01]  /*21a0*/  UMOV UR51, 0x4 ;  /* 0x0000000400337882 */ /* 0x000fe20000000000 */
[----:B-1----:R-:W-:-:S04]  /*21b0*/  IMAD.WIDE.U32 R6, R0, c[0x0][0x190], R238 ;  /* 0x0000640000067a25 */ /* 0x002fc800078e00ee */
[----:B------:R-:W-:Y:S01]  /*21c0*/  IMAD R0, R0, c[0x0][0x194], R5 ;  /* 0x0000650000007a24 */ /* 0x000fe200078e0205 */
[----:B------:R-:W-:Y:S01]  /*21d0*/  IADD3 R8, P1, R6, UR30, RZ ;  /* 0x0000001e06087c10 */ /* 0x000fe2000ff3e0ff */
[----:B------:R-:W-:-:S03]  /*21e0*/  UIADD3 UR4, UR4, -UR33, URZ ;  /* 0x8000002104047290 */ /* 0x000fc6000fffe03f */
[----:B------:R-:W-:Y:S02]  /*21f0*/  IADD3.X R9, R7, UR29, R0, P1, !PT ;  /* 0x0000001d07097c10 */ /* 0x000fe40008ffe400 */
[----:B------:R-:W-:Y:S01]  /*2200*/  LEA.HI R0, R12, R14, RZ, 0x5 ;  /* 0x0000000e0c007211 */ /* 0x000fe200078f28ff */
[----:B------:R-:W-:Y:S01]  /*2210*/  UIMAD.WIDE UR12, UR12, UR51, UR14 ;  /* 0x000000330c0c72a5 */ /* 0x000fe2000f8e020e */
[----:B------:R1:W3:Y:S01]  /*2220*/  R2UR UR14, R10 ;  /* 0x000000000a0e73c2 */ /* 0x0002e200000e0000 */
[----:B------:R-:W-:Y:S01]  /*2230*/  USHF.R.S32.HI UR33, URZ, 0x1f, UR4 ;  /* 0x0000001f3f217899 */ /* 0x000fe20008011404 */
[----:B------:R-:W-:-:S03]  /*2240*/  IADD3 R6, P1, R238, UR21, RZ ;  /* 0x00000015ee067c10 */ /* 0x000fc6000ff3e0ff */
[----:B------:R-:W-:Y:S01]  /*2250*/  ULEA.HI UR33, UR33, UR4, URZ, 0x7 ;  /* 0x0000000421217291 */ /* 0x000fe2000f8f383f */
[----:B------:R-:W-:Y:S01]  /*2260*/  IADD3.X R7, R239, UR25, RZ, P1, !PT ;  /* 0x00000019ef077c10 */ /* 0x000fe20008ffe4ff */
[----:B------:R-:W-:Y:S02]  /*2270*/  IMAD.U32 R5, RZ, RZ, UR7 ;  /* 0x00000007ff057e24 */ /* 0x000fe4000f8e00ff */
[----:B------:R-:W-:Y:S01]  /*2280*/  USHF.R.S32.HI UR33, URZ, 0x7, UR33 ;  /* 0x000000073f217899 */ /* 0x000fe20008011421 */
[----:B-1----:R-:W-:Y:S02]  /*2290*/  LOP3.LUT R10, R0, 0xffffffe0, RZ, 0xc0, !PT ;  /* 0xffffffe0000a7812 */ /* 0x002fe400078ec0ff */
[----:B------:R-:W-:-:S03]  /*22a0*/  SHF.R.S32.HI R0, RZ, 0x5, R0 ;  /* 0x00000005ff007819 */ /* 0x000fc60000011400 */
[----:B------:R-:W-:-:S04]  /*22b0*/  IMAD.IADD R14, R14, 0x1, -R10 ;  /* 0x000000010e0e7824 */ /* 0x000fc800078e0a0a */
[----:B--2---:R-:W-:Y:S01]  /*22c0*/  IMAD R0, R0, UR24, R14 ;  /* 0x0000001800007c24 */ /* 0x004fe2000f8e020e */
[----:B------:R-:W-:Y:S01]  /*22d0*/  UISETP.LT.AND UP1, UPT, URZ, UR33, UPT ;  /* 0x000000213f00728c */ /* 0x000fe2000bf21270 */
[----:B------:R-:W-:-:S03]  /*22e0*/  IMAD.WIDE.U32 R6, R5, c[0x0][0x370], R6 ;  /* 0x0000dc0005067a25 */ /* 0x000fc600078e0006 */
[C---:B------:R-:W-:Y:S01]  /*22f0*/  IADD3 R198, P1, R0.reuse, UR22, RZ ;  /* 0x0000001600c67c10 */ /* 0x040fe2000ff3e0ff */
[----:B------:R-:W-:Y:S01]  /*2300*/  USEL UR33, URZ, UR33, !UP1 ;  /* 0x000000213f217287 */ /* 0x000fe2000c800000 */
[----:B------:R-:W-:Y:S02]  /*2310*/  IADD3 R7, R7, UR16, RZ ;  /* 0x0000001007077c10 */ /* 0x000fe4000fffe0ff */
[----:B------:R-:W-:Y:S01]  /*2320*/  LEA.HI.X.SX32 R10, R0, UR19, 0x1, P1 ;  /* 0x00000013000a7c11 */ /* 0x000fe200088f0eff */
[----:B------:R-:W-:Y:S01]  /*2330*/  IMAD.U32 R0, RZ, RZ, UR56 ;  /* 0x00000038ff007e24 */ /* 0x000fe2000f8e00ff */
[----:B------:R-:W-:Y:S01]  /*2340*/  UISETP.GT.AND UP1, UPT, UR26, UR33, UPT ;  /* 0x000000211a00728c */ /* 0x000fe2000bf24270 */
[----:B------:R-:W-:Y:S02]  /*2350*/  LEA R199, P1, R198, c[0x0][0x350], 0x2 ;  /* 0x0000d400c6c77a11 */ /* 0x000fe400078210ff */
[----:B------:R-:W-:Y:S02]  /*2360*/  IMAD.WIDE.U32 R6, R0, c[0x0][0x378], R6 ;  /* 0x0000de0000067a25 */ /* 0x000fe400078e0006 */
[----:B------:R-:W-:-:S02]  /*2370*/  LEA.HI.X R198, R198, c[0x0][0x354], R10, 0x2, P1 ;  /* 0x0000d500c6c67a11 */ /* 0x000fc400008f140a */
[----:B------:R-:W-:Y:S01]  /*2380*/  PLOP3.LUT P1, PT, PT, PT, UP1, 0x80, 0x0 ;  /* 0x000000000000781c */ /* 0x000fe20003f2f018 */
[----:B------:R-:W-:Y:S01]  /*2390*/  IMAD.WIDE.U32 R8, R0, c[0x0][0x1a8], R8 ;  /* 0x00006a0000087a25 */ /* 0x000fe200078e0008 */
[----:B------:R-:W-:-:S03]  /*23a0*/  IADD3 R7, R7, UR17, RZ ;  /* 0x0000001107077c10 */ /* 0x000fc6000fffe0ff */
[----:B------:R-:W-:Y:S02]  /*23b0*/  IMAD R0, R16, c[0x0][0x370], RZ ;  /* 0x0000dc0010007a24 */ /* 0x000fe400078e02ff */
[----:B------:R-:W-:Y:S01]  /*23c0*/  IMAD.WIDE.U32 R6, R3, c[0x0][0x370], R6 ;  /* 0x0000dc0003067a25 */ /* 0x000fe200078e0006 */
[----:B------:R-:W-:-:S03]  /*23d0*/  UMOV UR30, UR12 ;  /* 0x0000000c001e7c82 */ /* 0x000fc60008000000 */
[----:B------:R-:W-:Y:S01]  /*23e0*/  IMAD R0, R3, c[0x0][0x374], R0 ;  /* 0x0000dd0003007a24 */ /* 0x000fe200078e0200 */
[----:B------:R-:W-:Y:S01]  /*23f0*/  UMOV UR29, UR13 ;  /* 0x0000000d001d7c82 */ /* 0x000fe20008000000 */
[----:B------:R-:W-:Y:S01]  /*2400*/  IADD3 R5, R9, UR18, RZ ;  /* 0x0000001209057c10 */ /* 0x000fe2000fffe0ff */
[----:B------:R-:W-:Y:S01]  /*2410*/  ULDC.64 UR12, c[0x0][0x200] ;  /* 0x00008000000c7ab9 */ /* 0x000fe20000000a00 */
[----:B------:R-:W-:Y:S01]  /*2420*/  IMAD.IADD R0, R7, 0x1, R0 ;  /* 0x0000000107007824 */ /* 0x000fe200078e0200 */
[----:B------:R-:W-:Y:S01]  /*2430*/  LEA R230, P2, R6, c[0x0][0x330], 0x1 ;  /* 0x0000cc0006e67a11 */ /* 0x000fe200078408ff */
[----:B------:R1:W2:Y:S01]  /*2440*/  R2UR UR15, R11 ;  /* 0x000000000b0f73c2 */ /* 0x0002a200000e0000 */
[----:B------:R-:W-:Y:S01]  /*2450*/  LEA R232, P3, R8, c[0x0][0x160], 0x1 ;  /* 0x0000580008e87a11 */ /* 0x000fe200078608ff */
[----:B------:R-:W-:Y:S02]  /*2460*/  UIADD3 UR7, UR26, -0x1, URZ ;  /* 0xffffffff1a077890 */ /* 0x000fe4000fffe03f */
[----:B------:R-:W-:Y:S01]  /*2470*/  UIMAD.WIDE UR12, UR10, UR51, UR12 ;  /* 0x000000330a0c72a5 */ /* 0x000fe2000f8e020c */
[----:B------:R-:W-:-:S02]  /*2480*/  LEA.HI.X R231, R6, c[0x0][0x334], R0, 0x1, P2 ;  /* 0x0000cd0006e77a11 */ /* 0x000fc400010f0c00 */
[----:B------:R-:W-:Y:S01]  /*2490*/  LEA.HI.X R233, R8, c[0x0][0x164], R5, 0x1, P3 ;  /* 0x0000590008e97a11 */ /* 0x000fe200018f0c05 */
[----:B-123--:R-:W-:Y:S05]  /*24a0*/  @P1 BRA `(.L_x_696) ;  /* 0x0000077000001947 */ /* 0x00efea0003800000 */
        /* <DEDUP_REMOVED lines=18> */
.L_x_697:
        /* <DEDUP_REMOVED lines=18> */
.L_x_698:
        /* <DEDUP_REMOVED lines=9> */
[----:B------:R-:W-:-:S02]  /*2780*/  IADD3 R4, P0, R4, UR16, RZ ;  /* 0x0000001004047c10 */ /* 0x000fc4000ff1e0ff */
[----:B------:R-:W-:Y:S01]  /*2790*/  IMAD.U32 R0, RZ, RZ, UR10 ;  /* 0x0000000aff007e24 */ /* 0x000fe2000f8e00ff */
[----:B------:R-:W-:Y:S01]  /*27a0*/  ULDC.64 UR10, c[0x0][0x3b8] ;  /* 0x0000ee00000a7ab9 */ /* 0x000fe20000000a00 */
[----:B------:R-:W-:Y:S01]  /*27b0*/  ISETP.GE.OR P1, PT, R3, UR5, P2 ;  /* 0x0000000503007c0c */ /* 0x000fe20009726670 */
[----:B------:R-:W-:Y:S02]  /*27c0*/  UIMAD UR10, UR12, UR10, URZ ;  /* 0x0000000a0c0a72a4 */ /* 0x000fe4000f8e023f */
        /* <DEDUP_REMOVED lines=15> */
.L_x_700:
[----:B------:R-:W-:Y:S05]  /*28c0*/  BSYNC B0 ;  /* 0x0000000000007941 */ /* 0x000fea0003800000 */
.L_x_699:
        /* <DEDUP_REMOVED lines=14> */
.L_x_702:
[----:B------:R-:W-:Y:S05]  /*29b0*/  BSYNC B0 ;  /* 0x0000000000007941 */ /* 0x000fea0003800000 */
.L_x_701:
        /* <DEDUP_REMOVED lines=25> */
.L_x_704:
[----:B------:R-:W-:Y:S05]  /*2b50*/  BSYNC B0 ;  /* 0x0000000000007941 */ /* 0x000fea0003800000 */
.L_x_703:
        /* <DEDUP_REMOVED lines=12> */
.L_x_696:
        /* <DEDUP_REMOVED lines=43> */
.L_x_707:
[----:B------:R-:W-:Y:S05]  /*2ed0*/  BSYNC B0 ;  /* 0x0000000000007941 */ /* 0x000fea0003800000 */
.L_x_706:
        /* <DEDUP_REMOVED lines=21> */
.L_x_709:
[----:B------:R-:W-:Y:S05]  /*3030*/  BSYNC B0 ;  /* 0x0000000000007941 */ /* 0x000fea0003800000 */
.L_x_708:
        /* <DEDUP_REMOVED lines=17> */
.L_x_711:
[----:B------:R-:W-:Y:S05]  /*3150*/  BSYNC B0 ;  /* 0x0000000000007941 */ /* 0x000fea0003800000 */
.L_x_710:
        /* <DEDUP_REMOVED lines=15> */
.L_x_713:
[----:B------:R-:W-:Y:S05]  /*3250*/  BSYNC B0 ;  /* 0x0000000000007941 */ /* 0x000fea0003800000 */
.L_x_712:
        /* <DEDUP_REMOVED lines=20> */
.L_x_715:
[----:B------:R-:W-:Y:S05]  /*33a0*/  BSYNC B0 ;  /* 0x0000000000007941 */ /* 0x000fea0003800000 */
.L_x_714:
        /* <DEDUP_REMOVED lines=20> */
.L_x_717:
[----:B------:R-:W-:Y:S05]  /*34f0*/  BSYNC B0 ;  /* 0x0000000000007941 */ /* 0x000fea0003800000 */
.L_x_716:
        /* <DEDUP_REMOVED lines=52> */
.L_x_719:
[----:B---3--:R-:W-:Y:S05]  /*3840*/  BSYNC B0 ;  /* 0x0000000000007941 */ /* 0x008fea0003800000 */
.L_x_718:
        /* <DEDUP_REMOVED lines=19> */
.L_x_721:
[----:B------:R-:W-:Y:S05]  /*3980*/  BSYNC B0 ;  /* 0x0000000000007941 */ /* 0x000fea0003800000 */
.L_x_720:
[----:B-1234-:R-:W2:Y:S01]  /*3990*/  LDL R0, [R1+0xc] ;  /* 0x00000c0001007983 */ /* 0x01eea20000100800 */
[----:B------:R-:W-:Y:S02]  /*39a0*/  ULDC.64 UR18, c[0x0][0x318] ;  /* 0x0000c60000127ab9 */ /* 0x000fe40000000a00 */
[----:B------:R-:W-:Y:S01]  /*39b0*/  USHF.R.S32.HI UR16, URZ, 0x1f, UR56 ;  /* 0x0000001f3f107899 */ /* 0x000fe20008011438 */
[----:B------:R-:W0:Y:S01]  /*39c0*/  LDGDEPBAR ;  /* 0x00000000000079af */ /* 0x000e220000000000 */
[----:B------:R-:W-:Y:S02]  /*39d0*/  UISETP.NE.U32.AND UP1, UPT, URZ, UR18, UPT ;  /* 0x000000123f00728c */ /* 0x000fe4000bf25070 */
[----:B------:R-:W-:Y:S01]  /*39e0*/  ULDC.64 UR20, c[0x0][0x320] ;  /* 0x0000c80000147ab9 */ /* 0x000fe20000000a00 */
[----:B------:R-:W3:Y:S01]  /*39f0*/  LDL R3, [R1+0x20] ;  /* 0x0000200001037983 */ /* 0x000ee20000100800 */
[----:B------:R-:W-:-:S11]  /*3a00*/  UISETP.NE.AND.EX UP1, UPT, URZ, UR19, UPT, UP1 ;  /* 0x000000133f00728c */ /* 0x000fd6000bf25310 */
        /* <DEDUP_REMOVED lines=8> */
[----:B------:R-:W-:Y:S01]  /*3a90*/  @UP1 UIADD3 UR21, UR17, UR21, URZ ;  /* 0x0000001511151290 */ /* 0x000fe2000fffe03f */
[----:B------:R-:W-:-:S03]  /*3aa0*/  PLOP3.LUT P1, PT, PT, PT, UP1, 0x80, 0x0 ;  /* 0x000000000000781c */ /* 0x000fc60003f2f018 */
[----:B------:R-:W-:Y:S01]  /*3ab0*/  @UP1 ULEA.HI.X UR19, UR16, UR19, UR21, 0x2, UP0 ;  /* 0x0000001310131291 */ /* 0x000fe200080f1415 */
[----:B------:R-:W-:-:S05]  /*3ac0*/  IMAD.U32 R4, RZ, RZ, UR18 ;  /* 0x00000012ff047e24 */ /* 0x000fca000f8e00ff */
[----:B------:R-:W-:-:S05]  /*3ad0*/  IMAD.U32 R5, RZ, RZ, UR19 ;  /* 0x00000013ff057e24 */ /* 0x000fca000f8e00ff */
[----:B------:R-:W4:Y:S01]  /*3ae0*/  @P1 LDG.E R4, [R4.64] ;  /* 0x0000003404041981 */ /* 0x000f22000c1e1900 */
[----:B------:R-:W-:Y:S02]  /*3af0*/  IMAD.MOV.U32 R8, RZ, RZ, c[0x0][0x308] ;  /* 0x0000c200ff087624 */ /* 0x000fe400078e00ff */
[----:B------:R-:W-:Y:S01]  /*3b00*/  IMAD.MOV.U32 R9, RZ, RZ, c[0x0][0x30c] ;  /* 0x0000c300ff097624 */ /* 0x000fe200078e00ff */
        /* <DEDUP_REMOVED lines=8> */
[----:B--2---:R2:W1:Y:S03]  /*3b90*/  R2UR UR9, R0 ;  /* 0x00000000000973c2 */ /* 0x00446600000e0000 */
[----:B--2---:R-:W2:Y:S05]  /*3ba0*/  S2R R0, SR_TID.X ;  /* 0x0000000000007919 */ /* 0x004eaa0000002100 */
[----:B---3--:R3:W1:Y:S01]  /*3bb0*/  R2UR UR10, R3 ;  /* 0x00000000030a73c2 */ /* 0x00866200000e0000 */
[----:B--2---:R-:W-:-:S05]  /*3bc0*/  IMAD.SHL.U32 R0, R0, 0x2, RZ ;  /* 0x0000000200007824 */ /* 0x004fca00078e00ff */
[----:B------:R-:W-:-:S05]  /*3bd0*/  LOP3.LUT R0, R0, 0x6, RZ, 0xc0, !PT ;  /* 0x0000000600007812 */ /* 0x000fca00078ec0ff */
[----:B------:R-:W-:-:S05]  /*3be0*/  IMAD R0, R245, 0x40, R0 ;  /* 0x00000040f5007824 */ /* 0x000fca00078e0200 */
[----:B---3--:R-:W-:Y:S02]  /*3bf0*/  IADD3 R3, R237, -UR8, -R0 ;  /* 0x80000008ed037c10 */ /* 0x008fe4000fffe800 */
[----:B------:R-:W4:Y:S02]  /*3c00*/  @P1 MUFU.RCP R0, c[0x0][0x238] ;  /* 0x00008e0000001b08 */ /* 0x000f240000001000 */
[----:B----4-:R-:W-:-:S04]  /*3c10*/  @P1 FMUL.FTZ R4, R4, R0 ;  /* 0x0000000004041220 */ /* 0x010fc80000410000 */
[----:B------:R2:W3:Y:S02]  /*3c20*/  @P1 R2UR UR8, R4 ;  /* 0x00000000040813c2 */ /* 0x0004e400000e0000 */
[----:B--2---:R2:W1:Y:S04]  /*3c30*/  LDG.E.64 R4, [R8.64+0x8] ;  /* 0x0000083408047981 */ /* 0x004468000c1e1b00 */
[----:B--2---:R-:W2:Y:S01]  /*3c40*/  LDG.E.64 R8, [R8.64] ;  /* 0x0000003408087981 */ /* 0x004ea2000c1e1b00 */
[----:B------:R-:W-:Y:S01]  /*3c50*/  IMAD.U32 R0, RZ, RZ, UR5 ;  /* 0x00000005ff007e24 */ /* 0x000fe2000f8e00ff */
[----:B------:R-:W-:-:S04]  /*3c60*/  SHF.R.S32.HI R6, RZ, 0x1f, R14 ;  /* 0x0000001fff067819 */ /* 0x000fc8000001140e */
[----:B------:R-:W-:Y:S02]  /*3c70*/  IADD3 R246, R0, -UR11, R3 ;  /* 0x8000000b00f67c10 */ /* 0x000fe4000fffe003 */
[----:B------:R-:W-:Y:S02]  /*3c80*/  IADD3 R3, R155, 0x1000, RZ ;  /* 0x000010009b037810 */ /* 0x000fe40007ffe0ff */
[----:B------:R-:W-:Y:S02]  /*3c90*/  IADD3 R0, R156, 0x1000, RZ ;  /* 0x000010009c007810 */ /* 0x000fe40007ffe0ff */
[----:B------:R-:W-:Y:S02]  /*3ca0*/  SEL R3, R3, R155, !P0 ;  /* 0x0000009b03037207 */ /* 0x000fe40004000000 */
[----:B------:R-:W-:Y:S01]  /*3cb0*/  SEL R0, R0, R156, !P0 ;  /* 0x0000009c00007207 */ /* 0x000fe20004000000 */
        /* <DEDUP_REMOVED lines=18> */
[----:B------:R-:W-:Y:S01]  /*3de0*/  IMAD.SHL.U32 R148, R0, 0x2, RZ ;  /* 0x0000000200947824 */ /* 0x000fe200078e00ff */
[----:B------:R-:W-:Y:S02]  /*3df0*/  UMOV UR4, URZ ;  /* 0x0000003f00047c82 */ /* 0x000fe40008000000 */
[----:B---3--:R-:W-:Y:S02]  /*3e00*/  @UP1 UMOV UR4, UR8 ;  /* 0x0000000800041c82 */ /* 0x008fe40008000000 */
[----:B------:R-:W-:Y:S01]  /*3e10*/  ULDC UR28, c[0x0][0x2e4] ;  /* 0x0000b900001c7ab9 */ /* 0x000fe20000000800 */
[----:B-1----:R-:W-:-:S04]  /*3e20*/  IADD3 R247, P2, P1, R4, UR10, R14 ;  /* 0x0000000a04f77c10 */ /* 0x002fc8000f95e00e */
[----:B------:R-:W-:Y:S01]  /*3e30*/  IADD3.X R6, R5, UR9, R6, P2, P1 ;  /* 0x0000000905067c10 */ /* 0x000fe200097e2406 */
[----:B--2---:R-:W1:Y:S08]  /*3e40*/  R2UR UR17, R8 ;  /* 0x00000000081173c2 */ /* 0x004e7000000e0000 */
[----:B------:R-:W2:Y:S01]  /*3e50*/  R2UR UR32, R9 ;  /* 0x00000000092073c2 */ /* 0x000ea200000e0000 */
[----:B-1----:R-:W-:Y:S01]  /*3e60*/  LOP3.LUT R244, R6, UR17, RZ, 0x3c, !PT ;  /* 0x0000001106f47c12 */ /* 0x002fe2000f8e3cff */
[----:B------:R-:W-:-:S02]  /*3e70*/  UIADD3 UR26, UR17, -0x61c88647, URZ ;  /* 0x9e3779b9111a7890 */ /* 0x000fc4000fffe03f */
[----:B------:R-:W-:Y:S02]  /*3e80*/  UIADD3 UR25, UR17, 0x3c6ef372, URZ ;  /* 0x3c6ef37211197890 */ /* 0x000fe4000fffe03f */
[----:B------:R-:W-:Y:S02]  /*3e90*/  UIADD3 UR23, UR17, -0x255992d5, URZ ;  /* 0xdaa66d2b11177890 */ /* 0x000fe4000fffe03f */
[----:B------:R-:W-:Y:S02]  /*3ea0*/  UIADD3 UR21, UR17, 0x78dde6e4, URZ ;  /* 0x78dde6e411157890 */ /* 0x000fe4000fffe03f */
[----:B------:R-:W-:Y:S02]  /*3eb0*/  UIADD3 UR19, UR17, 0x1715609d, URZ ;  /* 0x1715609d11137890 */ /* 0x000fe4000fffe03f */
[----:B------:R-:W-:Y:S02]  /*3ec0*/  UIADD3 UR17, UR17, -0x4ab325aa, URZ ;  /* 0xb54cda5611117890 */ /* 0x000fe4000fffe03f */
[----:B--2---:R-:W-:-:S02]  /*3ed0*/  UIADD3 UR51, UR32, -0x4498517b, URZ ;  /* 0xbb67ae8520337890 */ /* 0x004fc4000fffe03f */
[----:B------:R-:W-:Y:S02]  /*3ee0*/  UIADD3 UR24, UR32, 0x76cf5d0a, URZ ;  /* 0x76cf5d0a20187890 */ /* 0x000fe4000fffe03f */
[----:B------:R-:W-:Y:S02]  /*3ef0*/  UIADD3 UR22, UR32, 0x32370b8f, URZ ;  /* 0x32370b8f20167890 */ /* 0x000fe4000fffe03f */
[----:B------:R-:W-:Y:S02]  /*3f00*/  UIADD3 UR20, UR32, -0x126145ec, URZ ;  /* 0xed9eba1420147890 */ /* 0x000fe4000fffe03f */
[----:B------:R-:W-:Y:S02]  /*3f10*/  UIADD3 UR18, UR32, -0x56f99767, URZ ;  /* 0xa906689920127890 */ /* 0x000fe4000fffe03f */
[----:B------:R-:W-:Y:S02]  /*3f20*/  UIADD3 UR16, UR32, 0x646e171e, URZ ;  /* 0x646e171e20107890 */ /* 0x000fe4000fffe03f */
.L_x_726:
[----:B------:R-:W-:Y:S01]  /*3f30*/  USHF.L.U32 UR9, UR31, 0x7, URZ ;  /* 0x000000071f097899 */ /* 0x000fe2000800063f */
[----:B------:R-:W0:Y:S01]  /*3f40*/  LDGDEPBAR ;  /* 0x00000000000079af */ /* 0x000e220000000000 */
[----:B------:R-:W-:Y:S02]  /*3f50*/  IMAD.IADD R112, R154, 0x1, R148 ;  /* 0x000000019a707824 */ /* 0x000fe400078e0294 */
[----:B------:R-:W-:Y:S01]  /*3f60*/  UIADD3 UR27, UR9, UR11, URZ ;  /* 0x0000000b091b7290 */ /* 0x000fe2000fffe03f */
[----:B------:R-:W-:Y:S02]  /*3f70*/  IMAD.MOV.U32 R234, RZ, RZ, R199 ;  /* 0x000000ffffea7224 */ /* 0x000fe400078e00c7 */
[----:B------:R-:W-:Y:S01]  /*3f80*/  IMAD.MOV.U32 R235, RZ, RZ, R198 ;  /* 0x000000ffffeb7224 */ /* 0x000fe200078e00c6 */
[----:B------:R-:W-:Y:S04]  /*3f90*/  UIADD3 UR8, -UR5, 0x80, UR27 ;  /* 0x0000008005087890 */ /* 0x000fe8000fffe11b */
[----:B------:R-:W-:Y:S02]  /*3fa0*/  UIADD3 UR10, UR8, -UR61, URZ ;  /* 0x8000003d080a7290 */ /* 0x000fe4000fffe03f */
[----:B------:R-:W-:Y:S04]  /*3fb0*/  USHF.L.U32 UR8, UR7, 0x7, URZ ;  /* 0x0000000707087899 */ /* 0x000fe8000800063f */
[----:B------:R-:W-:Y:S02]  /*3fc0*/  UISETP.GE.AND UP0, UPT, UR8, UR10, UPT ;  /* 0x0000000a0800728c */ /* 0x000fe4000bf06270 */
[----:B------:R-:W-:Y:S01]  /*3fd0*/  IADD3 R0, R246, UR8, RZ ;  /* 0x00000008f6007c10 */ /* 0x000fe2000fffe0ff */
[----:B------:R-:W-:Y:S03]  /*3fe0*/  ULDC UR10, c[0x0][0x2e4] ;  /* 0x0000b900000a7ab9 */ /* 0x000fe60000000800 */
[----:B------:R-:W-:Y:S01]  /*3ff0*/  IABS R5, R0 ;  /* 0x0000000000057213 */ /* 0x000fe20000000000 */
[----:B------:R-:W-:Y:S04]  /*4000*/  DEPBAR.LE SB0, 0x0 ;  /* 0x000080000000791a */ /* 0x000fe80000000000 */
[----:B------:R1:W-:Y:S01]  /*4010*/  I2F R200, R5 ;  /* 0x0000000500c87306 */ /* 0x0003e20000201400 */
[C---:B------:R-:W-:Y:S01]  /*4020*/  IADD3 R4, R0.reuse, -0x1, RZ ;  /* 0xffffffff00047810 */ /* 0x040fe20007ffe0ff */
[----:B------:R-:W-:Y:S01]  /*4030*/  BAR.SYNC.DEFER_BLOCKING 0x0 ;  /* 0x0000000000007b1d */ /* 0x000fe20000010000 */
[----:B------:R-:W-:Y:S02]  /*4040*/  IADD3 R6, R0, 0x7, RZ ;  /* 0x0000000700067810 */ /* 0x000fe40007ffe0ff */
[----:B------:R-:W-:Y:S02]  /*4050*/  ISETP.GE.AND P0, PT, R4, RZ, PT ;  /* 0x000000ff0400720c */ /* 0x000fe40003f06270 */
[C---:B------:R-:W-:Y:S02]  /*4060*/  IADD3 R7, R0.reuse, 0x47, RZ ;  /* 0x0000004700077810 */ /* 0x040fe40007ffe0ff */
[C---:B------:R-:W-:Y:S02]  /*4070*/  IADD3 R8, R0.reuse, 0x48, RZ ;  /* 0x0000004800087810 */ /* 0x040fe40007ffe0ff */
[----:B------:R-:W-:Y:S02]  /*4080*/  IADD3 R9, R0, 0x40, RZ ;  /* 0x0000004000097810 */ /* 0x000fe40007ffe0ff */
[----:B------:R-:W-:Y:S02]  /*4090*/  ISETP.GE.AND P2, PT, R8, RZ, PT ;  /* 0x000000ff0800720c */ /* 0x000fe40003f46270 */
[C---:B------:R-:W-:Y:S02]  /*40a0*/  IADD3 R12, R0.reuse, 0x3f, RZ ;  /* 0x0000003f000c7810 */ /* 0x040fe40007ffe0ff */
[C---:B------:R-:W-:Y:S02]  /*40b0*/  IADD3 R52, R0.reuse, 0x30, RZ ;  /* 0x0000003000347810 */ /* 0x040fe40007ffe0ff */
[----:B------:R-:W-:Y:S02]  /*40c0*/  @!P0 IADD3 R4, -R0, 0x1, RZ ;  /* 0x0000000100048810 */ /* 0x000fe40007ffe1ff */
[----:B------:R-:W-:Y:S02]  /*40d0*/  ISETP.GE.AND P0, PT, R6, RZ, PT ;  /* 0x000000ff0600720c */ /* 0x000fe40003f06270 */
[----:B------:R2:W3:Y:S01]  /*40e0*/  I2F R190, R4 ;  /* 0x0000000400be7306 */ /* 0x0004e20000201400 */
[C---:B-1----:R-:W-:Y:S01]  /*40f0*/  IADD3 R5, R0.reuse, 0x8, RZ ;  /* 0x0000000800057810 */ /* 0x042fe20007ffe0ff */
[----:B------:R-:W-:Y:S01]  /*4100*/  LDSM.16.M88.4 R64, [R148] ;  /* 0x000000009440783b */ /* 0x000fe20000000200 */
[C---:B------:R-:W-:Y:S02]  /*4110*/  @!P2 IADD3 R8, -R0.reuse, -0x48, RZ ;  /* 0xffffffb80008a810 */ /* 0x040fe40007ffe1ff */
[----:B------:R-:W-:Y:S02]  /*4120*/  ISETP.GE.AND P1, PT, R5, RZ, PT ;  /* 0x000000ff0500720c */ /* 0x000fe40003f26270 */
[C---:B------:R-:W-:Y:S03]  /*4130*/  IADD3 R56, R0.reuse, 0x2f, RZ ;  /* 0x0000002f00387810 */ /* 0x040fe60007ffe0ff */
[----:B------:R-:W-:Y:S01]  /*4140*/  I2F R196, R8 ;  /* 0x0000000800c47306 */ /* 0x000fe20000201400 */
[----:B------:R-:W1:Y:S01]  /*4150*/  LDSM.16.M88.4 R16, [R149+0x6000] ;  /* 0x006000009510783b */ /* 0x000e620000000200 */
[C---:B------:R-:W-:Y:S02]  /*4160*/  @!P0 IADD3 R6, -R0.reuse, -0x7, RZ ;  /* 0xfffffff900068810 */ /* 0x040fe40007ffe1ff */
[C---:B------:R-:W-:Y:S02]  /*4170*/  IADD3 R20, R0.reuse, 0x38, RZ ;  /* 0x0000003800147810 */ /* 0x040fe40007ffe0ff */
[C---:B------:R-:W-:Y:S02]  /*4180*/  IADD3 R24, R0.reuse, 0x37, RZ ;  /* 0x0000003700187810 */ /* 0x040fe40007ffe0ff */
[C---:B------:R-:W-:Y:S01]  /*4190*/  IADD3 R28, R0.reuse, -0x8, RZ ;  /* 0xfffffff8001c7810 */ /* 0x040fe20007ffe0ff */
[----:B------:R-:W4:Y:S01]  /*41a0*/  LDSM.16.M88.4 R60, [R148+0x1000] ;  /* 0x00100000943c783b */ /* 0x000f220000000200 */
[----:B------:R-:W-:Y:S01]  /*41b0*/  I2F R194, R6 ;  /* 0x0000000600c27306 */ /* 0x000fe20000201400 */
[C---:B------:R-:W-:Y:S02]  /*41c0*/  @!P1 IADD3 R5, -R0.reuse, -0x8, RZ ;  /* 0xfffffff800059810 */ /* 0x040fe40007ffe1ff */
[----:B------:R-:W-:Y:S01]  /*41d0*/  ISETP.GE.AND P1, PT, R7, RZ, PT ;  /* 0x000000ff0700720c */ /* 0x000fe20003f26270 */
[----:B--2---:R-:W-:Y:S01]  /*41e0*/  IMAD.U32 R4, RZ, RZ, UR30 ;  /* 0x0000001eff047e24 */ /* 0x004fe2000f8e00ff */
[C---:B------:R-:W-:Y:S02]  /*41f0*/  IADD3 R36, R0.reuse, -0x9, RZ ;  /* 0xfffffff700247810 */ /* 0x040fe40007ffe0ff */
[----:B------:R-:W2:Y:S01]  /*4200*/  LDSM.16.M88.4 R32, [R149+0x6400] ;  /* 0x006400009520783b */ /* 0x000ea20000000200 */
[C---:B------:R-:W-:Y:S02]  /*4210*/  IADD3 R40, R0.reuse, -0x10, RZ ;  /* 0xfffffff000287810 */ /* 0x040fe40007ffe0ff */
[----:B------:R1:W1:Y:S01]  /*4220*/  I2F R195, R5 ;  /* 0x0000000500c37306 */ /* 0x0002620000201400 */
[C---:B------:R-:W-:Y:S02]  /*4230*/  LEA R4, P0, R237.reuse, R4, 0x2 ;  /* 0x00000004ed047211 */ /* 0x040fe400078010ff */
[C---:B------:R-:W-:Y:S02]  /*4240*/  IADD3 R44, R0.reuse, -0x11, RZ ;  /* 0xffffffef002c7810 */ /* 0x040fe40007ffe0ff */
[----:B------:R-:W2:Y:S01]  /*4250*/  LDSM.16.M88.4 R48, [R149+0x6800] ;  /* 0x006800009530783b */ /* 0x000ea20000000200 */
[----:B------:R-:W-:Y:S02]  /*4260*/  @!P1 IADD3 R7, -R0, -0x47, RZ ;  /* 0xffffffb900079810 */ /* 0x000fe40007ffe1ff */
[----:B------:R-:W-:Y:S02]  /*4270*/  ISETP.GE.AND P1, PT, R12, RZ, PT ;  /* 0x000000ff0c00720c */ /* 0x000fe40003f26270 */
[----:B------:R2:W2:Y:S01]  /*4280*/  I2F R197, R7 ;  /* 0x0000000700c57306 */ /* 0x0004a20000201400 */
[C---:B------:R-:W-:Y:S02]  /*4290*/  IADD3 R167, R0.reuse, -0x19, RZ ;  /* 0xffffffe700a77810 */ /* 0x040fe40007ffe0ff */
[----:B------:R-:W2:Y:S01]  /*42a0*/  LDSM.16.M88.4 R100, [R149+0x6c00] ;  /* 0x006c00009564783b */ /* 0x000ea20000000200 */
[C---:B------:R-:W-:Y:S02]  /*42b0*/  IADD3 R168, R0.reuse, -0x18, RZ ;  /* 0xffffffe800a87810 */ /* 0x040fe40007ffe0ff */
[C---:B------:R-:W-:Y:S02]  /*42c0*/  IADD3 R166, R0.reuse, 0x27, RZ ;  /* 0x0000002700a67810 */ /* 0x040fe40007ffe0ff */
[C---:B------:R-:W-:Y:S02]  /*42d0*/  IADD3 R165, R0.reuse, 0x28, RZ ;  /* 0x0000002800a57810 */ /* 0x040fe40007ffe0ff */
[C---:B------:R-:W-:Y:S01]  /*42e0*/  IADD3 R169, R0.reuse, 0xf, RZ ;  /* 0x0000000f00a97810 */ /* 0x040fe20007ffe0ff */
[----:B------:R-:W-:Y:S01]  /*42f0*/  LDSM.16.M88.4 R104, [R112] ;  /* 0x000000007068783b */ /* 0x000fe20000000200 */
[----:B------:R-:W-:Y:S01]  /*4300*/  @!P1 IADD3 R12, -R0, -0x3f, RZ ;  /* 0xffffffc1000c9810 */ /* 0x000fe20007ffe1ff */
[----:B-1----:R-:W-:Y:S01]  /*4310*/  IMAD.U32 R5, RZ, RZ, UR29 ;  /* 0x0000001dff057e24 */ /* 0x002fe2000f8e00ff */
[----:B------:R-:W-:Y:S02]  /*4320*/  ISETP.GE.AND P1, PT, R24, RZ, PT ;  /* 0x000000ff1800720c */ /* 0x000fe40003f26270 */
[----:B------:R-:W-:Y:S01]  /*4330*/  I2F R178, R12 ;  /* 0x0000000c00b27306 */ /* 0x000fe20000201400 */
[C---:B------:R-:W-:Y:S02]  /*4340*/  IADD3 R170, R0.reuse, -0x38, RZ ;  /* 0xffffffc800aa7810 */ /* 0x040fe40007ffe0ff */
[----:B------:R-:W-:Y:S01]  /*4350*/  LEA.HI.X.SX32 R5, R237, R5, 0x2, P0 ;  /* 0x00000005ed057211 */ /* 0x000fe200000f16ff */
[----:B------:R-:W1:Y:S01]  /*4360*/  LDSM.16.M88.4 R108, [R150+0x6000] ;  /* 0x00600000966c783b */ /* 0x000e620000000200 */
[----:B------:R-:W-:Y:S02]  /*4370*/  ISETP.GE.AND P0, PT, R9, RZ, PT ;  /* 0x000000ff0900720c */ /* 0x000fe40003f06270 */
[----:B------:R-:W-:Y:S02]  /*4380*/  IADD3 R171, R0, -0x39, RZ ;  /* 0xffffffc700ab7810 */ /* 0x000fe40007ffe0ff */
[----:B------:R-:W-:Y:S02]  /*4390*/  ISETP.GE.AND P3, PT, R170, RZ, PT ;  /* 0x000000ffaa00720c */ /* 0x000fe40003f66270 */
[----:B------:R-:W-:Y:S01]  /*43a0*/  ISETP.GE.AND P2, PT, R171, RZ, PT ;  /* 0x000000ffab00720c */ /* 0x000fe20003f46270 */
[----:B-----5:R2:W5:Y:S01]  /*43b0*/  LDG.E R164, [R4.64] ;  /* 0x0000003404a47981 */ /* 0x020562000c1e1900 */
[----:B------:R-:W-:Y:S02]  /*43c0*/  @!P1 IADD3 R24, -R0, -0x37, RZ ;  /* 0xffffffc900189810 */ /* 0x000fe40007ffe1ff */
[----:B------:R-:W-:Y:S01]  /*43d0*/  ISETP.GE.AND P1, PT, R36, RZ, PT ;  /* 0x000000ff2400720c */ /* 0x000fe20003f26270 */
[----:B------:R2:W5:Y:S01]  /*43e0*/  LDG.E R163, [R4.64+0x20] ;  /* 0x0000203404a37981 */ /* 0x000562000c1e1900 */
[----:B------:R-:W-:Y:S01]  /*43f0*/  I2F R188, R24 ;  /* 0x0000001800bc7306 */ /* 0x000fe20000201400 */
[----:B------:R-:W-:Y:S02]  /*4400*/  @!P0 IADD3 R9, -R0, -0x40, RZ ;  /* 0xffffffc000098810 */ /* 0x000fe40007ffe1ff */
[----:B------:R2:W5:Y:S01]  /*4410*/  LDG.E R162, [R4.64+0x100] ;  /* 0x0001003404a27981 */ /* 0x000562000c1e1900 */
[----:B------:R-:W-:Y:S02]  /*4420*/  ISETP.GE.AND P0, PT, R20, RZ, PT ;  /* 0x000000ff1400720c */ /* 0x000fe40003f06270 */
[C---:B------:R-:W-:Y:S01]  /*4430*/  @!P3 IADD3 R170, -R0.reuse, 0x38, RZ ;  /* 0x0000003800aab810 */ /* 0x040fe20007ffe1ff */
[----:B------:R2:W5:Y:S01]  /*4440*/  LDG.E R161, [R4.64+0x120] ;  /* 0x0001203404a17981 */ /* 0x000562000c1e1900 */
[C---:B------:R-:W-:Y:S02]  /*4450*/  @!P2 IADD3 R171, -R0.reuse, 0x39, RZ ;  /* 0x0000003900aba810 */ /* 0x040fe40007ffe1ff */
[----:B------:R4:W1:Y:S01]  /*4460*/  I2F R179, R9 ;  /* 0x0000000900b37306 */ /* 0x0008620000201400 */
[----:B------:R-:W1:Y:S01]  /*4470*/  LDSM.16.M88.4 R112, [R112+0x1000] ;  /* 0x001000007070783b */ /* 0x000e620000000200 */
[----:B------:R-:W-:Y:S02]  /*4480*/  @!P1 IADD3 R36, -R0, 0x9, RZ ;  /* 0x0000000900249810 */ /* 0x000fe40007ffe1ff */
[----:B------:R-:W-:Y:S03]  /*4490*/  ISETP.GE.AND P1, PT, R44, RZ, PT ;  /* 0x000000ff2c00720c */ /* 0x000fe60003f26270 */
[----:B------:R-:W-:Y:S02]  /*44a0*/  @!P0 IADD3 R20, -R0, -0x38, RZ ;  /* 0xffffffc800148810 */ /* 0x000fe40007ffe1ff */
[----:B------:R-:W-:Y:S01]  /*44b0*/  ISETP.GE.AND P0, PT, R28, RZ, PT ;  /* 0x000000ff1c00720c */ /* 0x000fe20003f06270 */
[----:B------:R-:W-:Y:S07]  /*44c0*/  I2F R181, R36 ;  /* 0x0000002400b57306 */ /* 0x000fee0000201400 */
[----:B------:R-:W-:Y:S02]  /*44d0*/  @!P1 IADD3 R44, -R0, 0x11, RZ ;  /* 0x00000011002c9810 */ /* 0x000fe40007ffe1ff */
[----:B------:R-:W-:Y:S01]  /*44e0*/  ISETP.GE.AND P1, PT, R56, RZ, PT ;  /* 0x000000ff3800720c */ /* 0x000fe20003f26270 */
[----:B------:R1:W1:Y:S01]  /*44f0*/  I2F R189, R20 ;  /* 0x0000001400bd7306 */ /* 0x0002620000201400 */
[-C--:B--2---:R-:W-:Y:S03]  /*4500*/  HMMA.16816.F32.BF16 R4, R64, R16.reuse, RZ ;  /* 0x000000104004723c */ /* 0x084fe600000418ff */
[----:B------:R-:W-:Y:S02]  /*4510*/  @!P0 IADD3 R28, -R0, 0x8, RZ ;  /* 0x00000008001c8810 */ /* 0x000fe40007ffe1ff */
[----:B------:R-:W-:Y:S03]  /*4520*/  ISETP.GE.AND P0, PT, R40, RZ, PT ;  /* 0x000000ff2800720c */ /* 0x000fe60003f06270 */
[C---:B----4-:R-:W-:Y:S01]  /*4530*/  HMMA.16816.F32.BF16 R8, R60.reuse, R16, RZ ;  /* 0x000000103c08723c */ /* 0x050fe200000418ff */
[----:B------:R2:W4:Y:S03]  /*4540*/  I2F R183, R28 ;  /* 0x0000001c00b77306 */ /* 0x0005260000201400 */
[----:B------:R-:W-:Y:S02]  /*4550*/  @!P1 IADD3 R56, -R0, -0x2f, RZ ;  /* 0xffffffd100389810 */ /* 0x000fe40007ffe1ff */
[----:B------:R-:W-:Y:S02]  /*4560*/  ISETP.GE.AND P1, PT, R166, RZ, PT ;  /* 0x000000ffa600720c */ /* 0x000fe40003f26270 */
[-C--:B------:R-:W-:Y:S03]  /*4570*/  HMMA.16816.F32.BF16 R12, R60, R18.reuse, RZ ;  /* 0x000000123c0c723c */ /* 0x080fe600000418ff */
[----:B------:R-:W-:Y:S01]  /*4580*/  I2F R186, R56 ;  /* 0x0000003800ba7306 */ /* 0x000fe20000201400 */
[----:B------:R-:W-:Y:S02]  /*4590*/  @!P0 IADD3 R40, -R0, 0x10, RZ ;  /* 0x0000001000288810 */ /* 0x000fe40007ffe1ff */
[----:B------:R-:W-:Y:S02]  /*45a0*/  ISETP.GE.AND P0, PT, R52, RZ, PT ;  /* 0x000000ff3400720c */ /* 0x000fe40003f06270 */
[C---:B------:R-:W-:Y:S04]  /*45b0*/  HMMA.16816.F32.BF16 R16, R64.reuse, R18, RZ ;  /* 0x000000124010723c */ /* 0x040fe800000418ff */
[C---:B------:R-:W-:Y:S01]  /*45c0*/  @!P1 IADD3 R166, -R0.reuse, -0x27, RZ ;  /* 0xffffffd900a69810 */ /* 0x040fe20007ffe1ff */
[----:B------:R3:W3:Y:S01]  /*45d0*/  I2F R192, R40 ;  /* 0x0000002800c07306 */ /* 0x0006e20000201400 */
[----:B------:R-:W-:Y:S02]  /*45e0*/  ISETP.GE.AND P1, PT, R167, RZ, PT ;  /* 0x000000ffa700720c */ /* 0x000fe40003f26270 */
[-C--:B-1----:R-:W-:Y:S04]  /*45f0*/  HMMA.16816.F32.BF16 R20, R64, R32.reuse, RZ ;  /* 0x000000204014723c */ /* 0x082fe800000418ff */
[C---:B------:R-:W-:Y:S02]  /*4600*/  @!P0 IADD3 R52, -R0.reuse, -0x30, RZ ;  /* 0xffffffd000348810 */ /* 0x040fe40007ffe1ff */
[----:B------:R-:W-:Y:S01]  /*4610*/  ISETP.GE.AND P0, PT, R165, RZ, PT ;  /* 0x000000ffa500720c */ /* 0x000fe20003f06270 */
[----:B------:R1:W1:Y:S01]  /*4620*/  I2F R191, R44 ;  /* 0x0000002c00bf7306 */ /* 0x0002620000201400 */
[C---:B------:R-:W-:Y:S04]  /*4630*/  HMMA.16816.F32.BF16 R24, R60.reuse, R32, RZ ;  /* 0x000000203c18723c */ /* 0x040fe800000418ff */
[C---:B------:R-:W-:Y:S04]  /*4640*/  @!P1 IADD3 R167, -R0.reuse, 0x19, RZ ;  /* 0x0000001900a79810 */ /* 0x040fe80007ffe1ff */
[-C--:B--2---:R-:W-:Y:S01]  /*4650*/  HMMA.16816.F32.BF16 R28, R60, R34.reuse, RZ ;  /* 0x000000223c1c723c */ /* 0x084fe200000418ff */
[----:B------:R-:W2:Y:S03]  /*4660*/  I2F R184, R52 ;  /* 0x0000003400b87306 */ /* 0x000ea60000201400 */
[----:B------:R-:W-:Y:S02]  /*4670*/  @!P0 IADD3 R165, -R0, -0x28, RZ ;  /* 0xffffffd800a58810 */ /* 0x000fe40007ffe1ff */
[----:B------:R-:W-:Y:S02]  /*4680*/  ISETP.GE.AND P0, PT, R168, RZ, PT ;  /* 0x000000ffa800720c */ /* 0x000fe40003f06270 */
[C---:B------:R-:W-:Y:S03]  /*4690*/  HMMA.16816.F32.BF16 R32, R64.reuse, R34, RZ ;  /* 0x000000224020723c */ /* 0x040fe600000418ff */
[----:B------:R2:W2:Y:S05]  /*46a0*/  I2F R193, R165 ;  /* 0x000000a500c17306 */ /* 0x0004aa0000201400 */
[-C--:B------:R-:W-:Y:S04]  /*46b0*/  HMMA.16816.F32.BF16 R36, R64, R48.reuse, RZ ;  /* 0x000000304024723c */ /* 0x080fe800000418ff */
[C---:B------:R-:W-:Y:S01]  /*46c0*/  @!P0 IADD3 R168, -R0.reuse, 0x18, RZ ;  /* 0x0000001800a88810 */ /* 0x040fe20007ffe1ff */
[----:B------:R4:W4:Y:S03]  /*46d0*/  I2F R187, R166 ;  /* 0x000000a600bb7306 */ /* 0x0009260000201400 */
[C---:B---3--:R-:W-:Y:S07]  /*46e0*/  HMMA.16816.F32.BF16 R40, R60.reuse, R48, RZ ;  /* 0x000000303c28723c */ /* 0x048fee00000418ff */
[----:B------:R3:W3:Y:S01]  /*46f0*/  I2F R182, R168 ;  /* 0x000000a800b67306 */ /* 0x0006e20000201400 */
[-C--:B-1----:R-:W-:Y:S01]  /*4700*/  HMMA.16816.F32.BF16 R44, R60, R50.reuse, RZ ;  /* 0x000000323c2c723c */ /* 0x082fe200000418ff */
[C---:B--2---:R-:W-:Y:S07]  /*4710*/  IADD3 R165, R0.reuse, -0x20, RZ ;  /* 0xffffffe000a57810 */ /* 0x044fee0007ffe0ff */
[C---:B------:R-:W-:Y:S01]  /*4720*/  HMMA.16816.F32.BF16 R48, R64.reuse, R50, RZ ;  /* 0x000000324030723c */ /* 0x040fe200000418ff */
[----:B------:R1:W2:Y:S01]  /*4730*/  I2F R177, R167 ;  /* 0x000000a700b17306 */ /* 0x0002a20000201400 */
[----:B------:R-:W-:Y:S02]  /*4740*/  ISETP.GE.AND P0, PT, R165, RZ, PT ;  /* 0x000000ffa500720c */ /* 0x000fe40003f06270 */
[C---:B----4-:R-:W-:Y:S04]  /*4750*/  IADD3 R166, R0.reuse, 0x1f, RZ ;  /* 0x0000001f00a67810 */ /* 0x050fe80007ffe0ff */
[-C--:B------:R-:W-:Y:S03]  /*4760*/  HMMA.16816.F32.BF16 R52, R64, R100.reuse, RZ ;  /* 0x000000644034723c */ /* 0x080fe600000418ff */
[----:B------:R-:W-:Y:S04]  /*4770*/  I2F R170, R170 ;  /* 0x000000aa00aa7306 */ /* 0x000fe80000201400 */
[C---:B------:R-:W-:Y:S01]  /*4780*/  @!P0 IADD3 R165, -R0.reuse, 0x20, RZ ;  /* 0x0000002000a58810 */ /* 0x040fe20007ffe1ff */
[C---:B------:R-:W-:Y:S04]  /*4790*/  HMMA.16816.F32.BF16 R56, R60.reuse, R100, RZ ;  /* 0x000000643c38723c */ /* 0x040fe800000418ff */
[C---:B---3--:R-:W-:Y:S01]  /*47a0*/  IADD3 R168, R0.reuse, 0x10, RZ ;  /* 0x0000001000a87810 */ /* 0x048fe20007ffe0ff */
[----:B------:R3:W4:Y:S03]  /*47b0*/  I2F R185, R165 ;  /* 0x000000a500b97306 */ /* 0x0007260000201400 */
[-C--:B------:R-:W-:Y:S01]  /*47c0*/  HMMA.16816.F32.BF16 R60, R60, R102.reuse, RZ ;  /* 0x000000663c3c723c */ /* 0x080fe200000418ff */
[C---:B-1----:R-:W-:Y:S04]  /*47d0*/  IADD3 R167, R0.reuse, -0x31, RZ ;  /* 0xffffffcf00a77810 */ /* 0x042fe80007ffe0ff */
[----:B------:R-:W-:Y:S02]  /*47e0*/  ISETP.GE.AND P4, PT, R167, RZ, PT ;  /* 0x000000ffa700720c */ /* 0x000fe40003f86270 */
[----:B------:R-:W-:Y:S01]  /*47f0*/  I2F R171, R171 ;  /* 0x000000ab00ab7306 */ /* 0x000fe20000201400 */
[----:B------:R-:W-:Y:S01]  /*4800*/  HMMA.16816.F32.BF16 R64, R64, R102, RZ ;  /* 0x000000664040723c */ /* 0x000fe200000418ff */
[----:B------:R-:W1:Y:S07]  /*4810*/  LDSM.16.M88.4 R100, [R150+0x6400] ;  /* 0x006400009664783b */ /* 0x000e6e0000000200 */
[-C--:B------:R-:W-:Y:S05]  /*4820*/  HMMA.16816.F32.BF16 R4, R104, R108.reuse, R4 ;  /* 0x0000006c6804723c */ /* 0x080fea0000041804 */
[C---:B---3--:R-:W-:Y:S02]  /*4830*/  IADD3 R165, R0.reuse, 0x18, RZ ;  /* 0x0000001800a57810 */ /* 0x048fe40007ffe0ff */
[C---:B------:R-:W-:Y:S01]  /*4840*/  @!P4 IADD3 R167, -R0.reuse, 0x31, RZ ;  /* 0x0000003100a7c810 */ /* 0x040fe20007ffe1ff */
[C---:B------:R-:W-:Y:S05]  /*4850*/  HMMA.16816.F32.BF16 R8, R112.reuse, R108, R8 ;  /* 0x0000006c7008723c */ /* 0x040fea0000041808 */
[----:B------:R-:W-:Y:S02]  /*4860*/  I2F R167, R167 ;  /* 0x000000a700a77306 */ /* 0x000fe40000201400 */
[C---:B------:R-:W-:Y:S01]  /*4870*/  IADD3 R109, R0.reuse, -0x21, RZ ;  /* 0xffffffdf006d7810 */ /* 0x040fe20007ffe0ff */
[-C--:B------:R-:W-:Y:S03]  /*4880*/  HMMA.16816.F32.BF16 R12, R112, R110.reuse, R12 ;  /* 0x0000006e700c723c */ /* 0x080fe6000004180c */
[----:B------:R-:W-:Y:S02]  /*4890*/  ISETP.GE.AND P1, PT, R109, RZ, PT ;  /* 0x000000ff6d00720c */ /* 0x000fe40003f26270 */
[----:B------:R-:W-:Y:S03]  /*48a0*/  IADD3 R108, R0, 0x20, RZ ;  /* 0x00000020006c7810 */ /* 0x000fe60007ffe0ff */
[----:B------:R-:W-:Y:S01]  /*48b0*/  FFMA.FTZ R5, R190, -UR4, R5 ;  /* 0x80000004be057c23 */ /* 0x000fe20008010005 */
[----:B------:R-:W-:Y:S01]  /*48c0*/  ISETP.GE.AND P0, PT, R108, RZ, PT ;  /* 0x000000ff6c00720c */ /* 0x000fe20003f06270 */
[C---:B------:R-:W-:Y:S04]  /*48d0*/  HMMA.16816.F32.BF16 R16, R104.reuse, R110, R16 ;  /* 0x0000006e6810723c */ /* 0x040fe80000041810 */
[----:B------:R-:W-:Y:S02]  /*48e0*/  FFMA.FTZ R6, R195, -UR4, R6 ;  /* 0x80000004c3067c23 */ /* 0x000fe40008010006 */
[----:B------:R-:W-:Y:S01]  /*48f0*/  FFMA.FTZ R7, R194, -UR4, R7 ;  /* 0x80000004c2077c23 */ /* 0x000fe20008010007 */
[----:B------:R-:W-:Y:S01]  /*4900*/  @!P1 IADD3 R109, -R0, 0x21, RZ ;  /* 0x00000021006d9810 */ /* 0x000fe20007ffe1ff */
[----:B------:R-:W-:Y:S01]  /*4910*/  FFMA.FTZ R4, R200, -UR4, R4 ;  /* 0x80000004c8047c23 */ /* 0x000fe20008010004 */
[-C--:B-1----:R-:W-:Y:S02]  /*4920*/  HMMA.16816.F32.BF16 R20, R104, R100.reuse, R20 ;  /* 0x000000646814723c */ /* 0x082fe40000041814 */
[----:B------:R-:W1:Y:S01]  /*4930*/  I2F R180, R109 ;  /* 0x0000006d00b47306 */ /* 0x000e620000201400 */
[----:B------:R-:W-:Y:S01]  /*4940*/  FFMA.FTZ R11, R197, -UR4, R11 ;  /* 0x80000004c50b7c23 */ /* 0x000fe2000801000b */
[----:B------:R-:W-:Y:S01]  /*4950*/  @!P0 IADD3 R108, -R0, -0x20, RZ ;  /* 0xffffffe0006c8810 */ /* 0x000fe20007ffe1ff */
[----:B------:R-:W-:Y:S01]  /*4960*/  FFMA.FTZ R10, R196, -UR4, R10 ;  /* 0x80000004c40a7c23 */ /* 0x000fe2000801000a */
[----:B------:R-:W-:Y:S01]  /*4970*/  ISETP.GE.AND P1, PT, R166, RZ, PT ;  /* 0x000000ffa600720c */ /* 0x000fe20003f26270 */
[----:B------:R-:W-:Y:S01]  /*4980*/  FFMA.FTZ R8, R179, -UR4, R8 ;  /* 0x80000004b3087c23 */ /* 0x000fe20008010008 */
[----:B------:R-:W-:Y:S01]  /*4990*/  ISETP.GE.AND P0, PT, R165, RZ, PT ;  /* 0x000000ffa500720c */ /* 0x000fe20003f06270 */
[C---:B------:R-:W-:Y:S01]  /*49a0*/  FFMA.FTZ R9, R178.reuse, -UR4, R9 ;  /* 0x80000004b2097c23 */ /* 0x040fe20008010009 */
[C---:B------:R-:W-:Y:S02]  /*49b0*/  HMMA.16816.F32.BF16 R24, R112.reuse, R100, R24 ;  /* 0x000000647018723c */ /* 0x040fe40000041818 */
[----:B------:R3:W1:Y:S02]  /*49c0*/  I2F R175, R108 ;  /* 0x0000006c00af7306 */ /* 0x0006640000201400 */
[----:B------:R-:W-:Y:S02]  /*49d0*/  FFMA.FTZ R14, R179, -UR4, R14 ;  /* 0x80000004b30e7c23 */ /* 0x000fe4000801000e */
[----:B------:R-:W-:Y:S01]  /*49e0*/  FFMA.FTZ R15, R178, -UR4, R15 ;  /* 0x80000004b20f7c23 */ /* 0x000fe2000801000f */
[C---:B------:R-:W-:Y:S01]  /*49f0*/  IADD3 R101, R0.reuse, 0x17, RZ ;  /* 0x0000001700657810 */ /* 0x040fe20007ffe0ff */
[----:B------:R-:W-:Y:S01]  /*4a00*/  FFMA.FTZ R12, R189, -UR4, R12 ;  /* 0x80000004bd0c7c23 */ /* 0x000fe2000801000c */
[----:B------:R-:W-:Y:S01]  /*4a10*/  IADD3 R100, R0, -0x28, RZ ;  /* 0xffffffd800647810 */ /* 0x000fe20007ffe0ff */
[-C--:B------:R-:W-:Y:S03]  /*4a20*/  HMMA.16816.F32.BF16 R28, R112, R102.reuse, R28 ;  /* 0x00000066701c723c */ /* 0x080fe6000004181c */
[----:B------:R-:W-:Y:S01]  /*4a30*/  FFMA.FTZ R13, R188, -UR4, R13 ;  /* 0x80000004bc0d7c23 */ /* 0x000fe2000801000d */
[----:B------:R-:W-:Y:S01]  /*4a40*/  @!P1 IADD3 R166, -R0, -0x1f, RZ ;  /* 0xffffffe100a69810 */ /* 0x000fe20007ffe1ff */
[----:B------:R-:W-:Y:S01]  /*4a50*/  FFMA.FTZ R19, R190, -UR4, R19 ;  /* 0x80000004be137c23 */ /* 0x000fe20008010013 */
[----:B------:R-:W-:Y:S01]  /*4a60*/  ISETP.GE.AND P1, PT, R101, RZ, PT ;  /* 0x000000ff6500720c */ /* 0x000fe20003f26270 */
[----:B------:R-:W-:Y:S01]  /*4a70*/  FFMA.FTZ R18, R200, -UR4, R18 ;  /* 0x80000004c8127c23 */ /* 0x000fe20008010012 */
[----:B------:R-:W-:Y:S01]  /*4a80*/  @!P0 IADD3 R165, -R0, -0x18, RZ ;  /* 0xffffffe800a58810 */ /* 0x000fe20007ffe1ff */
[----:B------:R-:W-:Y:S01]  /*4a90*/  FFMA.FTZ R16, R183, -UR4, R16 ;  /* 0x80000004b7107c23 */ /* 0x000fe20008010010 */
[----:B------:R-:W-:Y:S01]  /*4aa0*/  ISETP.GE.AND P0, PT, R100, RZ, PT ;  /* 0x000000ff6400720c */ /* 0x000fe20003f06270 */
[C---:B------:R-:W-:Y:S01]  /*4ab0*/  HMMA.16816.F32.BF16 R32, R104.reuse, R102, R32 ;  /* 0x000000666820723c */ /* 0x040fe20000041820 */
[----:B------:R1:W1:Y:S03]  /*4ac0*/  I2F R174, R166 ;  /* 0x000000a600ae7306 */ /* 0x0002660000201400 */
[----:B------:R-:W-:Y:S01]  /*4ad0*/  FFMA.FTZ R17, R181, -UR4, R17 ;  /* 0x80000004b5117c23 */ /* 0x000fe20008010011 */
[----:B---3--:R-:W3:Y:S01]  /*4ae0*/  LDSM.16.M88.4 R108, [R150+0x6800] ;  /* 0x00680000966c783b */ /* 0x008ee20000000200 */
[----:B------:R-:W-:Y:S02]  /*4af0*/  FFMA.FTZ R22, R183, -UR4, R22 ;  /* 0x80000004b7167c23 */ /* 0x000fe40008010016 */
[----:B------:R-:W-:Y:S01]  /*4b00*/  FFMA.FTZ R23, R181, -UR4, R23 ;  /* 0x80000004b5177c23 */ /* 0x000fe20008010017 */
[----:B------:R-:W-:Y:S02]  /*4b10*/  @!P1 IADD3 R101, -R0, -0x17, RZ ;  /* 0xffffffe900659810 */ /* 0x000fe40007ffe1ff */
[----:B------:R-:W-:Y:S01]  /*4b20*/  ISETP.GE.AND P1, PT, R168, RZ, PT ;  /* 0x000000ffa800720c */ /* 0x000fe20003f26270 */
[----:B------:R-:W-:Y:S01]  /*4b30*/  FFMA.FTZ R20, R192, -UR4, R20 ;  /* 0x80000004c0147c23 */ /* 0x000fe20008010014 */
[----:B------:R-:W-:Y:S01]  /*4b40*/  @!P0 IADD3 R100, -R0, 0x28, RZ ;  /* 0x0000002800648810 */ /* 0x000fe20007ffe1ff */
[----:B------:R-:W-:Y:S01]  /*4b50*/  FFMA.FTZ R21, R191, -UR4, R21 ;  /* 0x80000004bf157c23 */ /* 0x000fe20008010015 */
[----:B------:R-:W-:Y:S01]  /*4b60*/  I2F R173, R101 ;  /* 0x0000006500ad7306 */ /* 0x000fe20000201400 */
[----:B------:R-:W-:Y:S01]  /*4b70*/  FFMA.FTZ R26, R189, -UR4, R26 ;  /* 0x80000004bd1a7c23 */ /* 0x000fe2000801001a */
[----:B------:R-:W-:Y:S01]  /*4b80*/  ISETP.GE.AND P0, PT, R169, RZ, PT ;  /* 0x000000ffa900720c */ /* 0x000fe20003f06270 */
[----:B------:R-:W-:Y:S02]  /*4b90*/  FFMA.FTZ R27, R188, -UR4, R27 ;  /* 0x80000004bc1b7c23 */ /* 0x000fe4000801001b */
[----:B------:R-:W-:Y:S02]  /*4ba0*/  FFMA.FTZ R24, R184, -UR4, R24 ;  /* 0x80000004b8187c23 */ /* 0x000fe40008010018 */
[----:B------:R-:W-:Y:S02]  /*4bb0*/  FFMA.FTZ R25, R186, -UR4, R25 ;  /* 0x80000004ba197c23 */ /* 0x000fe40008010019 */
[----:B------:R-:W-:Y:S01]  /*4bc0*/  FFMA.FTZ R30, R184, -UR4, R30 ;  /* 0x80000004b81e7c23 */ /* 0x000fe2000801001e */
[----:B------:R4:W-:Y:S01]  /*4bd0*/  I2F R172, R100 ;  /* 0x0000006400ac7306 */ /* 0x0009e20000201400 */
[----:B------:R-:W-:Y:S01]  /*4be0*/  FFMA.FTZ R31, R186, -UR4, R31 ;  /* 0x80000004ba1f7c23 */ /* 0x000fe2000801001f */
[C---:B-1----:R-:W-:Y:S01]  /*4bf0*/  IADD3 R166, R0.reuse, -0x30, RZ ;  /* 0xffffffd000a67810 */ /* 0x042fe20007ffe0ff */
[----:B------:R-:W-:Y:S01]  /*4c00*/  FFMA.FTZ R28, R193, -UR4, R28 ;  /* 0x80000004c11c7c23 */ /* 0x000fe2000801001c */
[----:B------:R-:W-:Y:S01]  /*4c10*/  @!P1 IADD3 R168, -R0, -0x10, RZ ;  /* 0xfffffff000a89810 */ /* 0x000fe20007ffe1ff */
[----:B------:R-:W-:Y:S01]  /*4c20*/  FFMA.FTZ R29, R187, -UR4, R29 ;  /* 0x80000004bb1d7c23 */ /* 0x000fe2000801001d */
[----:B------:R-:W-:Y:S01]  /*4c30*/  ISETP.GE.AND P5, PT, R166, RZ, PT ;  /* 0x000000ffa600720c */ /* 0x000fe20003fa6270 */
[----:B------:R-:W-:Y:S01]  /*4c40*/  FFMA.FTZ R34, R192, -UR4, R34 ;  /* 0x80000004c0227c23 */ /* 0x000fe20008010022 */
[----:B------:R-:W-:Y:S01]  /*4c50*/  @!P0 IADD3 R169, -R0, -0xf, RZ ;  /* 0xfffffff100a98810 */ /* 0x000fe20007ffe1ff */
[----:B------:R-:W-:Y:S01]  /*4c60*/  FFMA.FTZ R35, R191, -UR4, R35 ;  /* 0x80000004bf237c23 */ /* 0x000fe20008010023 */
[----:B------:R1:W1:Y:S01]  /*4c70*/  I2F R176, R165 ;  /* 0x000000a500b07306 */ /* 0x0002620000201400 */
[----:B------:R-:W-:Y:S01]  /*4c80*/  FFMA.FTZ R32, R182, -UR4, R32 ;  /* 0x80000004b6207c23 */ /* 0x000fe20008010020 */
[----:B------:R-:W-:Y:S01]  /*4c90*/  PLOP3.LUT P0, PT, PT, PT, UP0, 0x80, 0x0 ;  /* 0x000000000000781c */ /* 0x000fe20003f0f008 */
[----:B--2---:R-:W-:Y:S06]  /*4ca0*/  FFMA.FTZ R33, R177, -UR4, R33 ;  /* 0x80000004b1217c23 */ /* 0x004fec0008010021 */
[C---:B------:R-:W-:Y:S01]  /*4cb0*/  @!P5 IADD3 R166, -R0.reuse, 0x30, RZ ;  /* 0x0000003000a6d810 */ /* 0x040fe20007ffe1ff */
[-C--:B---3--:R-:W-:Y:S01]  /*4cc0*/  HMMA.16816.F32.BF16 R36, R104, R108.reuse, R36 ;  /* 0x0000006c6824723c */ /* 0x088fe20000041824 */
[----:B------:R-:W-:Y:S01]  /*4cd0*/  I2F R168, R168 ;  /* 0x000000a800a87306 */ /* 0x000fe20000201400 */
[----:B----4-:R-:W2:Y:S06]  /*4ce0*/  LDSM.16.M88.4 R100, [R150+0x6c00] ;  /* 0x006c00009664783b */ /* 0x010eac0000000200 */
[C---:B------:R-:W-:Y:S03]  /*4cf0*/  HMMA.16816.F32.BF16 R40, R112.reuse, R108, R40 ;  /* 0x0000006c7028723c */ /* 0x040fe60000041828 */
[----:B------:R-:W-:Y:S01]  /*4d00*/  I2F R166, R166 ;  /* 0x000000a600a67306 */ /* 0x000fe20000201400 */
[----:B-1----:R-:W-:Y:S04]  /*4d10*/  IADD3 R165, R0, -0x29, RZ ;  /* 0xffffffd700a57810 */ /* 0x002fe80007ffe0ff */
[-C--:B------:R-:W-:Y:S03]  /*4d20*/  HMMA.16816.F32.BF16 R44, R112, R110.reuse, R44 ;  /* 0x0000006e702c723c */ /* 0x080fe6000004182c */
[----:B------:R-:W-:Y:S02]  /*4d30*/  ISETP.GE.AND P6, PT, R165, RZ, PT ;  /* 0x000000ffa500720c */ /* 0x000fe40003fc6270 */
[----:B------:R-:W-:Y:S03]  /*4d40*/  I2F R169, R169 ;  /* 0x000000a900a97306 */ /* 0x000fe60000201400 */
[----:B------:R-:W-:Y:S01]  /*4d50*/  FFMA.FTZ R38, R182, -UR4, R38 ;  /* 0x80000004b6267c23 */ /* 0x000fe20008010026 */
[C---:B------:R-:W-:Y:S04]  /*4d60*/  HMMA.16816.F32.BF16 R48, R104.reuse, R110, R48 ;  /* 0x0000006e6830723c */ /* 0x040fe80000041830 */
[----:B------:R-:W-:Y:S02]  /*4d70*/  FFMA.FTZ R39, R177, -UR4, R39 ;  /* 0x80000004b1277c23 */ /* 0x000fe40008010027 */
[----:B------:R-:W-:Y:S01]  /*4d80*/  FFMA.FTZ R36, R185, -UR4, R36 ;  /* 0x80000004b9247c23 */ /* 0x000fe20008010024 */
[----:B------:R-:W-:Y:S01]  /*4d90*/  @!P6 IADD3 R165, -R0, 0x29, RZ ;  /* 0x0000002900a5e810 */ /* 0x000fe20007ffe1ff */
[----:B------:R-:W-:Y:S04]  /*4da0*/  FFMA.FTZ R37, R180, -UR4, R37 ;  /* 0x80000004b4257c23 */ /* 0x000fe80008010025 */
[----:B------:R-:W-:Y:S01]  /*4db0*/  FFMA.FTZ R42, R193, -UR4, R42 ;  /* 0x80000004c12a7c23 */ /* 0x000fe2000801002a */
[----:B------:R-:W1:Y:S01]  /*4dc0*/  I2F R165, R165 ;  /* 0x000000a500a57306 */ /* 0x000e620000201400 */
[----:B------:R-:W-:Y:S02]  /*4dd0*/  FFMA.FTZ R43, R187, -UR4, R43 ;  /* 0x80000004bb2b7c23 */ /* 0x000fe4000801002b */
[C---:B------:R-:W-:Y:S02]  /*4de0*/  FFMA.FTZ R40, R175.reuse, -UR4, R40 ;  /* 0x80000004af287c23 */ /* 0x040fe40008010028 */
[C---:B------:R-:W-:Y:S01]  /*4df0*/  FFMA.FTZ R41, R174.reuse, -UR4, R41 ;  /* 0x80000004ae297c23 */ /* 0x040fe20008010029 */
[-C--:B--2---:R-:W-:Y:S03]  /*4e00*/  HMMA.16816.F32.BF16 R52, R104, R100.reuse, R52 ;  /* 0x000000646834723c */ /* 0x084fe60000041834 */
[----:B------:R-:W-:Y:S02]  /*4e10*/  FFMA.FTZ R46, R175, -UR4, R46 ;  /* 0x80000004af2e7c23 */ /* 0x000fe4000801002e */
[----:B------:R-:W-:Y:S02]  /*4e20*/  FFMA.FTZ R47, R174, -UR4, R47 ;  /* 0x80000004ae2f7c23 */ /* 0x000fe4000801002f */
[----:B------:R-:W-:Y:S01]  /*4e30*/  FFMA.FTZ R44, R176, -UR4, R44 ;  /* 0x80000004b02c7c23 */ /* 0x000fe2000801002c */
[C---:B------:R-:W-:Y:S04]  /*4e40*/  HMMA.16816.F32.BF16 R56, R112.reuse, R100, R56 ;  /* 0x000000647038723c */ /* 0x040fe80000041838 */
[----:B------:R-:W-:Y:S02]  /*4e50*/  FFMA.FTZ R45, R173, -UR4, R45 ;  /* 0x80000004ad2d7c23 */ /* 0x000fe4000801002d */
[----:B------:R-:W-:Y:S02]  /*4e60*/  FFMA.FTZ R50, R185, -UR4, R50 ;  /* 0x80000004b9327c23 */ /* 0x000fe40008010032 */
[----:B------:R-:W-:Y:S01]  /*4e70*/  FFMA.FTZ R51, R180, -UR4, R51 ;  /* 0x80000004b4337c23 */ /* 0x000fe20008010033 */
[-C--:B------:R-:W-:Y:S03]  /*4e80*/  HMMA.16816.F32.BF16 R60, R112, R102.reuse, R60 ;  /* 0x00000066703c723c */ /* 0x080fe6000004183c */
[C---:B------:R-:W-:Y:S02]  /*4e90*/  FFMA.FTZ R48, R172.reuse, -UR4, R48 ;  /* 0x80000004ac307c23 */ /* 0x040fe40008010030 */
[C---:B-1----:R-:W-:Y:S02]  /*4ea0*/  FFMA.FTZ R49, R165.reuse, -UR4, R49 ;  /* 0x80000004a5317c23 */ /* 0x042fe40008010031 */
[----:B------:R-:W-:Y:S01]  /*4eb0*/  FFMA.FTZ R54, R172, -UR4, R54 ;  /* 0x80000004ac367c23 */ /* 0x000fe20008010036 */
[----:B------:R-:W-:Y:S04]  /*4ec0*/  HMMA.16816.F32.BF16 R64, R104, R102, R64 ;  /* 0x000000666840723c */ /* 0x000fe80000041840 */
[----:B------:R-:W-:Y:S02]  /*4ed0*/  FFMA.FTZ R55, R165, -UR4, R55 ;  /* 0x80000004a5377c23 */ /* 0x000fe40008010037 */
[----:B------:R-:W-:Y:S02]  /*4ee0*/  FFMA.FTZ R52, R166, -UR4, R52 ;  /* 0x80000004a6347c23 */ /* 0x000fe40008010034 */
[----:B------:R-:W-:Y:S04]  /*4ef0*/  FFMA.FTZ R53, R167, -UR4, R53 ;  /* 0x80000004a7357c23 */ /* 0x000fe80008010035 */
        /* <DEDUP_REMOVED lines=23> */
.L_x_722:
[----:B------:R-:W-:Y:S01]  /*5070*/  IADD3 R0, R237, UR8, RZ ;  /* 0x00000008ed007c10 */ /* 0x000fe2000fffe0ff */
[----:B------:R-:W1:Y:S01]  /*5080*/  S2R R109, SR_TID.X ;  /* 0x00000000006d7919 */ /* 0x000e620000002100 */
[----:B------:R-:W-:Y:S02]  /*5090*/  UIADD3 UR8, -UR10, UR5, -UR11 ;  /* 0x000000050a087290 */ /* 0x000fe4000fffe90b */
        /* <DEDUP_REMOVED lines=8> */
[----:B------:R-:W-:Y:S01]  /*5120*/  UIADD3 UR8, UR5, 0x1, -UR11 ;  /* 0x0000000105087890 */ /* 0x000fe2000fffe80b */
[----:B------:R-:W-:Y:S02]  /*5130*/  IMNMX R107, RZ, R107, !PT ;  /* 0x0000006bff6b7217 */ /* 0x000fe40007800200 */
[----:B------:R-:W-:Y:S01]  /*5140*/  IMNMX R105, RZ, R105, !PT ;  /* 0x00000069ff697217 */ /* 0x000fe20007800200 */
[----:B------:R-:W-:Y:S01]  /*5150*/  UIADD3 UR8, UR8, UR60, URZ ;  /* 0x0000003c08087290 */ /* 0x000fe2000fffe03f */
[----:B------:R-:W-:Y:S05]  /*5160*/  IMNMX R103, RZ, R103, !PT ;  /* 0x00000067ff677217 */ /* 0x000fea0007800200 */
[----:B------:R-:W-:Y:S01]  /*5170*/  IADD3 R106, R0, UR8, RZ ;  /* 0x00000008006a7c10 */ /* 0x000fe2000fffe0ff */
[----:B-1----:R-:W-:Y:S01]  /*5180*/  IMAD.SHL.U32 R0, R109, 0x2, RZ ;  /* 0x000000026d007824 */ /* 0x002fe200078e00ff */
[----:B------:R-:W-:Y:S02]  /*5190*/  IADD3 R108, R102, UR8, RZ ;  /* 0x00000008666c7c10 */ /* 0x000fe4000fffe0ff */
[----:B------:R-:W-:Y:S02]  /*51a0*/  IMNMX R106, R106, UR5, PT ;  /* 0x000000056a6a7c17 */ /* 0x000fe4000b800200 */
[----:B------:R-:W-:Y:S02]  /*51b0*/  LOP3.LUT R0, R0, 0x6, RZ, 0xc0, !PT ;  /* 0x0000000600007812 */ /* 0x000fe400078ec0ff */
[----:B------:R-:W-:Y:S02]  /*51c0*/  IADD3 R102, R101, UR8, RZ ;  /* 0x0000000865667c10 */ /* 0x000fe4000fffe0ff */
[----:B------:R-:W-:Y:S01]  /*51d0*/  IADD3 R100, R100, UR8, RZ ;  /* 0x0000000864647c10 */ /* 0x000fe2000fffe0ff */
[----:B------:R-:W-:Y:S01]  /*51e0*/  IMAD R0, R245, 0x40, R0 ;  /* 0x00000040f5007824 */ /* 0x000fe200078e0200 */
[----:B------:R-:W-:Y:S02]  /*51f0*/  IMNMX R101, RZ, R104, !PT ;  /* 0x00000068ff657217 */ /* 0x000fe40007800200 */
[----:B------:R-:W-:Y:S02]  /*5200*/  IMNMX R104, R108, UR5, PT ;  /* 0x000000056c687c17 */ /* 0x000fe4000b800200 */
[----:B------:R-:W-:Y:S02]  /*5210*/  IADD3 R0, R0, UR9, RZ ;  /* 0x0000000900007c10 */ /* 0x000fe4000fffe0ff */
[----:B------:R-:W-:Y:S02]  /*5220*/  IMNMX R102, R102, UR5, PT ;  /* 0x0000000566667c17 */ /* 0x000fe4000b800200 */
[C---:B------:R-:W-:Y:S02]  /*5230*/  ISETP.GE.AND P0, PT, R0.reuse, R107, PT ;  /* 0x0000006b0000720c */ /* 0x040fe40003f06270 */
[C---:B------:R-:W-:Y:S02]  /*5240*/  IADD3 R170, R0.reuse, 0x1, RZ ;  /* 0x0000000100aa7810 */ /* 0x040fe40007ffe0ff */
[C---:B------:R-:W-:Y:S02]  /*5250*/  IADD3 R169, R0.reuse, 0x8, RZ ;  /* 0x0000000800a97810 */ /* 0x040fe40007ffe0ff */
[C---:B------:R-:W-:Y:S02]  /*5260*/  IADD3 R168, R0.reuse, 0x9, RZ ;  /* 0x0000000900a87810 */ /* 0x040fe40007ffe0ff */
[C---:B------:R-:W-:Y:S02]  /*5270*/  IADD3 R167, R0.reuse, 0x10, RZ ;  /* 0x0000001000a77810 */ /* 0x040fe40007ffe0ff */
[----:B------:R-:W-:Y:S02]  /*5280*/  ISETP.GE.OR P0, PT, R0, R106, !P0 ;  /* 0x0000006a0000720c */ /* 0x000fe40004706670 */
[----:B------:R-:W-:Y:S02]  /*5290*/  IMNMX R100, R100, UR5, PT ;  /* 0x0000000564647c17 */ /* 0x000fe4000b800200 */
        /* <DEDUP_REMOVED lines=201> */
.L_x_723:
        /* <DEDUP_REMOVED lines=35> */
[----:B------:R-:W-:Y:S02]  /*6160*/  FFMA.FTZ R12, R12, c[0x0][0x23c], -R16 ;  /* 0x00008f000c0c7a23 */ /* 0x000fe40000010810 */
[----:B--2---:R-:W-:Y:S02]  /*6170*/  IMAD.U32 R4, RZ, RZ, UR31 ;  /* 0x0000001fff047e24 */ /* 0x004fe4000f8e00ff */
[----:B------:R-:W-:Y:S01]  /*6180*/  FFMA.FTZ R15, R15, c[0x0][0x23c], -R0 ;  /* 0x00008f000f0f7a23 */ /* 0x000fe20000010800 */
[----:B------:R1:W-:Y:S01]  /*6190*/  MUFU.EX2 R197, R12 ;  /* 0x0000000c00c57308 */ /* 0x0003e20000000800 */
[----:B------:R-:W-:Y:S02]  /*61a0*/  FFMA.FTZ R28, R28, c[0x0][0x23c], -R16 ;  /* 0x00008f001c1c7a23 */ /* 0x000fe40000010810 */
[----:B---3--:R-:W-:Y:S02]  /*61b0*/  IMAD.U32 R7, RZ, RZ, UR7 ;  /* 0x00000007ff077e24 */ /* 0x008fe4000f8e00ff */
[--C-:B------:R-:W-:Y:S02]  /*61c0*/  FFMA.FTZ R30, R30, c[0x0][0x23c], -R0.reuse ;  /* 0x00008f001e1e7a23 */ /* 0x100fe40000010800 */
[----:B------:R-:W-:Y:S02]  /*61d0*/  FFMA.FTZ R31, R31, c[0x0][0x23c], -R0 ;  /* 0x00008f001f1f7a23 */ /* 0x000fe40000010800 */
[----:B------:R-:W-:Y:S01]  /*61e0*/  FFMA.FTZ R24, R24, c[0x0][0x23c], -R16 ;  /* 0x00008f0018187a23 */ /* 0x000fe20000010810 */
[----:B------:R2:W-:Y:S01]  /*61f0*/  MUFU.EX2 R196, R15 ;  /* 0x0000000f00c47308 */ /* 0x0005e20000000800 */
[----:B------:R-:W-:Y:S02]  /*6200*/  FFMA.FTZ R27, R27, c[0x0][0x23c], -R0 ;  /* 0x00008f001b1b7a23 */ /* 0x000fe40000010800 */
[----:B------:R-:W-:Y:S02]  /*6210*/  FFMA.FTZ R174, R13, c[0x0][0x23c], -R16 ;  /* 0x00008f000dae7a23 */ /* 0x000fe40000010810 */
[----:B------:R-:W-:Y:S02]  /*6220*/  FFMA.FTZ R175, R10, c[0x0][0x23c], -R0 ;  /* 0x00008f000aaf7a23 */ /* 0x000fe40000010800 */
[----:B------:R-:W-:Y:S02]  /*6230*/  FFMA.FTZ R166, R9, c[0x0][0x23c], -R16 ;  /* 0x00008f0009a67a23 */ /* 0x000fe40000010810 */
[----:B------:R-:W-:Y:S01]  /*6240*/  FFMA.FTZ R185, R26, c[0x0][0x23c], -R0 ;  /* 0x00008f001ab97a23 */ /* 0x000fe20000010800 */
[----:B------:R3:W-:Y:S01]  /*6250*/  MUFU.EX2 R198, R23 ;  /* 0x0000001700c67308 */ /* 0x0007e20000000800 */
[----:B------:R-:W-:Y:S02]  /*6260*/  FFMA.FTZ R183, R29, c[0x0][0x23c], -R16 ;  /* 0x00008f001db77a23 */ /* 0x000fe40000010810 */
[----:B------:R-:W-:Y:S02]  /*6270*/  FFMA.FTZ R63, R63, c[0x0][0x23c], -R0 ;  /* 0x00008f003f3f7a23 */ /* 0x000fe40000010800 */
[--C-:B-1----:R-:W-:Y:S02]  /*6280*/  FFMA.FTZ R12, R17, c[0x0][0x23c], -R101.reuse ;  /* 0x00008f00110c7a23 */ /* 0x102fe40000010865 */
[--C-:B------:R-:W-:Y:S02]  /*6290*/  FFMA.FTZ R17, R8, c[0x0][0x23c], -R16.reuse ;  /* 0x00008f0008117a23 */ /* 0x100fe40000010810 */
[----:B------:R-:W-:Y:S01]  /*62a0*/  FFMA.FTZ R172, R25, c[0x0][0x23c], -R16 ;  /* 0x00008f0019ac7a23 */ /* 0x000fe20000010810 */
[----:B------:R1:W-:Y:S01]  /*62b0*/  MUFU.EX2 R199, R18 ;  /* 0x0000001200c77308 */ /* 0x0003e20000000800 */
[----:B------:R-:W-:Y:S02]  /*62c0*/  FFMA.FTZ R36, R36, c[0x0][0x23c], -R101 ;  /* 0x00008f0024247a23 */ /* 0x000fe40000010865 */
[--C-:B------:R-:W-:Y:S02]  /*62d0*/  FFMA.FTZ R38, R38, c[0x0][0x23c], -R100.reuse ;  /* 0x00008f0026267a23 */ /* 0x100fe40000010864 */
[--C-:B--2---:R-:W-:Y:S02]  /*62e0*/  FFMA.FTZ R15, R6, c[0x0][0x23c], -R100.reuse ;  /* 0x00008f00060f7a23 */ /* 0x104fe40000010864 */
[----:B------:R-:W-:Y:S02]  /*62f0*/  IMAD R6, R4, 0x2, R245 ;  /* 0x0000000204067824 */ /* 0x000fe400078e02f5 */
[----:B------:R-:W-:Y:S01]  /*6300*/  IMAD.WIDE.U32 R4, R247, -0x2daee0ad, RZ ;  /* 0xd2511f53f7047825 */ /* 0x000fe200078e00ff */
[----:B------:R2:W-:Y:S03]  /*6310*/  MUFU.EX2 R192, R15 ;  /* 0x0000000f00c07308 */ /* 0x0005e60000000800 */
[----:B------:R-:W-:Y:S01]  /*6320*/  FFMA.FTZ R35, R35, c[0x0][0x23c], -R100 ;  /* 0x00008f0023237a23 */ /* 0x000fe20000010864 */
[----:B------:R-:W-:Y:S01]  /*6330*/  LOP3.LUT R21, R4, UR51, RZ, 0x3c, !PT ;  /* 0x0000003304157c12 */ /* 0x000fe2000f8e3cff */
[----:B------:R-:W-:Y:S02]  /*6340*/  IMAD R4, R7, 0x8, R249 ;  /* 0x0000000807047824 */ /* 0x000fe400078e02f9 */
[----:B------:R-:W-:Y:S02]  /*6350*/  IMAD.SHL.U32 R6, R6, 0x2, RZ ;  /* 0x0000000206067824 */ /* 0x000fe400078e00ff */
[--C-:B------:R-:W-:Y:S01]  /*6360*/  FFMA.FTZ R7, R11, c[0x0][0x23c], -R0.reuse ;  /* 0x00008f000b077a23 */ /* 0x100fe20000010800 */
[----:B------:R4:W-:Y:S01]  /*6370*/  MUFU.EX2 R193, R12 ;  /* 0x0000000c00c17308 */ /* 0x0009e20000000800 */
[----:B---3--:R-:W-:Y:S01]  /*6380*/  FFMA.FTZ R23, R14, c[0x0][0x23c], -R0 ;  /* 0x00008f000e177a23 */ /* 0x008fe20000010800 */
[----:B------:R-:W-:Y:S01]  /*6390*/  IADD3 R14, R4, 0x4, RZ ;  /* 0x00000004040e7810 */ /* 0x000fe20007ffe0ff */
[--C-:B------:R-:W-:Y:S01]  /*63a0*/  FFMA.FTZ R48, R48, c[0x0][0x23c], -R101.reuse ;  /* 0x00008f0030307a23 */ /* 0x100fe20000010865 */
[----:B------:R-:W-:Y:S01]  /*63b0*/  IADD3 R8, R6, 0x1, RZ ;  /* 0x0000000106087810 */ /* 0x000fe20007ffe0ff */
[----:B------:R-:W-:Y:S01]  /*63c0*/  FFMA.FTZ R51, R51, c[0x0][0x23c], -R100 ;  /* 0x00008f0033337a23 */ /* 0x000fe20000010864 */
[C---:B------:R-:W-:Y:S01]  /*63d0*/  LOP3.LUT R6, R5.reuse, UR32, R6, 0x96, !PT ;  /* 0x0000002005067c12 */ /* 0x040fe2000f8e9606 */
[----:B------:R-:W-:Y:S01]  /*63e0*/  FFMA.FTZ R50, R50, c[0x0][0x23c], -R100 ;  /* 0x00008f0032327a23 */ /* 0x000fe20000010864 */
[----:B------:R-:W-:Y:S01]  /*63f0*/  LOP3.LUT R8, R5, UR32, R8, 0x96, !PT ;  /* 0x0000002005087c12 */ /* 0x000fe2000f8e9608 */
[----:B------:R-:W-:Y:S01]  /*6400*/  IMAD.WIDE.U32 R4, R4, -0x326172a9, RZ ;  /* 0xcd9e8d5704047825 */ /* 0x000fe200078e00ff */
[----:B------:R3:W3:Y:S03]  /*6410*/  MUFU.EX2 R205, R19 ;  /* 0x0000001300cd7308 */ /* 0x0006e60000000800 */
[----:B------:R-:W-:Y:S01]  /*6420*/  FFMA.FTZ R44, R44, c[0x0][0x23c], -R16 ;  /* 0x00008f002c2c7a23 */ /* 0x000fe20000010810 */
[-C--:B-1----:R-:W-:Y:S01]  /*6430*/  LOP3.LUT R18, R5, R244.reuse, RZ, 0x3c, !PT ;  /* 0x000000f405127212 */ /* 0x082fe200078e3cff */
[----:B--2---:R-:W-:Y:S04]  /*6440*/  IMAD.WIDE.U32 R14, R14, -0x326172a9, RZ ;  /* 0xcd9e8d570e0e7825 */ /* 0x004fe800078e00ff */
[----:B------:R-:W-:Y:S01]  /*6450*/  FFMA.FTZ R47, R47, c[0x0][0x23c], -R0 ;  /* 0x00008f002f2f7a23 */ /* 0x000fe20000010800 */
[----:B------:R1:W-:Y:S01]  /*6460*/  MUFU.EX2 R201, R20 ;  /* 0x0000001400c97308 */ /* 0x0003e20000000800 */
[----:B------:R-:W-:Y:S02]  /*6470*/  FFMA.FTZ R39, R39, c[0x0][0x23c], -R100 ;  /* 0x00008f0027277a23 */ /* 0x000fe40000010864 */
[--C-:B------:R-:W-:Y:S01]  /*6480*/  FFMA.FTZ R171, R37, c[0x0][0x23c], -R101.reuse ;  /* 0x00008f0025ab7a23 */ /* 0x100fe20000010865 */
[----:B----4-:R-:W-:Y:S01]  /*6490*/  LOP3.LUT R12, R15, R244, RZ, 0x3c, !PT ;  /* 0x000000f40f0c7212 */ /* 0x010fe200078e3cff */
[----:B------:R-:W-:Y:S04]  /*64a0*/  IMAD.WIDE.U32 R10, R6, -0x326172a9, RZ ;  /* 0xcd9e8d57060a7825 */ /* 0x000fe800078e00ff */
[----:B------:R-:W-:Y:S01]  /*64b0*/  IMAD.WIDE.U32 R12, R12, -0x2daee0ad, RZ ;  /* 0xd2511f530c0c7825 */ /* 0x000fe200078e00ff */
[----:B------:R2:W-:Y:S03]  /*64c0*/  MUFU.EX2 R189, R7 ;  /* 0x0000000700bd7308 */ /* 0x0005e60000000800 */
[--C-:B------:R-:W-:Y:S01]  /*64d0*/  FFMA.FTZ R49, R49, c[0x0][0x23c], -R101.reuse ;  /* 0x00008f0031317a23 */ /* 0x100fe20000010865 */
[C---:B------:R-:W-:Y:S01]  /*64e0*/  LOP3.LUT R5, R21.reuse, R13, RZ, 0x3c, !PT ;  /* 0x0000000d15057212 */ /* 0x040fe200078e3cff */
[----:B---3--:R-:W-:Y:S04]  /*64f0*/  IMAD.WIDE.U32 R18, R18, -0x2daee0ad, RZ ;  /* 0xd2511f5312127825 */ /* 0x008fe800078e00ff */
[----:B------:R-:W-:Y:S01]  /*6500*/  FFMA.FTZ R40, R40, c[0x0][0x23c], -R16 ;  /* 0x00008f0028287a23 */ /* 0x000fe20000010810 */
[----:B------:R-:W-:Y:S01]  /*6510*/  LOP3.LUT R6, R21, R19, RZ, 0x3c, !PT ;  /* 0x0000001315067212 */ /* 0x000fe200078e3cff */
[----:B------:R3:W-:Y:S01]  /*6520*/  MUFU.EX2 R210, R28 ;  /* 0x0000001c00d27308 */ /* 0x0007e20000000800 */
[----:B------:R-:W-:Y:S01]  /*6530*/  IMAD.WIDE.U32 R8, R8, -0x326172a9, RZ ;  /* 0xcd9e8d5708087825 */ /* 0x000fe200078e00ff */
[C---:B-1----:R-:W-:Y:S02]  /*6540*/  LOP3.LUT R20, R11.reuse, UR26, R4, 0x96, !PT ;  /* 0x0000001a0b147c12 */ /* 0x042fe4000f8e9604 */
[----:B------:R-:W-:Y:S01]  /*6550*/  LOP3.LUT R11, R11, UR26, R14, 0x96, !PT ;  /* 0x0000001a0b0b7c12 */ /* 0x000fe2000f8e960e */
[----:B------:R-:W-:Y:S01]  /*6560*/  FFMA.FTZ R43, R43, c[0x0][0x23c], -R0 ;  /* 0x00008f002b2b7a23 */ /* 0x000fe20000010800 */
[----:B------:R-:W-:Y:S01]  /*6570*/  LOP3.LUT R15, R9, UR26, R4, 0x96, !PT ;  /* 0x0000001a090f7c12 */ /* 0x000fe2000f8e9604 */
[----:B------:R-:W-:Y:S01]  /*6580*/  IMAD.WIDE.U32 R4, R5, -0x326172a9, RZ ;  /* 0xcd9e8d5705047825 */ /* 0x000fe200078e00ff */
[----:B------:R-:W-:Y:S02]  /*6590*/  LOP3.LUT R9, R9, UR26, R14, 0x96, !PT ;  /* 0x0000001a09097c12 */ /* 0x000fe4000f8e960e */
[----:B------:R1:W-:Y:S01]  /*65a0*/  MUFU.EX2 R203, R30 ;  /* 0x0000001e00cb7308 */ /* 0x0003e20000000800 */
[----:B------:R-:W-:Y:S01]  /*65b0*/  IMAD.WIDE.U32 R20, R20, -0x2daee0ad, RZ ;  /* 0xd2511f5314147825 */ /* 0x000fe200078e00ff */
[----:B------:R-:W-:Y:S03]  /*65c0*/  LOP3.LUT R26, R5, UR25, R8, 0x96, !PT ;  /* 0x00000019051a7c12 */ /* 0x000fe6000f8e9608 */
[----:B--2---:R-:W-:Y:S01]  /*65d0*/  IMAD.WIDE.U32 R6, R6, -0x326172a9, RZ ;  /* 0xcd9e8d5706067825 */ /* 0x004fe200078e00ff */
[----:B------:R-:W-:Y:S04]  /*65e0*/  LOP3.LUT R22, R21, UR24, R18, 0x96, !PT ;  /* 0x0000001815167c12 */ /* 0x000fe8000f8e9612 */
[----:B------:R2:W4:Y:S01]  /*65f0*/  MUFU.EX2 R214, R32 ;  /* 0x0000002000d67308 */ /* 0x0005220000000800 */
[--C-:B------:R-:W-:Y:S02]  /*6600*/  FFMA.FTZ R52, R52, c[0x0][0x23c], -R101.reuse ;  /* 0x00008f0034347a23 */ /* 0x100fe40000010865 */
[----:B------:R-:W-:Y:S01]  /*6610*/  FFMA.FTZ R101, R53, c[0x0][0x23c], -R101 ;  /* 0x00008f0035657a23 */ /* 0x000fe20000010865 */
[----:B---3--:R-:W-:Y:S01]  /*6620*/  LOP3.LUT R28, R5, UR25, R10, 0x96, !PT ;  /* 0x00000019051c7c12 */ /* 0x008fe2000f8e960a */
[----:B------:R-:W-:Y:S02]  /*6630*/  FFMA.FTZ R46, R46, c[0x0][0x23c], -R0 ;  /* 0x00008f002e2e7a23 */ /* 0x000fe40000010800 */
[--C-:B------:R-:W-:Y:S02]  /*6640*/  FFMA.FTZ R55, R55, c[0x0][0x23c], -R100.reuse ;  /* 0x00008f0037377a23 */ /* 0x100fe40000010864 */
[----:B------:R-:W-:Y:S01]  /*6650*/  FFMA.FTZ R100, R54, c[0x0][0x23c], -R100 ;  /* 0x00008f0036647a23 */ /* 0x000fe20000010864 */
[----:B------:R3:W-:Y:S01]  /*6660*/  MUFU.EX2 R209, R31 ;  /* 0x0000001f00d17308 */ /* 0x0007e20000000800 */
[----:B------:R-:W-:Y:S02]  /*6670*/  FFMA.FTZ R45, R45, c[0x0][0x23c], -R16 ;  /* 0x00008f002d2d7a23 */ /* 0x000fe40000010810 */
[----:B------:R-:W-:Y:S01]  /*6680*/  FFMA.FTZ R42, R42, c[0x0][0x23c], -R0 ;  /* 0x00008f002a2a7a23 */ /* 0x000fe20000010800 */
[----:B-1----:R-:W-:Y:S01]  /*6690*/  LOP3.LUT R30, R7, UR25, R10, 0x96, !PT ;  /* 0x00000019071e7c12 */ /* 0x002fe2000f8e960a */
[----:B------:R-:W-:Y:S04]  /*66a0*/  IMAD.WIDE.U32 R10, R11, -0x2daee0ad, RZ ;  /* 0xd2511f530b0a7825 */ /* 0x000fe800078e00ff */
[----:B------:R-:W-:Y:S01]  /*66b0*/  FFMA.FTZ R41, R41, c[0x0][0x23c], -R16 ;  /* 0x00008f0029297a23 */ /* 0x000fe20000010810 */
[----:B------:R-:W-:Y:S01]  /*66c0*/  LOP3.LUT R13, R11, UR24, R12, 0x96, !PT ;  /* 0x000000180b0d7c12 */ /* 0x000fe2000f8e960c */
[----:B------:R1:W-:Y:S01]  /*66d0*/  MUFU.EX2 R187, R23 ;  /* 0x0000001700bb7308 */ /* 0x0003e20000000800 */
[----:B------:R-:W-:Y:S01]  /*66e0*/  FFMA.FTZ R59, R59, c[0x0][0x23c], -R0 ;  /* 0x00008f003b3b7a23 */ /* 0x000fe20000010800 */
[----:B--2---:R-:W-:Y:S01]  /*66f0*/  LOP3.LUT R32, R7, UR25, R8, 0x96, !PT ;  /* 0x0000001907207c12 */ /* 0x004fe2000f8e9608 */
[----:B------:R-:W-:Y:S04]  /*6700*/  IMAD.WIDE.U32 R14, R15, -0x2daee0ad, RZ ;  /* 0xd2511f530f0e7825 */ /* 0x000fe800078e00ff */
[----:B------:R-:W-:Y:S01]  /*6710*/  IMAD.WIDE.U32 R8, R9, -0x2daee0ad, RZ ;  /* 0xd2511f5309087825 */ /* 0x000fe200078e00ff */
[----:B------:R-:W-:Y:S02]  /*6720*/  LOP3.LUT R21, R15, UR24, R18, 0x96, !PT ;  /* 0x000000180f157c12 */ /* 0x000fe4000f8e9612 */
[----:B------:R2:W-:Y:S01]  /*6730*/  MUFU.EX2 R202, R24 ;  /* 0x0000001800ca7308 */ /* 0x0005e20000000800 */
[--C-:B------:R-:W-:Y:S02]  /*6740*/  FFMA.FTZ R58, R58, c[0x0][0x23c], -R0.reuse ;  /* 0x00008f003a3a7a23 */ /* 0x100fe40000010800 */
[----:B---3--:R-:W-:Y:S04]  /*6750*/  IMAD.WIDE.U32 R30, R30, -0x2daee0ad, RZ ;  /* 0xd2511f531e1e7825 */ /* 0x008fe800078e00ff */
[----:B------:R-:W-:Y:S01]  /*6760*/  FFMA.FTZ R0, R62, c[0x0][0x23c], -R0 ;  /* 0x00008f003e007a23 */ /* 0x000fe20000010800 */
[----:B------:R-:W-:Y:S02]  /*6770*/  LOP3.LUT R15, R31, UR22, R20, 0x96, !PT ;  /* 0x000000161f0f7c12 */ /* 0x000fe4000f8e9614 */
[----:B------:R3:W-:Y:S01]  /*6780*/  MUFU.EX2 R200, R27 ;  /* 0x0000001b00c87308 */ /* 0x0007e20000000800 */
[--C-:B------:R-:W-:Y:S02]  /*6790*/  FFMA.FTZ R56, R56, c[0x0][0x23c], -R16.reuse ;  /* 0x00008f0038387a23 */ /* 0x100fe40000010810 */
[--C-:B------:R-:W-:Y:S02]  /*67a0*/  FFMA.FTZ R57, R57, c[0x0][0x23c], -R16.reuse ;  /* 0x00008f0039397a23 */ /* 0x100fe40000010810 */
[----:B-1----:R-:W-:Y:S04]  /*67b0*/  IMAD.WIDE.U32 R22, R22, -0x326172a9, RZ ;  /* 0xcd9e8d5716167825 */ /* 0x002fe800078e00ff */
[----:B------:R-:W-:Y:S01]  /*67c0*/  FFMA.FTZ R16, R61, c[0x0][0x23c], -R16 ;  /* 0x00008f003d107a23 */ /* 0x000fe20000010810 */
[----:B------:R-:W-:Y:S01]  /*67d0*/  LOP3.LUT R18, R23, UR23, R6, 0x96, !PT ;  /* 0x0000001717127c12 */ /* 0x000fe2000f8e9606 */
[----:B------:R1:W-:Y:S01]  /*67e0*/  MUFU.EX2 R190, R17 ;  /* 0x0000001100be7308 */ /* 0x0003e20000000800 */
[----:B------:R-:W-:Y:S01]  /*67f0*/  IMAD.WIDE.U32 R32, R32, -0x2daee0ad, RZ ;  /* 0xd2511f5320207825 */ /* 0x000fe200078e00ff */
[----:B--2---:R-:W-:Y:S03]  /*6800*/  LOP3.LUT R24, R9, UR24, R12, 0x96, !PT ;  /* 0x0000001809187c12 */ /* 0x004fe6000f8e960c */
[----:B------:R-:W-:Y:S01]  /*6810*/  IMAD.WIDE.U32 R12, R13, -0x326172a9, RZ ;  /* 0xcd9e8d570d0c7825 */ /* 0x000fe200078e00ff */
[----:B------:R-:W-:Y:S03]  /*6820*/  LOP3.LUT R11, R33, UR22, R14, 0x96, !PT ;  /* 0x00000016210b7c12 */ /* 0x000fe6000f8e960e */
[----:B------:R-:W-:Y:S01]  /*6830*/  IMAD.WIDE.U32 R28, R28, -0x2daee0ad, RZ ;  /* 0xd2511f531c1c7825 */ /* 0x000fe200078e00ff */
[----:B------:R-:W-:Y:S03]  /*6840*/  MUFU.EX2 R217, R67 ;  /* 0x0000004300d97308 */ /* 0x000fe60000000800 */
[----:B---3--:R-:W-:Y:S01]  /*6850*/  IMAD.WIDE.U32 R26, R26, -0x2daee0ad, RZ ;  /* 0xd2511f531a1a7825 */ /* 0x008fe200078e00ff */
[----:B------:R-:W-:Y:S03]  /*6860*/  LOP3.LUT R7, R29, UR22, R10, 0x96, !PT ;  /* 0x000000161d077c12 */ /* 0x000fe6000f8e960a */
[----:B------:R-:W-:Y:S01]  /*6870*/  IMAD.WIDE.U32 R20, R21, -0x326172a9, RZ ;  /* 0xcd9e8d5715147825 */ /* 0x000fe200078e00ff */
[----:B------:R-:W-:Y:S02]  /*6880*/  LOP3.LUT R5, R27, UR22, R8, 0x96, !PT ;  /* 0x000000161b057c12 */ /* 0x000fe4000f8e9608 */
[----:B------:R-:W-:Y:S01]  /*6890*/  LOP3.LUT R8, R13, UR23, R4, 0x96, !PT ;  /* 0x000000170d087c12 */ /* 0x000fe2000f8e9604 */
[----:B------:R-:W-:Y:S01]  /*68a0*/  IMAD.WIDE.U32 R24, R24, -0x326172a9, RZ ;  /* 0xcd9e8d5718187825 */ /* 0x000fe200078e00ff */
[----:B------:R-:W-:Y:S01]  /*68b0*/  MUFU.EX2 R215, R60 ;  /* 0x0000003c00d77308 */ /* 0x000fe20000000800 */
[----:B-1----:R-:W-:Y:S02]  /*68c0*/  LOP3.LUT R17, R21, UR23, R6, 0x96, !PT ;  /* 0x0000001715117c12 */ /* 0x002fe4000f8e9606 */
[----:B------:R-:W-:Y:S01]  /*68d0*/  IMAD.WIDE.U32 R14, R15, -0x326172a9, RZ ;  /* 0xcd9e8d570f0e7825 */ /* 0x000fe200078e00ff */
[----:B------:R-:W-:Y:S03]  /*68e0*/  LOP3.LUT R4, R25, UR23, R4, 0x96, !PT ;  /* 0x0000001719047c12 */ /* 0x000fe6000f8e9604 */
[----:B------:R-:W-:Y:S01]  /*68f0*/  IMAD.WIDE.U32 R18, R18, -0x2daee0ad, RZ ;  /* 0xd2511f5312127825 */ /* 0x000fe200078e00ff */
[----:B------:R-:W-:Y:S02]  /*6900*/  LOP3.LUT R29, R15, UR21, R22, 0x96, !PT ;  /* 0x000000150f1d7c12 */ /* 0x000fe4000f8e9616 */
[----:B------:R-:W-:Y:S01]  /*6910*/  MUFU.EX2 R182, R66 ;  /* 0x0000004200b67308 */ /* 0x000fe20000000800 */
        /* <DEDUP_REMOVED lines=11> */
[----:B------:R2:W-:Y:S01]  /*69d0*/  MUFU.EX2 R207, R36 ;  /* 0x0000002400cf7308 */ /* 0x0005e20000000800 */
[----:B------:R-:W-:Y:S01]  /*69e0*/  LOP3.LUT R30, R21, UR21, R24, 0x96, !PT ;  /* 0x00000015151e7c12 */ /* 0x000fe2000f8e9618 */
[----:B------:R-:W-:Y:S04]  /*69f0*/  IMAD.WIDE.U32 R12, R17, -0x2daee0ad, RZ ;  /* 0xd2511f53110c7825 */ /* 0x000fe800078e00ff */
[----:B------:R-:W-:Y:S01]  /*6a00*/  IMAD.WIDE.U32 R4, R4, -0x2daee0ad, RZ ;  /* 0xd2511f5304047825 */ /* 0x000fe200078e00ff */
[----:B------:R-:W-:Y:S03]  /*6a10*/  LOP3.LUT R19, R13, UR20, R32, 0x96, !PT ;  /* 0x000000140d137c12 */ /* 0x000fe6000f8e9620 */
[----:B------:R-:W-:Y:S01]  /*6a20*/  IMAD.WIDE.U32 R28, R29, -0x2daee0ad, RZ ;  /* 0xd2511f531d1c7825 */ /* 0x000fe200078e00ff */
[----:B------:R-:W-:Y:S01]  /*6a30*/  LOP3.LUT R13, R5, UR20, R26, 0x96, !PT ;  /* 0x00000014050d7c12 */ /* 0x000fe2000f8e961a */
[----:B------:R3:W-:Y:S02]  /*6a40*/  MUFU.EX2 R184, R38 ;  /* 0x0000002600b87308 */ /* 0x0007e40000000800 */
[----:B------:R-:W-:Y:S01]  /*6a50*/  IMAD.WIDE.U32 R26, R27, -0x2daee0ad, RZ ;  /* 0xd2511f531b1a7825 */ /* 0x000fe200078e00ff */
[----:B------:R-:W-:Y:S03]  /*6a60*/  LOP3.LUT R9, R29, UR18, R18, 0x96, !PT ;  /* 0x000000121d097c12 */ /* 0x000fe6000f8e9612 */
[----:B------:R-:W-:Y:S04]  /*6a70*/  IMAD.WIDE.U32 R24, R25, -0x326172a9, RZ ;  /* 0xcd9e8d5719187825 */ /* 0x000fe800078e00ff */
[----:B------:R-:W-:Y:S01]  /*6a80*/  IMAD.WIDE.U32 R14, R15, -0x2daee0ad, RZ ;  /* 0xd2511f530f0e7825 */ /* 0x000fe200078e00ff */
[----:B------:R-:W-:Y:S01]  /*6a90*/  LOP3.LUT R5, R25, UR19, R6, 0x96, !PT ;  /* 0x0000001319057c12 */ /* 0x000fe2000f8e9606 */
[----:B------:R-:W-:Y:S01]  /*6aa0*/  MUFU.EX2 R168, R100 ;  /* 0x0000006400a87308 */ /* 0x000fe20000000800 */
[----:B------:R-:W-:Y:S01]  /*6ab0*/  LOP3.LUT R6, R27, UR18, R12, 0x96, !PT ;  /* 0x000000121b067c12 */ /* 0x000fe2000f8e960c */
[----:B------:R-:W-:Y:S01]  /*6ac0*/  IMAD.WIDE.U32 R30, R30, -0x2daee0ad, RZ ;  /* 0xd2511f531e1e7825 */ /* 0x000fe200078e00ff */
[----:B------:R-:W-:Y:S03]  /*6ad0*/  LOP3.LUT R27, R15, UR18, R8, 0x96, !PT ;  /* 0x000000120f1b7c12 */ /* 0x000fe6000f8e9608 */
[----:B------:R-:W-:Y:S01]  /*6ae0*/  IMAD.WIDE.U32 R18, R19, -0x326172a9, RZ ;  /* 0xcd9e8d5713127825 */ /* 0x000fe200078e00ff */
[----:B------:R-:W-:Y:S03]  /*6af0*/  LOP3.LUT R25, R31, UR18, R4, 0x96, !PT ;  /* 0x000000121f197c12 */ /* 0x000fe6000f8e9604 */
[----:B------:R-:W-:Y:S01]  /*6b00*/  IMAD.WIDE.U32 R8, R9, -0x326172a9, RZ ;  /* 0xcd9e8d5709087825 */ /* 0x000fe200078e00ff */
[----:B------:R-:W-:Y:S01]  /*6b10*/  LOP3.LUT R29, R19, UR19, R10, 0x96, !PT ;  /* 0x00000013131d7c12 */ /* 0x000fe2000f8e960a */
[----:B------:R2:W2:Y:S02]  /*6b20*/  MUFU.EX2 R213, R35 ;  /* 0x0000002300d57308 */ /* 0x0004a40000000800 */
[----:B------:R-:W-:Y:S01]  /*6b30*/  IMAD.WIDE.U32 R6, R6, -0x326172a9, RZ ;  /* 0xcd9e8d5706067825 */ /* 0x000fe200078e00ff */
[----:B------:R-:W-:Y:S02]  /*6b40*/  SHF.R.U32.HI R21, RZ, 0x18, R8 ;  /* 0x00000018ff157819 */ /* 0x000fe40000011608 */
[C---:B------:R-:W-:Y:S01]  /*6b50*/  LOP3.LUT R15, R8.reuse, 0xff, RZ, 0xc0, !PT ;  /* 0x000000ff080f7812 */ /* 0x040fe200078ec0ff */
[----:B------:R-:W-:Y:S01]  /*6b60*/  IMAD.WIDE.U32 R12, R13, -0x326172a9, RZ ;  /* 0xcd9e8d570d0c7825 */ /* 0x000fe200078e00ff */
[----:B-1----:R-:W-:Y:S02]  /*6b70*/  LOP3.LUT R34, R8, 0xffff, RZ, 0xc0, !PT ;  /* 0x0000ffff08227812 */ /* 0x002fe400078ec0ff */
[----:B------:R-:W-:Y:S01]  /*6b80*/  ISETP.LE.U32.AND P4, PT, R21, UR6, PT ;  /* 0x0000000615007c0c */ /* 0x000fe2000bf83070 */
[----:B------:R-:W-:Y:S01]  /*6b90*/  IMAD.WIDE.U32 R10, R11, -0x2daee0ad, RZ ;  /* 0xd2511f530b0a7825 */ /* 0x000fe200078e00ff */
[----:B------:R-:W-:Y:S01]  /*6ba0*/  LOP3.LUT R23, R13, UR19, R20, 0x96, !PT ;  /* 0x000000130d177c12 */ /* 0x000fe2000f8e9614 */
[----:B------:R-:W1:Y:S01]  /*6bb0*/  MUFU.EX2 R219, R48 ;  /* 0x0000003000db7308 */ /* 0x000e620000000800 */
[----:B------:R-:W-:Y:S01]  /*6bc0*/  LOP3.LUT R20, R9, UR17, R22, 0x96, !PT ;  /* 0x0000001109147c12 */ /* 0x000fe2000f8e9616 */
[----:B------:R-:W-:Y:S01]  /*6bd0*/  IMAD.WIDE.U32 R4, R5, -0x2daee0ad, RZ ;  /* 0xd2511f5305047825 */ /* 0x000fe200078e00ff */
[----:B------:R-:W-:Y:S02]  /*6be0*/  LOP3.LUT R19, R11, UR16, R28, 0x96, !PT ;  /* 0x000000100b137c12 */ /* 0x000fe4000f8e961c */
[----:B------:R-:W-:Y:S02]  /*6bf0*/  SHF.R.U32.HI R28, RZ, 0x10, R8 ;  /* 0x00000010ff1c7819 */ /* 0x000fe40000011608 */
[----:B------:R-:W-:Y:S02]  /*6c00*/  LOP3.LUT R17, R5, UR16, R14, 0x96, !PT ;  /* 0x0000001005117c12 */ /* 0x000fe4000f8e960e */
[----:B------:R-:W-:Y:S01]  /*6c10*/  LOP3.LUT R14, R10, 0xff, RZ, 0xc0, !PT ;  /* 0x000000ff0a0e7812 */ /* 0x000fe200078ec0ff */
[----:B------:R-:W-:Y:S01]  /*6c20*/  MUFU.EX2 R170, R65 ;  /* 0x0000004100aa7308 */ /* 0x000fe20000000800 */
[C---:B------:R-:W-:Y:S02]  /*6c30*/  LOP3.LUT R9, R4.reuse, 0xff, RZ, 0xc0, !PT ;  /* 0x000000ff04097812 */ /* 0x040fe400078ec0ff */
[--C-:B------:R-:W-:Y:S02]  /*6c40*/  SHF.R.U32.HI R8, RZ, 0x18, R4.reuse ;  /* 0x00000018ff087819 */ /* 0x100fe40000011604 */
[----:B------:R-:W-:Y:S02]  /*6c50*/  SHF.R.U32.HI R32, RZ, 0x10, R4 ;  /* 0x00000010ff207819 */ /* 0x000fe40000011604 */
[----:B--2---:R-:W-:Y:S02]  /*6c60*/  LOP3.LUT R36, R4, 0xffff, RZ, 0xc0, !PT ;  /* 0x0000ffff04247812 */ /* 0x004fe400078ec0ff */
[----:B------:R-:W-:Y:S01]  /*6c70*/  LOP3.LUT R4, R6, 0xff, RZ, 0xc0, !PT ;  /* 0x000000ff06047812 */ /* 0x000fe200078ec0ff */
[----:B------:R-:W-:Y:S01]  /*6c80*/  MUFU.EX2 R165, R101 ;  /* 0x0000006500a57308 */ /* 0x000fe20000000800 */
[----:B------:R-:W-:Y:S02]  /*6c90*/  SHF.R.U32.HI R13, RZ, 0x18, R10 ;  /* 0x00000018ff0d7819 */ /* 0x000fe4000001160a */
[----:B------:R-:W-:Y:S02]  /*6ca0*/  ISETP.LE.U32.AND P3, PT, R15, UR6, PT ;  /* 0x000000060f007c0c */ /* 0x000fe4000bf63070 */
[----:B------:R-:W-:Y:S02]  /*6cb0*/  ISETP.LE.U32.AND P2, PT, R14, UR6, PT ;  /* 0x000000060e007c0c */ /* 0x000fe4000bf43070 */
[----:B------:R-:W-:Y:S02]  /*6cc0*/  ISETP.LE.U32.AND P6, PT, R9, UR6, PT ;  /* 0x0000000609007c0c */ /* 0x000fe4000bfc3070 */
[----:B------:R-:W-:Y:S01]  /*6cd0*/  ISETP.LE.U32.AND P5, PT, R8, UR6, PT ;  /* 0x0000000608007c0c */ /* 0x000fe2000bfa3070 */
[----:B------:R-:W-:Y:S01]  /*6ce0*/  MUFU.EX2 R114, R63 ;  /* 0x0000003f00727308 */ /* 0x000fe20000000800 */
[----:B------:R-:W-:Y:S01]  /*6cf0*/  ISETP.LE.U32.AND P0, PT, R4, UR6, PT ;  /* 0x0000000604007c0c */ /* 0x000fe2000bf03070 */
[----:B------:R-:W-:Y:S01]  /*6d00*/  IMAD.WIDE.U32 R8, R27, -0x326172a9, RZ ;  /* 0xcd9e8d571b087825 */ /* 0x000fe200078e00ff */
[----:B------:R-:W-:Y:S02]  /*6d10*/  ISETP.LE.U32.AND P1, PT, R13, UR6, PT ;  /* 0x000000060d007c0c */ /* 0x000fe4000bf23070 */
[----:B------:R-:W-:Y:S01]  /*6d20*/  SHF.R.U32.HI R15, RZ, 0x18, R6 ;  /* 0x00000018ff0f7819 */ /* 0x000fe20000011606 */
[----:B------:R-:W-:Y:S01]  /*6d30*/  IMAD.WIDE.U32 R4, R25, -0x326172a9, RZ ;  /* 0xcd9e8d5719047825 */ /* 0x000fe200078e00ff */
[----:B------:R-:W-:Y:S02]  /*6d40*/  LOP3.LUT R14, R9, UR17, R24, 0x96, !PT ;  /* 0x00000011090e7c12 */ /* 0x000fe4000f8e9618 */
[----:B------:R-:W-:Y:S01]  /*6d50*/  LOP3.LUT R22, R8, 0xff, RZ, 0xc0, !PT ;  /* 0x000000ff08167812 */ /* 0x000fe200078ec0ff */
[----:B------:R-:W2:Y:S01]  /*6d60*/  MUFU.EX2 R220, R51 ;  /* 0x0000003300dc7308 */ /* 0x000ea20000000800 */
[C---:B------:R-:W-:Y:S02]  /*6d70*/  LOP3.LUT R24, R4.reuse, 0xff, RZ, 0xc0, !PT ;  /* 0x000000ff04187812 */ /* 0x040fe400078ec0ff */
[--C-:B------:R-:W-:Y:S02]  /*6d80*/  SHF.R.U32.HI R25, RZ, 0x18, R4.reuse ;  /* 0x00000018ff197819 */ /* 0x100fe40000011604 */
[----:B------:R-:W-:Y:S02]  /*6d90*/  SHF.R.U32.HI R27, RZ, 0x10, R4 ;  /* 0x00000010ff1b7819 */ /* 0x000fe40000011604 */
[----:B---3--:R-:W-:Y:S02]  /*6da0*/  LOP3.LUT R38, R4, 0xffff, RZ, 0xc0, !PT ;  /* 0x0000ffff04267812 */ /* 0x008fe400078ec0ff */
[----:B------:R-:W-:Y:S01]  /*6db0*/  SHF.R.U32.HI R4, RZ, 0x18, R20 ;  /* 0x00000018ff047819 */ /* 0x000fe20000011614 */
[----:B------:R-:W-:Y:S01]  /*6dc0*/  MUFU.EX2 R108, R0 ;  /* 0x00000000006c7308 */ /* 0x000fe20000000800 */
[----:B------:R-:W-:Y:S02]  /*6dd0*/  LOP3.LUT R13, R5, UR17, R12, 0x96, !PT ;  /* 0x00000011050d7c12 */ /* 0x000fe4000f8e960c */
[----:B------:R-:W-:Y:S02]  /*6de0*/  LOP3.LUT R5, R20, 0xff, RZ, 0xc0, !PT ;  /* 0x000000ff14057812 */ /* 0x000fe400078ec0ff */
[----:B------:R-:W-:Y:S02]  /*6df0*/  SHF.R.U32.HI R31, RZ, 0x10, R10 ;  /* 0x00000010ff1f7819 */ /* 0x000fe4000001160a */
[----:B------:R-:W-:Y:S02]  /*6e00*/  SHF.R.U32.HI R21, RZ, 0x18, R8 ;  /* 0x00000018ff157819 */ /* 0x000fe40000011608 */
[----:B------:R-:W-:Y:S01]  /*6e10*/  LOP3.LUT R18, R7, UR17, R18, 0x96, !PT ;  /* 0x0000001107127c12 */ /* 0x000fe2000f8e9612 */
[----:B------:R-:W3:Y:S01]  /*6e20*/  MUFU.EX2 R216, R50 ;  /* 0x0000003200d87308 */ /* 0x000ee20000000800 */
[----:B------:R-:W-:Y:S02]  /*6e30*/  SHF.R.U32.HI R33, RZ, 0x10, R6 ;  /* 0x00000010ff217819 */ /* 0x000fe40000011606 */
[----:B------:R-:W-:Y:S01]  /*6e40*/  LOP3.LUT R35, R10, 0xffff, RZ, 0xc0, !PT ;  /* 0x0000ffff0a237812 */ /* 0x000fe200078ec0ff */
[----:B------:R-:W-:Y:S01]  /*6e50*/  IMAD.WIDE.U32 R10, R29, -0x2daee0ad, RZ ;  /* 0xd2511f531d0a7825 */ /* 0x000fe200078e00ff */
[----:B------:R-:W-:Y:S03]  /*6e60*/  LOP3.LUT R37, R6, 0xffff, RZ, 0xc0, !PT ;  /* 0x0000ffff06257812 */ /* 0x000fe600078ec0ff */
[----:B------:R-:W-:Y:S01]  /*6e70*/  IMAD.WIDE.U32 R6, R23, -0x2daee0ad, RZ ;  /* 0xd2511f5317067825 */ /* 0x000fe200078e00ff */
[----:B------:R-:W-:Y:S01]  /*6e80*/  LOP3.LUT R23, R10, 0xff, RZ, 0xc0, !PT ;  /* 0x000000ff0a177812 */ /* 0x000fe200078ec0ff */
[----:B------:R-:W1:Y:S01]  /*6e90*/  MUFU.EX2 R211, R44 ;  /* 0x0000002c00d37308 */ /* 0x000e620000000800 */
[----:B------:R-:W-:Y:S02]  /*6ea0*/  SHF.R.U32.HI R29, RZ, 0x10, R10 ;  /* 0x00000010ff1d7819 */ /* 0x000fe4000001160a */
[----:B------:R-:W-:Y:S02]  /*6eb0*/  LOP3.LUT R12, R7, UR16, R30, 0x96, !PT ;  /* 0x00000010070c7c12 */ /* 0x000fe4000f8e961e */
[----:B------:R-:W-:Y:S02]  /*6ec0*/  LOP3.LUT R30, R8, 0xffff, RZ, 0xc0, !PT ;  /* 0x0000ffff081e7812 */ /* 0x000fe400078ec0ff */
[----:B------:R-:W-:Y:S02]  /*6ed0*/  SHF.R.U32.HI R9, RZ, 0x18, R10 ;  /* 0x00000018ff097819 */ /* 0x000fe4000001160a */
[----:B------:R-:W-:Y:S01]  /*6ee0*/  LOP3.LUT R7, R6, 0xffff, RZ, 0xc0, !PT ;  /* 0x0000ffff06077812 */ /* 0x000fe200078ec0ff */
[----:B------:R-:W1:Y:S10]  /*6ef0*/  MUFU.EX2 R212, R47 ;  /* 0x0000002f00d47308 */ /* 0x000e740000000800 */
        /* <DEDUP_REMOVED lines=28> */
[----:B------:R-:W-:Y:S01]  /*70c0*/  @!P4 FADD.FTZ R205, -R205, -RZ ;  /* 0x800000ffcdcdc221 */ /* 0x000fe20000010100 */
[----:B------:R-:W-:Y:S01]  /*70d0*/  ISETP.LE.U32.AND P4, PT, R4, UR6, PT ;  /* 0x0000000604007c0c */ /* 0x000fe2000bf83070 */
[----:B------:R-:W-:Y:S01]  /*70e0*/  @!P3 FADD.FTZ R208, -R208, -RZ ;  /* 0x800000ffd0d0b221 */ /* 0x000fe20000010100 */
[----:B------:R-:W-:Y:S01]  /*70f0*/  LOP3.LUT R4, R28, 0xff, RZ, 0xc0, !PT ;  /* 0x000000ff1c047812 */ /* 0x000fe200078ec0ff */
[----:B----4-:R-:W-:Y:S01]  /*7100*/  @!P2 FADD.FTZ R214, -R214, -RZ ;  /* 0x800000ffd6d6a221 */ /* 0x010fe20000010100 */
        /* <DEDUP_REMOVED lines=12> */
[----:B--2---:R-:W-:Y:S01]  /*71d0*/  @!P3 FADD.FTZ R220, -R220, -RZ ;  /* 0x800000ffdcdcb221 */ /* 0x004fe20000010100 */
        /* <DEDUP_REMOVED lines=32> */
[----:B---3--:R-:W-:Y:S01]  /*73e0*/  @!P3 FADD.FTZ R216, -R216, -RZ ;  /* 0x800000ffd8d8b221 */ /* 0x008fe20000010100 */
[----:B------:R-:W-:Y:S01]  /*73f0*/  LOP3.LUT R8, R6, 0xff, RZ, 0xc0, !PT ;  /* 0x000000ff06087812 */ /* 0x000fe200078ec0ff */
[----:B------:R-:W-:Y:S01]  /*7400*/  @!P4 FADD.FTZ R211, -R211, -RZ ;  /* 0x800000ffd3d3c221 */ /* 0x000fe20000010100 */
        /* <DEDUP_REMOVED lines=247> */
[C---:B------:R-:W-:Y:S01]  /*8380*/  FADD.FTZ R5, -R164.reuse, R5 ;  /* 0x00000005a4057221 */ /* 0x040fe20000010100 */
[----:B------:R-:W-:Y:S01]  /*8390*/  FSETP.GE.FTZ.AND P0, PT, R189, RZ, PT ;  /* 0x000000ffbd00720b */ /* 0x000fe20003f16000 */
[C---:B------:R-:W-:Y:S01]  /*83a0*/  FADD.FTZ R11, -R161.reuse, R11 ;  /* 0x0000000ba10b7221 */ /* 0x040fe20000010100 */
[-C--:B------:R-:W-:Y:S01]  /*83b0*/  HMMA.16816.F32.BF16 R20, R100, R136.reuse, R20 ;  /* 0x000000886414723c */ /* 0x080fe20000041814 */
[----:B------:R-:W-:Y:S03]  /*83c0*/  FADD.FTZ R10, -R161, R10 ;  /* 0x0000000aa10a7221 */ /* 0x000fe60000010100 */
[----:B------:R-:W-:Y:S01]  /*83d0*/  FADD.FTZ R4, -R164, R4 ;  /* 0x00000004a4047221 */ /* 0x000fe20000010100 */
[----:B------:R-:W-:Y:S01]  /*83e0*/  FSEL R6, R6, R163, P1 ;  /* 0x000000a306067208 */ /* 0x000fe20000800000 */
[C---:B------:R-:W-:Y:S01]  /*83f0*/  FADD.FTZ R9, -R162.reuse, R9 ;  /* 0x00000009a2097221 */ /* 0x040fe20000010100 */
[----:B------:R-:W-:Y:S01]  /*8400*/  FSETP.GE.FTZ.AND P1, PT, R175, RZ, PT ;  /* 0x000000ffaf00720b */ /* 0x000fe20003f36000 */
[C---:B------:R-:W-:Y:S01]  /*8410*/  FADD.FTZ R15, -R161.reuse, R15 ;  /* 0x0000000fa10f7221 */ /* 0x040fe20000010100 */
[C---:B------:R-:W-:Y:S03]  /*8420*/  HMMA.16816.F32.BF16 R24, R104.reuse, R136, R24 ;  /* 0x000000886818723c */ /* 0x040fe60000041818 */
[----:B------:R-:W-:Y:S01]  /*8430*/  FADD.FTZ R14, -R161, R14 ;  /* 0x0000000ea10e7221 */ /* 0x000fe20000010100 */
[-C--:B------:R-:W-:Y:S01]  /*8440*/  FSEL R5, R5, R164.reuse, P2 ;  /* 0x000000a405057208 */ /* 0x080fe20001000000 */
[----:B------:R-:W-:Y:S01]  /*8450*/  FADD.FTZ R8, -R162, R8 ;  /* 0x00000008a2087221 */ /* 0x000fe20000010100 */
[----:B------:R-:W-:Y:S01]  /*8460*/  FSETP.GE.FTZ.AND P2, PT, R166, RZ, PT ;  /* 0x000000ffa600720b */ /* 0x000fe20003f56000 */
[C---:B------:R-:W-:Y:S01]  /*8470*/  FADD.FTZ R13, -R162.reuse, R13 ;  /* 0x0000000da20d7221 */ /* 0x040fe20000010100 */
[-C--:B------:R-:W-:Y:S01]  /*8480*/  HMMA.16816.F32.BF16 R28, R104, R138.reuse, R28 ;  /* 0x0000008a681c723c */ /* 0x080fe2000004181c */
[C---:B------:R-:W-:Y:S03]  /*8490*/  FADD.FTZ R19, -R163.reuse, R19 ;  /* 0x00000013a3137221 */ /* 0x040fe60000010100 */
[----:B------:R-:W-:Y:S01]  /*84a0*/  FADD.FTZ R18, -R163, R18 ;  /* 0x00000012a3127221 */ /* 0x000fe20000010100 */
[-C--:B------:R-:W-:Y:S01]  /*84b0*/  FSEL R11, R11, R161.reuse, P0 ;  /* 0x000000a10b0b7208 */ /* 0x080fe20000000000 */
[----:B------:R-:W-:Y:S01]  /*84c0*/  FADD.FTZ R0, -R162, R12 ;  /* 0x0000000ca2007221 */ /* 0x000fe20000010100 */
[----:B------:R-:W-:Y:S01]  /*84d0*/  FSETP.GE.FTZ.AND P0, PT, R196, RZ, PT ;  /* 0x000000ffc400720b */ /* 0x000fe20003f16000 */
[----:B------:R-:W-:Y:S01]  /*84e0*/  FADD.FTZ R17, -R164, R17 ;  /* 0x00000011a4117221 */ /* 0x000fe20000010100 */
[-C--:B------:R-:W-:Y:S01]  /*84f0*/  FSEL R10, R10, R161.reuse, P1 ;  /* 0x000000a10a0a7208 */ /* 0x080fe20000800000 */
[C---:B------:R-:W-:Y:S01]  /*8500*/  HMMA.16816.F32.BF16 R32, R100.reuse, R138, R32 ;  /* 0x0000008a6420723c */ /* 0x040fe20000041820 */
[----:B------:R-:W-:Y:S01]  /*8510*/  FSETP.GE.FTZ.AND P1, PT, R187, RZ, PT ;  /* 0x000000ffbb00720b */ /* 0x000fe20003f36000 */
[C---:B------:R-:W-:Y:S01]  /*8520*/  FADD.FTZ R23, -R163.reuse, R23 ;  /* 0x00000017a3177221 */ /* 0x040fe20000010100 */
[----:B------:R-:W-:Y:S01]  /*8530*/  FSEL R4, R4, R164, P3 ;  /* 0x000000a404047208 */ /* 0x000fe20001800000 */
[----:B------:R-:W-:Y:S01]  /*8540*/  FADD.FTZ R22, -R163, R22 ;  /* 0x00000016a3167221 */ /* 0x000fe20000010100 */
[----:B------:R-:W-:Y:S01]  /*8550*/  FSETP.GE.FTZ.AND P3, PT, R190, RZ, PT ;  /* 0x000000ffbe00720b */ /* 0x000fe20003f76000 */
[C---:B------:R-:W-:Y:S01]  /*8560*/  FADD.FTZ R16, -R164.reuse, R16 ;  /* 0x00000010a4107221 */ /* 0x040fe20000010100 */
[-C--:B------:R-:W-:Y:S01]  /*8570*/  FSEL R9, R9, R162.reuse, P2 ;  /* 0x000000a209097208 */ /* 0x080fe20001000000 */
[----:B------:R-:W-:Y:S01]  /*8580*/  FADD.FTZ R21, -R164, R21 ;  /* 0x00000015a4157221 */ /* 0x000fe20000010100 */
[-C--:B------:R-:W-:Y:S01]  /*8590*/  HMMA.16816.F32.BF16 R36, R100, R140.reuse, R36 ;  /* 0x0000008c6424723c */ /* 0x080fe20000041824 */
[----:B------:R-:W-:Y:S02]  /*85a0*/  FSETP.GE.FTZ.AND P2, PT, R174, RZ, PT ;  /* 0x000000ffae00720b */ /* 0x000fe40003f56000 */
[----:B------:R-:W-:Y:S01]  /*85b0*/  FADD.FTZ R27, -R161, R27 ;  /* 0x0000001ba11b7221 */ /* 0x000fe20000010100 */
[-C--:B------:R-:W-:Y:S01]  /*85c0*/  FSEL R15, R15, R161.reuse, P0 ;  /* 0x000000a10f0f7208 */ /* 0x080fe20000000000 */
[----:B------:R-:W-:Y:S01]  /*85d0*/  FADD.FTZ R26, -R161, R26 ;  /* 0x0000001aa11a7221 */ /* 0x000fe20000010100 */
[----:B------:R-:W-:Y:S01]  /*85e0*/  FSETP.GE.FTZ.AND P0, PT, R205, RZ, PT ;  /* 0x000000ffcd00720b */ /* 0x000fe20003f16000 */
[----:B------:R-:W-:Y:S01]  /*85f0*/  FADD.FTZ R20, -R164, R20 ;  /* 0x00000014a4147221 */ /* 0x000fe20000010100 */
[C---:B------:R-:W-:Y:S01]  /*8600*/  HMMA.16816.F32.BF16 R40, R104.reuse, R140, R40 ;  /* 0x0000008c6828723c */ /* 0x040fe20000041828 */
[----:B------:R-:W-:Y:S03]  /*8610*/  FADD.FTZ R25, -R162, R25 ;  /* 0x00000019a2197221 */ /* 0x000fe60000010100 */
[----:B------:R-:W-:Y:S01]  /*8620*/  FSEL R14, R14, R161, P1 ;  /* 0x000000a10e0e7208 */ /* 0x000fe20000800000 */
[----:B------:R-:W-:Y:S01]  /*8630*/  FADD.FTZ R31, -R161, R31 ;  /* 0x0000001fa11f7221 */ /* 0x000fe20000010100 */
[----:B------:R-:W-:Y:S01]  /*8640*/  FSETP.GE.FTZ.AND P1, PT, R199, RZ, PT ;  /* 0x000000ffc700720b */ /* 0x000fe20003f36000 */
[----:B------:R-:W-:Y:S01]  /*8650*/  FADD.FTZ R30, -R161, R30 ;  /* 0x0000001ea11e7221 */ /* 0x000fe20000010100 */
[-C--:B------:R-:W-:Y:S01]  /*8660*/  FSEL R8, R8, R162.reuse, P3 ;  /* 0x000000a208087208 */ /* 0x080fe20001800000 */
[C---:B------:R-:W-:Y:S01]  /*8670*/  FADD.FTZ R24, -R162.reuse, R24 ;  /* 0x00000018a2187221 */ /* 0x040fe20000010100 */
[----:B------:R-:W-:Y:S01]  /*8680*/  FSETP.GE.FTZ.AND P3, PT, R197, RZ, PT ;  /* 0x000000ffc500720b */ /* 0x000fe20003f76000 */
[-C--:B------:R-:W-:Y:S01]  /*8690*/  HMMA.16816.F32.BF16 R44, R104, R142.reuse, R44 ;  /* 0x0000008e682c723c */ /* 0x080fe2000004182c */
[C---:B------:R-:W-:Y:S01]  /*86a0*/  FADD.FTZ R29, -R162.reuse, R29 ;  /* 0x0000001da21d7221 */ /* 0x040fe20000010100 */
[-C--:B------:R-:W-:Y:S01]  /*86b0*/  FSEL R13, R13, R162.reuse, P2 ;  /* 0x000000a20d0d7208 */ /* 0x080fe20001000000 */
[----:B------:R-:W-:Y:S01]  /*86c0*/  FADD.FTZ R35, -R163, R35 ;  /* 0x00000023a3237221 */ /* 0x000fe20000010100 */
[----:B------:R-:W-:Y:S01]  /*86d0*/  FSETP.GE.FTZ.AND P2, PT, R193, RZ, PT ;  /* 0x000000ffc100720b */ /* 0x000fe20003f56000 */
[----:B------:R-:W-:Y:S01]  /*86e0*/  FADD.FTZ R34, -R163, R34 ;  /* 0x00000022a3227221 */ /* 0x000fe20000010100 */
[-C--:B------:R-:W-:Y:S01]  /*86f0*/  FSEL R19, R19, R163.reuse, P0 ;  /* 0x000000a313137208 */ /* 0x080fe20000000000 */
[----:B------:R-:W-:Y:S01]  /*8700*/  FADD.FTZ R28, -R162, R28 ;  /* 0x0000001ca21c7221 */ /* 0x000fe20000010100 */
[----:B------:R-:W-:Y:S01]  /*8710*/  FSETP.GE.FTZ.AND P0, PT, R198, RZ, PT ;  /* 0x000000ffc600720b */ /* 0x000fe20003f16000 */
[----:B------:R-:W-:Y:S01]  /*8720*/  FADD.FTZ R33, -R164, R33 ;  /* 0x00000021a4217221 */ /* 0x000fe20000010100 */
[C---:B------:R-:W-:Y:S02]  /*8730*/  HMMA.16816.F32.BF16 R48, R100.reuse, R142, R48 ;  /* 0x0000008e6430723c */ /* 0x040fe40000041830 */
[-C--:B------:R-:W-:Y:S01]  /*8740*/  FSEL R18, R18, R163.reuse, P1 ;  /* 0x000000a312127208 */ /* 0x080fe20000800000 */
[C---:B------:R-:W-:Y:S01]  /*8750*/  FADD.FTZ R39, -R163.reuse, R39 ;  /* 0x00000027a3277221 */ /* 0x040fe20000010100 */
[----:B------:R-:W-:Y:S01]  /*8760*/  FSETP.GE.FTZ.AND P1, PT, R188, RZ, PT ;  /* 0x000000ffbc00720b */ /* 0x000fe20003f36000 */
[----:B------:R-:W-:Y:S01]  /*8770*/  FADD.FTZ R38, -R163, R38 ;  /* 0x00000026a3267221 */ /* 0x000fe20000010100 */
[----:B------:R-:W-:Y:S01]  /*8780*/  FSEL R0, R0, R162, P3 ;  /* 0x000000a200007208 */ /* 0x000fe20001800000 */
[----:B------:R-:W-:Y:S01]  /*8790*/  FADD.FTZ R32, -R164, R32 ;  /* 0x00000020a4207221 */ /* 0x000fe20000010100 */
[----:B------:R-:W-:Y:S01]  /*87a0*/  FSETP.GE.FTZ.AND P3, PT, R208, RZ, PT ;  /* 0x000000ffd000720b */ /* 0x000fe20003f76000 */
[C---:B------:R-:W-:Y:S01]  /*87b0*/  FADD.FTZ R37, -R164.reuse, R37 ;  /* 0x00000025a4257221 */ /* 0x040fe20000010100 */
[-C--:B------:R-:W-:Y:S02]  /*87c0*/  HMMA.16816.F32.BF16 R52, R100, R144.reuse, R52 ;  /* 0x000000906434723c */ /* 0x080fe40000041834 */
        /* <DEDUP_REMOVED lines=9> */
[----:B------:R-:W-:Y:S01]  /*8860*/  FSEL R22, R22, R163, P1 ;  /* 0x000000a316167208 */ /* 0x000fe20000800000 */
[----:B------:R-:W-:Y:S01]  /*8870*/  FADD.FTZ R47, -R161, R47 ;  /* 0x0000002fa12f7221 */ /* 0x000fe20000010100 */
[----:B------:R-:W-:Y:S01]  /*8880*/  FSETP.GE.FTZ.AND P1, PT, R185, RZ, PT ;  /* 0x000000ffb900720b */ /* 0x000fe20003f36000 */
[----:B------:R-:W-:Y:S01]  /*8890*/  FADD.FTZ R46, -R161, R46 ;  /* 0x0000002ea12e7221 */ /* 0x000fe20000010100 */
[-C--:B------:R-:W-:Y:S01]  /*88a0*/  FSEL R16, R16, R164.reuse, P3 ;  /* 0x000000a410107208 */ /* 0x080fe20001800000 */
[C---:B------:R-:W-:Y:S01]  /*88b0*/  FADD.FTZ R40, -R162.reuse, R40 ;  /* 0x00000028a2287221 */ /* 0x040fe20000010100 */
[----:B------:R-:W-:Y:S01]  /*88c0*/  FSETP.GE.FTZ.AND P3, PT, R201, RZ, PT ;  /* 0x000000ffc900720b */ /* 0x000fe20003f76000 */
[----:B------:R-:W-:Y:S01]  /*88d0*/  FADD.FTZ R45, -R162, R45 ;  /* 0x0000002da22d7221 */ /* 0x000fe20000010100 */
[-C--:B------:R-:W-:Y:S02]  /*88e0*/  HMMA.16816.F32.BF16 R60, R104, R146.reuse, R60 ;  /* 0x00000092683c723c */ /* 0x080fe4000004183c */
[----:B------:R-:W-:Y:S01]  /*88f0*/  FSEL R21, R21, R164, P2 ;  /* 0x000000a415157208 */ /* 0x000fe20001000000 */
[C---:B------:R-:W-:Y:S01]  /*8900*/  FADD.FTZ R51, -R163.reuse, R51 ;  /* 0x00000033a3337221 */ /* 0x040fe20000010100 */
[----:B------:R-:W-:Y:S01]  /*8910*/  FSETP.GE.FTZ.AND P2, PT, R172, RZ, PT ;  /* 0x000000ffac00720b */ /* 0x000fe20003f56000 */
[----:B------:R-:W-:Y:S01]  /*8920*/  FADD.FTZ R50, -R163, R50 ;  /* 0x00000032a3327221 */ /* 0x000fe20000010100 */
[-C--:B------:R-:W-:Y:S01]  /*8930*/  FSEL R27, R27, R161.reuse, P0 ;  /* 0x000000a11b1b7208 */ /* 0x080fe20000000000 */
[----:B------:R-:W-:Y:S01]  /*8940*/  FMUL.FTZ R197, R197, R0 ;  /* 0x00000000c5c57220 */ /* 0x000fe20000410000 */
[----:B------:R-:W-:Y:S01]  /*8950*/  FSETP.GE.FTZ.AND P0, PT, R209, RZ, PT ;  /* 0x000000ffd100720b */ /* 0x000fe20003f16000 */
[----:B------:R-:W-:Y:S01]  /*8960*/  FADD.FTZ R44, -R162, R44 ;  /* 0x0000002ca22c7221 */ /* 0x000fe20000010100 */
[----:B------:R-:W-:Y:S02]  /*8970*/  HMMA.16816.F32.BF16 R64, R100, R146, R64 ;  /* 0x000000926440723c */ /* 0x000fe40000041840 */
[----:B------:R-:W-:Y:S01]  /*8980*/  FSEL R26, R26, R161, P1 ;  /* 0x000000a11a1a7208 */ /* 0x000fe20000800000 */
[----:B------:R-:W-:Y:S01]  /*8990*/  FADD.FTZ R49, -R164, R49 ;  /* 0x00000031a4317221 */ /* 0x000fe20000010100 */
[----:B------:R-:W-:Y:S01]  /*89a0*/  FSETP.GE.FTZ.AND P1, PT, R203, RZ, PT ;  /* 0x000000ffcb00720b */ /* 0x000fe20003f36000 */
[C---:B------:R-:W-:Y:S01]  /*89b0*/  FADD.FTZ R0, -R163.reuse, R55 ;  /* 0x00000037a3007221 */ /* 0x040fe20000010100 */
[----:B------:R-:W-:Y:S01]  /*89c0*/  FSEL R20, R20, R164, P3 ;  /* 0x000000a414147208 */ /* 0x000fe20001800000 */
[----:B------:R-:W-:Y:S01]  /*89d0*/  FMUL.FTZ R194, R194, R4 ;  /* 0x00000004c2c27220 */ /* 0x000fe20000410000 */
[----:B------:R-:W-:Y:S01]  /*89e0*/  FSETP.GE.FTZ.AND P3, PT, R202, RZ, PT ;  /* 0x000000ffca00720b */ /* 0x000fe20003f76000 */
[----:B------:R-:W-:Y:S03]  /*89f0*/  FADD.FTZ R4, -R163, R54 ;  /* 0x00000036a3047221 */ /* 0x000fe60000010100 */
[----:B------:R-:W-:Y:S01]  /*8a00*/  FSEL R25, R25, R162, P2 ;  /* 0x000000a219197208 */ /* 0x000fe20001000000 */
[----:B------:R-:W-:Y:S01]  /*8a10*/  FMUL.FTZ R176, R176, R5 ;  /* 0x00000005b0b07220 */ /* 0x000fe20000410000 */
[----:B------:R-:W-:Y:S01]  /*8a20*/  FSETP.GE.FTZ.AND P2, PT, R183, RZ, PT ;  /* 0x000000ffb700720b */ /* 0x000fe20003f56000 */
[C---:B------:R-:W-:Y:S01]  /*8a30*/  FADD.FTZ R48, -R164.reuse, R48 ;  /* 0x00000030a4307221 */ /* 0x040fe20000010100 */
        /* <DEDUP_REMOVED lines=10> */
[----:B------:R-:W-:Y:S01]  /*8ae0*/  FSETP.GE.FTZ.AND P3, PT, R210, RZ, PT ;  /* 0x000000ffd200720b */ /* 0x000fe20003f76000 */
[----:B------:R-:W-:Y:S01]  /*8af0*/  FMUL.FTZ R195, R195, R7 ;  /* 0x00000007c3c37220 */ /* 0x000fe20000410000 */
[----:B------:R-:W-:Y:S01]  /*8b00*/  FSEL R29, R29, R162, P2 ;  /* 0x000000a21d1d7208 */ /* 0x000fe20001000000 */
[----:B------:R-:W-:Y:S01]  /*8b10*/  FADD.FTZ R58, -R161, R58 ;  /* 0x0000003aa13a7221 */ /* 0x000fe20000010100 */
[----:B------:R-:W-:Y:S01]  /*8b20*/  FSETP.GE.FTZ.AND P2, PT, R191, RZ, PT ;  /* 0x000000ffbf00720b */ /* 0x000fe20003f56000 */
[----:B------:R-:W-:Y:S01]  /*8b30*/  FADD.FTZ R57, -R162, R57 ;  /* 0x00000039a2397221 */ /* 0x000fe20000010100 */
[-C--:B------:R-:W-:Y:S01]  /*8b40*/  FSEL R35, R35, R163.reuse, P0 ;  /* 0x000000a323237208 */ /* 0x080fe20000000000 */
        /* <DEDUP_REMOVED lines=93> */
[----:B------:R-:W-:Y:S01]  /*9120*/  FMUL.FTZ R8, R165, R5 ;  /* 0x00000005a5087220 */ /* 0x000fe20000410000 */
[----:B------:R-:W-:Y:S02]  /*9130*/  FSETP.GE.FTZ.AND P1, PT, R112, RZ, PT ;  /* 0x000000ff7000720b */ /* 0x000fe40003f36000 */
[----:B------:R-:W-:Y:S01]  /*9140*/  FSEL R6, R6, R164, P3 ;  /* 0x000000a406067208 */ /* 0x000fe20001800000 */
[----:B------:R-:W-:Y:S01]  /*9150*/  FMUL.FTZ R113, R113, R0 ;  /* 0x0000000071717220 */ /* 0x000fe20000410000 */
[----:B------:R-:W-:Y:S01]  /*9160*/  FSETP.GE.FTZ.AND P0, PT, R110, RZ, PT ;  /* 0x000000ff6e00720b */ /* 0x000fe20003f16000 */
[----:B------:R-:W-:Y:S01]  /*9170*/  FADD.FTZ R0, -R162, R60 ;  /* 0x0000003ca2007221 */ /* 0x000fe20000010100 */
[----:B------:R-:W-:Y:S01]  /*9180*/  FSETP.GE.FTZ.AND P3, PT, R111, RZ, PT ;  /* 0x000000ff6f00720b */ /* 0x000fe20003f76000 */
[----:B------:R-:W-:Y:S01]  /*9190*/  FMUL.FTZ R181, R181, R6 ;  /* 0x00000006b5b57220 */ /* 0x000fe20000410000 */
[-C--:B------:R-:W-:Y:S02]  /*91a0*/  FSEL R4, R59, R161.reuse, P1 ;  /* 0x000000a13b047208 */ /* 0x080fe40000800000 */
[----:B------:R-:W-:Y:S02]  /*91b0*/  FSETP.GE.FTZ.AND P1, PT, R108, RZ, PT ;  /* 0x000000ff6c00720b */ /* 0x000fe40003f36000 */
[----:B------:R-:W-:Y:S01]  /*91c0*/  FSEL R5, R58, R161, P0 ;  /* 0x000000a13a057208 */ /* 0x000fe20000000000 */
[----:B------:R-:W-:Y:S01]  /*91d0*/  FMUL.FTZ R112, R112, R4 ;  /* 0x0000000470707220 */ /* 0x000fe20000410000 */
[----:B------:R-:W-:Y:S01]  /*91e0*/  FSETP.GE.FTZ.AND P0, PT, R114, RZ, PT ;  /* 0x000000ff7200720b */ /* 0x000fe20003f16000 */
[----:B------:R-:W-:Y:S01]  /*91f0*/  FADD.FTZ R4, -R164, R64 ;  /* 0x00000040a4047221 */ /* 0x000fe20000010100 */
[----:B------:R-:W-:Y:S01]  /*9200*/  FSEL R6, R57, R162, P3 ;  /* 0x000000a239067208 */ /* 0x000fe20001800000 */
[----:B------:R-:W-:Y:S01]  /*9210*/  FMUL.FTZ R110, R110, R5 ;  /* 0x000000056e6e7220 */ /* 0x000fe20000410000 */
[----:B------:R-:W-:Y:S02]  /*9220*/  FSETP.GE.FTZ.AND P3, PT, R215, RZ, PT ;  /* 0x000000ffd700720b */ /* 0x000fe40003f76000 */
        /* <DEDUP_REMOVED lines=57> */
.L_x_724:
        /* <DEDUP_REMOVED lines=148> */
.L_x_725:
        /* <DEDUP_REMOVED lines=304> */
.L_x_727:
        /* <DEDUP_REMOVED lines=17> */
.L_x_728:
        /* <DEDUP_REMOVED lines=43> */
.L_x_730:
[----:B--2---:R-:W-:Y:S05]  /*b5c0*/  BSYNC B0 ;  /* 0x0000000000007941 */ /* 0x004fea0003800000 */
.L_x_729:
        /* <DEDUP_REMOVED lines=14> */
.L_x_732:
[----:B------:R-:W-:Y:S05]  /*b6b0*/  BSYNC B0 ;  /* 0x0000000000007941 */ /* 0x000fea0003800000 */
.L_x_731:
        /* <DEDUP_REMOVED lines=25> */
.L_x_734:
[----:B------:R-:W-:Y:S05]  /*b850*/  BSYNC B0 ;  /* 0x0000000000007941 */ /* 0x000fea0003800000 */
.L_x_733:
        /* <DEDUP_REMOVED lines=11> */
.L_x_705:
[----:B------:R-:W-:Y:S05]  /*b910*/  BSYNC B1 ;  /* 0x0000000000017941 */ /* 0x000fea0003800000 */
.L_x_691:
        /* <DEDUP_REMOVED lines=11> */
.L_x_735:
[----:B------:R-:W-:Y:S05]  /*b9d0*/  EXIT ;  /* 0x000000000000794d */ /* 0x000fea0003800000 */
.L_x_737:
        /* <DEDUP_REMOVED lines=10> */
.L_x_1344:


//--------------------- .text._ZN5flash44flash_bwd_dq_dk_dv_loop_seqk_parallel_kernelI23Flash_bwd_kernel_traitsILi32ELi128ELi128ELi8ELi4ELi4ELi4ELb1ELb0EN7cutlass10bfloat16_tE19Flash_kernel_traitsILi32ELi128ELi128ELi8ES3_EELb0ELb0ELb1ELb1ELb0ELb0ELb1EEEvNS_16Flash_bwd_paramsE --------------------------
	.section	.text._ZN5flash44flash_bwd_dq_dk_dv_loop_seqk_parallel_kernelI23Flash_bwd_kernel_traitsILi32ELi128ELi128ELi8ELi4ELi4ELi4ELb1ELb0EN7cutlass10bfloat16_tE19Flash_kernel_traitsILi32ELi128ELi128ELi8ES3_EELb0ELb0ELb1ELb1ELb0ELb0ELb1EEEvNS_16Flash_bwd_paramsE,"ax",@progbits
	.sectioninfo	@"SHI_REGISTERS=255"
	.align	128
        .global         _ZN5flash44flash_bwd_dq_dk_dv_loop_seqk_parallel_kernelI23Flash_bwd_kernel_traitsILi32ELi128ELi128ELi8ELi4ELi4ELi4ELb1ELb0EN7cutlass10bfloat16_tE19Flash_kernel_traitsILi32ELi128ELi128ELi8ES3_EELb0ELb0ELb1ELb1ELb0ELb0ELb1EEEvNS_16Flash_bwd_paramsE
        .type           _ZN5flash44flash_bwd_dq_dk_dv_loop_seqk_parallel_kernelI23Flash_bwd_kernel_traitsILi32ELi128ELi128ELi8ELi4ELi4ELi4ELb1ELb0EN7cutlass10bfloat16_tE19Flash_kernel_traitsILi32ELi128ELi128ELi8ES3_EELb0ELb0ELb1ELb1ELb0ELb0ELb1EEEvNS_16Flash_bwd_paramsE,@function
        .size           _ZN5flash44flash_bwd_dq_dk_dv_loop_seqk_parallel_kernelI23Flash_bwd_kernel_traitsILi32ELi128ELi128ELi8ELi4ELi4ELi4ELb1ELb0EN7cutlass10bfloat16_tE19Flash_kernel_traitsILi32ELi128ELi128ELi8ES3_EELb0ELb0ELb1ELb1ELb0ELb0ELb1EEEvNS_16Flash_bwd_paramsE,(.L_x_1345 - _ZN5flash44flash_bwd_dq_dk_dv_loop_seqk_parallel_kernelI23Flash_bwd_kernel_traitsILi32ELi128ELi128ELi8ELi4ELi4ELi4ELb1ELb0EN7cutlass10bfloat16_tE19Flash_kernel_traitsILi32ELi128ELi128ELi8ES3_EELb0ELb0ELb1ELb1ELb0ELb0ELb1EEEvNS_16Flash_bwd_paramsE)
        .other          _ZN5flash44flash_bwd_dq_dk_dv_loop_seqk_parallel_kernelI23Flash_bwd_kernel_traitsILi32ELi128ELi128ELi8ELi4ELi4ELi4ELb1ELb0EN7cutlass10bfloat16_tE19Flash_kernel_traitsILi32ELi128ELi128ELi8ES3_EELb0ELb0ELb1ELb1ELb0ELb0ELb1EEEvNS_16Flash_bwd_paramsE,@"STO_CUDA_ENTRY STV_DEFAULT"
_ZN5flash44flash_bwd_dq_dk_dv_loop_seqk_parallel_kernelI23Flash_bwd_kernel_traitsILi32ELi128ELi128ELi8ELi4ELi4ELi4ELb1ELb0EN7cutlass10bfloat16_tE19Flash_kernel_traitsILi32ELi128ELi128ELi8ES3_EELb0ELb0ELb1ELb1ELb0ELb0ELb1EEEvNS_16Flash_bwd_paramsE:
.text._ZN5flash44flash_bwd_dq_dk_dv_loop_seqk_parallel_kernelI23Flash_bwd_kernel_traitsILi32ELi128ELi128ELi8ELi4ELi4ELi4ELb1ELb0EN7cutlass10bfloat16_tE19Flash_kernel_traitsILi32ELi128ELi128ELi8ES3_EELb0ELb0ELb1ELb1ELb0ELb0ELb1EEEvNS_16Flash_bwd_paramsE:
        /* <DEDUP_REMOVED lines=33> */
[CC--:B------:R-:W-:Y:S01]  /*0210*/  LEA.HI R4, R8.reuse, R7.reuse, RZ, 0x5 ;  /* 0x0000000708047211 */ /* 0x0c0fe200078f28ff */
[----:B------:R-:W-:Y:S01]  /*0220*/  UISETP.NE.AND UP5, UPT, UR9, URZ, UPT ;  /* 0x0000003f0900728c */ /* 0x000fe2000bfa5270 */
[----:B------:R-:W-:Y:S01]  /*0230*/  LOP3.LUT R3, R5, 0xfffffffc, RZ, 0xc0, !PT ;  /* 0xfffffffc05037812 */ /* 0x000fe200078ec0ff */
[----:B---3--:R-:W-:Y:S01]  /*0240*/  USHF.L.U32 UR7, UR51, 0x7, URZ ;  /* 0x0000000733077899 */ /* 0x008fe2000800063f */
[CC--:B------:R-:W-:Y:S01]  /*0250*/  LEA.HI R11, R8.reuse, R7.reuse, RZ, 0x7 ;  /* 0x00000007080b7211 */ /* 0x0c0fe200078f38ff */
[----:B------:R-:W-:Y:S01]  /*0260*/  ULDC UR14, c[0x0][0x214] ;  /* 0x00008500000e7ab9 */ /* 0x000fe20000000800 */
[CC--:B------:R-:W-:Y:S01]  /*0270*/  LEA.HI R150, R8.reuse, R7.reuse, RZ, 0x3 ;  /* 0x0000000708967211 */ /* 0x0c0fe200078f18ff */
[----:B------:R-:W-:Y:S01]  /*0280*/  IMAD.IADD R13, R7, 0x1, -R3 ;  /* 0x00000001070d7824 */ /* 0x000fe200078e0a03 */
[--C-:B------:R-:W-:Y:S01]  /*0290*/  SHF.R.S32.HI R0, RZ, 0x2, R5.reuse ;  /* 0x00000002ff007819 */ /* 0x100fe20000011405 */
[----:B------:R-:W-:Y:S01]  /*02a0*/  ULDC UR8, c[0x0][0x1c0] ;  /* 0x0000700000087ab9 */ /* 0x000fe20000000800 */
[----:B------:R-:W-:Y:S01]  /*02b0*/  LEA.HI R8, R8, R7, RZ, 0x4 ;  /* 0x0000000708087211 */ /* 0x000fe200078f20ff */
[----:B------:R-:W-:Y:S01]  /*02c0*/  IMAD.SHL.U32 R14, R13, 0x8, RZ ;  /* 0x000000080d0e7824 */ /* 0x000fe200078e00ff */
[----:B------:R-:W-:Y:S01]  /*02d0*/  SHF.R.S32.HI R2, RZ, 0x1f, R5 ;  /* 0x0000001fff027819 */ /* 0x000fe20000011405 */
[----:B------:R-:W-:Y:S01]  /*02e0*/  ULDC UR19, c[0x0][0x224] ;  /* 0x0000890000137ab9 */ /* 0x000fe20000000800 */
[----:B------:R-:W-:Y:S01]  /*02f0*/  LOP3.LUT R6, R4, 0xffffffe0, RZ, 0xc0, !PT ;  /* 0xffffffe004067812 */ /* 0x000fe200078ec0ff */
[----:B------:R-:W-:Y:S01]  /*0300*/  ULDC UR17, c[0x0][0x224] ;  /* 0x0000890000117ab9 */ /* 0x000fe20000000800 */
[-C--:B------:R-:W-:Y:S01]  /*0310*/  LEA.HI R5, R5, R0.reuse, RZ, 0x1 ;  /* 0x0000000005057211 */ /* 0x080fe200078f08ff */
[----:B------:R-:W-:Y:S01]  /*0320*/  STL [R1+0x30], R14 ;  /* 0x0000300e01007387 */ /* 0x000fe20000100800 */
[----:B------:R-:W-:Y:S01]  /*0330*/  LOP3.LUT R9, R8, 0xfffffff0, RZ, 0xc0, !PT ;  /* 0xfffffff008097812 */ /* 0x000fe200078ec0ff */
[----:B------:R-:W-:Y:S01]  /*0340*/  ULDC UR16, c[0x0][0x1c0] ;  /* 0x0000700000107ab9 */ /* 0x000fe20000000800 */
[----:B------:R-:W-:Y:S01]  /*0350*/  LEA.HI R3, R2, R0, RZ, 0x3 ;  /* 0x0000000002037211 */ /* 0x000fe200078f18ff */
[C---:B------:R-:W-:Y:S01]  /*0360*/  IMAD.IADD R2, R7.reuse, 0x1, -R6 ;  /* 0x0000000107027824 */ /* 0x040fe200078e0a06 */
[----:B------:R-:W-:Y:S01]  /*0370*/  LOP3.LUT R10, R150, 0xfffffff8, RZ, 0xc0, !PT ;  /* 0xfffffff8960a7812 */ /* 0x000fe200078ec0ff */
[----:B------:R-:W-:Y:S01]  /*0380*/  IMAD.IADD R6, R7, 0x1, -R9 ;  /* 0x0000000107067824 */ /* 0x000fe200078e0a09 */
[----:B------:R-:W-:Y:S01]  /*0390*/  LOP3.LUT R5, R5, 0x7fffffe, RZ, 0xc0, !PT ;  /* 0x07fffffe05057812 */ /* 0x000fe200078ec0ff */
[----:B------:R-:W-:Y:S01]  /*03a0*/  ULDC.U8 UR10, c[0x0][0x3d0] ;  /* 0x0000f400000a7ab9 */ /* 0x000fe20000000000 */
[----:B------:R-:W-:Y:S01]  /*03b0*/  LOP3.LUT R3, R3, 0xfffffff8, RZ, 0xc0, !PT ;  /* 0xfffffff803037812 */ /* 0x000fe200078ec0ff */
[----:B------:R-:W-:Y:S01]  /*03c0*/  IMAD.IADD R10, R7, 0x1, -R10 ;  /* 0x00000001070a7824 */ /* 0x000fe200078e0a0a */
[----:B------:R-:W-:Y:S01]  /*03d0*/  SHF.R.S32.HI R9, RZ, 0x1f, R2 ;  /* 0x0000001fff097819 */ /* 0x000fe20000011402 */
[C---:B------:R-:W-:Y:S01]  /*03e0*/  IMAD.IADD R7, R0.reuse, 0x1, -R5 ;  /* 0x0000000100077824 */ /* 0x040fe200078e0a05 */
[----:B------:R-:W-:Y:S01]  /*03f0*/  SHF.R.S32.HI R11, RZ, 0x7, R11 ;  /* 0x00000007ff0b7819 */ /* 0x000fe2000001140b */
[----:B------:R-:W-:Y:S01]  /*0400*/  IMAD.IADD R5, R0, 0x1, -R3 ;  /* 0x0000000100057824 */ /* 0x000fe200078e0a03 */
[----:B------:R-:W-:Y:S01]  /*0410*/  LEA.HI R18, R9, R2, RZ, 0x2 ;  /* 0x0000000209127211 */ /* 0x000fe200078f10ff */
[----:B------:R-:W-:Y:S01]  /*0420*/  ULDC.64 UR12, c[0x0][0x118] ;  /* 0x00004600000c7ab9 */ /* 0x000fe20000000a00 */
[----:B------:R-:W-:Y:S01]  /*0430*/  SHF.R.S32.HI R3, RZ, 0x3, R150 ;  /* 0x00000003ff037819 */ /* 0x000fe20000011496 */
[----:B------:R-:W-:Y:S01]  /*0440*/  UISETP.NE.AND UP6, UPT, UR10, URZ, UPT ;  /* 0x0000003f0a00728c */ /* 0x000fe2000bfc5270 */
[--C-:B------:R-:W-:Y:S01]  /*0450*/  SHF.R.S32.HI R2, RZ, 0x5, R4.reuse ;  /* 0x00000005ff027819 */ /* 0x100fe20000011404 */
[----:B------:R-:W-:Y:S01]  /*0460*/  USHF.L.U32 UR35, UR11, 0x3, URZ ;  /* 0x000000030b237899 */ /* 0x000fe2000800063f */
[----:B------:R-:W-:Y:S01]  /*0470*/  SHF.R.S32.HI R0, RZ, 0x1f, R4 ;  /* 0x0000001fff007819 */ /* 0x000fe20000011404 */
[----:B------:R-:W-:Y:S01]  /*0480*/  IMAD.SHL.U32 R3, R3, 0x40, RZ ;  /* 0x0000004003037824 */ /* 0x000fe200078e00ff */
[----:B------:R-:W-:Y:S01]  /*0490*/  SHF.R.S32.HI R9, RZ, 0x1f, R6 ;  /* 0x0000001fff097819 */ /* 0x000fe20000011406 */
        /* <DEDUP_REMOVED lines=9> */
[----:B------:R-:W-:Y:S01]  /*0530*/  LOP3.LUT P5, RZ, R5, 0x2, RZ, 0xc0, !PT ;  /* 0x0000000205ff7812 */ /* 0x000fe200078ac0ff */
[C---:B------:R-:W-:Y:S01]  /*0540*/  IMAD.IADD R162, R2.reuse, 0x1, -R4 ;  /* 0x0000000102a27824 */ /* 0x040fe200078e0a04 */
[----:B------:R-:W-:Y:S01]  /*0550*/  SHF.R.U32.HI R3, RZ, 0x3, R0 ;  /* 0x00000003ff037819 */ /* 0x000fe20000011600 */
[----:B------:R-:W-:Y:S01]  /*0560*/  IMAD R4, R2, 0x8, R7 ;  /* 0x0000000802047824 */ /* 0x000fe200078e0207 */
[----:B------:R-:W-:Y:S01]  /*0570*/  LOP3.LUT R0, R0, 0x18, R14, 0xf8, !PT ;  /* 0x0000001800007812 */ /* 0x000fe200078ef80e */
[----:B------:R-:W-:Y:S01]  /*0580*/  UIMAD UR29, UR11, 0x38, URZ ;  /* 0x000000380b1d78a4 */ /* 0x000fe2000f8e023f */
[----:B------:R-:W-:Y:S01]  /*0590*/  SHF.R.S32.HI R2, RZ, 0x4, R8 ;  /* 0x00000004ff027819 */ /* 0x000fe20000011408 */
[----:B------:R-:W-:Y:S01]  /*05a0*/  USHF.L.U32 UR28, UR11, 0x6, URZ ;  /* 0x000000060b1c7899 */ /* 0x000fe2000800063f */
[----:B------:R-:W-:Y:S01]  /*05b0*/  LOP3.LUT R3, R0, R3, RZ, 0x3c, !PT ;  /* 0x0000000300037212 */ /* 0x000fe200078e3cff */
[----:B------:R-:W-:Y:S01]  /*05c0*/  UIMAD UR27, UR11, 0x48, URZ ;  /* 0x000000480b1b78a4 */ /* 0x000fe2000f8e023f */
[----:B------:R-:W-:Y:S01]  /*05d0*/  LEA.HI R0, R8, R2, RZ, 0x1 ;  /* 0x0000000208007211 */ /* 0x000fe200078f08ff */
[----:B------:R-:W-:Y:S01]  /*05e0*/  IMAD.SHL.U32 R8, R13, 0x2, RZ ;  /* 0x000000020d087824 */ /* 0x000fe200078e00ff */
[----:B------:R-:W-:Y:S01]  /*05f0*/  LEA.HI R7, R10, R10, RZ, 0x1 ;  /* 0x0000000a0a077211 */ /* 0x000fe200078f08ff */
[----:B------:R-:W-:Y:S01]  /*0600*/  UIMAD UR26, UR11, 0x50, URZ ;  /* 0x000000500b1a78a4 */ /* 0x000fe2000f8e023f */
[----:B------:R-:W-:Y:S01]  /*0610*/  LOP3.LUT R0, R0, 0xfffffffe, RZ, 0xc0, !PT ;  /* 0xfffffffe00007812 */ /* 0x000fe200078ec0ff */
[----:B------:R-:W-:Y:S01]  /*0620*/  IMAD R220, R11, 0x2000, R8 ;  /* 0x000020000bdc7824 */ /* 0x000fe200078e0208 */
[----:B------:R-:W-:Y:S01]  /*0630*/  LOP3.LUT P4, RZ, R5, 0x4, RZ, 0xc0, !PT ;  /* 0x0000000405ff7812 */ /* 0x000fe2000788c0ff */
[----:B------:R-:W-:Y:S01]  /*0640*/  UIMAD UR25, UR11, 0x58, URZ ;  /* 0x000000580b1978a4 */ /* 0x000fe2000f8e023f */
[----:B------:R-:W-:Y:S01]  /*0650*/  SEL R214, R158, 0xffffffe0, !P5 ;  /* 0xffffffe09ed67807 */ /* 0x000fe20006800000 */
[----:B------:R-:W-:Y:S01]  /*0660*/  IMAD.IADD R12, R2, 0x1, -R0 ;  /* 0x00000001020c7824 */ /* 0x000fe200078e0a00 */
[----:B------:R-:W-:Y:S01]  /*0670*/  LEA.HI R0, R6, R6, RZ, 0x1 ;  /* 0x0000000606007211 */ /* 0x000fe200078f08ff */
[----:B------:R-:W-:Y:S01]  /*0680*/  IMAD.U32 R2, R4, 0x20, R3 ;  /* 0x0000002004027824 */ /* 0x000fe200078e0003 */
[----:B------:R-:W-:Y:S01]  /*0690*/  UIMAD UR24, UR11, 0x60, URZ ;  /* 0x000000600b1878a4 */ /* 0x000fe2000f8e023f */
[----:B------:R-:W-:Y:S01]  /*06a0*/  IMAD.U32 R3, RZ, RZ, UR4 ;  /* 0x00000004ff037e24 */ /* 0x000fe2000f8e00ff */
[----:B------:R-:W-:Y:S01]  /*06b0*/  LOP3.LUT R4, R0, 0x7fffffe, RZ, 0xc0, !PT ;  /* 0x07fffffe00047812 */ /* 0x000fe200078ec0ff */
[----:B------:R-:W-:Y:S01]  /*06c0*/  UIMAD UR4, UR51, UR8, UR55 ;  /* 0x00000008330472a4 */ /* 0x000fe2000f8e0237 */
[----:B------:R1:W-:Y:S01]  /*06d0*/  STL [R1+0x54], R2 ;  /* 0x0000540201007387 */ /* 0x0003e20000100800 */
[----:B------:R-:W-:-:S02]  /*06e0*/  UIMAD.WIDE.U32 UR8, UR51, UR19, URZ ;  /* 0x00000013330872a5 */ /* 0x000fc4000f8e003f */
[----:B------:R-:W-:Y:S01]  /*06f0*/  IMAD.IADD R16, R6, 0x1, -R4 ;  /* 0x0000000106107824 */ /* 0x000fe200078e0a04 */
[----:B------:R2:W-:Y:S01]  /*0700*/  STL [R1+0x98], R3 ;  /* 0x0000980301007387 */ /* 0x0005e20000100800 */
[----:B------:R-:W-:Y:S02]  /*0710*/  UIMAD UR4, UR4, UR17, URZ ;  /* 0x00000011040472a4 */ /* 0x000fe4000f8e023f */
[----:B------:R-:W-:Y:S01]  /*0720*/  IMAD.U32 R20, RZ, RZ, UR8 ;  /* 0x00000008ff147e24 */ /* 0x000fe2000f8e00ff */
[----:B------:R-:W-:Y:S01]  /*0730*/  UIMAD UR23, UR11, 0x68, URZ ;  /* 0x000000680b1778a4 */ /* 0x000fe2000f8e023f */
[----:B------:R-:W-:Y:S01]  /*0740*/  IMAD.U32 R21, RZ, RZ, UR9 ;  /* 0x00000009ff157e24 */ /* 0x000fe2000f8e00ff */
[----:B------:R-:W-:Y:S02]  /*0750*/  UIMAD UR22, UR11, 0x70, URZ ;  /* 0x000000700b1678a4 */ /* 0x000fe4000f8e023f */
[----:B------:R-:W-:Y:S02]  /*0760*/  UIMAD UR21, UR11, 0x78, URZ ;  /* 0x000000780b1578a4 */ /* 0x000fe4000f8e023f */
[----:B------:R-:W-:Y:S01]  /*0770*/  UMOV UR61, 0xffffe000 ;  /* 0xffffe000003d7882 */ /* 0x000fe20000000000 */
[----:B-1----:R-:W-:-:S02]  /*0780*/  LOP3.LUT R2, R9, 0xfffffff8, RZ, 0xc0, !PT ;  /* 0xfffffff809027812 */ /* 0x002fc400078ec0ff */
[----:B--2---:R-:W-:-:S03]  /*0790*/  LOP3.LUT R3, R7, 0x3fffffe, RZ, 0xc0, !PT ;  /* 0x03fffffe07037812 */ /* 0x004fc600078ec0ff */
[----:B------:R-:W-:Y:S02]  /*07a0*/  IMAD.IADD R15, R6, 0x1, -R2 ;  /* 0x00000001060f7824 */ /* 0x000fe400078e0a02 */
[----:B------:R-:W-:Y:S02]  /*07b0*/  IMAD R2, R11, 0x8, R12 ;  /* 0x000000080b027824 */ /* 0x000fe400078e020c */
[----:B------:R-:W-:Y:S01]  /*07c0*/  IMAD.IADD R4, R10, 0x1, -R3 ;  /* 0x000000010a047824 */ /* 0x000fe200078e0a03 */
[--C-:B------:R-:W-:Y:S02]  /*07d0*/  SHF.R.S32.HI R3, RZ, 0x1, R0.reuse ;  /* 0x00000001ff037819 */ /* 0x100fe40000011400 */
[----:B------:R-:W-:Y:S01]  /*07e0*/  SHF.R.S32.HI R0, RZ, 0x1f, R0 ;  /* 0x0000001fff007819 */ /* 0x000fe20000011400 */
[----:B------:R-:W-:Y:S01]  /*07f0*/  IMAD R17, R2, 0x8, R4 ;  /* 0x0000000802117824 */ /* 0x000fe200078e0204 */
[C---:B------:R-:W-:Y:S01]  /*0800*/  LOP3.LUT R2, R5.reuse, 0x1, RZ, 0xc0, !PT ;  /* 0x0000000105027812 */ /* 0x040fe200078ec0ff */
[----:B------:R-:W-:Y:S01]  /*0810*/  IMAD.SHL.U32 R4, R5, 0x40, RZ ;  /* 0x0000004005047824 */ /* 0x000fe200078e00ff */
[----:B------:R-:W-:-:S02]  /*0820*/  LEA.HI R0, R0, R3, RZ, 0x2 ;  /* 0x0000000300007211 */ /* 0x000fc400078f10ff */
[----:B------:R-:W-:Y:S01]  /*0830*/  ISETP.NE.U32.AND P6, PT, R2, 0x1, PT ;  /* 0x000000010200780c */ /* 0x000fe20003fc5070 */
[----:B------:R-:W-:Y:S01]  /*0840*/  IMAD.U32 R2, RZ, RZ, UR18 ;  /* 0x00000012ff027e24 */ /* 0x000fe2000f8e00ff */
[----:B------:R-:W-:Y:S02]  /*0850*/  LOP3.LUT R0, R0, 0xfffffffc, RZ, 0xc0, !PT ;  /* 0xfffffffc00007812 */ /* 0x000fe400078ec0ff */
[----:B------:R-:W-:Y:S02]  /*0860*/  LOP3.LUT R4, R4, 0x1c0, RZ, 0xc0, !PT ;  /* 0x000001c004047812 */ /* 0x000fe400078ec0ff */
[----:B------:R1:W-:Y:S01]  /*0870*/  STL [R1+0x64], R2 ;  /* 0x0000640201007387 */ /* 0x0003e20000100800 */
[----:B------:R-:W-:Y:S01]  /*0880*/  IMAD.IADD R14, R3, 0x1, -R0 ;  /* 0x00000001030e7824 */ /* 0x000fe200078e0a00 */
[----:B------:R-:W-:Y:S01]  /*0890*/  LEA.HI R4, R4, R4, RZ, 0x1d ;  /* 0x0000000404047211 */ /* 0x000fe200078fe8ff */
[----:B------:R-:W-:Y:S01]  /*08a0*/  IMAD.U32 R0, RZ, RZ, UR5 ;  /* 0x00000005ff007e24 */ /* 0x000fe2000f8e00ff */
[----:B------:R-:W-:Y:S01]  /*08b0*/  USHF.R.S32.HI UR5, URZ, 0x1f, UR19 ;  /* 0x0000001f3f057899 */ /* 0x000fe20008011413 */
[----:B------:R-:W-:Y:S01]  /*08c0*/  IMAD.U32 R3, RZ, RZ, UR6 ;  /* 0x00000006ff037e24 */ /* 0x000fe2000f8e00ff */
[----:B------:R-:W-:Y:S01]  /*08d0*/  SHF.R.S32.HI R3, RZ, 0x3, R9 ;  /* 0x00000003ff037819 */ /* 0x000fe20000011409 */
[----:B------:R-:W-:Y:S01]  /*08e0*/  USHF.R.S32.HI UR6, URZ, 0x1f, UR51 ;  /* 0x0000001f3f067899 */ /* 0x000fe20008011433 */
[----:B------:R-:W-:Y:S01]  /*08f0*/  SEL R213, R213, 0x10, !P6 ;  /* 0x00000010d5d57807 */ /* 0x000fe20007000000 */
[----:B------:R-:W-:-:S02]  /*0900*/  UIMAD UR5, UR5, UR51, URZ ;  /* 0x00000033050572a4 */ /* 0x000fc4000f8e023f */
[----:B------:R-:W-:Y:S02]  /*0910*/  IMAD R16, R3, 0x8, R16 ;  /* 0x0000000803107824 */ /* 0x000fe400078e0210 */
[----:B-1----:R-:W-:-:S05]  /*0920*/  IMAD.U32 R2, RZ, RZ, UR11 ;  /* 0x0000000bff027e24 */ /* 0x002fca000f8e00ff */
[----:B------:R1:W-:Y:S04]  /*0930*/  STL [R1+0x90], R2 ;  /* 0x0000900201007387 */ /* 0x0003e80000100800 */
[----:B------:R2:W-:Y:S01]  /*0940*/  STL [R1+0x94], R0 ;  /* 0x0000940001007387 */ /* 0x0005e20000100800 */
[----:B-1----:R-:W-:Y:S01]  /*0950*/  IMAD.SHL.U32 R2, R10, 0x40, RZ ;  /* 0x000000400a027824 */ /* 0x002fe200078e00ff */
[----:B------:R-:W-:Y:S02]  /*0960*/  LEA.HI R10, R5, R5, RZ, 0x1 ;  /* 0x00000005050a7211 */ /* 0x000fe400078f08ff */
[----:B--2---:R-:W-:Y:S02]  /*0970*/  SHF.R.S32.HI R0, RZ, 0x1, R7 ;  /* 0x00000001ff007819 */ /* 0x004fe40000011407 */
[----:B------:R-:W-:-:S02]  /*0980*/  LOP3.LUT R6, R2, 0x1c0, RZ, 0xc0, !PT ;  /* 0x000001c002067812 */ /* 0x000fc400078ec0ff */
[----:B------:R-:W-:Y:S01]  /*0990*/  LOP3.LUT R2, R10, 0x3fffffe, RZ, 0xc0, !PT ;  /* 0x03fffffe0a027812 */ /* 0x000fe200078ec0ff */
[C---:B------:R-:W-:Y:S01]  /*09a0*/  IMAD.SHL.U32 R7, R0.reuse, 0x40, RZ ;  /* 0x0000004000077824 */ /* 0x040fe200078e00ff */
[----:B------:R-:W-:Y:S01]  /*09b0*/  LOP3.LUT P0, RZ, R0, 0x2, RZ, 0xc0, !PT ;  /* 0x0000000200ff7812 */ /* 0x000fe2000780c0ff */
[----:B------:R-:W-:Y:S02]  /*09c0*/  IMAD.SHL.U32 R0, R162, 0x10, RZ ;  /* 0x00000010a2007824 */ /* 0x000fe400078e00ff */
        /* <DEDUP_REMOVED lines=11> */
[----:B------:R-:W-:Y:S01]  /*0a80*/  STL [R1+0x44], R18 ;  /* 0x0000441201007387 */ /* 0x000fe20000100800 */
[----:B------:R-:W-:Y:S01]  /*0a90*/  SHF.R.U32.HI R2, RZ, 0x3, R6 ;  /* 0x00000003ff027819 */ /* 0x000fe20000011606 */
[----:B------:R-:W-:Y:S01]  /*0aa0*/  IMAD.U32 R3, RZ, RZ, UR6 ;  /* 0x00000006ff037e24 */ /* 0x000fe2000f8e00ff */
[----:B------:R-:W-:Y:S01]  /*0ab0*/  LOP3.LUT R150, R0, 0x8, R150, 0xf8, !PT ;  /* 0x0000000800967812 */ /* 0x000fe200078ef896 */
[----:B------:R-:W-:Y:S01]  /*0ac0*/  @!UP5 UIMAD UR6, UR51, UR16, UR55 ;  /* 0x000000103306d2a4 */ /* 0x000fe2000f8e0237 */
[----:B------:R-:W-:Y:S01]  /*0ad0*/  SHF.R.U32.HI R0, RZ, 0x3, R0 ;  /* 0x00000003ff007819 */ /* 0x000fe20000011600 */
[----:B------:R-:W-:Y:S01]  /*0ae0*/  IMAD.U32 R4, RZ, RZ, UR5 ;  /* 0x00000005ff047e24 */ /* 0x000fe2000f8e00ff */
[----:B------:R-:W-:Y:S01]  /*0af0*/  LOP3.LUT R5, R5, R2, RZ, 0x3c, !PT ;  /* 0x0000000205057212 */ /* 0x000fe200078e3cff */
[----:B------:R-:W-:Y:S01]  /*0b00*/  IMAD.U32 R2, RZ, RZ, UR7 ;  /* 0x00000007ff027e24 */ /* 0x000fe2000f8e00ff */
[----:B------:R-:W-:Y:S01]  /*0b10*/  LOP3.LUT R150, R150, R0, RZ, 0x3c, !PT ;  /* 0x0000000096967212 */ /* 0x000fe200078e3cff */
[----:B------:R-:W-:Y:S01]  /*0b20*/  @UP5 UIMAD UR7, UR51, UR14, URZ ;  /* 0x0000000e330752a4 */ /* 0x000fe2000f8e023f */
[----:B------:R-:W-:Y:S01]  /*0b30*/  IMAD R0, R162, 0x200, R8 ;  /* 0x00000200a2007824 */ /* 0x000fe200078e0208 */
[----:B------:R-:W-:Y:S01]  /*0b40*/  IADD3 R2, R18, -0x80, RZ ;  /* 0xffffff8012027810 */ /* 0x000fe20007ffe0ff */
[----:B------:R-:W-:Y:S01]  /*0b50*/  UIMAD.WIDE.U32 UR16, UR58, UR8, URZ ;  /* 0x000000083a1072a5 */ /* 0x000fe2000f8e003f */
[----:B------:R-:W-:Y:S01]  /*0b60*/  IMAD.SHL.U32 R220, R220, 0x2, RZ ;  /* 0x00000002dcdc7824 */ /* 0x000fe200078e00ff */
[----:B------:R-:W-:Y:S01]  /*0b70*/  @!UP5 UIMAD UR6, UR6, UR14, URZ ;  /* 0x0000000e0606d2a4 */ /* 0x000fe2000f8e023f */
[----:B------:R-:W-:Y:S01]  /*0b80*/  IMAD R13, R13, 0x20, R0 ;  /* 0x000000200d0d7824 */ /* 0x000fe200078e0200 */
[----:B------:R-:W-:Y:S01]  /*0b90*/  SHF.R.S32.HI R3, RZ, 0x1f, R2 ;  /* 0x0000001fff037819 */ /* 0x000fe20000011402 */
[----:B------:R-:W-:Y:S01]  /*0ba0*/  IMAD.U32 R0, RZ, RZ, UR7 ;  /* 0x00000007ff007e24 */ /* 0x000fe2000f8e00ff */
[C---:B------:R-:W-:Y:S01]  /*0bb0*/  IADD3 R216, R220.reuse, 0x40, RZ ;  /* 0x00000040dcd87810 */ /* 0x040fe20007ffe0ff */
[----:B------:R-:W-:Y:S01]  /*0bc0*/  IMAD.U32 R150, R17, 0x20, R150 ;  /* 0x0000002011967824 */ /* 0x000fe200078e0096 */
[C---:B------:R-:W-:Y:S01]  /*0bd0*/  @P4 IADD3 R216, R220.reuse, -0x40, RZ ;  /* 0xffffffc0dcd84810 */ /* 0x040fe20007ffe0ff */
[----:B------:R-:W-:Y:S01]  /*0be0*/  IMAD.IADD R219, R220, 0x1, R213 ;  /* 0x00000001dcdb7824 */ /* 0x000fe200078e02d5 */
[----:B------:R1:W-:Y:S01]  /*0bf0*/  STL [R1+0x8c], R0 ;  /* 0x00008c0001007387 */ /* 0x0003e20000100800 */
[----:B------:R-:W-:-:S02]  /*0c00*/  IMAD R149, R150, 0x2, R149 ;  /* 0x0000000296957824 */ /* 0x000fc400078e0295 */
[----:B------:R-:W-:Y:S02]  /*0c10*/  IMAD.IADD R213, R213, 0x1, R216 ;  /* 0x00000001d5d57824 */ /* 0x000fe400078e02d8 */
[--C-:B------:R-:W-:Y:S02]  /*0c20*/  IMAD.IADD R218, R220, 0x1, R214.reuse ;  /* 0x00000001dcda7824 */ /* 0x100fe400078e02d6 */
[----:B------:R-:W-:Y:S02]  /*0c30*/  IMAD.IADD R217, R219, 0x1, R214 ;  /* 0x00000001dbd97824 */ /* 0x000fe400078e02d6 */
[----:B------:R-:W-:Y:S02]  /*0c40*/  IMAD.IADD R215, R214, 0x1, R216 ;  /* 0x00000001d6d77824 */ /* 0x000fe400078e02d8 */
[----:B------:R-:W-:Y:S02]  /*0c50*/  IMAD.SHL.U32 R150, R150, 0x2, RZ ;  /* 0x0000000296967824 */ /* 0x000fe400078e00ff */
[----:B------:R-:W-:-:S02]  /*0c60*/  IMAD.IADD R214, R214, 0x1, R213 ;  /* 0x00000001d6d67824 */ /* 0x000fc400078e02d5 */
[----:B-1----:R-:W-:Y:S01]  /*0c70*/  IMAD.U32 R0, RZ, RZ, UR4 ;  /* 0x00000004ff007e24 */ /* 0x002fe2000f8e00ff */
[----:B------:R-:W-:-:S04]  /*0c80*/  USHF.R.S32.HI UR4, URZ, 0x1f, UR18 ;  /* 0x0000001f3f047899 */ /* 0x000fc80008011412 */
[----:B------:R1:W-:Y:S02]  /*0c90*/  STL [R1+0x88], R0 ;  /* 0x0000880001007387 */ /* 0x0003e40000100800 */
[----:B------:R-:W-:Y:S01]  /*0ca0*/  IMAD.U32 R6, RZ, RZ, UR4 ;  /* 0x00000004ff067e24 */ /* 0x000fe2000f8e00ff */
[----:B------:R-:W-:Y:S01]  /*0cb0*/  UIMAD UR4, UR59, UR8, URZ ;  /* 0x000000083b0472a4 */ /* 0x000fe2000f8e023f */
[----:B------:R2:W-:Y:S04]  /*0cc0*/  STL [R1+0x84], R4 ;  /* 0x0000840401007387 */ /* 0x0005e80000100800 */
[----:B------:R-:W-:Y:S01]  /*0cd0*/  STL [R1+0x80], R6 ;  /* 0x0000800601007387 */ /* 0x000fe20000100800 */
[----:B-1----:R-:W-:Y:S02]  /*0ce0*/  SHF.R.S32.HI R0, RZ, 0x1, R10 ;  /* 0x00000001ff007819 */ /* 0x002fe4000001140a */
[----:B--2---:R-:W-:Y:S01]  /*0cf0*/  SHF.L.U64.HI R4, R2, 0x2, R3 ;  /* 0x0000000202047819 */ /* 0x004fe20000010203 */
[----:B------:R-:W-:Y:S01]  /*0d00*/  IMAD.U32 R2, RZ, RZ, UR16 ;  /* 0x00000010ff027e24 */ /* 0x000fe2000f8e00ff */
[----:B------:R-:W-:Y:S01]  /*0d10*/  LOP3.LUT P3, RZ, R0, 0x2, RZ, 0xc0, !PT ;  /* 0x0000000200ff7812 */ /* 0x000fe2000786c0ff */
[----:B------:R-:W-:-:S02]  /*0d20*/  IMAD.U32 R3, RZ, RZ, UR17 ;  /* 0x00000011ff037e24 */ /* 0x000fc4000f8e00ff */
[----:B------:R1:W-:Y:S01]  /*0d30*/  STL [R1+0x58], R4 ;  /* 0x0000580401007387 */ /* 0x0003e20000100800 */
[----:B------:R-:W-:Y:S01]  /*0d40*/  IMAD.SHL.U32 R0, R0, 0x40, RZ ;  /* 0x0000004000007824 */ /* 0x000fe200078e00ff */
[----:B------:R-:W-:Y:S02]  /*0d50*/  R2P PR, R15, 0x6 ;  /* 0x000000060f007804 */ /* 0x000fe40000000000 */
[----:B------:R2:W-:Y:S01]  /*0d60*/  STL.64 [R1+0x68], R2 ;  /* 0x0000680201007387 */ /* 0x0005e20000100a00 */
[----:B------:R-:W-:Y:S02]  /*0d70*/  LOP3.LUT P0, RZ, R14, 0x2, RZ, 0xc0, !PT ;  /* 0x000000020eff7812 */ /* 0x000fe4000780c0ff */
[----:B------:R-:W-:Y:S02]  /*0d80*/  LOP3.LUT R0, R0, 0xc0, RZ, 0xc0, !PT ;  /* 0x000000c000007812 */ /* 0x000fe400078ec0ff */
[----:B------:R-:W-:Y:S02]  /*0d90*/  SEL R152, R152, 0xffffffc0, !P2 ;  /* 0xffffffc098987807 */ /* 0x000fe40005000000 */
[----:B------:R-:W-:Y:S01]  /*0da0*/  SEL R158, R158, 0xffffffe0, !P0 ;  /* 0xffffffe09e9e7807 */ /* 0x000fe20004000000 */
[----:B-1----:R-:W-:-:S02]  /*0db0*/  IMAD.SHL.U32 R4, R12, 0x10, RZ ;  /* 0x000000100c047824 */ /* 0x002fc400078e00ff */
        /* <DEDUP_REMOVED lines=50> */
.L_x_784:
        /* <DEDUP_REMOVED lines=54> */
.L_x_738:
        /* <DEDUP_REMOVED lines=37> */
[----:B------:R-:W-:-:S03]  /*1690*/  USHF.R.S32.HI UR7, URZ, 0x1f, UR6 ;  /* 0x0000001f3f077899 */ /* 0x000fc60008011406 */
[----:B------:R-:W-:Y:S02]  /*16a0*/  @UP0 UIADD3 UR8, UR36, UR44, URZ ;  /* 0x0000002c24080290 */ /* 0x000fe4000fffe03f */
[----:B------:R-:W-:Y:S02]  /*16b0*/  ULEA.HI UR11, UR7, UR6, URZ, 0x7 ;  /* 0x00000006070b7291 */ /* 0x000fe4000f8f383f */
[----:B------:R-:W-:-:S04]  /*16c0*/  UIADD3 UR6, UR10, 0x80, UR37 ;  /* 0x000000800a067890 */ /* 0x000fc8000fffe025 */
[----:B------:R-:W-:-:S04]  /*16d0*/  UIADD3 UR6, UR6, UR16, -UR5 ;  /* 0x0000001006067290 */ /* 0x000fc8000fffe805 */
        /* <DEDUP_REMOVED lines=25> */
.L_x_740:
        /* <DEDUP_REMOVED lines=18> */
.L_x_741:
[----:B------:R-:W2:Y:S04]  /*1990*/  LDL R0, [R1+0x7c] ;  /* 0x00007c0001007983 */ /* 0x000ea80000100800 */
[----:B------:R-:W3:Y:S04]  /*19a0*/  LDL R5, [R1+0x84] ;  /* 0x0000840001057983 */ /* 0x000ee80000100800 */
[----:B------:R-:W4:Y:S04]  /*19b0*/  LDL.64 R6, [R1+0x68] ;  /* 0x0000680001067983 */ /* 0x000f280000100a00 */
[----:B------:R-:W5:Y:S04]  /*19c0*/  LDL R4, [R1+0x94] ;  /* 0x0000940001047983 */ /* 0x000f680000100800 */
[----:B------:R-:W3:Y:S01]  /*19d0*/  LDL R3, [R1+0x8c] ;  /* 0x00008c0001037983 */ /* 0x000ee20000100800 */
[----:B------:R-:W-:-:S02]  /*19e0*/  ULDC UR38, c[0x0][0x224] ;  /* 0x0000890000267ab9 */ /* 0x000fc40000000800 */
[----:B------:R-:W-:Y:S02]  /*19f0*/  UIMAD.WIDE.U32 UR16, UR51, UR38, URZ ;  /* 0x00000026331072a5 */ /* 0x000fe4000f8e003f */
[----:B------:R-:W-:Y:S02]  /*1a00*/  ULDC.64 UR14, c[0x0][0x370] ;  /* 0x0000dc00000e7ab9 */ /* 0x000fe40000000a00 */
[----:B------:R-:W-:-:S04]  /*1a10*/  @UP3 UIMAD.WIDE.U32 UR8, UR4, UR14, URZ ;  /* 0x0000000e040832a5 */ /* 0x000fc8000f8e003f */
[----:B------:R-:W-:-:S03]  /*1a20*/  @UP3 UIMAD UR48, UR4, UR15, UR9 ;  /* 0x0000000f043032a4 */ /* 0x000fc6000f8e0209 */
[----:B------:R-:W-:Y:S02]  /*1a30*/  @UP3 UMOV UR43, UR8 ;  /* 0x00000008002b3c82 */ /* 0x000fe40008000000 */
[----:B------:R-:W-:Y:S02]  /*1a40*/  ULDC.64 UR8, c[0x0][0x368] ;  /* 0x0000da0000087ab9 */ /* 0x000fe40000000a00 */
[----:B------:R-:W-:Y:S02]  /*1a50*/  @!UP3 UIMAD UR7, UR60, UR8, URZ ;  /* 0x000000083c07b2a4 */ /* 0x000fe4000f8e023f */
[----:B------:R-:W-:Y:S02]  /*1a60*/  ULDC.64 UR14, c[0x0][0x3d8] ;  /* 0x0000f600000e7ab9 */ /* 0x000fe40000000a00 */
[----:B------:R-:W-:Y:S01]  /*1a70*/  @!UP3 UIMAD UR7, UR51, UR9, UR7 ;  /* 0x000000093307b2a4 */ /* 0x000fe2000f8e0207 */
[----:B--2---:R1:W3:Y:S02]  /*1a80*/  R2UR UR11, R0 ;  /* 0x00000000000b73c2 */ /* 0x0042e400000e0000 */
[----:B-1----:R-:W2:Y:S06]  /*1a90*/  LDL R0, [R1+0x70] ;  /* 0x0000700001007983 */ /* 0x002eac0000100800 */
[----:B---3--:R-:W1:Y:S08]  /*1aa0*/  R2UR UR39, R5 ;  /* 0x00000000052773c2 */ /* 0x008e7000000e0000 */
[----:B----4-:R3:W4:Y:S08]  /*1ab0*/  R2UR UR18, R6 ;  /* 0x00000000061273c2 */ /* 0x01073000000e0000 */
[----:B-----5:R5:W1:Y:S01]  /*1ac0*/  R2UR UR16, R4 ;  /* 0x00000000041073c2 */ /* 0x020a6200000e0000 */
[----:B---3--:R-:W-:-:S04]  /*1ad0*/  IABS R6, c[0x0][0x1c8] ;  /* 0x0000720000067a13 */ /* 0x008fc80000000000 */
[----:B-----5:R-:W3:Y:S01]  /*1ae0*/  I2F.RP R4, R6 ;  /* 0x0000000600047306 */ /* 0x020ee20000209400 */
[----:B------:R-:W-:-:S04]  /*1af0*/  @!UP3 UIMAD.WIDE.U32 UR8, UR51, UR8, URZ ;  /* 0x000000083308b2a5 */ /* 0x000fc8000f8e003f */
[----:B------:R-:W-:Y:S02]  /*1b00*/  @!UP3 UIADD3 UR48, UR9, UR7, URZ ;  /* 0x000000070930b290 */ /* 0x000fe4000fffe03f */
[----:B-1----:R-:W-:Y:S01]  /*1b10*/  UIMAD UR7, UR60, UR38, UR39 ;  /* 0x000000263c0772a4 */ /* 0x002fe2000f8e0227 */
[----:B------:R-:W1:Y:S03]  /*1b20*/  R2UR UR19, R7 ;  /* 0x00000000071373c2 */ /* 0x000e6600000e0000 */
[----:B------:R-:W-:Y:S01]  /*1b30*/  UIADD3 UR7, UR17, UR7, URZ ;  /* 0x0000000711077290 */ /* 0x000fe2000fffe03f */
[----:B---3--:R-:W3:Y:S03]  /*1b40*/  MUFU.RCP R4, R4 ;  /* 0x0000000400047308 */ /* 0x008ee60000001000 */
[----:B------:R-:W-:Y:S01]  /*1b50*/  UIMAD UR7, UR58, UR7, UR11 ;  /* 0x000000073a0772a4 */ /* 0x000fe2000f8e020b */
[----:B------:R-:W5:Y:S01]  /*1b60*/  S2UR UR11, SR_CTAID.X ;  /* 0x00000000000b79c3 */ /* 0x000f620000002500 */
[----:B------:R-:W-:Y:S01]  /*1b70*/  @!UP3 UMOV UR43, UR8 ;  /* 0x00000008002bbc82 */ /* 0x000fe20008000000 */
[----:B---3--:R-:W-:-:S04]  /*1b80*/  IADD3 R4, R4, 0xffffffe, RZ ;  /* 0x0ffffffe04047810 */ /* 0x008fc80007ffe0ff */
[----:B------:R3:W2:Y:S01]  /*1b90*/  F2I.FTZ.U32.TRUNC.NTZ R5, R4 ;  /* 0x0000000400057305 */ /* 0x0006a2000021f000 */
[----:B-1----:R-:W-:Y:S02]  /*1ba0*/  UIADD3 UR17, UR19, UR7, URZ ;  /* 0x0000000713117290 */ /* 0x002fe4000fffe03f */
[----:B------:R-:W-:Y:S02]  /*1bb0*/  UIMAD UR7, UR59, UR4, URZ ;  /* 0x000000043b0772a4 */ /* 0x000fe4000f8e023f */
[----:B------:R-:W-:-:S04]  /*1bc0*/  UIMAD.WIDE.U32 UR8, UR58, UR4, URZ ;  /* 0x000000043a0872a5 */ /* 0x000fc8000f8e003f */
[----:B------:R-:W-:Y:S02]  /*1bd0*/  @UP3 UIADD3 UR17, UR9, UR7, URZ ;  /* 0x0000000709113290 */ /* 0x000fe4000fffe03f */
[----:B----4-:R-:W-:Y:S02]  /*1be0*/  USEL UR19, UR18, UR8, !UP3 ;  /* 0x0000000812137287 */ /* 0x010fe4000d800000 */
[----:B-----5:R-:W-:Y:S01]  /*1bf0*/  UIMAD.WIDE.U32 UR8, UR11, UR14, URZ ;  /* 0x0000000e0b0872a5 */ /* 0x020fe2000f8e003f */
[----:B---3--:R-:W-:-:S03]  /*1c00*/  IMAD.MOV.U32 R4, RZ, RZ, RZ ;  /* 0x000000ffff047224 */ /* 0x008fc600078e00ff */
[----:B------:R-:W-:Y:S01]  /*1c10*/  UIMAD UR15, UR11, UR15, UR9 ;  /* 0x0000000f0b0f72a4 */ /* 0x000fe2000f8e0209 */
[----:B------:R1:W3:Y:S02]  /*1c20*/  R2UR UR11, R3 ;  /* 0x00000000030b73c2 */ /* 0x0002e400000e0000 */
[----:B-1----:R-:W-:Y:S01]  /*1c30*/  IABS R3, UR55 ;  /* 0x0000003700037c13 */ /* 0x002fe20008000000 */
[----:B------:R-:W-:Y:S02]  /*1c40*/  USHF.L.U32 UR38, UR51, 0x7, URZ ;  /* 0x0000000733267899 */ /* 0x000fe4000800063f */
[----:B------:R-:W-:Y:S02]  /*1c50*/  USEL UR18, UR8, URZ, UP6 ;  /* 0x0000003f08127287 */ /* 0x000fe4000b000000 */
[----:B------:R-:W-:Y:S02]  /*1c60*/  USHF.L.U64.HI UR7, UR51, 0x7, UR60 ;  /* 0x0000000733077899 */ /* 0x000fe4000801023c */
[----:B------:R-:W-:-:S02]  /*1c70*/  USEL UR8, UR38, URZ, UP1 ;  /* 0x0000003f26087287 */ /* 0x000fc40008800000 */
[----:B------:R-:W-:Y:S01]  /*1c80*/  USEL UR7, UR7, URZ, UP1 ;  /* 0x0000003f07077287 */ /* 0x000fe20008800000 */
[----:B------:R-:W-:Y:S01]  /*1c90*/  ISETP.NE.AND P2, PT, RZ, c[0x0][0x1c8], PT ;  /* 0x00007200ff007a0c */ /* 0x000fe20003f45270 */
[----:B------:R-:W-:Y:S02]  /*1ca0*/  UIADD3 UR8, UP1, UR6, UR8, URZ ;  /* 0x0000000806087290 */ /* 0x000fe4000ff3e03f */
[----:B---3--:R-:W-:Y:S02]  /*1cb0*/  @UP5 USEL UR11, UR11, UR4, !UP3 ;  /* 0x000000040b0b5287 */ /* 0x008fe4000d800000 */
[----:B------:R-:W-:Y:S02]  /*1cc0*/  UIADD3.X UR9, UR47, UR7, URZ, UP1, !UPT ;  /* 0x000000072f097290 */ /* 0x000fe40008ffe43f */
[----:B------:R-:W-:-:S04]  /*1cd0*/  UIMAD UR7, UR59, UR8, URZ ;  /* 0x000000083b0772a4 */ /* 0x000fc8000f8e023f */
[----:B------:R-:W-:Y:S02]  /*1ce0*/  UIMAD UR7, UR58, UR9, UR7 ;  /* 0x000000093a0772a4 */ /* 0x000fe4000f8e0207 */
[----:B------:R-:W-:Y:S02]  /*1cf0*/  UIMAD.WIDE.U32 UR8, UR58, UR8, URZ ;  /* 0x000000083a0872a5 */ /* 0x000fe4000f8e003f */
[----:B------:R-:W-:Y:S01]  /*1d00*/  USEL UR15, UR15, URZ, UP6 ;  /* 0x0000003f0f0f7287 */ /* 0x000fe2000b000000 */
[----:B--2---:R1:W2:Y:S02]  /*1d10*/  R2UR UR14, R0 ;  /* 0x00000000000e73c2 */ /* 0x0042a400000e0000 */
[----:B-1----:R-:W-:-:S04]  /*1d20*/  IMAD.MOV R0, RZ, RZ, -R5 ;  /* 0x000000ffff007224 */ /* 0x002fc800078e0a05 */
        /* <DEDUP_REMOVED lines=12> */
[----:B------:R-:W-:Y:S01]  /*1df0*/  @P3 IADD3 R4, R4, 0x1, RZ ;  /* 0x0000000104043810 */ /* 0x000fe20007ffe0ff */
[----:B------:R-:W-:-:S04]  /*1e00*/  @UP5 UIMAD UR11, UR55, UR16, UR11 ;  /* 0x00000010370b52a4 */ /* 0x000fc8000f8e020b */
[----:B------:R-:W-:Y:S01]  /*1e10*/  @!P0 IMAD.MOV R4, RZ, RZ, -R4 ;  /* 0x000000ffff048224 */ /* 0x000fe200078e0a04 */
[----:B------:R-:W-:Y:S02]  /*1e20*/  PLOP3.LUT P0, PT, PT, PT, UP5, 0x80, 0x0 ;  /* 0x000000000000781c */ /* 0x000fe40003f0f058 */
[----:B--2---:R-:W-:Y:S01]  /*1e30*/  @!UP5 UMOV UR11, UR14 ;  /* 0x0000000e000bdc82 */ /* 0x004fe20008000000 */
[----:B------:R-:W-:Y:S01]  /*1e40*/  @!P2 LOP3.LUT R4, RZ, c[0x0][0x1c8], RZ, 0x33, !PT ;  /* 0x00007200ff04aa12 */ /* 0x000fe200078e33ff */
[----:B------:R-:W-:Y:S02]  /*1e50*/  UIADD3 UR14, UR9, UR7, URZ ;  /* 0x00000007090e7290 */ /* 0x000fe4000fffe03f */
[----:B------:R-:W-:Y:S01]  /*1e60*/  USHF.R.S32.HI UR7, URZ, 0x1f, UR37 ;  /* 0x0000001f3f077899 */ /* 0x000fe20008011425 */
[----:B------:R-:W-:-:S06]  /*1e70*/  SHF.R.S32.HI R13, RZ, 0x1f, R4 ;  /* 0x0000001fff0d7819 */ /* 0x000fcc0000011404 */
        /* <DEDUP_REMOVED lines=8> */
.L_x_742:
[----:B------:R-:W2:Y:S02]  /*1f00*/  LDL R0, [R1+0x88] ;  /* 0x0000880001007983 */ /* 0x000ea40000100800 */
[----:B--2---:R1:W2:Y:S01]  /*1f10*/  R2UR UR16, R0 ;  /* 0x00000000001073c2 */ /* 0x0042a200000e0000 */
[----:B------:R-:W-:-:S07]  /*1f20*/  DEPBAR.LE SB1, 0x0, {2} ;  /* 0x000090040000791a */ /* 0x000fce0000000000 */
.L_x_743:
[----:B------:R-:W2:Y:S04]  /*1f30*/  LDL R8, [R1+0x64] ;  /* 0x0000640001087983 */ /* 0x000ea80000100800 */
[----:B------:R-:W3:Y:S04]  /*1f40*/  LDL R5, [R1+0x78] ;  /* 0x0000780001057983 */ /* 0x000ee80000100800 */
[----:B------:R-:W4:Y:S04]  /*1f50*/  LDL R3, [R1+0x80] ;  /* 0x0000800001037983 */ /* 0x000f280000100800 */
[----:B------:R-:W5:Y:S04]  /*1f60*/  LDL R0, [R1+0x74] ;  /* 0x0000740001007983 */ /* 0x000f680000100800 */
[----:B------:R-:W4:Y:S04]  /*1f70*/  LDL.64 R6, [R1+0x30] ;  /* 0x0000300001067983 */ /* 0x000f280000100a00 */
[----:B------:R1:W5:Y:S04]  /*1f80*/  LDL.64 R18, [R1+0x30] ;  /* 0x0000300001127983 */ /* 0x0003680000100a00 */
[----:B------:R-:W5:Y:S04]  /*1f90*/  LDL R10, [R1+0x90] ;  /* 0x00009000010a7983 */ /* 0x000f680000100800 */
[----:B------:R-:W1:Y:S02]  /*1fa0*/  S2R R16, SR_TID.X ;  /* 0x0000000000107919 */ /* 0x000e640000002100 */
[----:B-1----:R-:W-:Y:S01]  /*1fb0*/  SHF.R.S32.HI R166, RZ, 0x1f, R16 ;  /* 0x0000001fffa67819 */ /* 0x002fe20000011410 */
[----:B------:R-:W-:Y:S01]  /*1fc0*/  BSSY B1, `(.L_x_739) ;  /* 0x000096a000017945 */ /* 0x000fe20003800000 */
[----:B--2---:R-:W1:Y:S08]  /*1fd0*/  R2UR UR46, R8 ;  /* 0x00000000082e73c2 */ /* 0x004e7000000e0000 */
[----:B---3--:R-:W1:Y:S08]  /*1fe0*/  R2UR UR38, R5 ;  /* 0x00000000052673c2 */ /* 0x008e7000000e0000 */
[----:B----4-:R-:W2:Y:S08]  /*1ff0*/  R2UR UR39, R3 ;  /* 0x00000000032773c2 */ /* 0x010eb000000e0000 */
[----:B-----5:R-:W2:Y:S01]  /*2000*/  R2UR UR4, R0 ;  /* 0x00000000000473c2 */ /* 0x020ea200000e0000 */
        /* <DEDUP_REMOVED lines=11> */
[----:B------:R-:W-:Y:S01]  /*20c0*/  UIMAD UR4, UR38, UR8, URZ ;  /* 0x00000008260472a4 */ /* 0x000fe2000f8e023f */
[----:B------:R-:W-:Y:S02]  /*20d0*/  IMAD.MOV.U32 R18, RZ, RZ, R6 ;  /* 0x000000ffff127224 */ /* 0x000fe400078e0006 */
[----:B------:R-:W-:Y:S01]  /*20e0*/  SHF.R.S32.HI R15, RZ, 0x1f, R3 ;  /* 0x0000001fff0f7819 */ /* 0x000fe20000011403 */
[----:B------:R-:W-:Y:S01]  /*20f0*/  UIMAD UR38, UR55, UR9, UR4 ;  /* 0x00000009372672a4 */ /* 0x000fe2000f8e0204 */
[----:B------:R-:W-:Y:S02]  /*2100*/  IADD3 R0, P0, R3, UR6, RZ ;  /* 0x0000000603007c10 */ /* 0x000fe4000ff1e0ff */
[----:B------:R-:W-:Y:S02]  /*2110*/  ULDC.64 UR8, c[0x0][0x370] ;  /* 0x0000dc0000087ab9 */ /* 0x000fe40000000a00 */
[----:B------:R-:W-:Y:S01]  /*2120*/  UIMAD UR4, UR47, UR8, URZ ;  /* 0x000000082f0472a4 */ /* 0x000fe2000f8e023f */
[----:B------:R-:W-:Y:S01]  /*2130*/  IADD3.X R5, R15, UR47, RZ, P0, !PT ;  /* 0x0000002f0f057c10 */ /* 0x000fe200087fe4ff */
[----:B------:R-:W-:Y:S01]  /*2140*/  UIADD3 UR8, UR6, UR11, URZ ;  /* 0x0000000b06087290 */ /* 0x000fe2000fffe03f */
[----:B------:R-:W-:Y:S01]  /*2150*/  SHF.R.S32.HI R19, RZ, 0x1f, R18 ;  /* 0x0000001fff137819 */ /* 0x000fe20000011412 */
[----:B------:R1:W2:Y:S02]  /*2160*/  R2UR UR11, R10 ;  /* 0x000000000a0b73c2 */ /* 0x0002a400000e0000 */
[----:B------:R-:W-:-:S02]  /*2170*/  IMAD R5, R5, c[0x0][0x190], RZ ;  /* 0x0000640005057a24 */ /* 0x000fc400078e02ff */
[C---:B------:R-:W-:Y:S01]  /*2180*/  IMAD.WIDE.U32 R6, R0.reuse, c[0x0][0x190], R18 ;  /* 0x0000640000067a25 */ /* 0x040fe200078e0012 */
[----:B------:R-:W-:Y:S02]  /*2190*/  UIMAD UR18, UR6, UR9, UR4 ;  /* 0x00000009061272a4 */ /* 0x000fe4000f8e0204 */
[----:B------:R-:W-:Y:S01]  /*21a0*/  UIADD3 UR4, -UR5, UR10, UR37 ;  /* 0x0000000a05047290 */ /* 0x000fe2000fffe125 */
[----:B------:R-:W-:Y:S01]  /*21b0*/  IMAD R0, R0, c[0x0][0x194], R5 ;  /* 0x0000650000007a24 */ /* 0x000fe200078e0205 */
[----:B------:R-:W-:Y:S01]  /*21c0*/  IADD3 R8, P0, R6, UR57, RZ ;  /* 0x0000003906087c10 */ /* 0x000fe2000ff1e0ff */
[----:B------:R-:W-:Y:S01]  /*21d0*/  ULDC UR19, c[0x0][0x2e8] ;  /* 0x0000ba0000137ab9 */ /* 0x000fe20000000800 */
[----:B------:R-:W-:Y:S01]  /*21e0*/  LEA.HI R5, R166, R16, RZ, 0x5 ;  /* 0x00000010a6057211 */ /* 0x000fe200078f28ff */
[----:B------:R-:W-:Y:S01]  /*21f0*/  UIADD3 UR4, UR4, -UR19, URZ ;  /* 0x8000001304047290 */ /* 0x000fe2000fffe03f */
[----:B------:R-:W-:Y:S02]  /*2200*/  IADD3.X R9, R7, UR56, R0, P0, !PT ;  /* 0x0000003807097c10 */ /* 0x000fe400087fe400 */
[----:B------:R-:W-:Y:S01]  /*2210*/  LOP3.LUT R0, R5, 0xffffffe0, RZ, 0xc0, !PT ;  /* 0xffffffe005007812 */ /* 0x000fe200078ec0ff */
[----:B------:R-:W-:Y:S01]  /*2220*/  USHF.R.S32.HI UR19, URZ, 0x1f, UR4 ;  /* 0x0000001f3f137899 */ /* 0x000fe20008011404 */
[----:B------:R-:W-:-:S02]  /*2230*/  IADD3 R6, P0, R18, UR43, RZ ;  /* 0x0000002b12067c10 */ /* 0x000fc4000ff1e0ff */
[----:B------:R-:W-:Y:S01]  /*2240*/  SHF.R.S32.HI R5, RZ, 0x5, R5 ;  /* 0x00000005ff057819 */ /* 0x000fe20000011405 */
[----:B------:R-:W-:Y:S01]  /*2250*/  ULEA.HI UR19, UR19, UR4, URZ, 0x7 ;  /* 0x0000000413137291 */ /* 0x000fe2000f8f383f */
[----:B------:R-:W-:Y:S01]  /*2260*/  IMAD.IADD R0, R16, 0x1, -R0 ;  /* 0x0000000110007824 */ /* 0x000fe200078e0a00 */
[----:B------:R-:W-:Y:S01]  /*2270*/  IADD3.X R7, R19, UR48, RZ, P0, !PT ;  /* 0x0000003013077c10 */ /* 0x000fe200087fe4ff */
[----:B-1----:R-:W-:Y:S01]  /*2280*/  IMAD.U32 R10, RZ, RZ, UR6 ;  /* 0x00000006ff0a7e24 */ /* 0x002fe2000f8e00ff */
[----:B------:R-:W-:Y:S01]  /*2290*/  USHF.R.S32.HI UR19, URZ, 0x7, UR19 ;  /* 0x000000073f137899 */ /* 0x000fe20008011413 */
[----:B--2---:R-:W-:Y:S02]  /*22a0*/  IMAD R0, R5, UR11, R0 ;  /* 0x0000000b05007c24 */ /* 0x004fe4000f8e0200 */
        /* <DEDUP_REMOVED lines=9> */
[----:B------:R-:W-:Y:S01]  /*2340*/  UIMAD.WIDE UR8, UR8, UR17, UR14 ;  /* 0x00000011080872a5 */ /* 0x000fe2000f8e020e */
[----:B------:R1:W-:Y:S01]  /*2350*/  STL [R1+0x34], R19 ;  /* 0x0000341301007387 */ /* 0x0003e20000100800 */
        /* <DEDUP_REMOVED lines=43> */
.L_x_745:
        /* <DEDUP_REMOVED lines=18> */
.L_x_746:
        /* <DEDUP_REMOVED lines=29> */
.L_x_748:
[----:B------:R-:W-:Y:S05]  /*2900*/  BSYNC B0 ;  /* 0x0000000000007941 */ /* 0x000fea0003800000 */
.L_x_747:
        /* <DEDUP_REMOVED lines=14> */
.L_x_750:
[----:B------:R-:W-:Y:S05]  /*29f0*/  BSYNC B0 ;  /* 0x0000000000007941 */ /* 0x000fea0003800000 */
.L_x_749:
[----:B------:R-:W-:Y:S01]  /*2a00*/  ULDC.64 UR8, c[0x0][0x3a8] ;  /* 0x0000ea0000087ab9 */ /* 0x000fe20000000a00 */
[----:B-1----:R-:W-:Y:S01]  /*2a10*/  IMAD.U32 R4, RZ, RZ, UR37 ;  /* 0x00000025ff047e24 */ /* 0x002fe2000f8e00ff */
[----:B------:R-:W-:Y:S01]  /*2a20*/  UIMAD UR5, UR7, UR8, URZ ;  /* 0x00000008070572a4 */ /* 0x000fe2000f8e023f */
[----:B------:R-:W-:Y:S01]  /*2a30*/  BSSY B0, `(.L_x_751) ;  /* 0x0000017000007945 */ /* 0x000fe20003800000 */
[----:B------:R-:W-:Y:S01]  /*2a40*/  USHF.R.S32.HI UR10, URZ, 0x1f, UR55 ;  /* 0x0000001f3f0a7899 */ /* 0x000fe20008011437 */
[----:B------:R-:W-:Y:S01]  /*2a50*/  IMAD.WIDE.U32 R4, R4, c[0x0][0x3a8], R18 ;  /* 0x0000ea0004047a25 */ /* 0x000fe200078e0012 */
[----:B------:R-:W-:-:S04]  /*2a60*/  UIMAD UR5, UR37, UR9, UR5 ;  /* 0x00000009250572a4 */ /* 0x000fc8000f8e0205 */
[----:B------:R-:W-:Y:S01]  /*2a70*/  IADD3 R4, P2, R4, UR6, RZ ;  /* 0x0000000604047c10 */ /* 0x000fe2000ff5e0ff */
[----:B------:R-:W-:Y:S01]  /*2a80*/  ULDC.64 UR6, c[0x0][0x3c0] ;  /* 0x0000f00000067ab9 */ /* 0x000fe20000000a00 */
[----:B------:R-:W-:Y:S01]  /*2a90*/  MOV R0, UR5 ;  /* 0x0000000500007c02 */ /* 0x000fe20008000f00 */
        /* <DEDUP_REMOVED lines=16> */
.L_x_752:
[----:B------:R-:W-:Y:S05]  /*2ba0*/  BSYNC B0 ;  /* 0x0000000000007941 */ /* 0x000fea0003800000 */
.L_x_751:
        /* <DEDUP_REMOVED lines=12> */
.L_x_744:
        /* <DEDUP_REMOVED lines=44> */
.L_x_755:
[----:B------:R-:W-:Y:S05]  /*2f30*/  BSYNC B0 ;  /* 0x0000000000007941 */ /* 0x000fea0003800000 */
.L_x_754:
        /* <DEDUP_REMOVED lines=21> */
.L_x_757:
[----:B------:R-:W-:Y:S05]  /*3090*/  BSYNC B0 ;  /* 0x0000000000007941 */ /* 0x000fea0003800000 */
.L_x_756:
        /* <DEDUP_REMOVED lines=17> */
.L_x_759:
[----:B------:R-:W-:Y:S05]  /*31b0*/  BSYNC B0 ;  /* 0x0000000000007941 */ /* 0x000fea0003800000 */
.L_x_758:
        /* <DEDUP_REMOVED lines=15> */
.L_x_761:
[----:B------:R-:W-:Y:S05]  /*32b0*/  BSYNC B0 ;  /* 0x0000000000007941 */ /* 0x000fea0003800000 */
.L_x_760:
        /* <DEDUP_REMOVED lines=20> */
.L_x_763:
[----:B------:R-:W-:Y:S05]  /*3400*/  BSYNC B0 ;  /* 0x0000000000007941 */ /* 0x000fea0003800000 */
.L_x_762:
        /* <DEDUP_REMOVED lines=20> */
.L_x_765:
[----:B------:R-:W-:Y:S05]  /*3550*/  BSYNC B0 ;  /* 0x0000000000007941 */ /* 0x000fea0003800000 */
.L_x_764:
[----:B------:R-:W5:Y:S01]  /*3560*/  LDL R17, [R1+0x44] ;  /* 0x0000440001117983 */ /* 0x000f620000100800 */
[----:B------:R-:W-:Y:S01]  /*3570*/  ULDC.64 UR8, c[0x0][0x198] ;  /* 0x0000660000087ab9 */ /* 0x000fe20000000a00 */
[----:B---3--:R-:W-:Y:S01]  /*3580*/  IMAD.U32 R6, RZ, RZ, UR37 ;  /* 0x00000025ff067e24 */ /* 0x008fe2000f8e00ff */
[----:B------:R-:W-:Y:S01]  /*3590*/  UIMAD UR7, UR7, UR8, URZ ;  /* 0x00000008070772a4 */ /* 0x000fe2000f8e023f */
[----:B------:R-:W-:Y:S02]  /*35a0*/  IMAD.MOV.U32 R20, RZ, RZ, 0x7f800000 ;  /* 0x7f800000ff147424 */ /* 0x000fe400078e00ff */
[----:B------:R-:W-:Y:S01]  /*35b0*/  IMAD.WIDE.U32 R6, R6, c[0x0][0x198], R18 ;  /* 0x0000660006067a25 */ /* 0x000fe200078e0012 */
[----:B------:R-:W-:-:S03]  /*35c0*/  UIMAD UR7, UR37, UR9, UR7 ;  /* 0x00000009250772a4 */ /* 0x000fc6000f8e0207 */
[----:B------:R-:W-:Y:S01]  /*35d0*/  IMAD.MOV.U32 R21, RZ, RZ, 0x7f800000 ;  /* 0x7f800000ff157424 */ /* 0x000fe200078e00ff */
[----:B------:R-:W-:Y:S01]  /*35e0*/  IADD3 R8, P3, R6, UR42, RZ ;  /* 0x0000002a06087c10 */ /* 0x000fe2000ff7e0ff */
        /* <DEDUP_REMOVED lines=53> */
.L_x_767:
[----:B------:R-:W-:Y:S05]  /*3940*/  BSYNC B0 ;  /* 0x0000000000007941 */ /* 0x000fea0003800000 */
.L_x_766:
        /* <DEDUP_REMOVED lines=19> */
.L_x_769:
[----:B------:R-:W-:Y:S05]  /*3a80*/  BSYNC B0 ;  /* 0x0000000000007941 */ /* 0x000fea0003800000 */
.L_x_768:
        /* <DEDUP_REMOVED lines=17> */
[----:B---3--:R-:W-:-:S05]  /*3ba0*/  IMAD.U32 R4, RZ, RZ, UR38 ;  /* 0x00000026ff047e24 */ /* 0x008fca000f8e00ff */
[----:B------:R-:W-:-:S05]  /*3bb0*/  IMAD.U32 R5, RZ, RZ, UR39 ;  /* 0x00000027ff057e24 */ /* 0x000fca000f8e00ff */
[----:B------:R3:W5:Y:S01]  /*3bc0*/  @P1 LDG.E R4, [R4.64] ;  /* 0x0000002804041981 */ /* 0x000762000c1e1900 */
[----:B-12-4-:R-:W5:Y:S01]  /*3bd0*/  @P1 MUFU.RCP R0, c[0x0][0x238] ;  /* 0x00008e0000001b08 */ /* 0x016f620000001000 */
[----:B------:R-:W-:Y:S01]  /*3be0*/  IMAD.SHL.U32 R3, R16, 0x2, RZ ;  /* 0x0000000210037824 */ /* 0x000fe200078e00ff */
[----:B------:R-:W-:Y:S01]  /*3bf0*/  LEA.HI R166, R166, R16, RZ, 0x7 ;  /* 0x00000010a6a67211 */ /* 0x000fe200078f38ff */
[----:B------:R1:W2:Y:S01]  /*3c00*/  LDSM.16.M88.4 R116, [R150+0x8000] ;  /* 0x008000009674783b */ /* 0x0002a20000000200 */
[----:B------:R-:W-:Y:S01]  /*3c10*/  CS2R R94, SRZ ;  /* 0x00000000005e7805 */ /* 0x000fe2000001ff00 */
        /* <DEDUP_REMOVED lines=19> */
[----:B---3--:R-:W-:Y:S01]  /*3d50*/  SHF.L.U64.HI R5, R17, 0x2, R14 ;  /* 0x0000000211057819 */ /* 0x008fe2000001020e */
        /* <DEDUP_REMOVED lines=9> */
[----:B------:R-:W-:Y:S01]  /*3df0*/  UMOV UR4, URZ ;  /* 0x0000003f00047c82 */ /* 0x000fe20008000000 */
[----:B------:R3:W-:Y:S01]  /*3e00*/  STL [R1+0x28], R192 ;  /* 0x000028c001007387 */ /* 0x0007e20000100800 */
[----:B------:R-:W-:-:S02]  /*3e10*/  UIADD3 UR18, UR37, UR10, URZ ;  /* 0x0000000a25127290 */ /* 0x000fc4000fffe03f */
[----:B------:R-:W-:Y:S01]  /*3e20*/  UIADD3 UR38, UR37, 0x80, URZ ;  /* 0x0000008025267890 */ /* 0x000fe2000fffe03f */
[----:B------:R3:W-:Y:S01]  /*3e30*/  STL [R1+0x4c], R5 ;  /* 0x00004c0501007387 */ /* 0x0007e20000100800 */
[----:B------:R-:W-:Y:S01]  /*3e40*/  ULDC UR11, c[0x0][0x2e4] ;  /* 0x0000b900000b7ab9 */ /* 0x000fe20000000800 */
[----:B-----5:R-:W-:Y:S02]  /*3e50*/  @P1 FMUL.FTZ R4, R4, R0 ;  /* 0x0000000004041220 */ /* 0x020fe40000410000 */
[----:B------:R-:W-:Y:S02]  /*3e60*/  IMAD.U32 R0, RZ, RZ, UR54 ;  /* 0x00000036ff007e24 */ /* 0x000fe4000f8e00ff */
[----:B------:R5:W1:Y:S03]  /*3e70*/  @P1 R2UR UR7, R4 ;  /* 0x00000000040713c2 */ /* 0x000a6600000e0000 */
[----:B------:R-:W-:-:S02]  /*3e80*/  LEA R166, R0, R166, 0x7 ;  /* 0x000000a600a67211 */ /* 0x000fc400078e38ff */
[----:B------:R-:W-:-:S04]  /*3e90*/  IADD3 R0, R162, 0x1000, RZ ;  /* 0x00001000a2007810 */ /* 0x000fc80007ffe0ff */
[----:B------:R-:W-:-:S05]  /*3ea0*/  SEL R0, R0, R162, !P0 ;  /* 0x000000a200007207 */ /* 0x000fca0004000000 */
[----:B------:R-:W-:Y:S01]  /*3eb0*/  IMAD.SHL.U32 R148, R0, 0x2, RZ ;  /* 0x0000000200947824 */ /* 0x000fe200078e00ff */
[----:B------:R-:W-:-:S05]  /*3ec0*/  IADD3 R0, R17, -0x80, RZ ;  /* 0xffffff8011007810 */ /* 0x000fca0007ffe0ff */
[----:B------:R-:W-:Y:S01]  /*3ed0*/  IMAD.SHL.U32 R0, R0, 0x4, RZ ;  /* 0x0000000400007824 */ /* 0x000fe200078e00ff */
[----:B-----5:R-:W-:Y:S01]  /*3ee0*/  SHF.L.U32 R4, R17, 0x2, RZ ;  /* 0x0000000211047819 */ /* 0x020fe200000006ff */
[----:B-1----:R-:W-:-:S03]  /*3ef0*/  @UP1 UMOV UR4, UR7 ;  /* 0x0000000700041c82 */ /* 0x002fc60008000000 */
[----:B------:R3:W-:Y:S04]  /*3f00*/  STL [R1+0x48], R0 ;  /* 0x0000480001007387 */ /* 0x0007e80000100800 */
[----:B--2-4-:R3:W-:Y:S02]  /*3f10*/  STL [R1+0x50], R4 ;  /* 0x0000500401007387 */ /* 0x0147e40000100800 */
.L_x_774:
[----:B---3--:R-:W2:Y:S01]  /*3f20*/  LDL R0, [R1+0x44] ;  /* 0x0000440001007983 */ /* 0x008ea20000100800 */
[----:B------:R-:W-:Y:S01]  /*3f30*/  IADD3 R112, R158, R148, RZ ;  /* 0x000000949e707210 */ /* 0x000fe20007ffe0ff */
[----:B------:R-:W-:Y:S02]  /*3f40*/  UIADD3 UR7, -UR5, 0x80, UR18 ;  /* 0x0000008005077890 */ /* 0x000fe4000fffe112 */
[----:B------:R-:W3:Y:S01]  /*3f50*/  LDL R237, [R1+0x50] ;  /* 0x0000500001ed7983 */ /* 0x000ee20000100800 */
[----:B------:R-:W-:Y:S02]  /*3f60*/  ULDC UR8, c[0x0][0x2e8] ;  /* 0x0000ba0000087ab9 */ /* 0x000fe40000000800 */
[----:B------:R-:W-:Y:S01]  /*3f70*/  UIADD3 UR8, UR7, -UR8, URZ ;  /* 0x8000000807087290 */ /* 0x000fe2000fffe03f */
[----:B------:R-:W4:Y:S01]  /*3f80*/  LDL R200, [R1+0x4c] ;  /* 0x00004c0001c87983 */ /* 0x000f220000100800 */
[----:B------:R-:W-:Y:S02]  /*3f90*/  USHF.L.U32 UR7, UR6, 0x7, URZ ;  /* 0x0000000706077899 */ /* 0x000fe4000800063f */
[----:B------:R-:W-:Y:S01]  /*3fa0*/  ULDC UR9, c[0x0][0x2e4] ;  /* 0x0000b90000097ab9 */ /* 0x000fe20000000800 */
[----:B------:R-:W0:Y:S01]  /*3fb0*/  LDGDEPBAR ;  /* 0x00000000000079af */ /* 0x000e220000000000 */
[----:B------:R-:W-:Y:S01]  /*3fc0*/  UISETP.GE.AND UP0, UPT, UR7, UR8, UPT ;  /* 0x000000080700728c */ /* 0x000fe2000bf06270 */
[----:B------:R-:W-:Y:S06]  /*3fd0*/  DEPBAR.LE SB0, 0x0 ;  /* 0x000080000000791a */ /* 0x000fec0000000000 */
[----:B------:R-:W-:Y:S08]  /*3fe0*/  BAR.SYNC.DEFER_BLOCKING 0x0 ;  /* 0x0000000000007b1d */ /* 0x000ff00000010000 */
[----:B------:R-:W-:Y:S08]  /*3ff0*/  LDSM.16.M88.4 R64, [R148] ;  /* 0x000000009440783b */ /* 0x000ff00000000200 */
[----:B------:R-:W1:Y:S08]  /*4000*/  LDSM.16.M88.4 R16, [R150+0x6000] ;  /* 0x006000009610783b */ /* 0x000e700000000200 */
[----:B------:R-:W1:Y:S08]  /*4010*/  LDSM.16.M88.4 R60, [R148+0x1000] ;  /* 0x00100000943c783b */ /* 0x000e700000000200 */
[----:B------:R-:W1:Y:S08]  /*4020*/  LDSM.16.M88.4 R32, [R150+0x6400] ;  /* 0x006400009620783b */ /* 0x000e700000000200 */
[----:B------:R-:W1:Y:S08]  /*4030*/  LDSM.16.M88.4 R48, [R150+0x6800] ;  /* 0x006800009630783b */ /* 0x000e700000000200 */
[----:B------:R-:W1:Y:S08]  /*4040*/  LDSM.16.M88.4 R100, [R150+0x6c00] ;  /* 0x006c00009664783b */ /* 0x000e700000000200 */
[----:B------:R-:W-:Y:S08]  /*4050*/  LDSM.16.M88.4 R104, [R112] ;  /* 0x000000007068783b */ /* 0x000ff00000000200 */
[----:B------:R-:W1:Y:S08]  /*4060*/  LDSM.16.M88.4 R108, [R149+0x6000] ;  /* 0x00600000956c783b */ /* 0x000e700000000200 */
[----:B------:R-:W1:Y:S01]  /*4070*/  LDSM.16.M88.4 R112, [R112+0x1000] ;  /* 0x001000007070783b */ /* 0x000e620000000200 */
[----:B--2---:R-:W-:Y:S04]  /*4080*/  IADD3 R0, R0, -UR10, -R166 ;  /* 0x8000000a00007c10 */ /* 0x004fe8000fffe8a6 */
[----:B------:R-:W-:Y:S04]  /*4090*/  IADD3 R0, R0, UR5, RZ ;  /* 0x0000000500007c10 */ /* 0x000fe8000fffe0ff */
[----:B------:R-:W-:Y:S04]  /*40a0*/  IADD3 R0, R0, UR7, RZ ;  /* 0x0000000700007c10 */ /* 0x000fe8000fffe0ff */
[C---:B------:R-:W-:Y:S02]  /*40b0*/  IADD3 R20, R0.reuse, -0x20, RZ ;  /* 0xffffffe000147810 */ /* 0x040fe40007ffe0ff */
[C---:B------:R-:W-:Y:S02]  /*40c0*/  IADD3 R8, R0.reuse, -0x18, RZ ;  /* 0xffffffe800087810 */ /* 0x040fe40007ffe0ff */
[----:B------:R-:W-:Y:S02]  /*40d0*/  IADD3 R24, R0, -0x21, RZ ;  /* 0xffffffdf00187810 */ /* 0x000fe40007ffe0ff */
[----:B------:R-:W-:Y:S02]  /*40e0*/  ISETP.GE.AND P2, PT, R8, RZ, PT ;  /* 0x000000ff0800720c */ /* 0x000fe40003f46270 */
[C---:B------:R-:W-:Y:S02]  /*40f0*/  IADD3 R28, R0.reuse, 0x20, RZ ;  /* 0x00000020001c7810 */ /* 0x040fe40007ffe0ff */
[C---:B------:R-:W-:Y:S02]  /*4100*/  IADD3 R12, R0.reuse, -0x19, RZ ;  /* 0xffffffe7000c7810 */ /* 0x040fe40007ffe0ff */
[C---:B------:R-:W-:Y:S02]  /*4110*/  IADD3 R164, R0.reuse, -0x31, RZ ;  /* 0xffffffcf00a47810 */ /* 0x040fe40007ffe0ff */
[C---:B------:R-:W-:Y:S02]  /*4120*/  IADD3 R36, R0.reuse, 0x1f, RZ ;  /* 0x0000001f00247810 */ /* 0x040fe40007ffe0ff */
[C---:B------:R-:W-:Y:S02]  /*4130*/  IADD3 R52, R0.reuse, -0x28, RZ ;  /* 0xffffffd800347810 */ /* 0x040fe40007ffe0ff */
[C---:B------:R-:W-:Y:S02]  /*4140*/  IADD3 R56, R0.reuse, -0x29, RZ ;  /* 0xffffffd700387810 */ /* 0x040fe40007ffe0ff */
[C---:B------:R-:W-:Y:S02]  /*4150*/  @!P2 IADD3 R8, -R0.reuse, 0x18, RZ ;  /* 0x000000180008a810 */ /* 0x040fe40007ffe1ff */
[C---:B------:R-:W-:Y:S02]  /*4160*/  IADD3 R163, R0.reuse, -0x30, RZ ;  /* 0xffffffd000a37810 */ /* 0x040fe40007ffe0ff */
[----:B------:R-:W-:Y:S01]  /*4170*/  I2F R180, R8 ;  /* 0x0000000800b47306 */ /* 0x000fe20000201400 */
[C---:B------:R-:W-:Y:S02]  /*4180*/  IADD3 R40, R0.reuse, 0x18, RZ ;  /* 0x0000001800287810 */ /* 0x040fe40007ffe0ff */
[C---:B------:R-:W-:Y:S02]  /*4190*/  IADD3 R44, R0.reuse, 0x17, RZ ;  /* 0x00000017002c7810 */ /* 0x040fe40007ffe0ff */
[----:B------:R-:W-:Y:S02]  /*41a0*/  IABS R5, R0 ;  /* 0x0000000000057213 */ /* 0x000fe40000000000 */
[C---:B------:R-:W-:Y:S02]  /*41b0*/  IADD3 R4, R0.reuse, -0x1, RZ ;  /* 0xffffffff00047810 */ /* 0x040fe40007ffe0ff */
[----:B------:R-:W-:Y:S01]  /*41c0*/  IADD3 R6, R0, 0x8, RZ ;  /* 0x0000000800067810 */ /* 0x000fe20007ffe0ff */
[----:B------:R2:W-:Y:S01]  /*41d0*/  I2F R172, R5 ;  /* 0x0000000500ac7306 */ /* 0x0005e20000201400 */
[----:B------:R-:W-:Y:S02]  /*41e0*/  ISETP.GE.AND P1, PT, R4, RZ, PT ;  /* 0x000000ff0400720c */ /* 0x000fe40003f26270 */
[----:B------:R-:W-:Y:S02]  /*41f0*/  IADD3 R7, R0, 0x7, RZ ;  /* 0x0000000700077810 */ /* 0x000fe40007ffe0ff */
[----:B------:R-:W-:Y:S02]  /*4200*/  ISETP.GE.AND P0, PT, R6, RZ, PT ;  /* 0x000000ff0600720c */ /* 0x000fe40003f06270 */
[C---:B------:R-:W-:Y:S07]  /*4210*/  IADD3 R165, R0.reuse, 0x10, RZ ;  /* 0x0000001000a57810 */ /* 0x040fee0007ffe0ff */
[C---:B------:R-:W-:Y:S02]  /*4220*/  @!P1 IADD3 R4, -R0.reuse, 0x1, RZ ;  /* 0x0000000100049810 */ /* 0x040fe40007ffe1ff */
[----:B------:R-:W-:Y:S02]  /*4230*/  ISETP.GE.AND P1, PT, R7, RZ, PT ;  /* 0x000000ff0700720c */ /* 0x000fe40003f26270 */
[----:B------:R1:W-:Y:S01]  /*4240*/  I2F R171, R4 ;  /* 0x0000000400ab7306 */ /* 0x0003e20000201400 */
[C---:B------:R-:W-:Y:S02]  /*4250*/  @!P0 IADD3 R6, -R0.reuse, -0x8, RZ ;  /* 0xfffffff800068810 */ /* 0x040fe40007ffe1ff */
[C---:B--2---:R-:W-:Y:S07]  /*4260*/  IADD3 R5, R0.reuse, 0x48, RZ ;  /* 0x0000004800057810 */ /* 0x044fee0007ffe0ff */
[----:B------:R2:W-:Y:S01]  /*4270*/  I2F R193, R6 ;  /* 0x0000000600c17306 */ /* 0x0005e20000201400 */
[----:B------:R-:W-:Y:S02]  /*4280*/  ISETP.GE.AND P0, PT, R5, RZ, PT ;  /* 0x000000ff0500720c */ /* 0x000fe40003f06270 */
[C---:B------:R-:W-:Y:S07]  /*4290*/  @!P1 IADD3 R7, -R0.reuse, -0x7, RZ ;  /* 0xfffffff900079810 */ /* 0x040fee0007ffe1ff */
[----:B------:R3:W-:Y:S04]  /*42a0*/  I2F R194, R7 ;  /* 0x0000000700c27306 */ /* 0x0007e80000201400 */
[C---:B------:R-:W-:Y:S02]  /*42b0*/  @!P0 IADD3 R5, -R0.reuse, -0x48, RZ ;  /* 0xffffffb800058810 */ /* 0x040fe40007ffe1ff */
[----:B-1----:R-:W-:Y:S04]  /*42c0*/  IADD3 R4, R0, 0x47, RZ ;  /* 0x0000004700047810 */ /* 0x002fe80007ffe0ff */
[----:B------:R1:W-:Y:S01]  /*42d0*/  I2F R195, R5 ;  /* 0x0000000500c37306 */ /* 0x0003e20000201400 */
[----:B------:R-:W-:Y:S02]  /*42e0*/  ISETP.GE.AND P1, PT, R4, RZ, PT ;  /* 0x000000ff0400720c */ /* 0x000fe40003f26270 */
[C---:B--2---:R-:W-:Y:S02]  /*42f0*/  IADD3 R6, R0.reuse, 0x3f, RZ ;  /* 0x0000003f00067810 */ /* 0x044fe40007ffe0ff */
[C---:B---3--:R-:W-:Y:S09]  /*4300*/  IADD3 R7, R0.reuse, 0x40, RZ ;  /* 0x0000004000077810 */ /* 0x048ff20007ffe0ff */
[----:B------:R-:W-:Y:S02]  /*4310*/  @!P1 IADD3 R4, -R0, -0x47, RZ ;  /* 0xffffffb900049810 */ /* 0x000fe40007ffe1ff */
[----:B------:R-:W-:Y:S02]  /*4320*/  ISETP.GE.AND P0, PT, R7, RZ, PT ;  /* 0x000000ff0700720c */ /* 0x000fe40003f06270 */
[----:B------:R2:W-:Y:S01]  /*4330*/  I2F R196, R4 ;  /* 0x0000000400c47306 */ /* 0x0005e20000201400 */
[----:B------:R-:W-:Y:S02]  /*4340*/  ISETP.GE.AND P1, PT, R6, RZ, PT ;  /* 0x000000ff0600720c */ /* 0x000fe40003f26270 */
[C---:B-1----:R-:W-:Y:S08]  /*4350*/  IADD3 R5, R0.reuse, 0x38, RZ ;  /* 0x0000003800057810 */ /* 0x042ff00007ffe0ff */
[C---:B------:R-:W-:Y:S02]  /*4360*/  @!P0 IADD3 R7, -R0.reuse, -0x40, RZ ;  /* 0xffffffc000078810 */ /* 0x040fe40007ffe1ff */
[----:B------:R-:W-:Y:S02]  /*4370*/  ISETP.GE.AND P0, PT, R5, RZ, PT ;  /* 0x000000ff0500720c */ /* 0x000fe40003f06270 */
[----:B------:R1:W-:Y:S01]  /*4380*/  I2F R167, R7 ;  /* 0x0000000700a77306 */ /* 0x0003e20000201400 */
[C---:B------:R-:W-:Y:S02]  /*4390*/  @!P1 IADD3 R6, -R0.reuse, -0x3f, RZ ;  /* 0xffffffc100069810 */ /* 0x040fe40007ffe1ff */
[C---:B--2---:R-:W-:Y:S07]  /*43a0*/  IADD3 R4, R0.reuse, 0x37, RZ ;  /* 0x0000003700047810 */ /* 0x044fee0007ffe0ff */
[----:B------:R2:W-:Y:S01]  /*43b0*/  I2F R168, R6 ;  /* 0x0000000600a87306 */ /* 0x0005e20000201400 */
[----:B------:R-:W-:Y:S02]  /*43c0*/  @!P0 IADD3 R5, -R0, -0x38, RZ ;  /* 0xffffffc800058810 */ /* 0x000fe40007ffe1ff */
[----:B------:R-:W-:Y:S07]  /*43d0*/  ISETP.GE.AND P1, PT, R4, RZ, PT ;  /* 0x000000ff0400720c */ /* 0x000fee0003f26270 */
[----:B------:R3:W-:Y:S01]  /*43e0*/  I2F R173, R5 ;  /* 0x0000000500ad7306 */ /* 0x0007e20000201400 */
[C---:B-1----:R-:W-:Y:S05]  /*43f0*/  IADD3 R7, R0.reuse, 0x28, RZ ;  /* 0x0000002800077810 */ /* 0x042fea0007ffe0ff */
[C---:B------:R-:W-:Y:S04]  /*4400*/  @!P1 IADD3 R4, -R0.reuse, -0x37, RZ ;  /* 0xffffffc900049810 */ /* 0x040fe80007ffe1ff */
[----:B------:R1:W-:Y:S01]  /*4410*/  I2F R174, R4 ;  /* 0x0000000400ae7306 */ /* 0x0003e20000201400 */
[----:B--2---:R-:W-:Y:S04]  /*4420*/  IADD3 R6, R0, -0x8, RZ ;  /* 0xfffffff800067810 */ /* 0x004fe80007ffe0ff */
[----:B------:R-:W-:Y:S02]  /*4430*/  ISETP.GE.AND P0, PT, R6, RZ, PT ;  /* 0x000000ff0600720c */ /* 0x000fe40003f06270 */
[C---:B---3--:R-:W-:Y:S04]  /*4440*/  IADD3 R5, R0.reuse, -0x9, RZ ;  /* 0xfffffff700057810 */ /* 0x048fe80007ffe0ff */
[----:B------:R-:W-:Y:S07]  /*4450*/  ISETP.GE.AND P1, PT, R5, RZ, PT ;  /* 0x000000ff0500720c */ /* 0x000fee0003f26270 */
[C---:B------:R-:W-:Y:S02]  /*4460*/  @!P0 IADD3 R6, -R0.reuse, 0x8, RZ ;  /* 0x0000000800068810 */ /* 0x040fe40007ffe1ff */
[----:B-1----:R-:W-:Y:S02]  /*4470*/  IADD3 R4, R0, -0x10, RZ ;  /* 0xfffffff000047810 */ /* 0x002fe40007ffe0ff */
[----:B------:R1:W-:Y:S02]  /*4480*/  I2F R169, R6 ;  /* 0x0000000600a97306 */ /* 0x0003e40000201400 */
[----:B------:R-:W-:Y:S02]  /*4490*/  ISETP.GE.AND P0, PT, R4, RZ, PT ;  /* 0x000000ff0400720c */ /* 0x000fe40003f06270 */
[C---:B------:R-:W-:Y:S06]  /*44a0*/  @!P1 IADD3 R5, -R0.reuse, 0x9, RZ ;  /* 0x0000000900059810 */ /* 0x040fec0007ffe1ff */
[----:B------:R2:W-:Y:S05]  /*44b0*/  I2F R170, R5 ;  /* 0x0000000500aa7306 */ /* 0x0005ea0000201400 */
[C---:B------:R-:W-:Y:S05]  /*44c0*/  @!P0 IADD3 R4, -R0.reuse, 0x10, RZ ;  /* 0x0000001000048810 */ /* 0x040fea0007ffe1ff */
[----:B------:R3:W-:Y:S01]  /*44d0*/  I2F R177, R4 ;  /* 0x0000000400b17306 */ /* 0x0007e20000201400 */
[----:B-1----:R-:W-:Y:S04]  /*44e0*/  IADD3 R6, R0, 0x30, RZ ;  /* 0x0000003000067810 */ /* 0x002fe80007ffe0ff */
[----:B------:R-:W-:Y:S02]  /*44f0*/  ISETP.GE.AND P0, PT, R6, RZ, PT ;  /* 0x000000ff0600720c */ /* 0x000fe40003f06270 */
[C---:B--2---:R-:W-:Y:S04]  /*4500*/  IADD3 R5, R0.reuse, -0x11, RZ ;  /* 0xffffffef00057810 */ /* 0x044fe80007ffe0ff */
[----:B------:R-:W-:Y:S07]  /*4510*/  ISETP.GE.AND P1, PT, R5, RZ, PT ;  /* 0x000000ff0500720c */ /* 0x000fee0003f26270 */
[C---:B------:R-:W-:Y:S02]  /*4520*/  @!P0 IADD3 R6, -R0.reuse, -0x30, RZ ;  /* 0xffffffd000068810 */ /* 0x040fe40007ffe1ff */
[----:B------:R-:W-:Y:S02]  /*4530*/  ISETP.GE.AND P0, PT, R7, RZ, PT ;  /* 0x000000ff0700720c */ /* 0x000fe40003f06270 */
[----:B------:R-:W-:Y:S01]  /*4540*/  I2F R175, R6 ;  /* 0x0000000600af7306 */ /* 0x000fe20000201400 */
[C---:B---3--:R-:W-:Y:S02]  /*4550*/  IADD3 R4, R0.reuse, 0x2f, RZ ;  /* 0x0000002f00047810 */ /* 0x048fe40007ffe0ff */
[----:B------:R-:W-:Y:S02]  /*4560*/  @!P1 IADD3 R5, -R0, 0x11, RZ ;  /* 0x0000001100059810 */ /* 0x000fe40007ffe1ff */
[----:B------:R-:W-:Y:S05]  /*4570*/  ISETP.GE.AND P1, PT, R4, RZ, PT ;  /* 0x000000ff0400720c */ /* 0x000fea0003f26270 */
[----:B------:R1:W-:Y:S01]  /*4580*/  I2F R179, R5 ;  /* 0x0000000500b37306 */ /* 0x0003e20000201400 */
[----:B------:R-:W-:Y:S02]  /*4590*/  @!P0 IADD3 R7, -R0, -0x28, RZ ;  /* 0xffffffd800078810 */ /* 0x000fe40007ffe1ff */
[----:B------:R-:W-:Y:S07]  /*45a0*/  ISETP.GE.AND P0, PT, R12, RZ, PT ;  /* 0x000000ff0c00720c */ /* 0x000fee0003f06270 */
[----:B------:R-:W-:Y:S01]  /*45b0*/  I2F R183, R7 ;  /* 0x0000000700b77306 */ /* 0x000fe20000201400 */
[C---:B------:R-:W-:Y:S05]  /*45c0*/  @!P1 IADD3 R4, -R0.reuse, -0x2f, RZ ;  /* 0xffffffd100049810 */ /* 0x040fea0007ffe1ff */
[----:B------:R-:W-:Y:S02]  /*45d0*/  @!P0 IADD3 R12, -R0, 0x19, RZ ;  /* 0x00000019000c8810 */ /* 0x000fe40007ffe1ff */
[----:B------:R-:W-:Y:S02]  /*45e0*/  ISETP.GE.AND P0, PT, R24, RZ, PT ;  /* 0x000000ff1800720c */ /* 0x000fe40003f06270 */
[----:B------:R-:W-:Y:S01]  /*45f0*/  I2F R176, R4 ;  /* 0x0000000400b07306 */ /* 0x000fe20000201400 */
[C---:B-1----:R-:W-:Y:S04]  /*4600*/  IADD3 R5, R0.reuse, 0x27, RZ ;  /* 0x0000002700057810 */ /* 0x042fe80007ffe0ff */
[----:B------:R-:W-:Y:S05]  /*4610*/  ISETP.GE.AND P1, PT, R5, RZ, PT ;  /* 0x000000ff0500720c */ /* 0x000fea0003f26270 */
[----:B------:R-:W-:Y:S01]  /*4620*/  I2F R178, R12 ;  /* 0x0000000c00b27306 */ /* 0x000fe20000201400 */
[----:B------:R-:W-:Y:S02]  /*4630*/  @!P0 IADD3 R24, -R0, 0x21, RZ ;  /* 0x0000002100188810 */ /* 0x000fe40007ffe1ff */
[----:B------:R-:W-:Y:S07]  /*4640*/  ISETP.GE.AND P0, PT, R36, RZ, PT ;  /* 0x000000ff2400720c */ /* 0x000fee0003f06270 */
[----:B------:R-:W-:Y:S01]  /*4650*/  I2F R188, R24 ;  /* 0x0000001800bc7306 */ /* 0x000fe20000201400 */
[----:B------:R-:W-:Y:S02]  /*4660*/  @!P1 IADD3 R5, -R0, -0x27, RZ ;  /* 0xffffffd900059810 */ /* 0x000fe40007ffe1ff */
[----:B------:R-:W-:Y:S03]  /*4670*/  ISETP.GE.AND P1, PT, R20, RZ, PT ;  /* 0x000000ff1400720c */ /* 0x000fe60003f26270 */
[----:B------:R-:W-:Y:S02]  /*4680*/  @!P0 IADD3 R36, -R0, -0x1f, RZ ;  /* 0xffffffe100248810 */ /* 0x000fe40007ffe1ff */
[----:B------:R-:W-:Y:S02]  /*4690*/  ISETP.GE.AND P0, PT, R44, RZ, PT ;  /* 0x000000ff2c00720c */ /* 0x000fe40003f06270 */
[----:B------:R1:W-:Y:S06]  /*46a0*/  I2F R184, R5 ;  /* 0x0000000500b87306 */ /* 0x0003ec0000201400 */
[----:B------:R-:W-:Y:S02]  /*46b0*/  @!P1 IADD3 R20, -R0, 0x20, RZ ;  /* 0x0000002000149810 */ /* 0x000fe40007ffe1ff */
[----:B------:R-:W-:Y:S02]  /*46c0*/  ISETP.GE.AND P1, PT, R28, RZ, PT ;  /* 0x000000ff1c00720c */ /* 0x000fe40003f26270 */
[----:B------:R2:W-:Y:S01]  /*46d0*/  I2F R187, R20 ;  /* 0x0000001400bb7306 */ /* 0x0005e20000201400 */
[----:B------:R-:W-:Y:S02]  /*46e0*/  @!P0 IADD3 R44, -R0, -0x17, RZ ;  /* 0xffffffe9002c8810 */ /* 0x000fe40007ffe1ff */
[----:B------:R-:W-:Y:S07]  /*46f0*/  ISETP.GE.AND P0, PT, R56, RZ, PT ;  /* 0x000000ff3800720c */ /* 0x000fee0003f06270 */
[----:B------:R-:W-:Y:S01]  /*4700*/  I2F R182, R36 ;  /* 0x0000002400b67306 */ /* 0x000fe20000201400 */
[----:B------:R-:W-:Y:S02]  /*4710*/  @!P1 IADD3 R28, -R0, -0x20, RZ ;  /* 0xffffffe0001c9810 */ /* 0x000fe40007ffe1ff */
[----:B------:R-:W-:Y:S01]  /*4720*/  ISETP.GE.AND P1, PT, R40, RZ, PT ;  /* 0x000000ff2800720c */ /* 0x000fe20003f26270 */
[-C--:B-1----:R-:W-:Y:S03]  /*4730*/  HMMA.16816.F32.BF16 R4, R64, R16.reuse, RZ ;  /* 0x000000104004723c */ /* 0x082fe600000418ff */
[----:B------:R-:W-:Y:S02]  /*4740*/  @!P0 IADD3 R56, -R0, 0x29, RZ ;  /* 0x0000002900388810 */ /* 0x000fe40007ffe1ff */
[----:B------:R-:W-:Y:S01]  /*4750*/  ISETP.GE.AND P0, PT, R164, RZ, PT ;  /* 0x000000ffa400720c */ /* 0x000fe20003f06270 */
[----:B------:R1:W-:Y:S02]  /*4760*/  I2F R181, R28 ;  /* 0x0000001c00b57306 */ /* 0x0003e40000201400 */
[C---:B------:R-:W-:Y:S04]  /*4770*/  HMMA.16816.F32.BF16 R8, R60.reuse, R16, RZ ;  /* 0x000000103c08723c */ /* 0x040fe800000418ff */
[----:B------:R-:W-:Y:S02]  /*4780*/  @!P1 IADD3 R40, -R0, -0x18, RZ ;  /* 0xffffffe800289810 */ /* 0x000fe40007ffe1ff */
[----:B------:R-:W-:Y:S02]  /*4790*/  ISETP.GE.AND P1, PT, R52, RZ, PT ;  /* 0x000000ff3400720c */ /* 0x000fe40003f26270 */
[----:B------:R3:W-:Y:S01]  /*47a0*/  I2F R190, R40 ;  /* 0x0000002800be7306 */ /* 0x0007e20000201400 */
[-C--:B------:R-:W-:Y:S03]  /*47b0*/  HMMA.16816.F32.BF16 R12, R60, R18.reuse, RZ ;  /* 0x000000123c0c723c */ /* 0x080fe600000418ff */
[C---:B------:R-:W-:Y:S05]  /*47c0*/  @!P0 IADD3 R164, -R0.reuse, 0x31, RZ ;  /* 0x0000003100a48810 */ /* 0x040fea0007ffe1ff */
[C---:B------:R-:W-:Y:S01]  /*47d0*/  HMMA.16816.F32.BF16 R16, R64.reuse, R18, RZ ;  /* 0x000000124010723c */ /* 0x040fe200000418ff */
[----:B------:R-:W-:Y:S03]  /*47e0*/  I2F R189, R44 ;  /* 0x0000002c00bd7306 */ /* 0x000fe60000201400 */
[C---:B------:R-:W-:Y:S02]  /*47f0*/  @!P1 IADD3 R52, -R0.reuse, 0x28, RZ ;  /* 0x0000002800349810 */ /* 0x040fe40007ffe1ff */
[----:B------:R-:W-:Y:S02]  /*4800*/  ISETP.GE.AND P1, PT, R163, RZ, PT ;  /* 0x000000ffa300720c */ /* 0x000fe40003f26270 */
[-C--:B--2---:R-:W-:Y:S03]  /*4810*/  HMMA.16816.F32.BF16 R20, R64, R32.reuse, RZ ;  /* 0x000000204014723c */ /* 0x084fe600000418ff */
[----:B------:R-:W-:Y:S05]  /*4820*/  I2F R186, R52 ;  /* 0x0000003400ba7306 */ /* 0x000fea0000201400 */
[C---:B------:R-:W-:Y:S04]  /*4830*/  HMMA.16816.F32.BF16 R24, R60.reuse, R32, RZ ;  /* 0x000000203c18723c */ /* 0x040fe800000418ff */
[C---:B------:R-:W-:Y:S01]  /*4840*/  @!P1 IADD3 R163, -R0.reuse, 0x30, RZ ;  /* 0x0000003000a39810 */ /* 0x040fe20007ffe1ff */
[----:B------:R-:W-:Y:S01]  /*4850*/  I2F R185, R56 ;  /* 0x0000003800b97306 */ /* 0x000fe20000201400 */
[----:B------:R-:W-:Y:S02]  /*4860*/  ISETP.GE.AND P1, PT, R165, RZ, PT ;  /* 0x000000ffa500720c */ /* 0x000fe40003f26270 */
[-C--:B-1----:R-:W-:Y:S07]  /*4870*/  HMMA.16816.F32.BF16 R28, R60, R34.reuse, RZ ;  /* 0x000000223c1c723c */ /* 0x082fee00000418ff */
[----:B------:R1:W-:Y:S01]  /*4880*/  I2F R191, R163 ;  /* 0x000000a300bf7306 */ /* 0x0003e20000201400 */
[C---:B------:R-:W-:Y:S04]  /*4890*/  HMMA.16816.F32.BF16 R32, R64.reuse, R34, RZ ;  /* 0x000000224020723c */ /* 0x040fe800000418ff */
[C---:B------:R-:W-:Y:S04]  /*48a0*/  @!P1 IADD3 R165, -R0.reuse, -0x10, RZ ;  /* 0xfffffff000a59810 */ /* 0x040fe80007ffe1ff */
[-C--:B------:R-:W-:Y:S01]  /*48b0*/  HMMA.16816.F32.BF16 R36, R64, R48.reuse, RZ ;  /* 0x000000304024723c */ /* 0x080fe200000418ff */
[----:B------:R-:W-:Y:S07]  /*48c0*/  I2F R164, R164 ;  /* 0x000000a400a47306 */ /* 0x000fee0000201400 */
[C---:B---3--:R-:W-:Y:S03]  /*48d0*/  HMMA.16816.F32.BF16 R40, R60.reuse, R48, RZ ;  /* 0x000000303c28723c */ /* 0x048fe600000418ff */
[----:B------:R-:W-:Y:S01]  /*48e0*/  I2F R165, R165 ;  /* 0x000000a500a57306 */ /* 0x000fe20000201400 */
[C---:B-1----:R-:W-:Y:S04]  /*48f0*/  IADD3 R163, R0.reuse, 0xf, RZ ;  /* 0x0000000f00a37810 */ /* 0x042fe80007ffe0ff */
[-C--:B------:R-:W-:Y:S01]  /*4900*/  HMMA.16816.F32.BF16 R44, R60, R50.reuse, RZ ;  /* 0x000000323c2c723c */ /* 0x080fe200000418ff */
[----:B------:R-:W-:Y:S07]  /*4910*/  ISETP.GE.AND P0, PT, R163, RZ, PT ;  /* 0x000000ffa300720c */ /* 0x000fee0003f06270 */
[C---:B------:R-:W-:Y:S06]  /*4920*/  HMMA.16816.F32.BF16 R48, R64.reuse, R50, RZ ;  /* 0x000000324030723c */ /* 0x040fec00000418ff */
[C---:B------:R-:W-:Y:S02]  /*4930*/  @!P0 IADD3 R163, -R0.reuse, -0xf, RZ ;  /* 0xfffffff100a38810 */ /* 0x040fe40007ffe1ff */
[-C--:B------:R-:W-:Y:S04]  /*4940*/  HMMA.16816.F32.BF16 R52, R64, R100.reuse, RZ ;  /* 0x000000644034723c */ /* 0x080fe800000418ff */
[----:B------:R-:W-:Y:S04]  /*4950*/  I2F R163, R163 ;  /* 0x000000a300a37306 */ /* 0x000fe80000201400 */
[C---:B------:R-:W-:Y:S07]  /*4960*/  HMMA.16816.F32.BF16 R56, R60.reuse, R100, RZ ;  /* 0x000000643c38723c */ /* 0x040fee00000418ff */
[C---:B------:R-:W-:Y:S01]  /*4970*/  IADD3 R101, R0.reuse, -0x38, RZ ;  /* 0xffffffc800657810 */ /* 0x040fe20007ffe0ff */
[-C--:B------:R-:W-:Y:S01]  /*4980*/  HMMA.16816.F32.BF16 R60, R60, R102.reuse, RZ ;  /* 0x000000663c3c723c */ /* 0x080fe200000418ff */
[----:B------:R-:W-:Y:S02]  /*4990*/  IADD3 R100, R0, -0x39, RZ ;  /* 0xffffffc700647810 */ /* 0x000fe40007ffe0ff */
[----:B------:R-:W-:Y:S02]  /*49a0*/  ISETP.GE.AND P2, PT, R101, RZ, PT ;  /* 0x000000ff6500720c */ /* 0x000fe40003f46270 */
[----:B------:R-:W-:Y:S03]  /*49b0*/  ISETP.GE.AND P1, PT, R100, RZ, PT ;  /* 0x000000ff6400720c */ /* 0x000fe60003f26270 */
[----:B------:R-:W-:Y:S08]  /*49c0*/  HMMA.16816.F32.BF16 R64, R64, R102, RZ ;  /* 0x000000664040723c */ /* 0x000ff000000418ff */
[-C--:B------:R-:W-:Y:S05]  /*49d0*/  HMMA.16816.F32.BF16 R4, R104, R108.reuse, R4 ;  /* 0x0000006c6804723c */ /* 0x080fea0000041804 */
[C---:B------:R-:W-:Y:S02]  /*49e0*/  @!P2 IADD3 R101, -R0.reuse, 0x38, RZ ;  /* 0x000000380065a810 */ /* 0x040fe40007ffe1ff */
[----:B------:R-:W-:Y:S01]  /*49f0*/  @!P1 IADD3 R100, -R0, 0x39, RZ ;  /* 0x0000003900649810 */ /* 0x000fe20007ffe1ff */
[C---:B------:R-:W-:Y:S01]  /*4a00*/  HMMA.16816.F32.BF16 R8, R112.reuse, R108, R8 ;  /* 0x0000006c7008723c */ /* 0x040fe20000041808 */
[----:B------:R-:W-:Y:S07]  /*4a10*/  I2F R224, R101 ;  /* 0x0000006500e07306 */ /* 0x000fee0000201400 */
[-C--:B------:R-:W-:Y:S03]  /*4a20*/  HMMA.16816.F32.BF16 R12, R112, R110.reuse, R12 ;  /* 0x0000006e700c723c */ /* 0x080fe6000004180c */
[----:B------:R-:W-:Y:S05]  /*4a30*/  I2F R225, R100 ;  /* 0x0000006400e17306 */ /* 0x000fea0000201400 */
[----:B------:R-:W-:Y:S01]  /*4a40*/  FMUL.FTZ R5, R5, c[0x0][0x2ec] ;  /* 0x0000bb0005057a20 */ /* 0x000fe20000410000 */
[C---:B------:R-:W-:Y:S04]  /*4a50*/  HMMA.16816.F32.BF16 R16, R104.reuse, R110, R16 ;  /* 0x0000006e6810723c */ /* 0x040fe80000041810 */
[----:B------:R-:W1:Y:S01]  /*4a60*/  MUFU.TANH R234, R5 ;  /* 0x0000000500ea7308 */ /* 0x000e620000002400 */
[----:B------:R-:W-:Y:S02]  /*4a70*/  FMUL.FTZ R6, R6, c[0x0][0x2ec] ;  /* 0x0000bb0006067a20 */ /* 0x000fe40000410000 */
[----:B------:R-:W-:Y:S02]  /*4a80*/  FMUL.FTZ R7, R7, c[0x0][0x2ec] ;  /* 0x0000bb0007077a20 */ /* 0x000fe40000410000 */
[----:B------:R-:W-:Y:S03]  /*4a90*/  FMUL.FTZ R4, R4, c[0x0][0x2ec] ;  /* 0x0000bb0004047a20 */ /* 0x000fe60000410000 */
[----:B------:R-:W-:Y:S02]  /*4aa0*/  FMUL.FTZ R10, R10, c[0x0][0x2ec] ;  /* 0x0000bb000a0a7a20 */ /* 0x000fe40000410000 */
[----:B------:R-:W-:Y:S01]  /*4ab0*/  MUFU.TANH R233, R6 ;  /* 0x0000000600e97308 */ /* 0x000fe20000002400 */
[----:B------:R-:W-:Y:S02]  /*4ac0*/  FMUL.FTZ R11, R11, c[0x0][0x2ec] ;  /* 0x0000bb000b0b7a20 */ /* 0x000fe40000410000 */
[----:B------:R-:W-:Y:S02]  /*4ad0*/  FMUL.FTZ R8, R8, c[0x0][0x2ec] ;  /* 0x0000bb0008087a20 */ /* 0x000fe40000410000 */
[----:B------:R-:W-:Y:S02]  /*4ae0*/  FMUL.FTZ R9, R9, c[0x0][0x2ec] ;  /* 0x0000bb0009097a20 */ /* 0x000fe40000410000 */
[----:B------:R-:W-:Y:S02]  /*4af0*/  FMUL.FTZ R12, R12, c[0x0][0x2ec] ;  /* 0x0000bb000c0c7a20 */ /* 0x000fe40000410000 */
[----:B------:R-:W-:Y:S01]  /*4b00*/  FMUL.FTZ R13, R13, c[0x0][0x2ec] ;  /* 0x0000bb000d0d7a20 */ /* 0x000fe20000410000 */
[----:B------:R-:W2:Y:S01]  /*4b10*/  MUFU.TANH R232, R7 ;  /* 0x0000000700e87308 */ /* 0x000ea20000002400 */
[----:B------:R-:W-:Y:S02]  /*4b20*/  FMUL.FTZ R18, R18, c[0x0][0x2ec] ;  /* 0x0000bb0012127a20 */ /* 0x000fe40000410000 */
[----:B------:R-:W-:Y:S02]  /*4b30*/  FMUL.FTZ R19, R19, c[0x0][0x2ec] ;  /* 0x0000bb0013137a20 */ /* 0x000fe40000410000 */
[----:B------:R-:W-:Y:S02]  /*4b40*/  FMUL.FTZ R17, R17, c[0x0][0x2ec] ;  /* 0x0000bb0011117a20 */ /* 0x000fe40000410000 */
[----:B-1----:R-:W-:Y:S02]  /*4b50*/  FFMA.FTZ R0, -R234, R234, 1 ;  /* 0x3f800000ea007423 */ /* 0x002fe400000101ea */
[----:B------:R-:W-:Y:S01]  /*4b60*/  FMUL.FTZ R14, R14, c[0x0][0x2ec] ;  /* 0x0000bb000e0e7a20 */ /* 0x000fe20000410000 */
[----:B------:R1:W-:Y:S01]  /*4b70*/  MUFU.TANH R236, R4 ;  /* 0x0000000400ec7308 */ /* 0x0003e20000002400 */
[----:B------:R-:W-:Y:S09]  /*4b80*/  FMUL.FTZ R15, R15, c[0x0][0x2ec] ;  /* 0x0000bb000f0f7a20 */ /* 0x000ff20000410000 */
[----:B------:R-:W-:Y:S10]  /*4b90*/  MUFU.TANH R235, R10 ;  /* 0x0000000a00eb7308 */ /* 0x000ff40000002400 */
[----:B------:R-:W-:Y:S01]  /*4ba0*/  MUFU.TANH R229, R11 ;  /* 0x0000000b00e57308 */ /* 0x000fe20000002400 */
[----:B-1----:R-:W1:Y:S09]  /*4bb0*/  LDSM.16.M88.4 R4, [R149+0x6400] ;  /* 0x006400009504783b */ /* 0x002e720000000200 */
[----:B------:R-:W-:Y:S10]  /*4bc0*/  MUFU.TANH R230, R8 ;  /* 0x0000000800e67308 */ /* 0x000ff40000002400 */
[----:B------:R3:W1:Y:S10]  /*4bd0*/  MUFU.TANH R231, R9 ;  /* 0x0000000900e77308 */ /* 0x0006740000002400 */
[----:B------:R2:W2:Y:S10]  /*4be0*/  MUFU.TANH R227, R12 ;  /* 0x0000000c00e37308 */ /* 0x0004b40000002400 */
[----:B------:R4:W-:Y:S01]  /*4bf0*/  MUFU.TANH R226, R13 ;  /* 0x0000000d00e27308 */ /* 0x0009e20000002400 */
[----:B---3--:R-:W3:Y:S01]  /*4c00*/  LDSM.16.M88.4 R8, [R149+0x6800] ;  /* 0x006800009508783b */ /* 0x008ee20000000200 */
[-C--:B-1----:R-:W-:Y:S08]  /*4c10*/  HMMA.16816.F32.BF16 R20, R104, R4.reuse, R20 ;  /* 0x000000046814723c */ /* 0x082ff00000041814 */
[----:B------:R-:W-:Y:S01]  /*4c20*/  MUFU.TANH R223, R14 ;  /* 0x0000000e00df7308 */ /* 0x000fe20000002400 */
[C---:B------:R-:W-:Y:S04]  /*4c30*/  HMMA.16816.F32.BF16 R24, R112.reuse, R4, R24 ;  /* 0x000000047018723c */ /* 0x040fe80000041818 */
[----:B--2---:R-:W-:Y:S05]  /*4c40*/  IADD3 R12, P0, R237, UR17, RZ ;  /* 0x00000011ed0c7c10 */ /* 0x004fea000ff1e0ff */
[----:B------:R-:W1:Y:S01]  /*4c50*/  MUFU.TANH R222, R15 ;  /* 0x0000000f00de7308 */ /* 0x000e620000002400 */
[-C--:B------:R-:W-:Y:S03]  /*4c60*/  HMMA.16816.F32.BF16 R28, R112, R6.reuse, R28 ;  /* 0x00000006701c723c */ /* 0x080fe6000004181c */
[----:B----4-:R-:W-:Y:S02]  /*4c70*/  IADD3.X R13, R200, UR16, RZ, P0, !PT ;  /* 0x00000010c80d7c10 */ /* 0x010fe400087fe4ff */
[----:B------:R-:W-:Y:S03]  /*4c80*/  PLOP3.LUT P0, PT, PT, PT, UP0, 0x80, 0x0 ;  /* 0x000000000000781c */ /* 0x000fe60003f0f008 */
[C---:B------:R-:W-:Y:S01]  /*4c90*/  HMMA.16816.F32.BF16 R32, R104.reuse, R6, R32 ;  /* 0x000000066820723c */ /* 0x040fe20000041820 */
[----:B------:R-:W-:Y:S01]  /*4ca0*/  MUFU.TANH R228, R19 ;  /* 0x0000001300e47308 */ /* 0x000fe20000002400 */
[----:B------:R-:W2:Y:S02]  /*4cb0*/  LDSM.16.M88.4 R4, [R149+0x6c00] ;  /* 0x006c00009504783b */ /* 0x000ea40000000200 */
[----:B------:R-:W-:Y:S02]  /*4cc0*/  FMUL.FTZ R20, R20, c[0x0][0x2ec] ;  /* 0x0000bb0014147a20 */ /* 0x000fe40000410000 */
[----:B------:R-:W-:Y:S02]  /*4cd0*/  FMUL.FTZ R22, R22, c[0x0][0x2ec] ;  /* 0x0000bb0016167a20 */ /* 0x000fe40000410000 */
[----:B------:R-:W-:Y:S02]  /*4ce0*/  FMUL.FTZ R21, R21, c[0x0][0x2ec] ;  /* 0x0000bb0015157a20 */ /* 0x000fe40000410000 */
[----:B------:R4:W5:Y:S01]  /*4cf0*/  LDG.E R111, [R12.64] ;  /* 0x000000280c6f7981 */ /* 0x000962000c1e1900 */
[----:B------:R-:W-:Y:S01]  /*4d00*/  MUFU.TANH R212, R20 ;  /* 0x0000001400d47308 */ /* 0x000fe20000002400 */
[----:B------:R-:W-:Y:S02]  /*4d10*/  FMUL.FTZ R23, R23, c[0x0][0x2ec] ;  /* 0x0000bb0017177a20 */ /* 0x000fe40000410000 */
[----:B------:R4:W5:Y:S01]  /*4d20*/  LDG.E R110, [R12.64+0x20] ;  /* 0x000020280c6e7981 */ /* 0x000962000c1e1900 */
[-C--:B---3--:R-:W-:Y:S03]  /*4d30*/  HMMA.16816.F32.BF16 R36, R104, R8.reuse, R36 ;  /* 0x000000086824723c */ /* 0x088fe60000041824 */
[----:B------:R4:W5:Y:S01]  /*4d40*/  LDG.E R109, [R12.64+0x100] ;  /* 0x000100280c6d7981 */ /* 0x000962000c1e1900 */
[----:B------:R-:W-:Y:S02]  /*4d50*/  FMUL.FTZ R31, R31, c[0x0][0x2ec] ;  /* 0x0000bb001f1f7a20 */ /* 0x000fe40000410000 */
[----:B------:R-:W3:Y:S01]  /*4d60*/  MUFU.TANH R19, R18 ;  /* 0x0000001200137308 */ /* 0x000ee20000002400 */
[----:B------:R4:W5:Y:S01]  /*4d70*/  LDG.E R108, [R12.64+0x120] ;  /* 0x000120280c6c7981 */ /* 0x000962000c1e1900 */
[C---:B------:R-:W-:Y:S04]  /*4d80*/  HMMA.16816.F32.BF16 R40, R112.reuse, R8, R40 ;  /* 0x000000087028723c */ /* 0x040fe80000041828 */
[----:B------:R-:W-:Y:S02]  /*4d90*/  FMUL.FTZ R32, R32, c[0x0][0x2ec] ;  /* 0x0000bb0020207a20 */ /* 0x000fe40000410000 */
[----:B------:R-:W-:Y:S02]  /*4da0*/  FMUL.FTZ R35, R35, c[0x0][0x2ec] ;  /* 0x0000bb0023237a20 */ /* 0x000fe40000410000 */
[----:B------:R-:W-:Y:S01]  /*4db0*/  MUFU.TANH R202, R32 ;  /* 0x0000002000ca7308 */ /* 0x000fe20000002400 */
[-C--:B------:R-:W-:Y:S03]  /*4dc0*/  HMMA.16816.F32.BF16 R44, R112, R10.reuse, R44 ;  /* 0x0000000a702c723c */ /* 0x080fe6000004182c */
[----:B------:R-:W-:Y:S02]  /*4dd0*/  FMUL.FTZ R34, R34, c[0x0][0x2ec] ;  /* 0x0000bb0022227a20 */ /* 0x000fe40000410000 */
[----:B------:R-:W-:Y:S02]  /*4de0*/  FMUL.FTZ R33, R33, c[0x0][0x2ec] ;  /* 0x0000bb0021217a20 */ /* 0x000fe40000410000 */
[----:B------:R-:W-:Y:S01]  /*4df0*/  FMUL.FTZ R37, R37, c[0x0][0x2ec] ;  /* 0x0000bb0025257a20 */ /* 0x000fe20000410000 */
[C---:B------:R-:W-:Y:S01]  /*4e00*/  HMMA.16816.F32.BF16 R48, R104.reuse, R10, R48 ;  /* 0x0000000a6830723c */ /* 0x040fe20000041830 */
[----:B------:R1:W-:Y:S03]  /*4e10*/  MUFU.TANH R197, R35 ;  /* 0x0000002300c57308 */ /* 0x0003e60000002400 */
[----:B------:R-:W-:Y:S02]  /*4e20*/  FMUL.FTZ R36, R36, c[0x0][0x2ec] ;  /* 0x0000bb0024247a20 */ /* 0x000fe40000410000 */
[----:B------:R-:W-:Y:S02]  /*4e30*/  FMUL.FTZ R38, R38, c[0x0][0x2ec] ;  /* 0x0000bb0026267a20 */ /* 0x000fe40000410000 */
[-C--:B--2---:R-:W-:Y:S03]  /*4e40*/  HMMA.16816.F32.BF16 R52, R104, R4.reuse, R52 ;  /* 0x000000046834723c */ /* 0x084fe60000041834 */
[----:B------:R-:W-:Y:S01]  /*4e50*/  MUFU.TANH R199, R34 ;  /* 0x0000002200c77308 */ /* 0x000fe20000002400 */
[----:B------:R-:W-:Y:S02]  /*4e60*/  FMUL.FTZ R42, R42, c[0x0][0x2ec] ;  /* 0x0000bb002a2a7a20 */ /* 0x000fe40000410000 */
[----:B------:R-:W-:Y:S02]  /*4e70*/  FMUL.FTZ R43, R43, c[0x0][0x2ec] ;  /* 0x0000bb002b2b7a20 */ /* 0x000fe40000410000 */
[C---:B------:R-:W-:Y:S04]  /*4e80*/  HMMA.16816.F32.BF16 R56, R112.reuse, R4, R56 ;  /* 0x000000047038723c */ /* 0x040fe80000041838 */
[----:B------:R-:W-:Y:S01]  /*4e90*/  FMUL.FTZ R47, R47, c[0x0][0x2ec] ;  /* 0x0000bb002f2f7a20 */ /* 0x000fe20000410000 */
[----:B------:R-:W2:Y:S01]  /*4ea0*/  MUFU.TANH R221, R17 ;  /* 0x0000001100dd7308 */ /* 0x000ea20000002400 */
[----:B------:R-:W-:Y:S02]  /*4eb0*/  FMUL.FTZ R46, R46, c[0x0][0x2ec] ;  /* 0x0000bb002e2e7a20 */ /* 0x000fe40000410000 */
[-C--:B------:R-:W-:Y:S04]  /*4ec0*/  HMMA.16816.F32.BF16 R60, R112, R6.reuse, R60 ;  /* 0x00000006703c723c */ /* 0x080fe8000004183c */
[----:B-1----:R-:W-:Y:S02]  /*4ed0*/  FMUL.FTZ R35, R44, c[0x0][0x2ec] ;  /* 0x0000bb002c237a20 */ /* 0x002fe40000410000 */
[----:B------:R-:W-:Y:S01]  /*4ee0*/  FMUL.FTZ R50, R50, c[0x0][0x2ec] ;  /* 0x0000bb0032327a20 */ /* 0x000fe20000410000 */
[----:B------:R-:W-:Y:S01]  /*4ef0*/  MUFU.TANH R18, R22 ;  /* 0x0000001600127308 */ /* 0x000fe20000002400 */
[----:B------:R-:W-:Y:S01]  /*4f00*/  FMUL.FTZ R29, R29, c[0x0][0x2ec] ;  /* 0x0000bb001d1d7a20 */ /* 0x000fe20000410000 */
[----:B------:R-:W-:Y:S04]  /*4f10*/  HMMA.16816.F32.BF16 R64, R104, R6, R64 ;  /* 0x000000066840723c */ /* 0x000fe80000041840 */
[----:B------:R-:W-:Y:S02]  /*4f20*/  FMUL.FTZ R14, R16, c[0x0][0x2ec] ;  /* 0x0000bb00100e7a20 */ /* 0x000fe40000410000 */
[----:B------:R-:W-:Y:S02]  /*4f30*/  FMUL.FTZ R55, R55, c[0x0][0x2ec] ;  /* 0x0000bb0037377a20 */ /* 0x000fe40000410000 */
[----:B------:R1:W-:Y:S01]  /*4f40*/  MUFU.TANH R206, R29 ;  /* 0x0000001d00ce7308 */ /* 0x0003e20000002400 */
[----:B------:R-:W-:Y:S03]  /*4f50*/  FMUL.FTZ R30, R30, c[0x0][0x2ec] ;  /* 0x0000bb001e1e7a20 */ /* 0x000fe60000410000 */
[----:B------:R-:W-:Y:S02]  /*4f60*/  FMUL.FTZ R24, R24, c[0x0][0x2ec] ;  /* 0x0000bb0018187a20 */ /* 0x000fe40000410000 */
[----:B------:R-:W-:Y:S02]  /*4f70*/  FMUL.FTZ R32, R57, c[0x0][0x2ec] ;  /* 0x0000bb0039207a20 */ /* 0x000fe40000410000 */
[----:B------:R-:W-:Y:S02]  /*4f80*/  FMUL.FTZ R26, R26, c[0x0][0x2ec] ;  /* 0x0000bb001a1a7a20 */ /* 0x000fe40000410000 */
[----:B------:R-:W1:Y:S01]  /*4f90*/  MUFU.TANH R14, R14 ;  /* 0x0000000e000e7308 */ /* 0x000e620000002400 */
[----:B------:R-:W-:Y:S02]  /*4fa0*/  FMUL.FTZ R27, R27, c[0x0][0x2ec] ;  /* 0x0000bb001b1b7a20 */ /* 0x000fe40000410000 */
[----:B------:R-:W-:Y:S02]  /*4fb0*/  FMUL.FTZ R25, R25, c[0x0][0x2ec] ;  /* 0x0000bb0019197a20 */ /* 0x000fe40000410000 */
[----:B------:R-:W-:Y:S02]  /*4fc0*/  FMUL.FTZ R54, R54, c[0x0][0x2ec] ;  /* 0x0000bb0036367a20 */ /* 0x000fe40000410000 */
[----:B------:R-:W-:Y:S02]  /*4fd0*/  FMUL.FTZ R28, R28, c[0x0][0x2ec] ;  /* 0x0000bb001c1c7a20 */ /* 0x000fe40000410000 */
[----:B------:R-:W-:Y:S01]  /*4fe0*/  FMUL.FTZ R53, R53, c[0x0][0x2ec] ;  /* 0x0000bb0035357a20 */ /* 0x000fe20000410000 */
[----:B------:R-:W-:Y:S01]  /*4ff0*/  MUFU.TANH R210, R23 ;  /* 0x0000001700d27308 */ /* 0x000fe20000002400 */
[----:B------:R-:W-:Y:S02]  /*5000*/  FMUL.FTZ R20, R58, c[0x0][0x2ec] ;  /* 0x0000bb003a147a20 */ /* 0x000fe40000410000 */
[----:B------:R-:W-:Y:S02]  /*5010*/  FFMA.FTZ R4, -R232, R232, 1 ;  /* 0x3f800000e8047423 */ /* 0x000fe400000101e8 */
[----:B------:R-:W-:Y:S02]  /*5020*/  FFMA.FTZ R11, R194, -UR4, R232 ;  /* 0x80000004c20b7c23 */ /* 0x000fe400080100e8 */
[----:B------:R-:W-:Y:S02]  /*5030*/  FMUL.FTZ R232, R0, c[0x0][0x2ec] ;  /* 0x0000bb0000e87a20 */ /* 0x000fe40000410000 */
[----:B------:R-:W-:Y:S01]  /*5040*/  FFMA.FTZ R0, -R231, R231, 1 ;  /* 0x3f800000e7007423 */ /* 0x000fe200000101e7 */
[----:B------:R2:W-:Y:S01]  /*5050*/  MUFU.TANH R23, R30 ;  /* 0x0000001e00177308 */ /* 0x0005e20000002400 */
[----:B------:R-:W-:Y:S02]  /*5060*/  FMUL.FTZ R52, R52, c[0x0][0x2ec] ;  /* 0x0000bb0034347a20 */ /* 0x000fe40000410000 */
[----:B------:R-:W-:Y:S02]  /*5070*/  FFMA.FTZ R5, -R233, R233, 1 ;  /* 0x3f800000e9057423 */ /* 0x000fe400000101e9 */
[----:B------:R-:W-:Y:S02]  /*5080*/  FFMA.FTZ R10, -R235, R235, 1 ;  /* 0x3f800000eb0a7423 */ /* 0x000fe400000101eb */
[----:B-1----:R-:W-:Y:S02]  /*5090*/  FFMA.FTZ R29, R196, -UR4, R229 ;  /* 0x80000004c41d7c23 */ /* 0x002fe400080100e5 */
[----:B------:R-:W-:Y:S01]  /*50a0*/  FMUL.FTZ R196, R0, c[0x0][0x2ec] ;  /* 0x0000bb0000c47a20 */ /* 0x000fe20000410000 */
[----:B------:R-:W-:Y:S01]  /*50b0*/  MUFU.TANH R204, R31 ;  /* 0x0000001f00cc7308 */ /* 0x000fe20000002400 */
[----:B------:R-:W-:Y:S02]  /*50c0*/  FFMA.FTZ R0, -R227, R227, 1 ;  /* 0x3f800000e3007423 */ /* 0x000fe400000101e3 */
[----:B------:R-:W-:Y:S02]  /*50d0*/  FMUL.FTZ R34, R45, c[0x0][0x2ec] ;  /* 0x0000bb002d227a20 */ /* 0x000fe40000410000 */
[----:B------:R-:W-:Y:S02]  /*50e0*/  FMUL.FTZ R45, R59, c[0x0][0x2ec] ;  /* 0x0000bb003b2d7a20 */ /* 0x000fe40000410000 */
[----:B------:R-:W-:Y:S02]  /*50f0*/  FMUL.FTZ R51, R51, c[0x0][0x2ec] ;  /* 0x0000bb0033337a20 */ /* 0x000fe40000410000 */
[----:B------:R-:W-:Y:S01]  /*5100*/  FFMA.FTZ R6, -R236, R236, 1 ;  /* 0x3f800000ec067423 */ /* 0x000fe200000101ec */
[----:B------:R1:W-:Y:S01]  /*5110*/  MUFU.TANH R31, R42 ;  /* 0x0000002a001f7308 */ /* 0x0003e20000002400 */
[----:B------:R-:W-:Y:S02]  /*5120*/  FFMA.FTZ R8, R172, -UR4, R236 ;  /* 0x80000004ac087c23 */ /* 0x000fe400080100ec */
[----:B----4-:R-:W-:Y:S02]  /*5130*/  FFMA.FTZ R13, -R230, R230, 1 ;  /* 0x3f800000e60d7423 */ /* 0x010fe400000101e6 */
[----:B------:R-:W-:Y:S02]  /*5140*/  FFMA.FTZ R16, R167, -UR4, R230 ;  /* 0x80000004a7107c23 */ /* 0x000fe400080100e6 */
[----:B------:R-:W-:Y:S02]  /*5150*/  FFMA.FTZ R15, R168, -UR4, R231 ;  /* 0x80000004a80f7c23 */ /* 0x000fe400080100e7 */
[----:B------:R-:W-:Y:S01]  /*5160*/  FMUL.FTZ R230, R5, c[0x0][0x2ec] ;  /* 0x0000bb0005e67a20 */ /* 0x000fe20000410000 */
[----:B------:R4:W-:Y:S01]  /*5170*/  MUFU.TANH R57, R55 ;  /* 0x0000003700397308 */ /* 0x0009e20000002400 */
[----:B------:R-:W-:Y:S02]  /*5180*/  FFMA.FTZ R5, -R222, R222, 1 ;  /* 0x3f800000de057423 */ /* 0x000fe400000101de */
[----:B------:R-:W-:Y:S02]  /*5190*/  FMUL.FTZ R231, R10, c[0x0][0x2ec] ;  /* 0x0000bb000ae77a20 */ /* 0x000fe40000410000 */
[----:B---3--:R-:W-:Y:S02]  /*51a0*/  FFMA.FTZ R10, R172, -UR4, R19 ;  /* 0x80000004ac0a7c23 */ /* 0x008fe40008010013 */
[----:B------:R-:W-:Y:S02]  /*51b0*/  FMUL.FTZ R172, R0, c[0x0][0x2ec] ;  /* 0x0000bb0000ac7a20 */ /* 0x000fe40000410000 */
[----:B--2---:R-:W-:Y:S01]  /*51c0*/  FFMA.FTZ R0, -R221, R221, 1 ;  /* 0x3f800000dd007423 */ /* 0x004fe200000101dd */
[----:B------:R-:W2:Y:S01]  /*51d0*/  MUFU.TANH R208, R26 ;  /* 0x0000001a00d07308 */ /* 0x000ea20000002400 */
[----:B------:R-:W-:Y:S02]  /*51e0*/  FMUL.FTZ R49, R49, c[0x0][0x2ec] ;  /* 0x0000bb0031317a20 */ /* 0x000fe40000410000 */
[----:B------:R-:W-:Y:S02]  /*51f0*/  FFMA.FTZ R30, R195, -UR4, R235 ;  /* 0x80000004c31e7c23 */ /* 0x000fe400080100eb */
[----:B------:R-:W-:Y:S02]  /*5200*/  FFMA.FTZ R9, -R229, R229, 1 ;  /* 0x3f800000e5097423 */ /* 0x000fe400000101e5 */
[----:B------:R-:W-:Y:S02]  /*5210*/  FMUL.FTZ R229, R4, c[0x0][0x2ec] ;  /* 0x0000bb0004e57a20 */ /* 0x000fe40000410000 */
[----:B------:R-:W-:Y:S01]  /*5220*/  FMUL.FTZ R195, R6, c[0x0][0x2ec] ;  /* 0x0000bb0006c37a20 */ /* 0x000fe20000410000 */
[----:B------:R3:W2:Y:S01]  /*5230*/  MUFU.TANH R207, R27 ;  /* 0x0000001b00cf7308 */ /* 0x0006a20000002400 */
[----:B------:R-:W-:Y:S02]  /*5240*/  FFMA.FTZ R6, -R223, R223, 1 ;  /* 0x3f800000df067423 */ /* 0x000fe400000101df */
[----:B------:R-:W-:Y:S02]  /*5250*/  FFMA.FTZ R4, -R226, R226, 1 ;  /* 0x3f800000e2047423 */ /* 0x000fe400000101e2 */
[----:B-1----:R-:W-:Y:S02]  /*5260*/  FFMA.FTZ R42, R174, -UR4, R226 ;  /* 0x80000004ae2a7c23 */ /* 0x002fe400080100e2 */
[----:B------:R-:W-:Y:S02]  /*5270*/  FFMA.FTZ R19, -R19, R19, 1 ;  /* 0x3f80000013137423 */ /* 0x000fe40000010113 */
[----:B------:R-:W-:Y:S01]  /*5280*/  FMUL.FTZ R226, R5, c[0x0][0x2ec] ;  /* 0x0000bb0005e27a20 */ /* 0x000fe20000410000 */
[----:B------:R-:W-:Y:S01]  /*5290*/  MUFU.TANH R209, R24 ;  /* 0x0000001800d17308 */ /* 0x000fe20000002400 */
[----:B------:R-:W-:Y:S02]  /*52a0*/  FFMA.FTZ R5, -R14, R14, 1 ;  /* 0x3f8000000e057423 */ /* 0x000fe4000001010e */
[C---:B------:R-:W-:Y:S02]  /*52b0*/  FFMA.FTZ R14, R169.reuse, -UR4, R14 ;  /* 0x80000004a90e7c23 */ /* 0x040fe4000801000e */
[----:B----4-:R-:W-:Y:S02]  /*52c0*/  FFMA.FTZ R55, R169, -UR4, R18 ;  /* 0x80000004a9377c23 */ /* 0x010fe40008010012 */
[----:B------:R-:W-:Y:S02]  /*52d0*/  FMUL.FTZ R169, R0, c[0x0][0x2ec] ;  /* 0x0000bb0000a97a20 */ /* 0x000fe40000410000 */
[----:B------:R-:W-:Y:S01]  /*52e0*/  FFMA.FTZ R0, -R212, R212, 1 ;  /* 0x3f800000d4007423 */ /* 0x000fe200000101d4 */
[----:B------:R-:W1:Y:S01]  /*52f0*/  MUFU.TANH R24, R25 ;  /* 0x0000001900187308 */ /* 0x000e620000002400 */
[----:B------:R-:W-:Y:S02]  /*5300*/  FMUL.FTZ R106, R60, c[0x0][0x2ec] ;  /* 0x0000bb003c6a7a20 */ /* 0x000fe40000410000 */
[----:B------:R-:W-:Y:S02]  /*5310*/  FFMA.FTZ R18, -R18, R18, 1 ;  /* 0x3f80000012127423 */ /* 0x000fe40000010112 */
[----:B---3--:R-:W-:Y:S02]  /*5320*/  FFMA.FTZ R27, R168, -UR4, R222 ;  /* 0x80000004a81b7c23 */ /* 0x008fe400080100de */
[----:B------:R-:W-:Y:S02]  /*5330*/  FMUL.FTZ R222, R13, c[0x0][0x2ec] ;  /* 0x0000bb000dde7a20 */ /* 0x000fe40000410000 */
[----:B------:R-:W-:Y:S01]  /*5340*/  FFMA.FTZ R13, R170, -UR4, R221 ;  /* 0x80000004aa0d7c23 */ /* 0x000fe200080100dd */
[----:B------:R3:W-:Y:S01]  /*5350*/  MUFU.TANH R102, R43 ;  /* 0x0000002b00667308 */ /* 0x0007e20000002400 */
[----:B--2---:R-:W-:Y:S02]  /*5360*/  FFMA.FTZ R26, R173, -UR4, R208 ;  /* 0x80000004ad1a7c23 */ /* 0x004fe400080100d0 */
[----:B------:R-:W-:Y:S02]  /*5370*/  FMUL.FTZ R115, R67, c[0x0][0x2ec] ;  /* 0x0000bb0043737a20 */ /* 0x000fe40000410000 */
[----:B------:R-:W-:Y:S02]  /*5380*/  FFMA.FTZ R17, -R228, R228, 1 ;  /* 0x3f800000e4117423 */ /* 0x000fe400000101e4 */
[----:B------:R-:W-:Y:S02]  /*5390*/  FFMA.FTZ R67, R177, -UR4, R212 ;  /* 0x80000004b1437c23 */ /* 0x000fe400080100d4 */
[----:B------:R-:W-:Y:S01]  /*53a0*/  FMUL.FTZ R221, R18, c[0x0][0x2ec] ;  /* 0x0000bb0012dd7a20 */ /* 0x000fe20000410000 */
[----:B------:R2:W-:Y:S01]  /*53b0*/  MUFU.TANH R44, R54 ;  /* 0x00000036002c7308 */ /* 0x0005e20000002400 */
[----:B------:R-:W-:Y:S02]  /*53c0*/  FFMA.FTZ R18, -R23, R23, 1 ;  /* 0x3f80000017127423 */ /* 0x000fe40000010117 */
[----:B------:R-:W-:Y:S02]  /*53d0*/  FFMA.FTZ R7, R171, -UR4, R234 ;  /* 0x80000004ab077c23 */ /* 0x000fe400080100ea */
[----:B------:R-:W-:Y:S02]  /*53e0*/  FFMA.FTZ R12, R193, -UR4, R233 ;  /* 0x80000004c10c7c23 */ /* 0x000fe400080100e9 */
[----:B------:R-:W-:Y:S02]  /*53f0*/  FMUL.FTZ R234, R17, c[0x0][0x2ec] ;  /* 0x0000bb0011ea7a20 */ /* 0x000fe40000410000 */
[----:B------:R-:W-:Y:S01]  /*5400*/  FFMA.FTZ R17, -R207, R207, 1 ;  /* 0x3f800000cf117423 */ /* 0x000fe200000101cf */
[----:B------:R-:W4:Y:S01]  /*5410*/  MUFU.TANH R211, R21 ;  /* 0x0000001500d37308 */ /* 0x000f220000002400 */
[----:B------:R-:W-:Y:S02]  /*5420*/  FMUL.FTZ R39, R39, c[0x0][0x2ec] ;  /* 0x0000bb0027277a20 */ /* 0x000fe40000410000 */
[----:B------:R-:W-:Y:S02]  /*5430*/  FMUL.FTZ R107, R63, c[0x0][0x2ec] ;  /* 0x0000bb003f6b7a20 */ /* 0x000fe40000410000 */
[----:B---3--:R-:W-:Y:S02]  /*5440*/  FFMA.FTZ R43, R173, -UR4, R227 ;  /* 0x80000004ad2b7c23 */ /* 0x008fe400080100e3 */
[----:B------:R-:W-:Y:S02]  /*5450*/  FMUL.FTZ R227, R6, c[0x0][0x2ec] ;  /* 0x0000bb0006e37a20 */ /* 0x000fe40000410000 */
[----:B------:R-:W-:Y:S01]  /*5460*/  FFMA.FTZ R6, -R210, R210, 1 ;  /* 0x3f800000d2067423 */ /* 0x000fe200000101d2 */
[----:B------:R3:W3:Y:S01]  /*5470*/  MUFU.TANH R205, R28 ;  /* 0x0000001c00cd7308 */ /* 0x0006e20000002400 */
[----:B------:R-:W-:Y:S02]  /*5480*/  FMUL.FTZ R114, R64, c[0x0][0x2ec] ;  /* 0x0000bb0040727a20 */ /* 0x000fe40000410000 */
[----:B------:R-:W-:Y:S02]  /*5490*/  FMUL.FTZ R212, R6, c[0x0][0x2ec] ;  /* 0x0000bb0006d47a20 */ /* 0x000fe40000410000 */
[----:B--2---:R-:W-:Y:S02]  /*54a0*/  FFMA.FTZ R54, R170, -UR4, R210 ;  /* 0x80000004aa367c23 */ /* 0x004fe400080100d2 */
[----:B------:R-:W-:Y:S02]  /*54b0*/  FMUL.FTZ R170, R19, c[0x0][0x2ec] ;  /* 0x0000bb0013aa7a20 */ /* 0x000fe40000410000 */
[----:B------:R-:W-:Y:S01]  /*54c0*/  FFMA.FTZ R19, -R208, R208, 1 ;  /* 0x3f800000d0137423 */ /* 0x000fe200000101d0 */
[----:B------:R2:W-:Y:S01]  /*54d0*/  MUFU.TANH R21, R37 ;  /* 0x0000002500157308 */ /* 0x0005e20000002400 */
[----:B------:R-:W-:Y:S02]  /*54e0*/  FMUL.FTZ R208, R0, c[0x0][0x2ec] ;  /* 0x0000bb0000d07a20 */ /* 0x000fe40000410000 */
[----:B-1----:R-:W-:Y:S02]  /*54f0*/  FFMA.FTZ R0, -R24, R24, 1 ;  /* 0x3f80000018007423 */ /* 0x002fe40000010118 */
[----:B------:R-:W-:Y:S02]  /*5500*/  FFMA.FTZ R6, -R204, R204, 1 ;  /* 0x3f800000cc067423 */ /* 0x000fe400000101cc */
[----:B------:R-:W-:Y:S02]  /*5510*/  FMUL.FTZ R233, R19, c[0x0][0x2ec] ;  /* 0x0000bb0013e97a20 */ /* 0x000fe40000410000 */
[----:B------:R-:W-:Y:S01]  /*5520*/  FFMA.FTZ R19, -R199, R199, 1 ;  /* 0x3f800000c7137423 */ /* 0x000fe200000101c7 */
[----:B------:R-:W1:Y:S01]  /*5530*/  MUFU.TANH R201, R33 ;  /* 0x0000002100c97308 */ /* 0x000e620000002400 */
[----:B------:R-:W-:Y:S02]  /*5540*/  FFMA.FTZ R25, R174, -UR4, R207 ;  /* 0x80000004ae197c23 */ /* 0x000fe400080100cf */
[----:B------:R-:W-:Y:S02]  /*5550*/  FMUL.FTZ R237, R18, c[0x0][0x2ec] ;  /* 0x0000bb0012ed7a20 */ /* 0x000fe40000410000 */
[----:B---3--:R-:W-:Y:S02]  /*5560*/  FFMA.FTZ R28, R167, -UR4, R223 ;  /* 0x80000004a71c7c23 */ /* 0x008fe400080100df */
[----:B------:R-:W-:Y:S02]  /*5570*/  FMUL.FTZ R223, R9, c[0x0][0x2ec] ;  /* 0x0000bb0009df7a20 */ /* 0x000fe40000410000 */
[----:B------:R-:W-:Y:S01]  /*5580*/  FFMA.FTZ R9, R171, -UR4, R228 ;  /* 0x80000004ab097c23 */ /* 0x000fe200080100e4 */
[----:B------:R3:W1:Y:S01]  /*5590*/  MUFU.TANH R22, R36 ;  /* 0x0000002400167308 */ /* 0x0006620000002400 */
[----:B------:R-:W-:Y:S02]  /*55a0*/  FMUL.FTZ R171, R4, c[0x0][0x2ec] ;  /* 0x0000bb0004ab7a20 */ /* 0x000fe40000410000 */
[----:B----4-:R-:W-:Y:S02]  /*55b0*/  FFMA.FTZ R4, -R211, R211, 1 ;  /* 0x3f800000d3047423 */ /* 0x010fe400000101d3 */
[----:B--2---:R-:W-:Y:S02]  /*55c0*/  FMUL.FTZ R37, R40, c[0x0][0x2ec] ;  /* 0x0000bb0028257a20 */ /* 0x004fe40000410000 */
[C---:B------:R-:W-:Y:S02]  /*55d0*/  FFMA.FTZ R40, R176.reuse, -UR4, R24 ;  /* 0x80000004b0287c23 */ /* 0x040fe40008010018 */
[----:B------:R-:W-:Y:S01]  /*55e0*/  FFMA.FTZ R24, R175, -UR4, R23 ;  /* 0x80000004af187c23 */ /* 0x000fe20008010017 */
[----:B------:R2:W-:Y:S01]  /*55f0*/  MUFU.TANH R58, R53 ;  /* 0x00000035003a7308 */ /* 0x0005e20000002400 */
[----:B------:R-:W-:Y:S02]  /*5600*/  FFMA.FTZ R23, R176, -UR4, R204 ;  /* 0x80000004b0177c23 */ /* 0x000fe400080100cc */
[----:B------:R-:W-:Y:S02]  /*5610*/  FMUL.FTZ R204, R0, c[0x0][0x2ec] ;  /* 0x0000bb0000cc7a20 */ /* 0x000fe40000410000 */
[----:B------:R-:W-:Y:S02]  /*5620*/  FFMA.FTZ R0, -R205, R205, 1 ;  /* 0x3f800000cd007423 */ /* 0x000fe400000101cd */
[----:B------:R-:W-:Y:S02]  /*5630*/  FMUL.FTZ R207, R4, c[0x0][0x2ec] ;  /* 0x0000bb0004cf7a20 */ /* 0x000fe40000410000 */
[----:B------:R-:W-:Y:S01]  /*5640*/  FMUL.FTZ R228, R17, c[0x0][0x2ec] ;  /* 0x0000bb0011e47a20 */ /* 0x000fe20000410000 */
[----:B------:R-:W4:Y:S01]  /*5650*/  MUFU.TANH R200, R38 ;  /* 0x0000002600c87308 */ /* 0x000f220000002400 */
[----:B------:R-:W-:Y:S02]  /*5660*/  FFMA.FTZ R4, -R206, R206, 1 ;  /* 0x3f800000ce047423 */ /* 0x000fe400000101ce */
[----:B------:R-:W-:Y:S02]  /*5670*/  FFMA.FTZ R17, -R197, R197, 1 ;  /* 0x3f800000c5117423 */ /* 0x000fe400000101c5 */
[----:B---3--:R-:W-:Y:S02]  /*5680*/  FMUL.FTZ R36, R41, c[0x0][0x2ec] ;  /* 0x0000bb0029247a20 */ /* 0x008fe40000410000 */
[----:B-1----:R-:W-:Y:S02]  /*5690*/  FFMA.FTZ R64, R178, -UR4, R201 ;  /* 0x80000004b2407c23 */ /* 0x002fe400080100c9 */
[----:B------:R-:W-:Y:S01]  /*56a0*/  FFMA.FTZ R63, R187, -UR4, R22 ;  /* 0x80000004bb3f7c23 */ /* 0x000fe20008010016 */
[----:B------:R-:W1:Y:S01]  /*56b0*/  MUFU.TANH R101, R46 ;  /* 0x0000002e00657308 */ /* 0x000e620000002400 */
[----:B------:R-:W-:Y:S02]  /*56c0*/  FMUL.FTZ R236, R17, c[0x0][0x2ec] ;  /* 0x0000bb0011ec7a20 */ /* 0x000fe40000410000 */
[----:B------:R-:W-:Y:S02]  /*56d0*/  FFMA.FTZ R17, -R102, R102, 1 ;  /* 0x3f80000066117423 */ /* 0x000fe40000010166 */
[----:B--2---:R-:W-:Y:S02]  /*56e0*/  FFMA.FTZ R53, R177, -UR4, R199 ;  /* 0x80000004b1357c23 */ /* 0x004fe400080100c7 */
[----:B------:R-:W-:Y:S02]  /*56f0*/  FMUL.FTZ R199, R0, c[0x0][0x2ec] ;  /* 0x0000bb0000c77a20 */ /* 0x000fe40000410000 */
[----:B------:R-:W-:Y:S01]  /*5700*/  FFMA.FTZ R0, -R201, R201, 1 ;  /* 0x3f800000c9007423 */ /* 0x000fe200000101c9 */
[----:B------:R-:W-:Y:S01]  /*5710*/  MUFU.TANH R100, R47 ;  /* 0x0000002f00647308 */ /* 0x000fe20000002400 */
[----:B------:R-:W-:Y:S02]  /*5720*/  FMUL.FTZ R48, R48, c[0x0][0x2ec] ;  /* 0x0000bb0030307a20 */ /* 0x000fe40000410000 */
[----:B------:R-:W-:Y:S02]  /*5730*/  FMUL.FTZ R201, R0, c[0x0][0x2ec] ;  /* 0x0000bb0000c97a20 */ /* 0x000fe40000410000 */
[----:B----4-:R-:W-:Y:S02]  /*5740*/  FFMA.FTZ R18, -R200, R200, 1 ;  /* 0x3f800000c8127423 */ /* 0x010fe400000101c8 */
[----:B------:R-:W-:Y:S02]  /*5750*/  FFMA.FTZ R0, -R22, R22, 1 ;  /* 0x3f80000016007423 */ /* 0x000fe40000010116 */
[----:B------:R-:W-:Y:S01]  /*5760*/  FFMA.FTZ R22, R183, -UR4, R31 ;  /* 0x80000004b7167c23 */ /* 0x000fe2000801001f */
[----:B------:R-:W2:Y:S01]  /*5770*/  MUFU.TANH R47, R50 ;  /* 0x00000032002f7308 */ /* 0x000ea20000002400 */
[----:B------:R-:W-:Y:S02]  /*5780*/  FFMA.FTZ R31, -R31, R31, 1 ;  /* 0x3f8000001f1f7423 */ /* 0x000fe4000001011f */
[----:B------:R-:W-:Y:S02]  /*5790*/  FMUL.FTZ R244, R18, c[0x0][0x2ec] ;  /* 0x0000bb0012f47a20 */ /* 0x000fe40000410000 */
[----:B-1----:R-:W-:Y:S02]  /*57a0*/  FFMA.FTZ R18, -R101, R101, 1 ;  /* 0x3f80000065127423 */ /* 0x002fe40000010165 */
[----:B------:R-:W-:Y:S02]  /*57b0*/  FMUL.FTZ R248, R31, c[0x0][0x2ec] ;  /* 0x0000bb001ff87a20 */ /* 0x000fe40000410000 */
[----:B------:R-:W-:Y:S01]  /*57c0*/  FMUL.FTZ R104, R61, c[0x0][0x2ec] ;  /* 0x0000bb003d687a20 */ /* 0x000fe20000410000 */
[----:B------:R1:W-:Y:S01]  /*57d0*/  MUFU.TANH R59, R52 ;  /* 0x00000034003b7308 */ /* 0x0003e20000002400 */
[----:B------:R-:W-:Y:S02]  /*57e0*/  FMUL.FTZ R247, R17, c[0x0][0x2ec] ;  /* 0x0000bb0011f77a20 */ /* 0x000fe40000410000 */
[----:B------:R-:W-:Y:S02]  /*57f0*/  FMUL.FTZ R246, R18, c[0x0][0x2ec] ;  /* 0x0000bb0012f67a20 */ /* 0x000fe40000410000 */
[----:B------:R-:W-:Y:S02]  /*5800*/  FMUL.FTZ R210, R5, c[0x0][0x2ec] ;  /* 0x0000bb0005d27a20 */ /* 0x000fe40000410000 */
[----:B------:R-:W-:Y:S02]  /*5810*/  FFMA.FTZ R5, -R209, R209, 1 ;  /* 0x3f800000d1057423 */ /* 0x000fe400000101d1 */
[----:B------:R-:W-:Y:S01]  /*5820*/  FFMA.FTZ R41, R175, -UR4, R209 ;  /* 0x80000004af297c23 */ /* 0x000fe200080100d1 */
[----:B------:R-:W3:Y:S01]  /*5830*/  MUFU.TANH R34, R34 ;  /* 0x0000002200227308 */ /* 0x000ee20000002400 */
[----:B------:R-:W-:Y:S02]  /*5840*/  FMUL.FTZ R209, R5, c[0x0][0x2ec] ;  /* 0x0000bb0005d17a20 */ /* 0x000fe40000410000 */
[----:B------:R-:W-:Y:S02]  /*5850*/  FFMA.FTZ R38, R184, -UR4, R206 ;  /* 0x80000004b8267c23 */ /* 0x000fe400080100ce */
[----:B--2---:R-:W-:Y:S02]  /*5860*/  FFMA.FTZ R31, -R47, R47, 1 ;  /* 0x3f8000002f1f7423 */ /* 0x004fe4000001012f */
[----:B------:R-:W-:Y:S02]  /*5870*/  FMUL.FTZ R235, R6, c[0x0][0x2ec] ;  /* 0x0000bb0006eb7a20 */ /* 0x000fe40000410000 */
[----:B------:R-:W-:Y:S01]  /*5880*/  FMUL.FTZ R18, R31, c[0x0][0x2ec] ;  /* 0x0000bb001f127a20 */ /* 0x000fe20000410000 */
[----:B------:R2:W4:Y:S01]  /*5890*/  MUFU.TANH R46, R51 ;  /* 0x00000033002e7308 */ /* 0x0005220000002400 */
[----:B------:R-:W-:Y:S02]  /*58a0*/  FFMA.FTZ R5, -R202, R202, 1 ;  /* 0x3f800000ca057423 */ /* 0x000fe400000101ca */
[----:B------:R-:W-:Y:S01]  /*58b0*/  FMUL.FTZ R206, R0, c[0x0][0x2ec] ;  /* 0x0000bb0000ce7a20 */ /* 0x000fe20000410000 */
[----:B------:R-:W-:Y:S01]  /*58c0*/  STL [R1+0x8], R18 ;  /* 0x0000081201007387 */ /* 0x000fe20000100800 */
[----:B-1----:R-:W-:Y:S02]  /*58d0*/  FFMA.FTZ R52, R179, -UR4, R197 ;  /* 0x80000004b3347c23 */ /* 0x002fe400080100c5 */
[----:B------:R-:W-:Y:S02]  /*58e0*/  FMUL.FTZ R197, R4, c[0x0][0x2ec] ;  /* 0x0000bb0004c57a20 */ /* 0x000fe40000410000 */
[----:B------:R-:W-:Y:S01]  /*58f0*/  FFMA.FTZ R4, -R21, R21, 1 ;  /* 0x3f80000015047423 */ /* 0x000fe20000010115 */
[----:B------:R1:W-:Y:S01]  /*5900*/  MUFU.TANH R60, R49 ;  /* 0x00000031003c7308 */ /* 0x0003e20000002400 */
[----:B------:R-:W-:Y:S02]  /*5910*/  FMUL.FTZ R112, R65, c[0x0][0x2ec] ;  /* 0x0000bb0041707a20 */ /* 0x000fe40000410000 */
[----:B------:R-:W-:Y:S02]  /*5920*/  FFMA.FTZ R65, R180, -UR4, R202 ;  /* 0x80000004b4417c23 */ /* 0x000fe400080100ca */
[----:B------:R-:W-:Y:S02]  /*5930*/  FMUL.FTZ R202, R5, c[0x0][0x2ec] ;  /* 0x0000bb0005ca7a20 */ /* 0x000fe40000410000 */
[----:B------:R-:W-:Y:S02]  /*5940*/  FMUL.FTZ R105, R62, c[0x0][0x2ec] ;  /* 0x0000bb003e697a20 */ /* 0x000fe40000410000 */
[----:B------:R-:W-:Y:S01]  /*5950*/  FMUL.FTZ R113, R66, c[0x0][0x2ec] ;  /* 0x0000bb0042717a20 */ /* 0x000fe20000410000 */
[----:B------:R-:W1:Y:S01]  /*5960*/  MUFU.TANH R103, R39 ;  /* 0x0000002700677308 */ /* 0x000e620000002400 */
[----:B------:R-:W-:Y:S02]  /*5970*/  FFMA.FTZ R66, R179, -UR4, R211 ;  /* 0x80000004b3427c23 */ /* 0x000fe400080100d3 */
[----:B------:R-:W-:Y:S02]  /*5980*/  FFMA.FTZ R62, R188, -UR4, R21 ;  /* 0x80000004bc3e7c23 */ /* 0x000fe40008010015 */
[----:B--2---:R-:W-:Y:S02]  /*5990*/  FFMA.FTZ R51, R180, -UR4, R200 ;  /* 0x80000004b4337c23 */ /* 0x004fe400080100c8 */
[----:B------:R-:W-:Y:S02]  /*59a0*/  FMUL.FTZ R200, R4, c[0x0][0x2ec] ;  /* 0x0000bb0004c87a20 */ /* 0x000fe40000410000 */
[----:B---3--:R-:W-:Y:S01]  /*59b0*/  FFMA.FTZ R4, -R34, R34, 1 ;  /* 0x3f80000022047423 */ /* 0x008fe20000010122 */
[----:B------:R-:W2:Y:S01]  /*59c0*/  MUFU.TANH R36, R36 ;  /* 0x0000002400247308 */ /* 0x000ea20000002400 */
[----:B----4-:R-:W-:Y:S02]  /*59d0*/  FFMA.FTZ R17, -R46, R46, 1 ;  /* 0x3f8000002e117423 */ /* 0x010fe4000001012e */
[----:B------:R-:W-:Y:S02]  /*59e0*/  FMUL.FTZ R33, R56, c[0x0][0x2ec] ;  /* 0x0000bb0038217a20 */ /* 0x000fe40000410000 */
[----:B-1----:R-:W-:Y:S02]  /*59f0*/  FFMA.FTZ R49, R187, -UR4, R47 ;  /* 0x80000004bb317c23 */ /* 0x002fe4000801002f */
[----:B------:R-:W-:Y:S02]  /*5a00*/  FMUL.FTZ R187, R4, c[0x0][0x2ec] ;  /* 0x0000bb0004bb7a20 */ /* 0x000fe40000410000 */
[----:B------:R-:W-:Y:S01]  /*5a10*/  FMUL.FTZ R4, R17, c[0x0][0x2ec] ;  /* 0x0000bb0011047a20 */ /* 0x000fe20000410000 */
[----:B------:R-:W1:Y:S01]  /*5a20*/  MUFU.TANH R37, R37 ;  /* 0x0000002500257308 */ /* 0x000e620000002400 */
[----:B------:R-:W-:Y:S02]  /*5a30*/  FFMA.FTZ R47, R186, -UR4, R44 ;  /* 0x80000004ba2f7c23 */ /* 0x000fe4000801002c */
[----:B------:R-:W-:Y:S01]  /*5a40*/  FFMA.FTZ R44, -R44, R44, 1 ;  /* 0x3f8000002c2c7423 */ /* 0x000fe2000001012c */
[----:B------:R3:W-:Y:S01]  /*5a50*/  STL [R1+0x4], R4 ;  /* 0x0000040401007387 */ /* 0x0007e20000100800 */
[----:B------:R-:W-:Y:S02]  /*5a60*/  FFMA.FTZ R6, -R103, R103, 1 ;  /* 0x3f80000067067423 */ /* 0x000fe40000010167 */
[----:B------:R-:W-:Y:S02]  /*5a70*/  FFMA.FTZ R39, R183, -UR4, R205 ;  /* 0x80000004b7277c23 */ /* 0x000fe400080100cd */
[----:B------:R-:W-:Y:S01]  /*5a80*/  FMUL.FTZ R243, R6, c[0x0][0x2ec] ;  /* 0x0000bb0006f37a20 */ /* 0x000fe20000410000 */
[----:B------:R-:W4:Y:S01]  /*5a90*/  MUFU.TANH R35, R35 ;  /* 0x0000002300237308 */ /* 0x000f220000002400 */
[----:B------:R-:W-:Y:S02]  /*5aa0*/  FFMA.FTZ R6, -R100, R100, 1 ;  /* 0x3f80000064067423 */ /* 0x000fe40000010164 */
[----:B------:R-:W-:Y:S02]  /*5ab0*/  FMUL.FTZ R31, R44, c[0x0][0x2ec] ;  /* 0x0000bb002c1f7a20 */ /* 0x000fe40000410000 */
[----:B--2---:R-:W-:Y:S02]  /*5ac0*/  FFMA.FTZ R0, -R36, R36, 1 ;  /* 0x3f80000024007423 */ /* 0x004fe40000010124 */
[----:B------:R-:W-:Y:S01]  /*5ad0*/  FMUL.FTZ R245, R6, c[0x0][0x2ec] ;  /* 0x0000bb0006f57a20 */ /* 0x000fe20000410000 */
[----:B------:R-:W-:Y:S01]  /*5ae0*/  STL [R1+0x1c], R31 ;  /* 0x00001c1f01007387 */ /* 0x000fe20000100800 */
[----:B------:R-:W-:Y:S01]  /*5af0*/  FMUL.FTZ R205, R0, c[0x0][0x2ec] ;  /* 0x0000bb0000cd7a20 */ /* 0x000fe20000410000 */
[----:B------:R2:W2:Y:S01]  /*5b00*/  MUFU.TANH R61, R48 ;  /* 0x00000030003d7308 */ /* 0x0004a20000002400 */
[----:B------:R-:W-:Y:S02]  /*5b10*/  FFMA.FTZ R6, -R57, R57, 1 ;  /* 0x3f80000039067423 */ /* 0x000fe40000010139 */
[----:B------:R-:W-:Y:S02]  /*5b20*/  FFMA.FTZ R50, R178, -UR4, R103 ;  /* 0x80000004b2327c23 */ /* 0x000fe40008010067 */
[----:B-1----:R-:W-:Y:S02]  /*5b30*/  FFMA.FTZ R5, -R37, R37, 1 ;  /* 0x3f80000025057423 */ /* 0x002fe40000010125 */
[----:B------:R-:W-:Y:S02]  /*5b40*/  FMUL.FTZ R242, R19, c[0x0][0x2ec] ;  /* 0x0000bb0013f27a20 */ /* 0x000fe40000410000 */
[----:B------:R-:W-:Y:S01]  /*5b50*/  FMUL.FTZ R211, R5, c[0x0][0x2ec] ;  /* 0x0000bb0005d37a20 */ /* 0x000fe20000410000 */
[----:B------:R-:W1:Y:S01]  /*5b60*/  MUFU.TANH R56, R20 ;  /* 0x0000001400387308 */ /* 0x000e620000002400 */
[----:B---3--:R-:W-:Y:S02]  /*5b70*/  FFMA.FTZ R4, -R58, R58, 1 ;  /* 0x3f8000003a047423 */ /* 0x008fe4000001013a */
[----:B------:R-:W-:Y:S02]  /*5b80*/  FFMA.FTZ R21, R184, -UR4, R102 ;  /* 0x80000004b8157c23 */ /* 0x000fe40008010066 */
[----:B----4-:R-:W-:Y:S02]  /*5b90*/  FFMA.FTZ R0, -R35, R35, 1 ;  /* 0x3f80000023007423 */ /* 0x010fe40000010123 */
[----:B------:R-:W-:Y:S02]  /*5ba0*/  FMUL.FTZ R4, R4, c[0x0][0x2ec] ;  /* 0x0000bb0004047a20 */ /* 0x000fe40000410000 */
[C---:B------:R-:W-:Y:S01]  /*5bb0*/  FFMA.FTZ R19, R182.reuse, -UR4, R100 ;  /* 0x80000004b6137c23 */ /* 0x040fe20008010064 */
[----:B------:R-:W3:Y:S01]  /*5bc0*/  MUFU.TANH R45, R45 ;  /* 0x0000002d002d7308 */ /* 0x000ee20000002400 */
[----:B------:R-:W-:Y:S02]  /*5bd0*/  FFMA.FTZ R37, R181, -UR4, R37 ;  /* 0x80000004b5257c23 */ /* 0x000fe40008010025 */
[----:B------:R-:W-:Y:S02]  /*5be0*/  FFMA.FTZ R36, R182, -UR4, R36 ;  /* 0x80000004b6247c23 */ /* 0x000fe40008010024 */
[----:B--2---:R-:W-:Y:S02]  /*5bf0*/  FFMA.FTZ R48, R188, -UR4, R46 ;  /* 0x80000004bc307c23 */ /* 0x004fe4000801002e */
[----:B------:R-:W-:Y:S02]  /*5c00*/  FFMA.FTZ R5, -R61, R61, 1 ;  /* 0x3f8000003d057423 */ /* 0x000fe4000001013d */
[----:B------:R-:W-:Y:S01]  /*5c10*/  FMUL.FTZ R188, R0, c[0x0][0x2ec] ;  /* 0x0000bb0000bc7a20 */ /* 0x000fe20000410000 */
[----:B------:R-:W2:Y:S01]  /*5c20*/  MUFU.TANH R33, R33 ;  /* 0x0000002100217308 */ /* 0x000ea20000002400 */
[----:B------:R-:W-:Y:S02]  /*5c30*/  FFMA.FTZ R0, -R60, R60, 1 ;  /* 0x3f8000003c007423 */ /* 0x000fe4000001013c */
[----:B------:R-:W-:Y:S02]  /*5c40*/  FMUL.FTZ R250, R5, c[0x0][0x2ec] ;  /* 0x0000bb0005fa7a20 */ /* 0x000fe40000410000 */
[----:B------:R-:W-:Y:S02]  /*5c50*/  FMUL.FTZ R249, R0, c[0x0][0x2ec] ;  /* 0x0000bb0000f97a20 */ /* 0x000fe40000410000 */
[----:B------:R-:W-:Y:S02]  /*5c60*/  FFMA.FTZ R0, -R59, R59, 1 ;  /* 0x3f8000003b007423 */ /* 0x000fe4000001013b */
[----:B------:R-:W-:Y:S01]  /*5c70*/  FMUL.FTZ R5, R6, c[0x0][0x2ec] ;  /* 0x0000bb0006057a20 */ /* 0x000fe20000410000 */
[----:B------:R-:W4:Y:S01]  /*5c80*/  MUFU.TANH R113, R113 ;  /* 0x0000007100717308 */ /* 0x000f220000002400 */
[----:B------:R-:W-:Y:S02]  /*5c90*/  FMUL.FTZ R0, R0, c[0x0][0x2ec] ;  /* 0x0000bb0000007a20 */ /* 0x000fe40000410000 */
[----:B-1----:R-:W-:Y:S01]  /*5ca0*/  FFMA.FTZ R18, R190, -UR4, R56 ;  /* 0x80000004be127c23 */ /* 0x002fe20008010038 */
[----:B------:R2:W-:Y:S01]  /*5cb0*/  STL [R1+0x18], R5 ;  /* 0x0000180501007387 */ /* 0x0005e20000100800 */
[----:B------:R-:W-:Y:S02]  /*5cc0*/  FFMA.FTZ R56, -R56, R56, 1 ;  /* 0x3f80000038387423 */ /* 0x000fe40000010138 */
[----:B---3--:R-:W-:Y:S01]  /*5cd0*/  FFMA.FTZ R17, R189, -UR4, R45 ;  /* 0x80000004bd117c23 */ /* 0x008fe2000801002d */
[----:B------:R-:W-:Y:S01]  /*5ce0*/  STL [R1+0xc], R0 ;  /* 0x00000c0001007387 */ /* 0x000fe20000100800 */
[----:B------:R-:W-:Y:S01]  /*5cf0*/  FFMA.FTZ R45, -R45, R45, 1 ;  /* 0x3f8000002d2d7423 */ /* 0x000fe2000001012d */
[----:B------:R-:W1:Y:S01]  /*5d00*/  MUFU.TANH R112, R112 ;  /* 0x0000007000707308 */ /* 0x000e620000002400 */
[----:B------:R-:W-:Y:S01]  /*5d10*/  FMUL.FTZ R6, R56, c[0x0][0x2ec] ;  /* 0x0000bb0038067a20 */ /* 0x000fe20000410000 */
[----:B------:R3:W-:Y:S01]  /*5d20*/  STL [R1], R4 ;  /* 0x0000000401007387 */ /* 0x0007e20000100800 */
[----:B------:R-:W-:Y:S02]  /*5d30*/  FFMA.FTZ R61, R186, -UR4, R61 ;  /* 0x80000004ba3d7c23 */ /* 0x000fe4000801003d */
[----:B------:R-:W-:Y:S01]  /*5d40*/  FFMA.FTZ R46, R185, -UR4, R57 ;  /* 0x80000004b92e7c23 */ /* 0x000fe20008010039 */
[----:B------:R1:W-:Y:S01]  /*5d50*/  STL [R1+0x14], R6 ;  /* 0x0000140601007387 */ /* 0x0003e20000100800 */
[----:B------:R-:W-:Y:S02]  /*5d60*/  FFMA.FTZ R20, R181, -UR4, R101 ;  /* 0x80000004b5147c23 */ /* 0x000fe40008010065 */
[----:B------:R-:W-:Y:S01]  /*5d70*/  FFMA.FTZ R35, R190, -UR4, R35 ;  /* 0x80000004be237c23 */ /* 0x000fe20008010023 */
[----:B------:R-:W1:Y:S01]  /*5d80*/  MUFU.TANH R114, R114 ;  /* 0x0000007200727308 */ /* 0x000e620000002400 */
[----:B------:R-:W-:Y:S02]  /*5d90*/  FFMA.FTZ R34, R189, -UR4, R34 ;  /* 0x80000004bd227c23 */ /* 0x000fe40008010022 */
[----:B------:R-:W-:Y:S02]  /*5da0*/  FFMA.FTZ R60, R185, -UR4, R60 ;  /* 0x80000004b93c7c23 */ /* 0x000fe4000801003c */
[----:B------:R-:W-:Y:S02]  /*5db0*/  FFMA.FTZ R59, R191, -UR4, R59 ;  /* 0x80000004bf3b7c23 */ /* 0x000fe4000801003b */
[----:B------:R-:W-:Y:S02]  /*5dc0*/  FFMA.FTZ R58, R164, -UR4, R58 ;  /* 0x80000004a43a7c23 */ /* 0x000fe4000801003a */
[----:B--2---:R-:W-:Y:S01]  /*5dd0*/  FFMA.FTZ R5, -R33, R33, 1 ;  /* 0x3f80000021057423 */ /* 0x004fe20000010121 */
[----:B------:R-:W2:Y:S01]  /*5de0*/  MUFU.TANH R32, R32 ;  /* 0x0000002000207308 */ /* 0x000ea20000002400 */
[----:B------:R-:W-:Y:S02]  /*5df0*/  FFMA.FTZ R33, R165, -UR4, R33 ;  /* 0x80000004a5217c23 */ /* 0x000fe40008010021 */
[----:B------:R-:W-:Y:S02]  /*5e00*/  FMUL.FTZ R252, R5, c[0x0][0x2ec] ;  /* 0x0000bb0005fc7a20 */ /* 0x000fe40000410000 */
[----:B----4-:R-:W-:Y:S02]  /*5e10*/  FFMA.FTZ R5, -R113, R113, 1 ;  /* 0x3f80000071057423 */ /* 0x010fe40000010171 */
[----:B---3--:R-:W-:Y:S02]  /*5e20*/  FMUL.FTZ R4, R45, c[0x0][0x2ec] ;  /* 0x0000bb002d047a20 */ /* 0x008fe40000410000 */
[----:B------:R-:W-:Y:S01]  /*5e30*/  FFMA.FTZ R45, R191, -UR4, R113 ;  /* 0x80000004bf2d7c23 */ /* 0x000fe20008010071 */
[----:B------:R-:W3:Y:S01]  /*5e40*/  MUFU.TANH R106, R106 ;  /* 0x0000006a006a7308 */ /* 0x000ee20000002400 */
[----:B-1----:R-:W-:Y:S01]  /*5e50*/  FFMA.FTZ R56, R225, -UR4, R112 ;  /* 0x80000004e1387c23 */ /* 0x002fe20008010070 */
[----:B------:R1:W-:Y:S01]  /*5e60*/  STL [R1+0x10], R4 ;  /* 0x0000100401007387 */ /* 0x0003e20000100800 */
[----:B------:R-:W-:Y:S02]  /*5e70*/  FFMA.FTZ R57, R224, -UR4, R114 ;  /* 0x80000004e0397c23 */ /* 0x000fe40008010072 */
[----:B------:R-:W-:Y:S01]  /*5e80*/  FMUL.FTZ R224, R5, c[0x0][0x2ec] ;  /* 0x0000bb0005e07a20 */ /* 0x000fe20000410000 */
[----:B------:R-:W-:Y:S01]  /*5e90*/  MOV R5, R198 ;  /* 0x000000c600057202 */ /* 0x000fe20000000f00 */
[----:B------:R-:W-:Y:S03]  /*5ea0*/  FFMA.FTZ R6, -R114, R114, 1 ;  /* 0x3f80000072067423 */ /* 0x000fe60000010172 */
[----:B------:R-:W4:Y:S01]  /*5eb0*/  MUFU.TANH R105, R105 ;  /* 0x0000006900697308 */ /* 0x000f220000002400 */
[----:B--2---:R-:W-:Y:S02]  /*5ec0*/  FFMA.FTZ R0, -R32, R32, 1 ;  /* 0x3f80000020007423 */ /* 0x004fe40000010120 */
[----:B------:R-:W-:Y:S02]  /*5ed0*/  FFMA.FTZ R32, R163, -UR4, R32 ;  /* 0x80000004a3207c23 */ /* 0x000fe40008010020 */
[----:B------:R-:W-:Y:S05]  /*5ee0*/  FMUL.FTZ R251, R0, c[0x0][0x2ec] ;  /* 0x0000bb0000fb7a20 */ /* 0x000fea0000410000 */
[----:B------:R-:W2:Y:S01]  /*5ef0*/  MUFU.TANH R104, R104 ;  /* 0x0000006800687308 */ /* 0x000ea20000002400 */
[----:B---3--:R-:W-:Y:S02]  /*5f00*/  FFMA.FTZ R31, R193, -UR4, R106 ;  /* 0x80000004c11f7c23 */ /* 0x008fe4000801006a */
[----:B------:R-:W-:Y:S02]  /*5f10*/  FFMA.FTZ R106, -R106, R106, 1 ;  /* 0x3f8000006a6a7423 */ /* 0x000fe4000001016a */
[----:B-1----:R-:W-:Y:S02]  /*5f20*/  FFMA.FTZ R4, -R112, R112, 1 ;  /* 0x3f80000070047423 */ /* 0x002fe40000010170 */
[----:B------:R-:W-:Y:S03]  /*5f30*/  FMUL.FTZ R191, R106, c[0x0][0x2ec] ;  /* 0x0000bb006abf7a20 */ /* 0x000fe60000410000 */
[----:B------:R-:W1:Y:S01]  /*5f40*/  MUFU.TANH R103, R107 ;  /* 0x0000006b00677308 */ /* 0x000e620000002400 */
[----:B------:R-:W-:Y:S01]  /*5f50*/  FMUL.FTZ R186, R4, c[0x0][0x2ec] ;  /* 0x0000bb0004ba7a20 */ /* 0x000fe20000410000 */
[----:B------:R-:W-:Y:S01]  /*5f60*/  MOV R4, R203 ;  /* 0x000000cb00047202 */ /* 0x000fe20000000f00 */
[----:B----4-:R-:W-:Y:S02]  /*5f70*/  FFMA.FTZ R101, R165, -UR4, R105 ;  /* 0x80000004a5657c23 */ /* 0x010fe40008010069 */
[----:B------:R-:W-:Y:S02]  /*5f80*/  FFMA.FTZ R105, -R105, R105, 1 ;  /* 0x3f80000069697423 */ /* 0x000fe40000010169 */
[----:B------:R-:W-:Y:S01]  /*5f90*/  FMUL.FTZ R193, R6, c[0x0][0x2ec] ;  /* 0x0000bb0006c17a20 */ /* 0x000fe20000410000 */
[----:B------:R3:W-:Y:S02]  /*5fa0*/  STL.64 [R1+0x20], R4 ;  /* 0x0000200401007387 */ /* 0x0007e40000100a00 */
[----:B------:R-:W4:Y:S01]  /*5fb0*/  MUFU.TANH R107, R115 ;  /* 0x00000073006b7308 */ /* 0x000f220000002400 */
[----:B--2---:R-:W-:Y:S02]  /*5fc0*/  FFMA.FTZ R102, R194, -UR4, R104 ;  /* 0x80000004c2667c23 */ /* 0x004fe40008010068 */
[----:B------:R-:W-:Y:S02]  /*5fd0*/  FFMA.FTZ R104, -R104, R104, 1 ;  /* 0x3f80000068687423 */ /* 0x000fe40000010168 */
[----:B------:R-:W-:Y:S02]  /*5fe0*/  FMUL.FTZ R194, R105, c[0x0][0x2ec] ;  /* 0x0000bb0069c27a20 */ /* 0x000fe40000410000 */
[----:B------:R-:W-:Y:S02]  /*5ff0*/  FMUL.FTZ R185, R104, c[0x0][0x2ec] ;  /* 0x0000bb0068b97a20 */ /* 0x000fe40000410000 */
[----:B-1----:R-:W-:Y:S02]  /*6000*/  FFMA.FTZ R100, R163, -UR4, R103 ;  /* 0x80000004a3647c23 */ /* 0x002fe40008010067 */
[----:B------:R-:W-:Y:S04]  /*6010*/  FFMA.FTZ R103, -R103, R103, 1 ;  /* 0x3f80000067677423 */ /* 0x000fe80000010167 */
[----:B------:R-:W-:Y:S02]  /*6020*/  FMUL.FTZ R189, R103, c[0x0][0x2ec] ;  /* 0x0000bb0067bd7a20 */ /* 0x000fe40000410000 */
[----:B----4-:R-:W-:Y:S02]  /*6030*/  FFMA.FTZ R0, -R107, R107, 1 ;  /* 0x3f8000006b007423 */ /* 0x010fe4000001016b */
[----:B------:R-:W-:Y:S02]  /*6040*/  FFMA.FTZ R44, R164, -UR4, R107 ;  /* 0x80000004a42c7c23 */ /* 0x000fe4000801006b */
[----:B------:R-:W-:Y:S01]  /*6050*/  FMUL.FTZ R190, R0, c[0x0][0x2ec] ;  /* 0x0000bb0000be7a20 */ /* 0x000fe20000410000 */
[----:B------:R-:W-:-:S05]  /*6060*/  @!P0 BRA `(.L_x_770) ;  /* 0x0000009000008947 */ /* 0x000fca0003800000 */
[----:B---3--:R-:W-:Y:S01]  /*6070*/  UIADD3 UR9, UR11, UR18, -UR5 ;  /* 0x000000120b097290 */ /* 0x008fe2000fffe805 */
[----:B------:R-:W-:Y:S01]  /*6080*/  IMAD.U32 R0, RZ, RZ, UR38 ;  /* 0x00000026ff007e24 */ /* 0x000fe2000f8e00ff */
[----:B------:R-:W-:Y:S04]  /*6090*/  UIADD3 UR8, UR7, 0x80, URZ ;  /* 0x0000008007087890 */ /* 0x000fe8000fffe03f */
[----:B------:R-:W-:Y:S01]  /*60a0*/  UISETP.GE.AND UP0, UPT, UR8, UR9, UPT ;  /* 0x000000090800728c */ /* 0x000fe2000bf06270 */
[----:B------:R-:W-:Y:S02]  /*60b0*/  ISETP.LT.AND P0, PT, R0, UR5, PT ;  /* 0x0000000500007c0c */ /* 0x000fe4000bf01270 */
[----:B------:R-:W-:Y:S03]  /*60c0*/  UMOV UR9, UR11 ;  /* 0x0000000b00097c82 */ /* 0x000fe60008000000 */
[----:B------:R-:W-:Y:S11]  /*60d0*/  PLOP3.LUT P1, PT, PT, PT, UP0, 0x80, 0x0 ;  /* 0x000000000000781c */ /* 0x000ff60003f2f008 */
[----:B------:R-:W-:Y:S02]  /*60e0*/  @!UPT UIADD3 URZ, URZ, URZ, URZ ;  /* 0x0000003f3f3ff290 */ /* 0x000fe4000fffe03f */
[----:B------:R-:W-:-:S05]  /*60f0*/  @!P1 BRA P0, `(.L_x_771) ;  /* 0x00000e9000009947 */ /* 0x000fca0000000000 */
.L_x_770:
[C---:B---3--:R-:W-:Y:S01]  /*6100*/  IADD3 R168, R166.reuse, 0x1, RZ ;  /* 0x00000001a6a87810 */ /* 0x048fe20007ffe0ff */
[----:B------:R-:W2:Y:S01]  /*6110*/  LDL R0, [R1+0x44] ;  /* 0x0000440001007983 */ /* 0x000ea20000100800 */
[C---:B------:R-:W-:Y:S01]  /*6120*/  IADD3 R167, R166.reuse, 0x8, RZ ;  /* 0x00000008a6a77810 */ /* 0x040fe20007ffe0ff */
[----:B------:R-:W-:Y:S01]  /*6130*/  ULDC UR8, c[0x0][0x2e8] ;  /* 0x0000ba0000087ab9 */ /* 0x000fe20000000800 */
[C---:B------:R-:W-:Y:S01]  /*6140*/  IADD3 R165, R166.reuse, 0x9, RZ ;  /* 0x00000009a6a57810 */ /* 0x040fe20007ffe0ff */
[----:B------:R-:W-:Y:S01]  /*6150*/  UMOV UR11, UR9 ;  /* 0x00000009000b7c82 */ /* 0x000fe20008000000 */
[C---:B------:R-:W-:Y:S02]  /*6160*/  IADD3 R164, R166.reuse, 0x10, RZ ;  /* 0x00000010a6a47810 */ /* 0x040fe40007ffe0ff */
        /* <DEDUP_REMOVED lines=10> */
[----:B------:R-:W-:Y:S02]  /*6210*/  IADD3 R6, R166, 0x39, RZ ;  /* 0x00000039a6067810 */ /* 0x000fe40007ffe0ff */
[----:B--2---:R-:W-:Y:S01]  /*6220*/  IADD3 R5, R0, UR7, RZ ;  /* 0x0000000700057c10 */ /* 0x004fe2000fffe0ff */
[----:B------:R-:W-:Y:S04]  /*6230*/  UIADD3 UR7, UR5, 0x1, -UR10 ;  /* 0x0000000105077890 */ /* 0x000fe8000fffe80a */
[----:B------:R-:W-:Y:S02]  /*6240*/  UIADD3 UR7, UR7, UR8, URZ ;  /* 0x0000000807077290 */ /* 0x000fe4000fffe03f */
[----:B------:R-:W-:Y:S04]  /*6250*/  UIADD3 UR8, -UR9, UR5, -UR10 ;  /* 0x0000000509087290 */ /* 0x000fe8000fffe90a */
[C---:B------:R-:W-:Y:S02]  /*6260*/  IADD3 R0, R5.reuse, UR7, RZ ;  /* 0x0000000705007c10 */ /* 0x040fe4000fffe0ff */
[----:B------:R-:W-:Y:S02]  /*6270*/  IADD3 R4, R5, UR8, RZ ;  /* 0x0000000805047c10 */ /* 0x000fe4000fffe0ff */
[----:B------:R-:W-:Y:S02]  /*6280*/  IMNMX R0, R0, UR5, PT ;  /* 0x0000000500007c17 */ /* 0x000fe4000b800200 */
[----:B------:R-:W-:Y:S04]  /*6290*/  IMNMX R4, RZ, R4, !PT ;  /* 0x00000004ff047217 */ /* 0x000fe80007800200 */
[-C--:B------:R-:W-:Y:S02]  /*62a0*/  ISETP.GE.AND P6, PT, R166, R4.reuse, PT ;  /* 0x00000004a600720c */ /* 0x080fe40003fc6270 */
[----:B------:R-:W-:Y:S02]  /*62b0*/  ISETP.GE.AND P5, PT, R168, R4, PT ;  /* 0x00000004a800720c */ /* 0x000fe40003fa6270 */
[-C--:B------:R-:W-:Y:S02]  /*62c0*/  ISETP.GE.OR P6, PT, R166, R0.reuse, !P6 ;  /* 0x00000000a600720c */ /* 0x080fe400077c6670 */
[----:B------:R-:W-:Y:S02]  /*62d0*/  ISETP.GE.OR P5, PT, R168, R0, !P5 ;  /* 0x00000000a800720c */ /* 0x000fe40006fa6670 */
[-C--:B------:R-:W-:Y:S02]  /*62e0*/  ISETP.GE.AND P4, PT, R167, R4.reuse, PT ;  /* 0x00000004a700720c */ /* 0x080fe40003f86270 */
[-C--:B------:R-:W-:Y:S02]  /*62f0*/  ISETP.GE.AND P3, PT, R165, R4.reuse, PT ;  /* 0x00000004a500720c */ /* 0x080fe40003f66270 */
[-C--:B------:R-:W-:Y:S02]  /*6300*/  ISETP.GE.AND P2, PT, R164, R4.reuse, PT ;  /* 0x00000004a400720c */ /* 0x080fe40003f46270 */
[-C--:B------:R-:W-:Y:S02]  /*6310*/  ISETP.GE.AND P1, PT, R163, R4.reuse, PT ;  /* 0x00000004a300720c */ /* 0x080fe40003f26270 */
        /* <DEDUP_REMOVED lines=33> */
[----:B------:R-:W-:Y:S02]  /*6530*/  IADD3 R0, R5, 0x8, RZ ;  /* 0x0000000805007810 */ /* 0x000fe40007ffe0ff */
[----:B------:R-:W-:Y:S02]  /*6540*/  FSEL R62, R62, -INF , !P4 ;  /* 0xff8000003e3e7808 */ /* 0x000fe40006000000 */
[C---:B------:R-:W-:Y:S02]  /*6550*/  IADD3 R4, R0.reuse, UR8, RZ ;  /* 0x0000000800047c10 */ /* 0x040fe4000fffe0ff */
[----:B------:R-:W-:Y:S02]  /*6560*/  IADD3 R0, R0, UR7, RZ ;  /* 0x0000000700007c10 */ /* 0x000fe4000fffe0ff */
[----:B------:R-:W-:Y:S02]  /*6570*/  IMNMX R4, RZ, R4, !PT ;  /* 0x00000004ff047217 */ /* 0x000fe40007800200 */
[----:B------:R-:W-:Y:S02]  /*6580*/  IMNMX R0, R0, UR5, PT ;  /* 0x0000000500007c17 */ /* 0x000fe4000b800200 */
[-C--:B------:R-:W-:Y:S02]  /*6590*/  ISETP.GE.AND P4, PT, R166, R4.reuse, PT ;  /* 0x00000004a600720c */ /* 0x080fe40003f86270 */
[----:B------:R-:W-:Y:S02]  /*65a0*/  FSEL R61, R61, -INF , !P3 ;  /* 0xff8000003d3d7808 */ /* 0x000fe40005800000 */
[----:B------:R-:W-:Y:S02]  /*65b0*/  ISETP.GE.AND P3, PT, R168, R4, PT ;  /* 0x00000004a800720c */ /* 0x000fe40003f66270 */
        /* <DEDUP_REMOVED lines=92> */
[-C--:B------:R-:W-:Y:S02]  /*6b80*/  ISETP.GE.OR P0, PT, R112, R0.reuse, !P0 ;  /* 0x000000007000720c */ /* 0x080fe40004706670 */
[-C--:B------:R-:W-:Y:S02]  /*6b90*/  ISETP.GE.OR P6, PT, R107, R0.reuse, !P6 ;  /* 0x000000006b00720c */ /* 0x080fe400077c6670 */
[-C--:B------:R-:W-:Y:S02]  /*6ba0*/  ISETP.GE.OR P5, PT, R106, R0.reuse, !P5 ;  /* 0x000000006a00720c */ /* 0x080fe40006fa6670 */
[-C--:B------:R-:W-:Y:S02]  /*6bb0*/  ISETP.GE.OR P4, PT, R105, R0.reuse, !P4 ;  /* 0x000000006900720c */ /* 0x080fe40006786670 */
[-C--:B------:R-:W-:Y:S02]  /*6bc0*/  ISETP.GE.OR P3, PT, R104, R0.reuse, !P3 ;  /* 0x000000006800720c */ /* 0x080fe40005f66670 */
[-C--:B------:R-:W-:Y:S02]  /*6bd0*/  ISETP.GE.OR P2, PT, R103, R0.reuse, !P2 ;  /* 0x000000006700720c */ /* 0x080fe40005746670 */
[----:B------:R-:W-:Y:S02]  /*6be0*/  ISETP.GE.OR P1, PT, R6, R0, !P1 ;  /* 0x000000000600720c */ /* 0x000fe40004f26670 */
[----:B------:R-:W-:Y:S02]  /*6bf0*/  IADD3 R0, R5, UR7, RZ ;  /* 0x0000000705007c10 */ /* 0x000fe4000fffe0ff */
[----:B------:R-:W-:Y:S02]  /*6c00*/  IMNMX R4, RZ, R4, !PT ;  /* 0x00000004ff047217 */ /* 0x000fe40007800200 */
[----:B------:R-:W-:Y:S02]  /*6c10*/  IMNMX R0, R0, UR5, PT ;  /* 0x0000000500007c17 */ /* 0x000fe4000b800200 */
[----:B------:R-:W-:Y:S02]  /*6c20*/  FSEL R36, R36, -INF , !P0 ;  /* 0xff80000024247808 */ /* 0x000fe40004000000 */
[CC--:B------:R-:W-:Y:S02]  /*6c30*/  ISETP.GE.AND P0, PT, R168.reuse, R4.reuse, PT ;  /* 0x00000004a800720c */ /* 0x0c0fe40003f06270 */
[----:B------:R-:W-:Y:S02]  /*6c40*/  FSEL R35, R35, -INF , !P6 ;  /* 0xff80000023237808 */ /* 0x000fe40007000000 */
[C---:B------:R-:W-:Y:S02]  /*6c50*/  ISETP.GE.AND P6, PT, R167.reuse, R4, PT ;  /* 0x00000004a700720c */ /* 0x040fe40003fc6270 */
        /* <DEDUP_REMOVED lines=51> */
.L_x_771:
        /* <DEDUP_REMOVED lines=46> */
[----:B------:R-:W-:Y:S04]  /*7270*/  STL [R1+0xa0], R3 ;  /* 0x0000a00301007387 */ /* 0x000fe80000100800 */
[----:B------:R1:W-:Y:S01]  /*7280*/  STL [R1+0x9c], R2 ;  /* 0x00009c0201007387 */ /* 0x0003e20000100800 */
        /* <DEDUP_REMOVED lines=10> */
[----:B------:R-:W-:Y:S01]  /*7330*/  MUFU.EX2 R180, R67 ;  /* 0x0000004300b47308 */ /* 0x000fe20000000800 */
[--C-:B------:R-:W-:Y:S02]  /*7340*/  FFMA.FTZ R65, R65, c[0x0][0x23c], -R6.reuse ;  /* 0x00008f0041417a23 */ /* 0x100fe40000010806 */
[--C-:B------:R-:W-:Y:S01]  /*7350*/  FFMA.FTZ R64, R64, c[0x0][0x23c], -R6.reuse ;  /* 0x00008f0040407a23 */ /* 0x100fe20000010806 */
[----:B------:R-:W-:Y:S01]  /*7360*/  FSEL R4, R4, RZ, P0 ;  /* 0x000000ff04047208 */ /* 0x000fe20000000000 */
[--C-:B------:R-:W-:Y:S01]  /*7370*/  FFMA.FTZ R63, R63, c[0x0][0x23c], -R6.reuse ;  /* 0x00008f003f3f7a23 */ /* 0x100fe20000010806 */
[----:B------:R-:W-:Y:S01]  /*7380*/  FSETP.NEU.FTZ.AND P0, PT, R103, -INF , PT ;  /* 0xff8000006700780b */ /* 0x000fe20003f1d000 */
        /* <DEDUP_REMOVED lines=12> */
[----:B------:R-:W-:Y:S02]  /*7450*/  FFMA.FTZ R6, R56, c[0x0][0x23c], -R6 ;  /* 0x00008f0038067a23 */ /* 0x000fe40000010806 */
[----:B------:R-:W-:Y:S01]  /*7460*/  FMUL.FTZ R0, R103, 1.4426950216293334961 ;  /* 0x3fb8aa3b67007820 */ /* 0x000fe20000410000 */
[----:B------:R-:W2:Y:S01]  /*7470*/  MUFU.EX2 R174, R7 ;  /* 0x0000000700ae7308 */ /* 0x000ea20000000800 */
[--C-:B------:R-:W-:Y:S02]  /*7480*/  FFMA.FTZ R9, R9, c[0x0][0x23c], -R5.reuse ;  /* 0x00008f0009097a23 */ /* 0x100fe40000010805 */
[--C-:B------:R-:W-:Y:S01]  /*7490*/  FFMA.FTZ R54, R54, c[0x0][0x23c], -R5.reuse ;  /* 0x00008f0036367a23 */ /* 0x100fe20000010805 */
[----:B------:R-:W-:Y:S01]  /*74a0*/  FSEL R0, R0, RZ, P0 ;  /* 0x000000ff00007208 */ /* 0x000fe20000000000 */
[--C-:B------:R-:W-:Y:S02]  /*74b0*/  FFMA.FTZ R53, R53, c[0x0][0x23c], -R5.reuse ;  /* 0x00008f0035357a23 */ /* 0x100fe40000010805 */
[--C-:B------:R-:W-:Y:S02]  /*74c0*/  FFMA.FTZ R52, R52, c[0x0][0x23c], -R5.reuse ;  /* 0x00008f0034347a23 */ /* 0x100fe40000010805 */
[--C-:B------:R-:W-:Y:S01]  /*74d0*/  FFMA.FTZ R101, R101, c[0x0][0x23c], -R0.reuse ;  /* 0x00008f0065657a23 */ /* 0x100fe20000010800 */
[----:B-1----:R2:W-:Y:S01]  /*74e0*/  MUFU.EX2 R68, R6 ;  /* 0x0000000600447308 */ /* 0x0025e20000000800 */
        /* <DEDUP_REMOVED lines=13> */
[----:B------:R-:W-:Y:S01]  /*75c0*/  FFMA.FTZ R5, R44, c[0x0][0x23c], -R5 ;  /* 0x00008f002c057a23 */ /* 0x000fe20000010805 */
[----:B--2---:R-:W-:Y:S01]  /*75d0*/  F2FP.BF16.PACK_AB R6, R174, R175 ;  /* 0x000000afae06723e */ /* 0x004fe200000010ff */
[--C-:B------:R-:W-:Y:S02]  /*75e0*/  FFMA.FTZ R30, R30, c[0x0][0x23c], -R0.reuse ;  /* 0x00008f001e1e7a23 */ /* 0x100fe40000010800 */
[----:B------:R-:W-:Y:S02]  /*75f0*/  FFMA.FTZ R29, R29, c[0x0][0x23c], -R0 ;  /* 0x00008f001d1d7a23 */ /* 0x000fe40000010800 */
[----:B------:R1:W-:Y:S01]  /*7600*/  STS [R220+0x10000], R6 ;  /* 0x01000006dc007388 */ /* 0x0003e20000000800 */
[----:B------:R-:W2:Y:S01]  /*7610*/  MUFU.EX2 R168, R11 ;  /* 0x0000000b00a87308 */ /* 0x000ea20000000800 */
[--C-:B------:R-:W-:Y:S02]  /*7620*/  FFMA.FTZ R16, R16, c[0x0][0x23c], -R4.reuse ;  /* 0x00008f0010107a23 */ /* 0x100fe40000010804 */
[--C-:B------:R-:W-:Y:S02]  /*7630*/  FFMA.FTZ R15, R15, c[0x0][0x23c], -R4.reuse ;  /* 0x00008f000f0f7a23 */ /* 0x100fe40000010804 */
[--C-:B------:R-:W-:Y:S02]  /*7640*/  FFMA.FTZ R43, R43, c[0x0][0x23c], -R4.reuse ;  /* 0x00008f002b2b7a23 */ /* 0x100fe40000010804 */
[----:B------:R-:W-:Y:S02]  /*7650*/  FFMA.FTZ R42, R42, c[0x0][0x23c], -R4 ;  /* 0x00008f002a2a7a23 */ /* 0x000fe40000010804 */
[--C-:B------:R-:W-:Y:S01]  /*7660*/  FFMA.FTZ R28, R28, c[0x0][0x23c], -R0.reuse ;  /* 0x00008f001c1c7a23 */ /* 0x100fe20000010800 */
[----:B------:R2:W-:Y:S01]  /*7670*/  MUFU.EX2 R2, R5 ;  /* 0x0000000500027308 */ /* 0x0005e20000000800 */
[----:B------:R-:W-:Y:S02]  /*7680*/  FFMA.FTZ R27, R27, c[0x0][0x23c], -R0 ;  /* 0x00008f001b1b7a23 */ /* 0x000fe40000010800 */
[--C-:B------:R-:W-:Y:S02]  /*7690*/  FFMA.FTZ R41, R41, c[0x0][0x23c], -R4.reuse ;  /* 0x00008f0029297a23 */ /* 0x100fe40000010804 */
[--C-:B------:R-:W-:Y:S02]  /*76a0*/  FFMA.FTZ R40, R40, c[0x0][0x23c], -R4.reuse ;  /* 0x00008f0028287a23 */ /* 0x100fe40000010804 */
[--C-:B------:R-:W-:Y:S02]  /*76b0*/  FFMA.FTZ R39, R39, c[0x0][0x23c], -R4.reuse ;  /* 0x00008f0027277a23 */ /* 0x100fe40000010804 */
[--C-:B------:R-:W-:Y:S01]  /*76c0*/  FFMA.FTZ R38, R38, c[0x0][0x23c], -R4.reuse ;  /* 0x00008f0026267a23 */ /* 0x100fe20000010804 */
[----:B------:R-:W3:Y:S01]  /*76d0*/  MUFU.EX2 R178, R13 ;  /* 0x0000000d00b27308 */ /* 0x000ee20000000800 */
[--C-:B------:R-:W-:Y:S02]  /*76e0*/  FFMA.FTZ R37, R37, c[0x0][0x23c], -R4.reuse ;  /* 0x00008f0025257a23 */ /* 0x100fe40000010804 */
[--C-:B------:R-:W-:Y:S02]  /*76f0*/  FFMA.FTZ R36, R36, c[0x0][0x23c], -R4.reuse ;  /* 0x00008f0024247a23 */ /* 0x100fe40000010804 */
[--C-:B------:R-:W-:Y:S02]  /*7700*/  FFMA.FTZ R35, R35, c[0x0][0x23c], -R4.reuse ;  /* 0x00008f0023237a23 */ /* 0x100fe40000010804 */
[--C-:B------:R-:W-:Y:S02]  /*7710*/  FFMA.FTZ R34, R34, c[0x0][0x23c], -R4.reuse ;  /* 0x00008f0022227a23 */ /* 0x100fe40000010804 */
[--C-:B------:R-:W-:Y:S01]  /*7720*/  FFMA.FTZ R33, R33, c[0x0][0x23c], -R4.reuse ;  /* 0x00008f0021217a23 */ /* 0x100fe20000010804 */
[----:B------:R-:W-:Y:S01]  /*7730*/  MUFU.EX2 R179, R10 ;  /* 0x0000000a00b37308 */ /* 0x000fe20000000800 */
[--C-:B------:R-:W-:Y:S02]  /*7740*/  FFMA.FTZ R32, R32, c[0x0][0x23c], -R4.reuse ;  /* 0x00008f0020207a23 */ /* 0x100fe40000010804 */
[--C-:B------:R-:W-:Y:S01]  /*7750*/  FFMA.FTZ R31, R31, c[0x0][0x23c], -R4.reuse ;  /* 0x00008f001f1f7a23 */ /* 0x100fe20000010804 */
[----:B--2---:R-:W-:Y:S01]  /*7760*/  F2FP.BF16.PACK_AB R5, R168, R173 ;  /* 0x000000ada805723e */ /* 0x004fe200000010ff */
[----:B------:R-:W-:Y:S02]  /*7770*/  FFMA.FTZ R4, R102, c[0x0][0x23c], -R4 ;  /* 0x00008f0066047a23 */ /* 0x000fe40000010804 */
[--C-:B------:R-:W-:Y:S02]  /*7780*/  FFMA.FTZ R26, R26, c[0x0][0x23c], -R0.reuse ;  /* 0x00008f001a1a7a23 */ /* 0x100fe40000010800 */
[----:B------:R-:W-:Y:S01]  /*7790*/  STS [R220+0x10400], R5 ;  /* 0x01040005dc007388 */ /* 0x000fe20000000800 */
[----:B------:R-:W1:Y:S01]  /*77a0*/  MUFU.EX2 R176, R9 ;  /* 0x0000000900b07308 */ /* 0x000e620000000800 */
[--C-:B------:R-:W-:Y:S02]  /*77b0*/  FFMA.FTZ R25, R25, c[0x0][0x23c], -R0.reuse ;  /* 0x00008f0019197a23 */ /* 0x100fe40000010800 */
[--C-:B------:R-:W-:Y:S01]  /*77c0*/  FFMA.FTZ R24, R24, c[0x0][0x23c], -R0.reuse ;  /* 0x00008f0018187a23 */ /* 0x100fe20000010800 */
[----:B---3--:R-:W-:Y:S01]  /*77d0*/  F2FP.BF16.PACK_AB R7, R178, R177 ;  /* 0x000000b1b207723e */ /* 0x008fe200000010ff */
[--C-:B------:R-:W-:Y:S02]  /*77e0*/  FFMA.FTZ R23, R23, c[0x0][0x23c], -R0.reuse ;  /* 0x00008f0017177a23 */ /* 0x100fe40000010800 */
[--C-:B------:R-:W-:Y:S02]  /*77f0*/  FFMA.FTZ R22, R22, c[0x0][0x23c], -R0.reuse ;  /* 0x00008f0016167a23 */ /* 0x100fe40000010800 */
[----:B------:R2:W-:Y:S01]  /*7800*/  STS [R219+0x10000], R7 ;  /* 0x01000007db007388 */ /* 0x0005e20000000800 */
[----:B------:R-:W-:Y:S01]  /*7810*/  MUFU.EX2 R113, R30 ;  /* 0x0000001e00717308 */ /* 0x000fe20000000800 */
[--C-:B------:R-:W-:Y:S02]  /*7820*/  FFMA.FTZ R21, R21, c[0x0][0x23c], -R0.reuse ;  /* 0x00008f0015157a23 */ /* 0x100fe40000010800 */
[--C-:B------:R-:W-:Y:S02]  /*7830*/  FFMA.FTZ R20, R20, c[0x0][0x23c], -R0.reuse ;  /* 0x00008f0014147a23 */ /* 0x100fe40000010800 */
[--C-:B------:R-:W-:Y:S02]  /*7840*/  FFMA.FTZ R19, R19, c[0x0][0x23c], -R0.reuse ;  /* 0x00008f0013137a23 */ /* 0x100fe40000010800 */
[--C-:B------:R-:W-:Y:S02]  /*7850*/  FFMA.FTZ R18, R18, c[0x0][0x23c], -R0.reuse ;  /* 0x00008f0012127a23 */ /* 0x100fe40000010800 */
[--C-:B------:R-:W-:Y:S01]  /*7860*/  FFMA.FTZ R17, R17, c[0x0][0x23c], -R0.reuse ;  /* 0x00008f0011117a23 */ /* 0x100fe20000010800 */
[----:B------:R-:W3:Y:S01]  /*7870*/  MUFU.EX2 R112, R29 ;  /* 0x0000001d00707308 */ /* 0x000ee20000000800 */
[----:B------:R-:W-:Y:S01]  /*7880*/  FFMA.FTZ R0, R100, c[0x0][0x23c], -R0 ;  /* 0x00008f0064007a23 */ /* 0x000fe20000010800 */
[----:B-1----:R-:W-:Y:S05]  /*7890*/  F2FP.BF16.PACK_AB R6, R176, R179 ;  /* 0x000000b3b006723e */ /* 0x002fea00000010ff */
[----:B------:R-:W-:Y:S03]  /*78a0*/  STS [R219+0x10400], R6 ;  /* 0x01040006db007388 */ /* 0x000fe60000000800 */
[----:B------:R-:W-:Y:S01]  /*78b0*/  MUFU.EX2 R163, R16 ;  /* 0x0000001000a37308 */ /* 0x000fe20000000800 */
[----:B--2---:R-:W-:Y:S09]  /*78c0*/  F2FP.BF16.PACK_AB R7, R181, R180 ;  /* 0x000000b4b507723e */ /* 0x004ff200000010ff */
[----:B------:R-:W1:Y:S01]  /*78d0*/  MUFU.EX2 R114, R15 ;  /* 0x0000000f00727308 */ /* 0x000e620000000800 */
[----:B---3--:R-:W-:Y:S05]  /*78e0*/  F2FP.BF16.PACK_AB R8, R112, R113 ;  /* 0x000000717008723e */ /* 0x008fea00000010ff */
[----:B------:R2:W-:Y:S04]  /*78f0*/  STS [R220+0x12400], R8 ;  /* 0x01240008dc007388 */ /* 0x0005e80000000800 */
[----:B------:R-:W-:Y:S10]  /*7900*/  MUFU.EX2 R167, R43 ;  /* 0x0000002b00a77308 */ /* 0x000ff40000000800 */
[----:B------:R-:W3:Y:S01]  /*7910*/  MUFU.EX2 R165, R42 ;  /* 0x0000002a00a57308 */ /* 0x000ee20000000800 */
[----:B-1----:R-:W-:Y:S05]  /*7920*/  F2FP.BF16.PACK_AB R9, R114, R163 ;  /* 0x000000a37209723e */ /* 0x002fea00000010ff */
[----:B------:R-:W-:Y:S04]  /*7930*/  STS [R220+0x12000], R9 ;  /* 0x01200009dc007388 */ /* 0x000fe80000000800 */
[----:B------:R-:W-:Y:S10]  /*7940*/  MUFU.EX2 R164, R28 ;  /* 0x0000001c00a47308 */ /* 0x000ff40000000800 */
[----:B------:R-:W2:Y:S01]  /*7950*/  MUFU.EX2 R115, R27 ;  /* 0x0000001b00737308 */ /* 0x000ea20000000800 */
[----:B---3--:R-:W-:Y:S05]  /*7960*/  F2FP.BF16.PACK_AB R5, R165, R167 ;  /* 0x000000a7a505723e */ /* 0x008fea00000010ff */
[----:B------:R1:W-:Y:S04]  /*7970*/  STS [R219+0x12000], R5 ;  /* 0x01200005db007388 */ /* 0x0003e80000000800 */
[----:B------:R-:W-:Y:S10]  /*7980*/  MUFU.EX2 R10, R55 ;  /* 0x00000037000a7308 */ /* 0x000ff40000000800 */
[----:B------:R-:W3:Y:S01]  /*7990*/  MUFU.EX2 R157, R54 ;  /* 0x00000036009d7308 */ /* 0x000ee20000000800 */
[----:B--2---:R-:W-:Y:S05]  /*79a0*/  F2FP.BF16.PACK_AB R8, R115, R164 ;  /* 0x000000a47308723e */ /* 0x004fea00000010ff */
[----:B------:R2:W-:Y:S04]  /*79b0*/  STS [R219+0x12400], R8 ;  /* 0x01240008db007388 */ /* 0x0005e80000000800 */
[----:B------:R-:W-:Y:S01]  /*79c0*/  MUFU.EX2 R149, R65 ;  /* 0x0000004100957308 */ /* 0x000fe20000000800 */
[----:B------:R4:W-:Y:S09]  /*79d0*/  STS [R218+0x10000], R7 ;  /* 0x01000007da007388 */ /* 0x0009f20000000800 */
[----:B------:R-:W1:Y:S01]  /*79e0*/  MUFU.EX2 R148, R64 ;  /* 0x0000004000947308 */ /* 0x000e620000000800 */
[----:B---3--:R-:W-:Y:S05]  /*79f0*/  F2FP.BF16.PACK_AB R6, R157, R10 ;  /* 0x0000000a9d06723e */ /* 0x008fea00000010ff */
[----:B------:R3:W-:Y:S04]  /*7a00*/  STS [R218+0x10400], R6 ;  /* 0x01040006da007388 */ /* 0x0007e80000000800 */
[----:B------:R-:W-:Y:S10]  /*7a10*/  MUFU.EX2 R99, R53 ;  /* 0x0000003500637308 */ /* 0x000ff40000000800 */
[----:B------:R-:W2:Y:S01]  /*7a20*/  MUFU.EX2 R98, R52 ;  /* 0x0000003400627308 */ /* 0x000ea20000000800 */
[----:B-1----:R-:W-:Y:S05]  /*7a30*/  F2FP.BF16.PACK_AB R5, R148, R149 ;  /* 0x000000959405723e */ /* 0x002fea00000010ff */
[----:B------:R1:W-:Y:S04]  /*7a40*/  STS [R217+0x10000], R5 ;  /* 0x01000005d9007388 */ /* 0x0003e80000000800 */
[----:B------:R2:W-:Y:S10]  /*7a50*/  MUFU.EX2 R72, R4 ;  /* 0x0000000400487308 */ /* 0x0005f40000000800 */
[----:B------:R-:W-:Y:S10]  /*7a60*/  MUFU.EX2 R156, R41 ;  /* 0x00000029009c7308 */ /* 0x000ff40000000800 */
[----:B------:R-:W1:Y:S01]  /*7a70*/  MUFU.EX2 R225, R40 ;  /* 0x0000002800e17308 */ /* 0x000e620000000800 */
[----:B--2---:R-:W-:Y:S05]  /*7a80*/  F2FP.BF16.PACK_AB R4, R98, R99 ;  /* 0x000000636204723e */ /* 0x004fea00000010ff */
[----:B------:R2:W-:Y:S04]  /*7a90*/  STS [R217+0x10400], R4 ;  /* 0x01040004d9007388 */ /* 0x0005e80000000800 */
[----:B------:R-:W-:Y:S10]  /*7aa0*/  MUFU.EX2 R203, R26 ;  /* 0x0000001a00cb7308 */ /* 0x000ff40000000800 */
[----:B------:R-:W4:Y:S01]  /*7ab0*/  MUFU.EX2 R198, R25 ;  /* 0x0000001900c67308 */ /* 0x000f220000000800 */
[----:B-1----:R-:W-:Y:S05]  /*7ac0*/  F2FP.BF16.PACK_AB R8, R225, R156 ;  /* 0x0000009ce108723e */ /* 0x002fea00000010ff */
[----:B------:R-:W-:Y:S04]  /*7ad0*/  STS [R218+0x12000], R8 ;  /* 0x01200008da007388 */ /* 0x000fe80000000800 */
[----:B------:R-:W-:Y:S10]  /*7ae0*/  MUFU.EX2 R153, R39 ;  /* 0x0000002700997308 */ /* 0x000ff40000000800 */
[----:B------:R-:W3:Y:S01]  /*7af0*/  MUFU.EX2 R152, R38 ;  /* 0x0000002600987308 */ /* 0x000ee20000000800 */
[----:B----4-:R-:W-:Y:S05]  /*7b00*/  F2FP.BF16.PACK_AB R7, R198, R203 ;  /* 0x000000cbc607723e */ /* 0x010fea00000010ff */
[----:B------:R1:W-:Y:S04]  /*7b10*/  STS [R218+0x12400], R7 ;  /* 0x01240007da007388 */ /* 0x0003e80000000800 */
[----:B------:R-:W-:Y:S10]  /*7b20*/  MUFU.EX2 R151, R24 ;  /* 0x0000001800977308 */ /* 0x000ff40000000800 */
[----:B------:R-:W4:Y:S01]  /*7b30*/  MUFU.EX2 R150, R23 ;  /* 0x0000001700967308 */ /* 0x000f220000000800 */
[----:B---3--:R-:W-:Y:S05]  /*7b40*/  F2FP.BF16.PACK_AB R6, R152, R153 ;  /* 0x000000999806723e */ /* 0x008fea00000010ff */
[----:B------:R-:W-:Y:S04]  /*7b50*/  STS [R217+0x12000], R6 ;  /* 0x01200006d9007388 */ /* 0x000fe80000000800 */
[----:B------:R-:W-:Y:S10]  /*7b60*/  MUFU.EX2 R97, R63 ;  /* 0x0000003f00617308 */ /* 0x000ff40000000800 */
[----:B------:R-:W2:Y:S01]  /*7b70*/  MUFU.EX2 R96, R62 ;  /* 0x0000003e00607308 */ /* 0x000ea20000000800 */
[----:B----4-:R-:W-:Y:S05]  /*7b80*/  F2FP.BF16.PACK_AB R5, R150, R151 ;  /* 0x000000979605723e */ /* 0x010fea00000010ff */
[----:B------:R-:W-:Y:S04]  /*7b90*/  STS [R217+0x12400], R5 ;  /* 0x01240005d9007388 */ /* 0x000fe80000000800 */
[----:B------:R-:W-:Y:S10]  /*7ba0*/  MUFU.EX2 R95, R51 ;  /* 0x00000033005f7308 */ /* 0x000ff40000000800 */
[----:B------:R-:W1:Y:S01]  /*7bb0*/  MUFU.EX2 R94, R50 ;  /* 0x00000032005e7308 */ /* 0x000e620000000800 */
[----:B--2---:R-:W-:Y:S05]  /*7bc0*/  F2FP.BF16.PACK_AB R4, R96, R97 ;  /* 0x000000616004723e */ /* 0x004fea00000010ff */
[----:B------:R2:W-:Y:S04]  /*7bd0*/  STS [R216+0x10000], R4 ;  /* 0x01000004d8007388 */ /* 0x0005e80000000800 */
[----:B------:R-:W-:Y:S10]  /*7be0*/  MUFU.EX2 R85, R61 ;  /* 0x0000003d00557308 */ /* 0x000ff40000000800 */
[----:B------:R-:W2:Y:S01]  /*7bf0*/  MUFU.EX2 R84, R60 ;  /* 0x0000003c00547308 */ /* 0x000ea20000000800 */
[----:B-1----:R-:W-:Y:S05]  /*7c00*/  F2FP.BF16.PACK_AB R7, R94, R95 ;  /* 0x0000005f5e07723e */ /* 0x002fea00000010ff */
[----:B------:R1:W-:Y:S04]  /*7c10*/  STS [R216+0x10400], R7 ;  /* 0x01040007d8007388 */ /* 0x0003e80000000800 */
[----:B------:R-:W-:Y:S10]  /*7c20*/  MUFU.EX2 R83, R49 ;  /* 0x0000003100537308 */ /* 0x000ff40000000800 */
[----:B------:R-:W3:Y:S01]  /*7c30*/  MUFU.EX2 R82, R48 ;  /* 0x0000003000527308 */ /* 0x000ee20000000800 */
[----:B--2---:R-:W-:Y:S05]  /*7c40*/  F2FP.BF16.PACK_AB R4, R84, R85 ;  /* 0x000000555404723e */ /* 0x004fea00000010ff */
[----:B------:R-:W-:Y:S04]  /*7c50*/  STS [R213+0x10000], R4 ;  /* 0x01000004d5007388 */ /* 0x000fe80000000800 */
[----:B------:R3:W-:Y:S10]  /*7c60*/  MUFU.EX2 R70, R0 ;  /* 0x0000000000467308 */ /* 0x0007f40000000800 */
[----:B------:R-:W-:Y:S10]  /*7c70*/  MUFU.EX2 R93, R37 ;  /* 0x00000025005d7308 */ /* 0x000ff40000000800 */
[----:B------:R-:W2:Y:S01]  /*7c80*/  MUFU.EX2 R92, R36 ;  /* 0x00000024005c7308 */ /* 0x000ea20000000800 */
[----:B---3--:R-:W-:Y:S05]  /*7c90*/  F2FP.BF16.PACK_AB R0, R82, R83 ;  /* 0x000000535200723e */ /* 0x008fea00000010ff */
[----:B------:R-:W-:Y:S04]  /*7ca0*/  STS [R213+0x10400], R0 ;  /* 0x01040000d5007388 */ /* 0x000fe80000000800 */
[----:B------:R-:W-:Y:S10]  /*7cb0*/  MUFU.EX2 R91, R22 ;  /* 0x00000016005b7308 */ /* 0x000ff40000000800 */
[----:B------:R-:W3:Y:S01]  /*7cc0*/  MUFU.EX2 R90, R21 ;  /* 0x00000015005a7308 */ /* 0x000ee20000000800 */
[----:B--2---:R-:W-:Y:S05]  /*7cd0*/  F2FP.BF16.PACK_AB R6, R92, R93 ;  /* 0x0000005d5c06723e */ /* 0x004fea00000010ff */
[----:B------:R2:W-:Y:S04]  /*7ce0*/  STS [R216+0x12000], R6 ;  /* 0x01200006d8007388 */ /* 0x0005e80000000800 */
[----:B------:R-:W-:Y:S10]  /*7cf0*/  MUFU.EX2 R89, R35 ;  /* 0x0000002300597308 */ /* 0x000ff40000000800 */
[----:B------:R-:W1:Y:S01]  /*7d00*/  MUFU.EX2 R88, R34 ;  /* 0x0000002200587308 */ /* 0x000e620000000800 */
[----:B---3--:R-:W-:Y:S05]  /*7d10*/  F2FP.BF16.PACK_AB R5, R90, R91 ;  /* 0x0000005b5a05723e */ /* 0x008fea00000010ff */
[----:B------:R3:W-:Y:S04]  /*7d20*/  STS [R216+0x12400], R5 ;  /* 0x01240005d8007388 */ /* 0x0007e80000000800 */
[----:B------:R-:W-:Y:S10]  /*7d30*/  MUFU.EX2 R87, R20 ;  /* 0x0000001400577308 */ /* 0x000ff40000000800 */
[----:B------:R-:W2:Y:S01]  /*7d40*/  MUFU.EX2 R86, R19 ;  /* 0x0000001300567308 */ /* 0x000ea20000000800 */
[----:B-1----:R-:W-:Y:S05]  /*7d50*/  F2FP.BF16.PACK_AB R7, R88, R89 ;  /* 0x000000595807723e */ /* 0x002fea00000010ff */
[----:B------:R-:W-:Y:S04]  /*7d60*/  STS [R213+0x12000], R7 ;  /* 0x01200007d5007388 */ /* 0x000fe80000000800 */
[----:B------:R-:W-:Y:S10]  /*7d70*/  MUFU.EX2 R81, R59 ;  /* 0x0000003b00517308 */ /* 0x000ff40000000800 */
[----:B------:R-:W3:Y:S01]  /*7d80*/  MUFU.EX2 R80, R58 ;  /* 0x0000003a00507308 */ /* 0x000ee20000000800 */
[----:B--2---:R-:W-:Y:S05]  /*7d90*/  F2FP.BF16.PACK_AB R6, R86, R87 ;  /* 0x000000575606723e */ /* 0x004fea00000010ff */
[----:B------:R-:W-:Y:S04]  /*7da0*/  STS [R213+0x12400], R6 ;  /* 0x01240006d5007388 */ /* 0x000fe80000000800 */
[----:B------:R-:W-:Y:S10]  /*7db0*/  MUFU.EX2 R79, R47 ;  /* 0x0000002f004f7308 */ /* 0x000ff40000000800 */
[----:B------:R-:W1:Y:S01]  /*7dc0*/  MUFU.EX2 R78, R46 ;  /* 0x0000002e004e7308 */ /* 0x000e620000000800 */
[----:B---3--:R-:W-:Y:S05]  /*7dd0*/  F2FP.BF16.PACK_AB R5, R80, R81 ;  /* 0x000000515005723e */ /* 0x008fea00000010ff */
[----:B------:R2:W-:Y:S04]  /*7de0*/  STS [R215+0x10000], R5 ;  /* 0x01000005d7007388 */ /* 0x0005e80000000800 */
[----:B------:R-:W3:Y:S10]  /*7df0*/  MUFU.EX2 R69, R57 ;  /* 0x0000003900457308 */ /* 0x000ef40000000800 */
[----:B------:R-:W2:Y:S01]  /*7e00*/  MUFU.EX2 R3, R45 ;  /* 0x0000002d00037308 */ /* 0x000ea20000000800 */
[----:B-1----:R-:W-:Y:S05]  /*7e10*/  F2FP.BF16.PACK_AB R4, R78, R79 ;  /* 0x0000004f4e04723e */ /* 0x002fea00000010ff */
[----:B------:R1:W-:Y:S04]  /*7e20*/  STS [R215+0x10400], R4 ;  /* 0x01040004d7007388 */ /* 0x0003e80000000800 */
[----:B------:R-:W-:Y:S01]  /*7e30*/  MUFU.EX2 R77, R33 ;  /* 0x00000021004d7308 */ /* 0x000fe20000000800 */
[----:B---3--:R-:W-:Y:S05]  /*7e40*/  F2FP.BF16.PACK_AB R0, R68, R69 ;  /* 0x000000454400723e */ /* 0x008fea00000010ff */
[----:B------:R3:W-:Y:S04]  /*7e50*/  STS [R214+0x10000], R0 ;  /* 0x01000000d6007388 */ /* 0x0007e80000000800 */
[----:B------:R-:W4:Y:S01]  /*7e60*/  MUFU.EX2 R76, R32 ;  /* 0x00000020004c7308 */ /* 0x000f220000000800 */
[----:B--2---:R-:W-:Y:S05]  /*7e70*/  F2FP.BF16.PACK_AB R5, R2, R3 ;  /* 0x000000030205723e */ /* 0x004fea00000010ff */
[----:B------:R-:W-:Y:S04]  /*7e80*/  STS [R214+0x10400], R5 ;  /* 0x01040005d6007388 */ /* 0x000fe80000000800 */
[----:B------:R-:W-:Y:S10]  /*7e90*/  MUFU.EX2 R75, R18 ;  /* 0x00000012004b7308 */ /* 0x000ff40000000800 */
[----:B------:R-:W2:Y:S01]  /*7ea0*/  MUFU.EX2 R74, R17 ;  /* 0x00000011004a7308 */ /* 0x000ea20000000800 */
[----:B----4-:R-:W-:Y:S05]  /*7eb0*/  F2FP.BF16.PACK_AB R7, R76, R77 ;  /* 0x0000004d4c07723e */ /* 0x010fea00000010ff */
        /* <DEDUP_REMOVED lines=8> */
[----:B------:R1:W-:Y:S04]  /*7f40*/  STS [R214+0x12400], R0 ;  /* 0x01240000d6007388 */ /* 0x0003e80000000800 */
[----:B------:R-:W2:Y:S08]  /*7f50*/  LDSM.16.M88.4 R64, [R154+0x4000] ;  /* 0x004000009a40783b */ /* 0x000eb00000000200 */
[----:B------:R-:W3:Y:S08]  /*7f60*/  LDSM.16.M88.4 R60, [R154+0x5000] ;  /* 0x005000009a3c783b */ /* 0x000ef00000000200 */
[----:B------:R-:W4:Y:S01]  /*7f70*/  LDSM.16.M88.4 R100, [R155+0x4000] ;  /* 0x004000009b64783b */ /* 0x000f220000000200 */
[----:B-1----:R-:W-:Y:S07]  /*7f80*/  MOV R0, R10 ;  /* 0x0000000a00007202 */ /* 0x002fee0000000f00 */
        /* <DEDUP_REMOVED lines=21> */
[C---:B------:R-:W-:Y:S03]  /*80e0*/  HMMA.16816.F32.BF16 R16, R100.reuse, R134, R16 ;  /* 0x000000866410723c */ /* 0x040fe60000041810 */
[----:B------:R-:W-:Y:S02]  /*80f0*/  FADD.FTZ R6, -R110, R6 ;  /* 0x000000066e067221 */ /* 0x000fe40000010100 */
[----:B------:R-:W-:Y:S02]  /*8100*/  FMUL.FTZ R7, R168, R7 ;  /* 0x00000007a8077220 */ /* 0x000fe40000410000 */
[----:B------:R-:W-:Y:S01]  /*8110*/  FMUL.FTZ R6, R173, R6 ;  /* 0x00000006ad067220 */ /* 0x000fe20000410000 */
[-C--:B------:R-:W-:Y:S01]  /*8120*/  HMMA.16816.F32.BF16 R20, R100, R136.reuse, R20 ;  /* 0x000000886414723c */ /* 0x080fe20000041814 */
[----:B------:R-:W-:Y:S03]  /*8130*/  FADD.FTZ R4, -R111, R4 ;  /* 0x000000046f047221 */ /* 0x000fe60000010100 */
[----:B------:R-:W-:Y:S02]  /*8140*/  FMUL.FTZ R182, R230, R6 ;  /* 0x00000006e6b67220 */ /* 0x000fe40000410000 */
[----:B------:R-:W-:Y:S01]  /*8150*/  FMUL.FTZ R4, R175, R4 ;  /* 0x00000004af047220 */ /* 0x000fe20000410000 */
[----:B------:R-:W-:Y:S01]  /*8160*/  MOV R175, R177 ;  /* 0x000000b100af7202 */ /* 0x000fe20000000f00 */
[----:B------:R-:W-:Y:S01]  /*8170*/  FADD.FTZ R5, -R111, R5 ;  /* 0x000000056f057221 */ /* 0x000fe20000010100 */
[C---:B------:R-:W-:Y:S03]  /*8180*/  HMMA.16816.F32.BF16 R24, R104.reuse, R136, R24 ;  /* 0x000000886818723c */ /* 0x040fe60000041818 */
[----:B------:R-:W-:Y:S02]  /*8190*/  FMUL.FTZ R5, R174, R5 ;  /* 0x00000005ae057220 */ /* 0x000fe40000410000 */
[----:B------:R-:W-:Y:S02]  /*81a0*/  FMUL.FTZ R184, R195, R4 ;  /* 0x00000004c3b87220 */ /* 0x000fe40000410000 */
[----:B------:R-:W-:Y:S01]  /*81b0*/  FMUL.FTZ R183, R232, R5 ;  /* 0x00000005e8b77220 */ /* 0x000fe20000410000 */
[-C--:B------:R-:W-:Y:S01]  /*81c0*/  HMMA.16816.F32.BF16 R28, R104, R138.reuse, R28 ;  /* 0x0000008a681c723c */ /* 0x080fe2000004181c */
[C---:B------:R-:W-:Y:S03]  /*81d0*/  FADD.FTZ R9, -R109.reuse, R9 ;  /* 0x000000096d097221 */ /* 0x040fe60000010100 */
[C---:B------:R-:W-:Y:S02]  /*81e0*/  FADD.FTZ R12, -R109.reuse, R12 ;  /* 0x0000000c6d0c7221 */ /* 0x040fe40000010100 */
[----:B------:R-:W-:Y:S02]  /*81f0*/  FMUL.FTZ R9, R114, R9 ;  /* 0x0000000972097220 */ /* 0x000fe40000410000 */
[----:B------:R-:W-:Y:S01]  /*8200*/  FADD.FTZ R22, -R110, R22 ;  /* 0x000000166e167221 */ /* 0x000fe20000010100 */
[C---:B------:R-:W-:Y:S03]  /*8210*/  HMMA.16816.F32.BF16 R32, R100.reuse, R138, R32 ;  /* 0x0000008a6420723c */ /* 0x040fe60000041820 */
[----:B------:R-:W-:Y:S02]  /*8220*/  FMUL.FTZ R22, R0, R22 ;  /* 0x0000001600167220 */ /* 0x000fe40000410000 */
[----:B------:R-:W-:Y:S02]  /*8230*/  FADD.FTZ R23, -R110, R23 ;  /* 0x000000176e177221 */ /* 0x000fe40000010100 */
[----:B------:R-:W-:Y:S01]  /*8240*/  FADD.FTZ R24, -R109, R24 ;  /* 0x000000186d187221 */ /* 0x000fe20000010100 */
[-C--:B------:R-:W-:Y:S01]  /*8250*/  HMMA.16816.F32.BF16 R36, R100, R140.reuse, R36 ;  /* 0x0000008c6424723c */ /* 0x080fe20000041824 */
[----:B------:R-:W-:Y:S02]  /*8260*/  FMUL.FTZ R23, R157, R23 ;  /* 0x000000179d177220 */ /* 0x000fe40000410000 */
[----:B------:R1:W5:Y:S01]  /*8270*/  LDL.LU R157, [R1+0x140] ;  /* 0x00014000019d7983 */ /* 0x0003620000300800 */
[----:B------:R-:W-:Y:S02]  /*8280*/  FMUL.FTZ R24, R156, R24 ;  /* 0x000000189c187220 */ /* 0x000fe40000410000 */
[C---:B------:R-:W-:Y:S01]  /*8290*/  FADD.FTZ R10, -R108.reuse, R10 ;  /* 0x0000000a6c0a7221 */ /* 0x040fe20000010100 */
[----:B------:R1:W5:Y:S01]  /*82a0*/  LDL.LU R156, [R1+0x13c] ;  /* 0x00013c00019c7983 */ /* 0x0003620000300800 */
[C---:B------:R-:W-:Y:S01]  /*82b0*/  FADD.FTZ R28, -R109.reuse, R28 ;  /* 0x0000001c6d1c7221 */ /* 0x040fe20000010100 */
[C---:B------:R-:W-:Y:S03]  /*82c0*/  HMMA.16816.F32.BF16 R40, R104.reuse, R140, R40 ;  /* 0x0000008c6828723c */ /* 0x040fe60000041828 */
[----:B------:R-:W-:Y:S02]  /*82d0*/  FADD.FTZ R29, -R109, R29 ;  /* 0x0000001d6d1d7221 */ /* 0x000fe40000010100 */
[----:B------:R-:W-:Y:S02]  /*82e0*/  FMUL.FTZ R28, R153, R28 ;  /* 0x0000001c991c7220 */ /* 0x000fe40000410000 */
[----:B------:R-:W-:Y:S01]  /*82f0*/  FADD.FTZ R30, -R108, R30 ;  /* 0x0000001e6c1e7221 */ /* 0x000fe20000010100 */
[----:B------:R1:W5:Y:S01]  /*8300*/  LDL.LU R153, [R1+0x138] ;  /* 0x0001380001997983 */ /* 0x0003620000300800 */
[----:B------:R-:W-:Y:S01]  /*8310*/  FMUL.FTZ R29, R152, R29 ;  /* 0x0000001d981d7220 */ /* 0x000fe20000410000 */
[-C--:B------:R-:W-:Y:S02]  /*8320*/  HMMA.16816.F32.BF16 R44, R104, R142.reuse, R44 ;  /* 0x0000008e682c723c */ /* 0x080fe4000004182c */
[----:B------:R-:W-:Y:S01]  /*8330*/  FADD.FTZ R31, -R108, R31 ;  /* 0x0000001f6c1f7221 */ /* 0x000fe20000010100 */
[----:B------:R1:W5:Y:S01]  /*8340*/  LDL.LU R152, [R1+0x134] ;  /* 0x0001340001987983 */ /* 0x0003620000300800 */
[----:B------:R-:W-:Y:S02]  /*8350*/  FMUL.FTZ R30, R151, R30 ;  /* 0x0000001e971e7220 */ /* 0x000fe40000410000 */
[----:B------:R-:W-:Y:S01]  /*8360*/  FMUL.FTZ R31, R150, R31 ;  /* 0x0000001f961f7220 */ /* 0x000fe20000410000 */
[----:B------:R1:W5:Y:S01]  /*8370*/  LDL.LU R151, [R1+0x130] ;  /* 0x0001300001977983 */ /* 0x0003620000300800 */
[C---:B------:R-:W-:Y:S01]  /*8380*/  FADD.FTZ R32, -R111.reuse, R32 ;  /* 0x000000206f207221 */ /* 0x040fe20000010100 */
[C---:B------:R-:W-:Y:S02]  /*8390*/  HMMA.16816.F32.BF16 R48, R100.reuse, R142, R48 ;  /* 0x0000008e6430723c */ /* 0x040fe40000041830 */
[----:B------:R1:W5:Y:S01]  /*83a0*/  LDL.LU R150, [R1+0x12c] ;  /* 0x00012c0001967983 */ /* 0x0003620000300800 */
        /* <DEDUP_REMOVED lines=26> */
[----:B------:R-:W-:Y:S02]  /*8550*/  HMMA.16816.F32.BF16 R64, R100, R146, R64 ;  /* 0x000000926440723c */ /* 0x000fe40000041840 */
[----:B------:R1:W5:Y:S01]  /*8560*/  LDL.LU R94, [R1+0x10c] ;  /* 0x00010c00015e7983 */ /* 0x0003620000300800 */
[----:B------:R-:W-:Y:S01]  /*8570*/  FADD.FTZ R41, -R109, R41 ;  /* 0x000000296d297221 */ /* 0x000fe20000010100 */
[----:B------:R-:W-:Y:S01]  /*8580*/  MOV R107, R181 ;  /* 0x000000b5006b7202 */ /* 0x000fe20000000f00 */
[----:B------:R-:W-:Y:S01]  /*8590*/  FMUL.FTZ R181, R229, R7 ;  /* 0x00000007e5b57220 */ /* 0x000fe20000410000 */
[----:B------:R-:W-:Y:S01]  /*85a0*/  MOV R105, R179 ;  /* 0x000000b300697202 */ /* 0x000fe20000000f00 */
[----:B------:R-:W-:Y:S01]  /*85b0*/  FMUL.FTZ R40, R93, R40 ;  /* 0x000000285d287220 */ /* 0x000fe20000410000 */
[----:B------:R-:W-:Y:S01]  /*85c0*/  MOV R104, R178 ;  /* 0x000000b200687202 */ /* 0x000fe20000000f00 */
[----:B------:R-:W-:Y:S01]  /*85d0*/  FADD.FTZ R42, -R108, R42 ;  /* 0x0000002a6c2a7221 */ /* 0x000fe20000010100 */
[----:B------:R1:W5:Y:S02]  /*85e0*/  LDL.LU R93, [R1+0x108] ;  /* 0x00010800015d7983 */ /* 0x0003640000300800 */
[----:B------:R-:W-:Y:S01]  /*85f0*/  FMUL.FTZ R41, R92, R41 ;  /* 0x000000295c297220 */ /* 0x000fe20000410000 */
[----:B------:R-:W-:Y:S01]  /*8600*/  MOV R106, R180 ;  /* 0x000000b4006a7202 */ /* 0x000fe20000000f00 */
[----:B------:R-:W-:Y:S01]  /*8610*/  FADD.FTZ R43, -R108, R43 ;  /* 0x0000002b6c2b7221 */ /* 0x000fe20000010100 */
[----:B------:R1:W5:Y:S01]  /*8620*/  LDL.LU R92, [R1+0x104] ;  /* 0x00010400015c7983 */ /* 0x0003620000300800 */
[----:B------:R-:W-:Y:S02]  /*8630*/  FMUL.FTZ R42, R91, R42 ;  /* 0x0000002a5b2a7220 */ /* 0x000fe40000410000 */
[----:B------:R-:W-:Y:S01]  /*8640*/  FMUL.FTZ R43, R90, R43 ;  /* 0x0000002b5a2b7220 */ /* 0x000fe20000410000 */
[----:B------:R1:W5:Y:S01]  /*8650*/  LDL.LU R91, [R1+0x100] ;  /* 0x00010000015b7983 */ /* 0x0003620000300800 */
[C---:B------:R-:W-:Y:S02]  /*8660*/  FADD.FTZ R44, -R109.reuse, R44 ;  /* 0x0000002c6d2c7221 */ /* 0x040fe40000010100 */
        /* <DEDUP_REMOVED lines=11> */
[----:B------:R-:W-:Y:S02]  /*8720*/  FADD.FTZ R48, -R111, R48 ;  /* 0x000000306f307221 */ /* 0x000fe40000010100 */
[----:B------:R-:W-:Y:S01]  /*8730*/  FMUL.FTZ R12, R167, R12 ;  /* 0x0000000ca70c7220 */ /* 0x000fe20000410000 */
[----:B------:R1:W5:Y:S01]  /*8740*/  LDL.LU R86, [R1+0xec] ;  /* 0x0000ec0001567983 */ /* 0x0003620000300800 */
[----:B------:R-:W-:Y:S02]  /*8750*/  FMUL.FTZ R179, R196, R9 ;  /* 0x00000009c4b37220 */ /* 0x000fe40000410000 */
[----:B------:R-:W-:Y:S01]  /*8760*/  FADD.FTZ R19, -R110, R19 ;  /* 0x000000136e137221 */ /* 0x000fe20000010100 */
[----:B------:R-:W2:Y:S01]  /*8770*/  LDL.LU R229, [R1+0x8] ;  /* 0x0000080001e57983 */ /* 0x000ea20000300800 */
[----:B------:R-:W-:Y:S02]  /*8780*/  FADD.FTZ R49, -R111, R49 ;  /* 0x000000316f317221 */ /* 0x000fe40000010100 */
[----:B------:R-:W-:Y:S01]  /*8790*/  FMUL.FTZ R9, R85, R48 ;  /* 0x0000003055097220 */ /* 0x000fe20000410000 */
[----:B------:R-:W3:Y:S01]  /*87a0*/  LDL.LU R230, [R1+0x4] ;  /* 0x0000040001e67983 */ /* 0x000ee20000300800 */
[----:B------:R-:W-:Y:S02]  /*87b0*/  FADD.FTZ R11, -R108, R11 ;  /* 0x0000000b6c0b7221 */ /* 0x000fe40000010100 */
[----:B------:R-:W-:Y:S01]  /*87c0*/  FMUL.FTZ R10, R113, R10 ;  /* 0x0000000a710a7220 */ /* 0x000fe20000410000 */
[----:B------:R1:W5:Y:S01]  /*87d0*/  LDL.LU R85, [R1+0xe8] ;  /* 0x0000e80001557983 */ /* 0x0003620000300800 */
[----:B------:R-:W-:Y:S02]  /*87e0*/  FMUL.FTZ R19, R176, R19 ;  /* 0x00000013b0137220 */ /* 0x000fe40000410000 */
[----:B------:R-:W-:Y:S02]  /*87f0*/  FMUL.FTZ R176, R172, R12 ;  /* 0x0000000cacb07220 */ /* 0x000fe40000410000 */
[----:B------:R-:W-:Y:S02]  /*8800*/  FADD.FTZ R50, -R110, R50 ;  /* 0x000000326e327221 */ /* 0x000fe40000010100 */
[----:B------:R-:W-:Y:S02]  /*8810*/  FMUL.FTZ R12, R84, R49 ;  /* 0x00000031540c7220 */ /* 0x000fe40000410000 */
[----:B------:R-:W-:Y:S01]  /*8820*/  FMUL.FTZ R11, R112, R11 ;  /* 0x0000000b700b7220 */ /* 0x000fe20000410000 */
[----:B------:R1:W5:Y:S01]  /*8830*/  LDL.LU R84, [R1+0xe4] ;  /* 0x0000e40001547983 */ /* 0x0003620000300800 */
[----:B------:R-:W-:Y:S02]  /*8840*/  FMUL.FTZ R178, R231, R10 ;  /* 0x0000000ae7b27220 */ /* 0x000fe40000410000 */
[----:B------:R-:W-:Y:S02]  /*8850*/  FADD.FTZ R51, -R110, R51 ;  /* 0x000000336e337221 */ /* 0x000fe40000010100 */
[----:B------:R-:W-:Y:S02]  /*8860*/  FMUL.FTZ R10, R83, R50 ;  /* 0x00000032530a7220 */ /* 0x000fe40000410000 */
[----:B------:R-:W-:Y:S01]  /*8870*/  FMUL.FTZ R177, R223, R11 ;  /* 0x0000000bdfb17220 */ /* 0x000fe20000410000 */
[----:B------:R1:W5:Y:S01]  /*8880*/  LDL.LU R83, [R1+0xe0] ;  /* 0x0000e00001537983 */ /* 0x0003620000300800 */
[----:B------:R-:W-:Y:S02]  /*8890*/  FMUL.FTZ R11, R82, R51 ;  /* 0x00000033520b7220 */ /* 0x000fe40000410000 */
[----:B------:R-:W-:Y:S01]  /*88a0*/  FADD.FTZ R8, -R109, R8 ;  /* 0x000000086d087221 */ /* 0x000fe20000010100 */
[----:B------:R1:W5:Y:S01]  /*88b0*/  LDL.LU R82, [R1+0xdc] ;  /* 0x0000dc0001527983 */ /* 0x0003620000300800 */
[----:B------:R-:W-:Y:S02]  /*88c0*/  FADD.FTZ R52, -R111, R52 ;  /* 0x000000346f347221 */ /* 0x000fe40000010100 */
[----:B------:R-:W-:Y:S01]  /*88d0*/  FMUL.FTZ R8, R163, R8 ;  /* 0x00000008a3087220 */ /* 0x000fe20000410000 */
[----:B------:R-:W4:Y:S01]  /*88e0*/  LDL.LU R6, [R1+0xc] ;  /* 0x00000c0001067983 */ /* 0x000f220000300800 */
[----:B------:R-:W-:Y:S02]  /*88f0*/  FADD.FTZ R53, -R111, R53 ;  /* 0x000000356f357221 */ /* 0x000fe40000010100 */
[----:B------:R-:W-:Y:S01]  /*8900*/  FMUL.FTZ R7, R81, R52 ;  /* 0x0000003451077220 */ /* 0x000fe20000410000 */
[----:B------:R-:W4:Y:S01]  /*8910*/  LDL.LU R232, [R1] ;  /* 0x0000000001e87983 */ /* 0x000f220000300800 */
[----:B------:R-:W-:Y:S02]  /*8920*/  FMUL.FTZ R180, R222, R8 ;  /* 0x00000008deb47220 */ /* 0x000fe40000410000 */
[----:B------:R-:W-:Y:S01]  /*8930*/  FADD.FTZ R54, -R110, R54 ;  /* 0x000000366e367221 */ /* 0x000fe20000010100 */
[----:B------:R-:W4:Y:S01]  /*8940*/  LDL.LU R5, [R1+0x1c] ;  /* 0x00001c0001057983 */ /* 0x000f220000300800 */
[----:B------:R-:W-:Y:S02]  /*8950*/  FMUL.FTZ R8, R80, R53 ;  /* 0x0000003550087220 */ /* 0x000fe40000410000 */
[----:B------:R-:W-:Y:S01]  /*8960*/  FMUL.FTZ R48, R187, R45 ;  /* 0x0000002dbb307220 */ /* 0x000fe20000410000 */
[----:B------:R-:W4:Y:S01]  /*8970*/  LDL.LU R195, [R1+0x18] ;  /* 0x0000180001c37983 */ /* 0x000f220000300800 */
[----:B------:R-:W-:Y:S02]  /*8980*/  FADD.FTZ R55, -R110, R55 ;  /* 0x000000376e377221 */ /* 0x000fe40000010100 */
[----:B------:R-:W-:Y:S01]  /*8990*/  FMUL.FTZ R45, R79, R54 ;  /* 0x000000364f2d7220 */ /* 0x000fe20000410000 */
[----:B------:R1:W5:Y:S01]  /*89a0*/  LDL.LU R81, [R1+0xd8] ;  /* 0x0000d80001517983 */ /* 0x0003620000300800 */
[----:B------:R-:W-:Y:S02]  /*89b0*/  FMUL.FTZ R49, R188, R44 ;  /* 0x0000002cbc317220 */ /* 0x000fe40000410000 */
[----:B------:R-:W-:Y:S01]  /*89c0*/  FMUL.FTZ R44, R78, R55 ;  /* 0x000000374e2c7220 */ /* 0x000fe20000410000 */
[----:B------:R1:W5:Y:S01]  /*89d0*/  LDL.LU R80, [R1+0xd4] ;  /* 0x0000d40001507983 */ /* 0x0003620000300800 */
[----:B------:R-:W-:Y:S02]  /*89e0*/  FADD.FTZ R14, -R108, R14 ;  /* 0x0000000e6c0e7221 */ /* 0x000fe40000010100 */
[C---:B------:R-:W-:Y:S01]  /*89f0*/  FADD.FTZ R56, -R109.reuse, R56 ;  /* 0x000000386d387221 */ /* 0x040fe20000010100 */
[----:B------:R1:W5:Y:S01]  /*8a00*/  LDL.LU R79, [R1+0xd0] ;  /* 0x0000d000014f7983 */ /* 0x0003620000300800 */
[----:B------:R-:W-:Y:S02]  /*8a10*/  FMUL.FTZ R14, R164, R14 ;  /* 0x0000000ea40e7220 */ /* 0x000fe40000410000 */
[----:B------:R-:W-:Y:S01]  /*8a20*/  FADD.FTZ R13, -R109, R13 ;  /* 0x0000000d6d0d7221 */ /* 0x000fe20000010100 */
[----:B------:R1:W5:Y:S01]  /*8a30*/  LDL.LU R78, [R1+0xcc] ;  /* 0x0000cc00014e7983 */ /* 0x0003620000300800 */
[----:B------:R-:W-:Y:S02]  /*8a40*/  FADD.FTZ R18, -R110, R18 ;  /* 0x000000126e127221 */ /* 0x000fe40000010100 */
[----:B------:R-:W-:Y:S01]  /*8a50*/  FMUL.FTZ R174, R227, R14 ;  /* 0x0000000ee3ae7220 */ /* 0x000fe20000410000 */
[----:B------:R-:W4:Y:S01]  /*8a60*/  LDL.LU R4, [R1+0x14] ;  /* 0x0000140001047983 */ /* 0x000f220000300800 */
[----:B------:R-:W-:Y:S02]  /*8a70*/  FMUL.FTZ R14, R205, R41 ;  /* 0x00000029cd0e7220 */ /* 0x000fe40000410000 */
[----:B------:R-:W-:Y:S01]  /*8a80*/  FADD.FTZ R57, -R109, R57 ;  /* 0x000000396d397221 */ /* 0x000fe20000010100 */
[----:B------:R-:W4:Y:S01]  /*8a90*/  LDL.LU R0, [R1+0x10] ;  /* 0x0000100001007983 */ /* 0x000f220000300800 */
[----:B------:R-:W-:Y:S02]  /*8aa0*/  FMUL.FTZ R41, R77, R56 ;  /* 0x000000384d297220 */ /* 0x000fe40000410000 */
[----:B------:R-:W-:Y:S01]  /*8ab0*/  FMUL.FTZ R13, R165, R13 ;  /* 0x0000000da50d7220 */ /* 0x000fe20000410000 */
[----:B------:R1:W5:Y:S01]  /*8ac0*/  LDL.LU R77, [R1+0xc8] ;  /* 0x0000c800014d7983 */ /* 0x0003620000300800 */
[----:B------:R-:W-:Y:S02]  /*8ad0*/  FADD.FTZ R16, -R111, R16 ;  /* 0x000000106f107221 */ /* 0x000fe40000010100 */
[----:B------:R-:W-:Y:S02]  /*8ae0*/  FMUL.FTZ R18, R105, R18 ;  /* 0x0000001269127220 */ /* 0x000fe40000410000 */
[----:B------:R-:W-:Y:S02]  /*8af0*/  FMUL.FTZ R105, R211, R40 ;  /* 0x00000028d3697220 */ /* 0x000fe40000410000 */
[----:B------:R-:W-:Y:S02]  /*8b00*/  FADD.FTZ R58, -R108, R58 ;  /* 0x0000003a6c3a7221 */ /* 0x000fe40000010100 */
[----:B------:R-:W-:Y:S02]  /*8b10*/  FMUL.FTZ R40, R76, R57 ;  /* 0x000000394c287220 */ /* 0x000fe40000410000 */
[----:B------:R-:W-:Y:S01]  /*8b20*/  FADD.FTZ R17, -R111, R17 ;  /* 0x000000116f117221 */ /* 0x000fe20000010100 */
[----:B------:R1:W5:Y:S01]  /*8b30*/  LDL.LU R76, [R1+0xc4] ;  /* 0x0000c400014c7983 */ /* 0x0003620000300800 */
[----:B------:R-:W-:Y:S02]  /*8b40*/  FMUL.FTZ R16, R175, R16 ;  /* 0x00000010af107220 */ /* 0x000fe40000410000 */
        /* <DEDUP_REMOVED lines=12> */
[----:B------:R-:W-:Y:S02]  /*8c10*/  FMUL.FTZ R37, R73, R60 ;  /* 0x0000003c49257220 */ /* 0x000fe40000410000 */
[----:B------:R-:W-:Y:S01]  /*8c20*/  FADD.FTZ R15, -R108, R15 ;  /* 0x0000000f6c0f7221 */ /* 0x000fe20000010100 */
[----:B------:R1:W5:Y:S01]  /*8c30*/  LDL.LU R73, [R1+0xb8] ;  /* 0x0000b80001497983 */ /* 0x0003620000300800 */
[----:B------:R-:W-:Y:S02]  /*8c40*/  FADD.FTZ R21, -R111, R21 ;  /* 0x000000156f157221 */ /* 0x000fe40000010100 */
[----:B------:R-:W-:Y:S01]  /*8c50*/  FADD.FTZ R61, -R109, R61 ;  /* 0x0000003d6d3d7221 */ /* 0x000fe20000010100 */
[----:B------:R1:W5:Y:S01]  /*8c60*/  LDL.64 R100, [R1+0x30] ;  /* 0x0000300001647983 */ /* 0x0003620000100a00 */
[----:B------:R-:W-:Y:S02]  /*8c70*/  FMUL.FTZ R15, R115, R15 ;  /* 0x0000000f730f7220 */ /* 0x000fe40000410000 */
[----:B------:R-:W-:Y:S02]  /*8c80*/  FMUL.FTZ R21, R107, R21 ;  /* 0x000000156b157220 */ /* 0x000fe40000410000 */
[----:B------:R-:W-:Y:S02]  /*8c90*/  FMUL.FTZ R107, R206, R36 ;  /* 0x00000024ce6b7220 */ /* 0x000fe40000410000 */
[----:B------:R-:W-:Y:S02]  /*8ca0*/  FADD.FTZ R62, -R108, R62 ;  /* 0x0000003e6c3e7221 */ /* 0x000fe40000010100 */
[----:B------:R-:W-:Y:S02]  /*8cb0*/  FMUL.FTZ R36, R72, R61 ;  /* 0x0000003d48247220 */ /* 0x000fe40000410000 */
[----:B------:R-:W-:Y:S01]  /*8cc0*/  FMUL.FTZ R173, R226, R15 ;  /* 0x0000000fe2ad7220 */ /* 0x000fe20000410000 */
[----:B------:R1:W5:Y:S01]  /*8cd0*/  LDL.LU R72, [R1+0xb4] ;  /* 0x0000b40001487983 */ /* 0x0003620000300800 */
[----:B------:R-:W-:Y:S02]  /*8ce0*/  FADD.FTZ R20, -R111, R20 ;  /* 0x000000146f147221 */ /* 0x000fe40000010100 */
        /* <DEDUP_REMOVED lines=20> */
[----:B------:R-:W-:Y:S02]  /*8e30*/  FMUL.FTZ R17, R242, R34 ;  /* 0x00000022f2117220 */ /* 0x000fe40000410000 */
[----:B------:R-:W-:Y:S02]  /*8e40*/  FMUL.FTZ R34, R2, R67 ;  /* 0x0000004302227220 */ /* 0x000fe40000410000 */
        /* <DEDUP_REMOVED lines=32> */
[----:B--2---:R-:W-:Y:S02]  /*9050*/  FMUL.FTZ R10, R229, R10 ;  /* 0x0000000ae50a7220 */ /* 0x004fe40000410000 */
[----:B---3--:R-:W-:Y:S02]  /*9060*/  FMUL.FTZ R11, R230, R11 ;  /* 0x0000000be60b7220 */ /* 0x008fe40000410000 */
[----:B----4-:R-:W-:Y:S02]  /*9070*/  FMUL.FTZ R7, R6, R7 ;  /* 0x0000000706077220 */ /* 0x010fe40000410000 */
[----:B------:R-:W-:Y:S02]  /*9080*/  FMUL.FTZ R6, R68, R65 ;  /* 0x0000004144067220 */ /* 0x000fe40000410000 */
[----:B------:R1:W5:Y:S01]  /*9090*/  LDL.LU R68, [R1+0xa4] ;  /* 0x0000a40001447983 */ /* 0x0003620000300800 */
[----:B------:R-:W-:Y:S02]  /*90a0*/  FMUL.FTZ R8, R232, R8 ;  /* 0x00000008e8087220 */ /* 0x000fe40000410000 */
[----:B------:R-:W-:Y:S01]  /*90b0*/  FMUL.FTZ R6, R186, R6 ;  /* 0x00000006ba067220 */ /* 0x000fe20000410000 */
[----:B------:R1:W5:Y:S01]  /*90c0*/  LDL.LU R3, [R1+0xa0] ;  /* 0x0000a00001037983 */ /* 0x0003620000300800 */
[----:B------:R-:W-:Y:S02]  /*90d0*/  FMUL.FTZ R45, R5, R45 ;  /* 0x0000002d052d7220 */ /* 0x000fe40000410000 */
[----:B------:R-:W-:Y:S01]  /*90e0*/  FMUL.FTZ R44, R195, R44 ;  /* 0x0000002cc32c7220 */ /* 0x000fe20000410000 */
[----:B------:R1:W5:Y:S01]  /*90f0*/  LDL.LU R2, [R1+0x9c] ;  /* 0x00009c0001027983 */ /* 0x0003620000300800 */
        /* <DEDUP_REMOVED lines=38> */
.L_x_772:
        /* <DEDUP_REMOVED lines=149> */
.L_x_773:
[----:B------:R-:W2:Y:S01]  /*9cb0*/  LDL R60, [R1+0x48] ;  /* 0x00004800013c7983 */ /* 0x000ea20000100800 */
[----:B------:R-:W-:Y:S02]  /*9cc0*/  ULOP3.LUT UR7, UR6, 0x1, URZ, 0xc0, !UPT ;  /* 0x0000000106077892 */ /* 0x000fe4000f8ec03f */
[----:B------:R-:W-:Y:S01]  /*9cd0*/  UISETP.GT.AND UP3, UPT, UR6, UR19, UPT ;  /* 0x000000130600728c */ /* 0x000fe2000bf64270 */
[----:B------:R-:W3:Y:S01]  /*9ce0*/  LDL R58, [R1+0x58] ;  /* 0x00005800013a7983 */ /* 0x000ee20000100800 */
[----:B------:R-:W-:Y:S02]  /*9cf0*/  UISETP.NE.U32.AND UP1, UPT, UR7, 0x1, UPT ;  /* 0x000000010700788c */ /* 0x000fe4000bf25070 */
[----:B------:R-:W-:Y:S01]  /*9d00*/  UIADD3 UR6, UR6, -0x1, URZ ;  /* 0xffffffff06067890 */ /* 0x000fe2000fffe03f */
[----:B------:R-:W4:Y:S04]  /*9d10*/  LDL.LU.64 R56, [R1+0x20] ;  /* 0x0000200001387983 */ /* 0x000f280000300a00 */
[----:B------:R1:W5:Y:S04]  /*9d20*/  LDL R55, [R1+0x3c] ;  /* 0x00003c0001377983 */ /* 0x0003680000100800 */
        /* <DEDUP_REMOVED lines=290> */
.L_x_775:
        /* <DEDUP_REMOVED lines=17> */
.L_x_776:
[----:B------:R-:W-:Y:S01]  /*b060*/  BAR.SYNC.DEFER_BLOCKING 0x0 ;  /* 0x0000000000007b1d */ /* 0x000fe20000010000 */
[----:B------:R-:W-:Y:S01]  /*b070*/  USHF.R.S32.HI UR4, URZ, 0x1f, UR37 ;  /* 0x0000001f3f047899 */ /* 0x000fe20008011425 */
[--C-:B-1----:R-:W-:Y:S01]  /*b080*/  SHF.R.S32.HI R5, RZ, 0x1f, R100.reuse ;  /* 0x0000001fff057819 */ /* 0x102fe20000011464 */
[----:B------:R-:W-:Y:S01]  /*b090*/  IMAD.U32 R6, RZ, RZ, UR37 ;  /* 0x00000025ff067e24 */ /* 0x000fe2000f8e00ff */
[----:B------:R-:W-:Y:S01]  /*b0a0*/  UIMAD UR5, UR54, -0x80, UR5 ;  /* 0xffffff80360578a4 */ /* 0x000fe2000f8e0205 */
[----:B------:R-:W-:Y:S01]  /*b0b0*/  IMAD.MOV.U32 R4, RZ, RZ, R100 ;  /* 0x000000ffff047224 */ /* 0x000fe200078e0064 */
[----:B------:R-:W1:Y:S01]  /*b0c0*/  S2R R3, SR_TID.X ;  /* 0x0000000000037919 */ /* 0x000e620000002100 */
[----:B------:R-:W-:Y:S01]  /*b0d0*/  ULDC.64 UR8, c[0x0][0x3a0] ;  /* 0x0000e80000087ab9 */ /* 0x000fe20000000a00 */
[----:B------:R-:W-:Y:S01]  /*b0e0*/  ISETP.GE.AND P1, PT, R100, c[0x0][0x220], PT ;  /* 0x0000880064007a0c */ /* 0x000fe20003f26270 */
[----:B------:R-:W-:Y:S01]  /*b0f0*/  UIMAD UR8, UR4, UR8, URZ ;  /* 0x00000008040872a4 */ /* 0x000fe2000f8e023f */
[----:B------:R-:W-:Y:S01]  /*b100*/  IMAD.WIDE.U32 R6, R6, c[0x0][0x3a0], R4 ;  /* 0x0000e80006067a25 */ /* 0x000fe200078e0004 */
[----:B------:R-:W-:Y:S01]  /*b110*/  USHF.R.S32.HI UR10, URZ, 0x1f, UR55 ;  /* 0x0000001f3f0a7899 */ /* 0x000fe20008011437 */
[----:B------:R-:W-:Y:S01]  /*b120*/  BSSY B0, `(.L_x_777) ;  /* 0x000001e000007945 */ /* 0x000fe20003800000 */
[----:B------:R-:W-:-:S02]  /*b130*/  UIMAD UR8, UR37, UR9, UR8 ;  /* 0x00000009250872a4 */ /* 0x000fc4000f8e0208 */
[----:B------:R-:W-:-:S04]  /*b140*/  IADD3 R6, P0, R6, UR11, RZ ;  /* 0x0000000b06067c10 */ /* 0x000fc8000ff1e0ff */
        /* <DEDUP_REMOVED lines=27> */
.L_x_778:
[----:B--2---:R-:W-:Y:S05]  /*b300*/  BSYNC B0 ;  /* 0x0000000000007941 */ /* 0x004fea0003800000 */
.L_x_777:
        /* <DEDUP_REMOVED lines=14> */
.L_x_780:
[----:B------:R-:W-:Y:S05]  /*b3f0*/  BSYNC B0 ;  /* 0x0000000000007941 */ /* 0x000fea0003800000 */
.L_x_779:
        /* <DEDUP_REMOVED lines=8> */
[----:B------:R-:W-:Y:S01]  /*b480*/  MOV R3, UR4 ;  /* 0x0000000400037c02 */ /* 0x000fe20008000f00 */
[----:B------:R-:W-:Y:S02]  /*b490*/  ULDC.64 UR4, c[0x0][0x3c0] ;  /* 0x0000f00000047ab9 */ /* 0x000fe40000000a00 */
[----:B------:R-:W-:Y:S01]  /*b4a0*/  UIMAD UR4, UR10, UR4, URZ ;  /* 0x000000040a0472a4 */ /* 0x000fe2000f8e023f */
[----:B------:R-:W-:Y:S01]  /*b4b0*/  IADD3.X R5, R5, UR7, R3, P0, !PT ;  /* 0x0000000705057c10 */ /* 0x000fe200087fe403 */
[----:B------:R-:W-:Y:S02]  /*b4c0*/  IMAD.U32 R3, RZ, RZ, UR55 ;  /* 0x00000037ff037e24 */ /* 0x000fe4000f8e00ff */
[----:B------:R-:W-:Y:S02]  /*b4d0*/  UIMAD UR4, UR55, UR5, UR4 ;  /* 0x00000005370472a4 */ /* 0x000fe4000f8e0204 */
        /* <DEDUP_REMOVED lines=12> */
.L_x_782:
[----:B------:R-:W-:Y:S05]  /*b5a0*/  BSYNC B0 ;  /* 0x0000000000007941 */ /* 0x000fea0003800000 */
.L_x_781:
        /* <DEDUP_REMOVED lines=11> */
.L_x_753:
[----:B------:R-:W-:Y:S05]  /*b660*/  BSYNC B1 ;  /* 0x0000000000017941 */ /* 0x000fea0003800000 */
.L_x_739:
        /* <DEDUP_REMOVED lines=11> */
.L_x_783:
[----:B------:R-:W-:Y:S05]  /*b720*/  EXIT ;  /* 0x000000000000794d */ /* 0x000fea0003800000 */
.L_x_785:
        /* <DEDUP_REMOVED lines=13> */
.L_x_1345:


//--------------------- .text._ZN5flash25flash_bwd_dot_do_o_kernelILb0E23Flash_bwd_kernel_traitsILi32ELi128ELi128ELi8ELi4ELi4ELi4ELb1ELb0EN7cutlass10bfloat16_tE19Flash_kernel_traitsILi32ELi128ELi128ELi8ES3_EEEEvNS_16Flash_bwd_paramsE --------------------------
	.section	.text._ZN5flash25flash_bwd_dot_do_o_kernelILb0E23Flash_bwd_kernel_traitsILi32ELi128ELi128ELi8ELi4ELi4ELi4ELb1ELb0EN7cutlass10bfloat16_tE19Flash_kernel_traitsILi32ELi128ELi128ELi8ES3_EEEEvNS_16Flash_bwd_paramsE,"ax",@progbits
	.sectioninfo	@"SHI_REGISTERS=30"
	.align	128
        .global         _ZN5flash25flash_bwd_dot_do_o_kernelILb0E23Flash_bwd_kernel_traitsILi32ELi128ELi128ELi8ELi4ELi4ELi4ELb1ELb0EN7cutlass10bfloat16_tE19Flash_kernel_traitsILi32ELi128ELi128ELi8ES3_EEEEvNS_16Flash_bwd_paramsE
        .type           _ZN5flash25flash_bwd_dot_do_o_kernelILb0E23Flash_bwd_kernel_traitsILi32ELi128ELi128ELi8ELi4ELi4ELi4ELb1ELb0EN7cutlass10bfloat16_tE19Flash_kernel_traitsILi32ELi128ELi128ELi8ES3_EEEEvNS_16Flash_bwd_paramsE,@function
        .size           _ZN5flash25flash_bwd_dot_do_o_kernelILb0E23Flash_bwd_kernel_traitsILi32ELi128ELi128ELi8ELi4ELi4ELi4ELb1ELb0EN7cutlass10bfloat16_tE19Flash_kernel_traitsILi32ELi128ELi128ELi8ES3_EEEEvNS_16Flash_bwd_paramsE,(.L_x_1346 - _ZN5flash25flash_bwd_dot_do_o_kernelILb0E23Flash_bwd_kernel_traitsILi32ELi128ELi128ELi8ELi4ELi4ELi4ELb1ELb0EN7cutlass10bfloat16_tE19Flash_kernel_traitsILi32ELi128ELi128ELi8ES3_EEEEvNS_16Flash_bwd_paramsE)
        .other          _ZN5flash25flash_bwd_dot_do_o_kernelILb0E23Flash_bwd_kernel_traitsILi32ELi128ELi128ELi8ELi4ELi4ELi4ELb1ELb0EN7cutlass10bfloat16_tE19Flash_kernel_traitsILi32ELi128ELi128ELi8ES3_EEEEvNS_16Flash_bwd_paramsE,@"STO_CUDA_ENTRY STV_DEFAULT"
_ZN5flash25flash_bwd_dot_do_o_kernelILb0E23Flash_bwd_kernel_traitsILi32ELi128ELi128ELi8ELi4ELi4ELi4ELb1ELb0EN7cutlass10bfloat16_tE19Flash_kernel_traitsILi32ELi128ELi128ELi8ES3_EEEEvNS_16Flash_bwd_paramsE:
.text._ZN5flash25flash_bwd_dot_do_o_kernelILb0E23Flash_bwd_kernel_traitsILi32ELi128ELi128ELi8ELi4ELi4ELi4ELb1ELb0EN7cutlass10bfloat16_tE19Flash_kernel_traitsILi32ELi128ELi128ELi8ES3_EEEEvNS_16Flash_bwd_paramsE:
[----:B------:R-:W-:Y:S02]  /*0000*/  MOV R1, c[0x0][0x28] ;  /* 0x00000a0000017a02 */ /* 0x000fe40000000f00 */
[----:B------:R-:W0:Y:S01]  /*0010*/  S2R R0, SR_CTAID.Y ;  /* 0x0000000000007919 */ /* 0x000e220000002600 */
[----:B------:R-:W-:Y:S01]  /*0020*/  ISETP.NE.U32.AND P0, PT, RZ, c[0x0][0x240], PT ;  /* 0x00009000ff007a0c */ /* 0x000fe20003f05070 */
[----:B------:R-:W-:Y:S01]  /*0030*/  IMAD.MOV.U32 R9, RZ, RZ, -0x1 ;  /* 0xffffffffff097424 */ /* 0x000fe200078e00ff */
[----:B------:R-:W-:Y:S02]  /*0040*/  ULDC.64 UR4, c[0x0][0x118] ;  /* 0x0000460000047ab9 */ /* 0x000fe40000000a00 */
[----:B------:R-:W-:-:S13]  /*0050*/  ISETP.NE.AND.EX P0, PT, RZ, c[0x0][0x244], PT, P0 ;  /* 0x00009100ff007a0c */ /* 0x000fda0003f05300 */
[----:B------:R-:W-:Y:S01]  /*0060*/  @P0 MOV R7, 0x4 ;  /* 0x0000000400070802 */ /* 0x000fe20000000f00 */
[----:B------:R-:W-:Y:S01]  /*0070*/  @P0 IMAD.MOV.U32 R5, RZ, RZ, 0x4 ;  /* 0x00000004ff050424 */ /* 0x000fe200078e00ff */
[----:B0-----:R-:W-:-:S03]  /*0080*/  @P0 IADD3 R6, R0, 0x1, RZ ;  /* 0x0000000100060810 */ /* 0x001fc60007ffe0ff */
[----:B------:R-:W-:-:S04]  /*0090*/  @P0 IMAD.WIDE R4, R0, R5, c[0x0][0x240] ;  /* 0x0000900000040625 */ /* 0x000fc800078e0205 */
[----:B------:R-:W-:Y:S01]  /*00a0*/  @P0 IMAD.WIDE R6, R6, R7, c[0x0][0x240] ;  /* 0x0000900006060625 */ /* 0x000fe200078e0207 */
[----:B------:R-:W2:Y:S05]  /*00b0*/  @P0 LDG.E R9, [R4.64] ;  /* 0x0000000404090981 */ /* 0x000eaa000c1e1900 */
[----:B------:R-:W2:Y:S04]  /*00c0*/  @P0 LDG.E R6, [R6.64] ;  /* 0x0000000406060981 */ /* 0x000ea8000c1e1900 */
[----:B------:R-:W0:Y:S02]  /*00d0*/  S2R R3, SR_CTAID.X ;  /* 0x0000000000037919 */ /* 0x000e240000002500 */
[----:B0-----:R-:W-:Y:S01]  /*00e0*/  IMAD.SHL.U32 R3, R3, 0x80, RZ ;  /* 0x0000008003037824 */ /* 0x001fe200078e00ff */
[----:B--2---:R-:W-:-:S02]  /*00f0*/  @P0 IADD3 R12, R6, -R9, RZ ;  /* 0x80000009060c0210 */ /* 0x004fc40007ffe0ff */
[----:B------:R-:W-:-:S04]  /*0100*/  @!P0 MOV R12, c[0x0][0x214] ;  /* 0x00008500000c8a02 */ /* 0x000fc80000000f00 */
[----:B------:R-:W-:-:S13]  /*0110*/  ISETP.GT.AND P0, PT, R12, R3, PT ;  /* 0x000000030c00720c */ /* 0x000fda0003f04270 */
[----:B------:R-:W-:Y:S05]  /*0120*/  @!P0 EXIT ;  /* 0x000000000000894d */ /* 0x000fea0003800000 */
[C---:B------:R-:W-:Y:S01]  /*0130*/  ISETP.NE.AND P1, PT, R9.reuse, -0x1, PT ;  /* 0xffffffff0900780c */ /* 0x040fe20003f25270 */
[----:B------:R-:W0:Y:S01]  /*0140*/  S2R R5, SR_CTAID.Z ;  /* 0x0000000000057919 */ /* 0x000e220000002700 */
[----:B------:R-:W-:Y:S02]  /*0150*/  ULDC.U8 UR6, c[0x0][0x328] ;  /* 0x0000ca0000067ab9 */ /* 0x000fe40000000000 */
[----:B------:R-:W-:Y:S01]  /*0160*/  ISETP.NE.AND P0, PT, RZ, UR6, PT ;  /* 0x00000006ff007c0c */ /* 0x000fe2000bf05270 */
[----:B------:R-:W1:Y:S08]  /*0170*/  S2R R2, SR_TID.X ;  /* 0x0000000000027919 */ /* 0x000e700000002100 */
[----:B------:R-:W-:Y:S01]  /*0180*/  @P1 IMAD.WIDE.U32 R10, R9, c[0x0][0x370], RZ ;  /* 0x0000dc00090a1a25 */ /* 0x000fe200078e00ff */
[----:B------:R-:W-:-:S02]  /*0190*/  @!P1 SHF.R.S32.HI R4, RZ, 0x1f, R0 ;  /* 0x0000001fff049819 */ /* 0x000fc40000011400 */
[----:B------:R-:W-:Y:S01]  /*01a0*/  @!P1 SHF.R.S32.HI R13, RZ, 0x1f, R0 ;  /* 0x0000001fff0d9819 */ /* 0x000fe20000011400 */
[----:B------:R-:W-:-:S04]  /*01b0*/  @P1 IMAD.WIDE.U32 R14, R9, c[0x0][0x1e8], RZ ;  /* 0x00007a00090e1a25 */ /* 0x000fc800078e00ff */
[----:B------:R-:W-:Y:S02]  /*01c0*/  @P1 IMAD R6, R9, c[0x0][0x374], R11 ;  /* 0x0000dd0009061a24 */ /* 0x000fe400078e020b */
[----:B------:R-:W-:Y:S02]  /*01d0*/  @!P1 IMAD R11, R4, c[0x0][0x368], RZ ;  /* 0x0000da00040b9a24 */ /* 0x000fe400078e02ff */
[----:B------:R-:W-:Y:S02]  /*01e0*/  @!P1 IMAD R13, R13, c[0x0][0x1e0], RZ ;  /* 0x000078000d0d9a24 */ /* 0x000fe400078e02ff */
[----:B------:R-:W-:Y:S02]  /*01f0*/  @P1 IMAD R7, R9, c[0x0][0x1ec], R15 ;  /* 0x00007b0009071a24 */ /* 0x000fe400078e020f */
[----:B------:R-:W-:Y:S02]  /*0200*/  @P1 IMAD.MOV.U32 R8, RZ, RZ, R14 ;  /* 0x000000ffff081224 */ /* 0x000fe400078e000e */
[----:B------:R-:W-:-:S04]  /*0210*/  @!P1 IMAD.WIDE.U32 R14, R0, c[0x0][0x368], RZ ;  /* 0x0000da00000e9a25 */ /* 0x000fc800078e00ff */
[----:B------:R-:W-:Y:S01]  /*0220*/  @!P1 IMAD.WIDE.U32 R16, R0, c[0x0][0x1e0], RZ ;  /* 0x0000780000109a25 */ /* 0x000fe200078e00ff */
[----:B------:R-:W-:-:S03]  /*0230*/  @!P1 MOV R10, R14 ;  /* 0x0000000e000a9202 */ /* 0x000fc60000000f00 */
[----:B------:R-:W-:Y:S01]  /*0240*/  @!P1 IMAD R11, R0, c[0x0][0x36c], R11 ;  /* 0x0000db00000b9a24 */ /* 0x000fe200078e020b */
[----:B------:R-:W-:Y:S01]  /*0250*/  @!P1 MOV R8, R16 ;  /* 0x0000001000089202 */ /* 0x000fe20000000f00 */
[----:B------:R-:W-:Y:S02]  /*0260*/  @!P1 IMAD R13, R0, c[0x0][0x1e4], R13 ;  /* 0x00007900000d9a24 */ /* 0x000fe400078e020d */
[----:B------:R-:W-:Y:S02]  /*0270*/  @!P1 IMAD.IADD R6, R15, 0x1, R11 ;  /* 0x000000010f069824 */ /* 0x000fe400078e020b */
[----:B------:R-:W-:Y:S01]  /*0280*/  @!P1 IMAD.IADD R7, R17, 0x1, R13 ;  /* 0x0000000111079824 */ /* 0x000fe200078e020d */
[----:B------:R-:W-:Y:S05]  /*0290*/  @!P0 BRA `(.L_x_786) ;  /* 0x0000007000008947 */ /* 0x000fea0003800000 */
[----:B01----:R-:W-:Y:S01]  /*02a0*/  HFMA2.MMA R4, -RZ, RZ, 0, 7.62939453125e-06 ;  /* 0x00000080ff047435 */ /* 0x003fe200000001ff */
[----:B------:R-:W-:Y:S02]  /*02b0*/  @!P1 IMAD R9, R0, c[0x0][0x224], RZ ;  /* 0x0000890000099a24 */ /* 0x000fe400078e02ff */
[----:B------:R-:W-:-:S03]  /*02c0*/  IMAD.MOV.U32 R11, RZ, RZ, c[0x0][0x210] ;  /* 0x00008400ff0b7624 */ /* 0x000fc600078e00ff */
[----:B------:R-:W-:-:S04]  /*02d0*/  LEA R9, R0, R9, 0x7 ;  /* 0x0000000900097211 */ /* 0x000fc800078e38ff */
[----:B------:R-:W-:-:S04]  /*02e0*/  IMAD R0, R4, R11, c[0x0][0x234] ;  /* 0x00008d0004007624 */ /* 0x000fc800078e020b */
[----:B------:R-:W-:Y:S01]  /*02f0*/  IMAD R0, R0, R5, R9 ;  /* 0x0000000500007224 */ /* 0x000fe200078e0209 */
[----:B------:R-:W-:Y:S05]  /*0300*/  BRA `(.L_x_787) ;  /* 0x0000002000007947 */ /* 0x000fea0003800000 */
.L_x_786:
[----:B01----:R-:W-:-:S04]  /*0310*/  IMAD R0, R0, c[0x0][0x1c0], R5 ;  /* 0x0000700000007a24 */ /* 0x003fc800078e0205 */
[----:B------:R-:W-:Y:S02]  /*0320*/  IMAD R0, R0, c[0x0][0x224], RZ ;  /* 0x0000890000007a24 */ /* 0x000fe400078e02ff */
.L_x_787:
[----:B------:R-:W-:Y:S01]  /*0330*/  SHF.R.S32.HI R9, RZ, 0x1f, R2 ;  /* 0x0000001fff097819 */ /* 0x000fe20000011402 */
[----:B------:R-:W-:-:S03]  /*0340*/  IMAD.IADD R12, R12, 0x1, -R3 ;  /* 0x000000010c0c7824 */ /* 0x000fc600078e0a03 */
[----:B------:R-:W-:-:S04]  /*0350*/  LEA.HI R9, R9, R2, RZ, 0x2 ;  /* 0x0000000209097211 */ /* 0x000fc800078f10ff */
[----:B------:R-:W-:Y:S02]  /*0360*/  LOP3.LUT R11, R9, 0x1ffffffc, RZ, 0xc0, !PT ;  /* 0x1ffffffc090b7812 */ /* 0x000fe400078ec0ff */
[----:B------:R-:W-:-:S03]  /*0370*/  SHF.R.S32.HI R4, RZ, 0x2, R9 ;  /* 0x00000002ff047819 */ /* 0x000fc60000011409 */
[----:B------:R-:W-:Y:S01]  /*0380*/  IMAD.IADD R11, R2, 0x1, -R11 ;  /* 0x00000001020b7824 */ /* 0x000fe200078e0a0b */
[----:B------:R-:W-:-:S04]  /*0390*/  IADD3 R9, R4, 0x40, RZ ;  /* 0x0000004004097810 */ /* 0x000fc80007ffe0ff */
[----:B------:R-:W-:Y:S02]  /*03a0*/  SHF.L.U32 R14, R11, 0x3, RZ ;  /* 0x000000030b0e7819 */ /* 0x000fe400000006ff */
[----:B------:R-:W-:Y:S02]  /*03b0*/  SHF.R.S32.HI R11, RZ, 0x1f, R3 ;  /* 0x0000001fff0b7819 */ /* 0x000fe40000011403 */
[----:B------:R-:W-:Y:S02]  /*03c0*/  ISETP.GE.AND P0, PT, R14, c[0x0][0x220], PT ;  /* 0x000088000e007a0c */ /* 0x000fe40003f06270 */
[--C-:B------:R-:W-:Y:S01]  /*03d0*/  SHF.R.S32.HI R15, RZ, 0x1f, R14.reuse ;  /* 0x0000001fff0f7819 */ /* 0x100fe2000001140e */
[----:B------:R-:W-:Y:S01]  /*03e0*/  IMAD R18, R11, c[0x0][0x1e8], RZ ;  /* 0x00007a000b127a24 */ /* 0x000fe200078e02ff */
[-C--:B------:R-:W-:Y:S01]  /*03f0*/  ISETP.LT.AND P1, PT, R9, R12.reuse, !P0 ;  /* 0x0000000c0900720c */ /* 0x080fe20004721270 */
[----:B------:R-:W-:Y:S01]  /*0400*/  IMAD R16, R11, c[0x0][0x370], RZ ;  /* 0x0000dc000b107a24 */ /* 0x000fe200078e02ff */
[----:B------:R-:W-:Y:S01]  /*0410*/  ISETP.LT.AND P0, PT, R4, R12, !P0 ;  /* 0x0000000c0400720c */ /* 0x000fe20004701270 */
[----:B------:R-:W-:Y:S01]  /*0420*/  IMAD.WIDE.U32 R12, R3, c[0x0][0x370], R14 ;  /* 0x0000dc00030c7a25 */ /* 0x000fe200078e000e */
[----:B------:R-:W-:-:S03]  /*0430*/  SHF.R.S32.HI R9, RZ, 0x1f, R5 ;  /* 0x0000001fff097819 */ /* 0x000fc60000011405 */
[----:B------:R-:W-:-:S04]  /*0440*/  IMAD.WIDE.U32 R14, R3, c[0x0][0x1e8], R14 ;  /* 0x00007a00030e7a25 */ /* 0x000fc800078e000e */
[C---:B------:R-:W-:Y:S01]  /*0450*/  IMAD R18, R3.reuse, c[0x0][0x1ec], R18 ;  /* 0x00007b0003127a24 */ /* 0x040fe200078e0212 */
[----:B------:R-:W-:Y:S01]  /*0460*/  IADD3 R8, P3, R8, R14, RZ ;  /* 0x0000000e08087210 */ /* 0x000fe20007f7e0ff */
[----:B------:R-:W-:Y:S01]  /*0470*/  IMAD R11, R3, c[0x0][0x374], R16 ;  /* 0x0000dd00030b7a24 */ /* 0x000fe200078e0210 */
[----:B------:R-:W-:Y:S01]  /*0480*/  IADD3 R16, P2, R10, R12, RZ ;  /* 0x0000000c0a107210 */ /* 0x000fe20007f5e0ff */
[C---:B------:R-:W-:Y:S02]  /*0490*/  IMAD R10, R9.reuse, c[0x0][0x378], RZ ;  /* 0x0000de00090a7a24 */ /* 0x040fe400078e02ff */
[----:B------:R-:W-:Y:S01]  /*04a0*/  IMAD R12, R9, c[0x0][0x1f0], RZ ;  /* 0x00007c00090c7a24 */ /* 0x000fe200078e02ff */
[----:B------:R-:W-:Y:S01]  /*04b0*/  IADD3.X R9, R7, R15, R18, P3, !PT ;  /* 0x0000000f07097210 */ /* 0x000fe20001ffe412 */
[C---:B------:R-:W-:Y:S01]  /*04c0*/  IMAD R7, R5.reuse, c[0x0][0x37c], R10 ;  /* 0x0000df0005077a24 */ /* 0x040fe200078e020a */
[----:B------:R-:W-:Y:S01]  /*04d0*/  IADD3.X R17, R6, R13, R11, P2, !PT ;  /* 0x0000000d06117210 */ /* 0x000fe200017fe40b */
[C---:B------:R-:W-:Y:S01]  /*04e0*/  IMAD R11, R5.reuse, c[0x0][0x1f4], R12 ;  /* 0x00007d00050b7a24 */ /* 0x040fe200078e020c */
[----:B------:R-:W-:Y:S01]  /*04f0*/  SHF.R.S32.HI R10, RZ, 0x1f, R4 ;  /* 0x0000001fff0a7819 */ /* 0x000fe20000011404 */
[----:B------:R-:W-:Y:S01]  /*0500*/  IMAD.WIDE.U32 R14, R5, c[0x0][0x1f0], R8 ;  /* 0x00007c00050e7a25 */ /* 0x000fe200078e0008 */
[----:B------:R-:W-:-:S03]  /*0510*/  @P1 IADD3 R12, P2, R4, 0x40, RZ ;  /* 0x00000040040c1810 */ /* 0x000fc60007f5e0ff */
[----:B------:R-:W-:Y:S01]  /*0520*/  IMAD.WIDE.U32 R16, R5, c[0x0][0x378], R16 ;  /* 0x0000de0005107a25 */ /* 0x000fe200078e0010 */
[----:B------:R-:W-:Y:S02]  /*0530*/  @P1 IADD3.X R5, RZ, R10, RZ, P2, !PT ;  /* 0x0000000aff051210 */ /* 0x000fe400017fe4ff */
[----:B------:R-:W-:Y:S01]  /*0540*/  IADD3 R15, R15, R11, RZ ;  /* 0x0000000b0f0f7210 */ /* 0x000fe20007ffe0ff */
[C---:B------:R-:W-:Y:S02]  /*0550*/  @P0 IMAD R9, R10.reuse, c[0x0][0x370], RZ ;  /* 0x0000dc000a090a24 */ /* 0x040fe400078e02ff */
[----:B------:R-:W-:Y:S02]  /*0560*/  @P0 IMAD R13, R10, c[0x0][0x1e8], RZ ;  /* 0x00007a000a0d0a24 */ /* 0x000fe400078e02ff */
[----:B------:R-:W-:Y:S02]  /*0570*/  IMAD.IADD R17, R17, 0x1, R7 ;  /* 0x0000000111117824 */ /* 0x000fe400078e0207 */
[----:B------:R-:W-:-:S02]  /*0580*/  @P0 IMAD R11, R4, c[0x0][0x374], R9 ;  /* 0x0000dd00040b0a24 */ /* 0x000fc400078e0209 */
[C---:B------:R-:W-:Y:S01]  /*0590*/  @P0 IMAD R13, R4.reuse, c[0x0][0x1ec], R13 ;  /* 0x00007b00040d0a24 */ /* 0x040fe200078e020d */
[----:B------:R-:W-:Y:S01]  /*05a0*/  @P1 MOV R23, R17 ;  /* 0x0000001100171202 */ /* 0x000fe20000000f00 */
[----:B------:R-:W-:Y:S02]  /*05b0*/  @P1 IMAD R5, R5, c[0x0][0x370], RZ ;  /* 0x0000dc0005051a24 */ /* 0x000fe400078e02ff */
[----:B------:R-:W-:-:S04]  /*05c0*/  @P0 IMAD.WIDE.U32 R8, R4, c[0x0][0x1e8], R14 ;  /* 0x00007a0004080a25 */ /* 0x000fc800078e000e */
[--C-:B------:R-:W-:Y:S01]  /*05d0*/  @P1 IMAD.MOV.U32 R22, RZ, RZ, R16.reuse ;  /* 0x000000ffff161224 */ /* 0x100fe200078e0010 */
[----:B------:R-:W-:Y:S01]  /*05e0*/  @P0 LEA R18, P3, R8, c[0x0][0x1d0], 0x1 ;  /* 0x0000740008120a11 */ /* 0x000fe200078608ff */
[----:B------:R-:W-:-:S04]  /*05f0*/  @P0 IMAD.WIDE.U32 R6, R4, c[0x0][0x370], R16 ;  /* 0x0000dc0004060a25 */ /* 0x000fc800078e0010 */
[C---:B------:R-:W-:Y:S01]  /*0600*/  @P1 IMAD R21, R12.reuse, c[0x0][0x374], R5 ;  /* 0x0000dd000c151a24 */ /* 0x040fe200078e0205 */
[----:B------:R-:W-:Y:S01]  /*0610*/  @P0 IADD3 R5, R9, R13, RZ ;  /* 0x0000000d09050210 */ /* 0x000fe20007ffe0ff */
[----:B------:R-:W-:Y:S01]  /*0620*/  @P1 IMAD.WIDE.U32 R12, R12, c[0x0][0x370], R22 ;  /* 0x0000dc000c0c1a25 */ /* 0x000fe200078e0016 */
[----:B------:R-:W-:Y:S02]  /*0630*/  @P1 IADD3 R23, P4, R4, 0x40, RZ ;  /* 0x0000004004171810 */ /* 0x000fe40007f9e0ff */
[----:B------:R-:W-:Y:S01]  /*0640*/  @P0 LEA R16, P2, R6, c[0x0][0x330], 0x1 ;  /* 0x0000cc0006100a11 */ /* 0x000fe200078408ff */
[----:B------:R-:W-:Y:S01]  /*0650*/  @P0 IMAD.IADD R7, R7, 0x1, R11 ;  /* 0x0000000107070824 */ /* 0x000fe200078e020b */
[----:B------:R-:W-:Y:S01]  /*0660*/  @P0 LEA.HI.X R19, R8, c[0x0][0x1d4], R5, 0x1, P3 ;  /* 0x0000750008130a11 */ /* 0x000fe200018f0c05 */
[----:B------:R-:W-:Y:S01]  /*0670*/  @P1 IMAD.X R20, RZ, RZ, R10, P4 ;  /* 0x000000ffff141224 */ /* 0x000fe200020e060a */
[----:B------:R-:W-:Y:S01]  /*0680*/  CS2R R4, SRZ ;  /* 0x0000000000047805 */ /* 0x000fe2000001ff00 */
[----:B------:R-:W-:Y:S01]  /*0690*/  CS2R R10, SRZ ;  /* 0x00000000000a7805 */ /* 0x000fe2000001ff00 */
[----:B------:R-:W-:Y:S01]  /*06a0*/  @P0 LEA.HI.X R17, R6, c[0x0][0x334], R7, 0x1, P2 ;  /* 0x0000cd0006110a11 */ /* 0x000fe200010f0c07 */
[----:B------:R-:W-:Y:S01]  /*06b0*/  CS2R R8, SRZ ;  /* 0x0000000000087805 */ /* 0x000fe2000001ff00 */
[----:B------:R-:W-:Y:S01]  /*06c0*/  CS2R R6, SRZ ;  /* 0x0000000000067805 */ /* 0x000fe2000001ff00 */
[----:B------:R-:W-:-:S02]  /*06d0*/  @P1 IMAD R20, R20, c[0x0][0x1e8], RZ ;  /* 0x00007a0014141a24 */ /* 0x000fc400078e02ff */
[C---:B------:R-:W-:Y:S02]  /*06e0*/  @P1 IMAD.WIDE.U32 R14, R23.reuse, c[0x0][0x1e8], R14 ;  /* 0x00007a00170e1a25 */ /* 0x040fe400078e000e */
[----:B------:R0:W2:Y:S02]  /*06f0*/  @P0 LDG.E.128 R8, [R18.64] ;  /* 0x0000000412080981 */ /* 0x0000a4000c1e1d00 */
[----:B------:R-:W-:Y:S02]  /*0700*/  @P1 IMAD R25, R23, c[0x0][0x1ec], R20 ;  /* 0x00007b0017191a24 */ /* 0x000fe400078e0214 */
[----:B------:R1:W3:Y:S01]  /*0710*/  @P0 LDG.E.128 R4, [R16.64] ;  /* 0x0000000410040981 */ /* 0x0002e2000c1e1d00 */
[----:B------:R-:W-:Y:S02]  /*0720*/  @P1 IADD3 R21, R13, R21, RZ ;  /* 0x000000150d151210 */ /* 0x000fe40007ffe0ff */
[----:B------:R-:W-:Y:S02]  /*0730*/  @P1 IADD3 R13, R15, R25, RZ ;  /* 0x000000190f0d1210 */ /* 0x000fe40007ffe0ff */
[----:B------:R-:W-:-:S02]  /*0740*/  @P1 LEA R20, P0, R12, c[0x0][0x330], 0x1 ;  /* 0x0000cc000c141a11 */ /* 0x000fc400078008ff */
[----:B------:R-:W-:Y:S01]  /*0750*/  @P1 LEA R22, P2, R14, c[0x0][0x1d0], 0x1 ;  /* 0x000074000e161a11 */ /* 0x000fe200078408ff */
[----:B0-----:R-:W-:Y:S01]  /*0760*/  CS2R R18, SRZ ;  /* 0x0000000000127805 */ /* 0x001fe2000001ff00 */
[----:B------:R-:W-:Y:S01]  /*0770*/  @P1 LEA.HI.X R21, R12, c[0x0][0x334], R21, 0x1, P0 ;  /* 0x0000cd000c151a11 */ /* 0x000fe200000f0c15 */
[----:B-1----:R-:W-:Y:S01]  /*0780*/  CS2R R16, SRZ ;  /* 0x0000000000107805 */ /* 0x002fe2000001ff00 */
[----:B------:R-:W-:Y:S02]  /*0790*/  @P1 LEA.HI.X R23, R14, c[0x0][0x1d4], R13, 0x1, P2 ;  /* 0x000075000e171a11 */ /* 0x000fe400010f0c0d */
[----:B------:R-:W-:Y:S01]  /*07a0*/  CS2R R14, SRZ ;  /* 0x00000000000e7805 */ /* 0x000fe2000001ff00 */
[----:B------:R-:W-:Y:S02]  /*07b0*/  CS2R R12, SRZ ;  /* 0x00000000000c7805 */ /* 0x000fe4000001ff00 */
[----:B------:R-:W4:Y:S04]  /*07c0*/  @P1 LDG.E.128 R16, [R22.64] ;  /* 0x0000000416101981 */ /* 0x000f28000c1e1d00 */
[----:B------:R0:W5:Y:S01]  /*07d0*/  @P1 LDG.E.128 R12, [R20.64] ;  /* 0x00000004140c1981 */ /* 0x000162000c1e1d00 */
[----:B------:R-:W-:-:S02]  /*07e0*/  LOP3.LUT P0, RZ, R2, 0x3, RZ, 0xc0, !PT ;  /* 0x0000000302ff7812 */ /* 0x000fc4000780c0ff */
[----:B--2---:R-:W-:Y:S02]  /*07f0*/  LOP3.LUT R27, R8, 0xffff0000, RZ, 0xc0, !PT ;  /* 0xffff0000081b7812 */ /* 0x004fe400078ec0ff */
[C---:B---3--:R-:W-:Y:S01]  /*0800*/  LOP3.LUT R24, R4.reuse, 0xffff0000, RZ, 0xc0, !PT ;  /* 0xffff000004187812 */ /* 0x048fe200078ec0ff */
[----:B------:R-:W-:Y:S01]  /*0810*/  IMAD.U32 R4, R4, 0x10000, RZ ;  /* 0x0001000004047824 */ /* 0x000fe200078e00ff */
[----:B------:R-:W-:-:S03]  /*0820*/  SHF.L.U32 R25, R8, 0x10, RZ ;  /* 0x0000001008197819 */ /* 0x000fc600000006ff */
[----:B------:R-:W-:-:S04]  /*0830*/  FMUL.FTZ R24, R24, R27 ;  /* 0x0000001b18187220 */ /* 0x000fc80000410000 */
[----:B------:R-:W-:Y:S01]  /*0840*/  FFMA.FTZ R26, R4, R25, R24 ;  /* 0x00000019041a7223 */ /* 0x000fe20000010018 */
[----:B------:R-:W-:Y:S01]  /*0850*/  SHF.L.U32 R24, R5, 0x10, RZ ;  /* 0x0000001005187819 */ /* 0x000fe200000006ff */
[----:B------:R-:W-:Y:S01]  /*0860*/  IMAD.U32 R25, R9, 0x10000, RZ ;  /* 0x0001000009197824 */ /* 0x000fe200078e00ff */
[----:B------:R-:W-:-:S03]  /*0870*/  LOP3.LUT R5, R5, 0xffff0000, RZ, 0xc0, !PT ;  /* 0xffff000005057812 */ /* 0x000fc600078ec0ff */
[----:B0-----:R-:W-:Y:S01]  /*0880*/  FFMA.FTZ R20, R24, R25, R26 ;  /* 0x0000001918147223 */ /* 0x001fe2000001001a */
[----:B----4-:R-:W-:Y:S01]  /*0890*/  LOP3.LUT R24, R16, 0xffff0000, RZ, 0xc0, !PT ;  /* 0xffff000010187812 */ /* 0x010fe200078ec0ff */
[----:B------:R-:W-:Y:S01]  /*08a0*/  IMAD.U32 R23, R10, 0x10000, RZ ;  /* 0x000100000a177824 */ /* 0x000fe200078e00ff */
[----:B------:R-:W-:Y:S02]  /*08b0*/  LOP3.LUT R22, R9, 0xffff0000, RZ, 0xc0, !PT ;  /* 0xffff000009167812 */ /* 0x000fe400078ec0ff */
[----:B-----5:R-:W-:Y:S02]  /*08c0*/  LOP3.LUT R25, R12, 0xffff0000, RZ, 0xc0, !PT ;  /* 0xffff00000c197812 */ /* 0x020fe400078ec0ff */
[----:B------:R-:W-:Y:S02]  /*08d0*/  LOP3.LUT R21, R10, 0xffff0000, RZ, 0xc0, !PT ;  /* 0xffff00000a157812 */ /* 0x000fe400078ec0ff */
[C---:B------:R-:W-:Y:S01]  /*08e0*/  SHF.L.U32 R9, R11.reuse, 0x10, RZ ;  /* 0x000000100b097819 */ /* 0x040fe200000006ff */
[----:B------:R-:W-:Y:S01]  /*08f0*/  FMUL.FTZ R24, R24, R25 ;  /* 0x0000001918187220 */ /* 0x000fe20000410000 */
[----:B------:R-:W-:Y:S01]  /*0900*/  LOP3.LUT R10, R11, 0xffff0000, RZ, 0xc0, !PT ;  /* 0xffff00000b0a7812 */ /* 0x000fe200078ec0ff */
[----:B------:R-:W-:Y:S01]  /*0910*/  IMAD.U32 R11, R16, 0x10000, RZ ;  /* 0x00010000100b7824 */ /* 0x000fe200078e00ff */
[----:B------:R-:W-:Y:S01]  /*0920*/  SHF.L.U32 R12, R12, 0x10, RZ ;  /* 0x000000100c0c7819 */ /* 0x000fe200000006ff */
[----:B------:R-:W-:Y:S01]  /*0930*/  FFMA.FTZ R5, R5, R22, R20 ;  /* 0x0000001605057223 */ /* 0x000fe20000010014 */
[----:B------:R-:W-:-:S02]  /*0940*/  SHF.L.U32 R4, R6, 0x10, RZ ;  /* 0x0000001006047819 */ /* 0x000fc400000006ff */
[----:B------:R-:W-:Y:S01]  /*0950*/  SHF.L.U32 R20, R13, 0x10, RZ ;  /* 0x000000100d147819 */ /* 0x000fe200000006ff */
[----:B------:R-:W-:Y:S01]  /*0960*/  FFMA.FTZ R11, R11, R12, R24 ;  /* 0x0000000c0b0b7223 */ /* 0x000fe20000010018 */
[----:B------:R-:W-:Y:S01]  /*0970*/  SHF.L.U32 R16, R17, 0x10, RZ ;  /* 0x0000001011107819 */ /* 0x000fe200000006ff */
[----:B------:R-:W-:Y:S01]  /*0980*/  FFMA.FTZ R4, R4, R23, R5 ;  /* 0x0000001704047223 */ /* 0x000fe20000010005 */
[----:B------:R-:W-:Y:S02]  /*0990*/  LOP3.LUT R8, R6, 0xffff0000, RZ, 0xc0, !PT ;  /* 0xffff000006087812 */ /* 0x000fe400078ec0ff */
[----:B------:R-:W-:Y:S01]  /*09a0*/  LOP3.LUT R13, R13, 0xffff0000, RZ, 0xc0, !PT ;  /* 0xffff00000d0d7812 */ /* 0x000fe200078ec0ff */
[----:B------:R-:W-:Y:S01]  /*09b0*/  FFMA.FTZ R11, R16, R20, R11 ;  /* 0x00000014100b7223 */ /* 0x000fe2000001000b */
[----:B------:R-:W-:Y:S01]  /*09c0*/  LOP3.LUT R12, R17, 0xffff0000, RZ, 0xc0, !PT ;  /* 0xffff0000110c7812 */ /* 0x000fe200078ec0ff */
[----:B------:R-:W-:Y:S01]  /*09d0*/  FFMA.FTZ R4, R8, R21, R4 ;  /* 0x0000001508047223 */ /* 0x000fe20000010004 */
[C---:B------:R-:W-:Y:S01]  /*09e0*/  SHF.L.U32 R6, R7.reuse, 0x10, RZ ;  /* 0x0000001007067819 */ /* 0x040fe200000006ff */
[----:B------:R-:W-:Y:S01]  /*09f0*/  IMAD.U32 R5, R14, 0x10000, RZ ;  /* 0x000100000e057824 */ /* 0x000fe200078e00ff */
[----:B------:R-:W-:Y:S01]  /*0a00*/  SHF.L.U32 R8, R18, 0x10, RZ ;  /* 0x0000001012087819 */ /* 0x000fe200000006ff */
[----:B------:R-:W-:Y:S01]  /*0a10*/  FFMA.FTZ R11, R12, R13, R11 ;  /* 0x0000000d0c0b7223 */ /* 0x000fe2000001000b */
[----:B------:R-:W-:Y:S01]  /*0a20*/  LOP3.LUT R7, R7, 0xffff0000, RZ, 0xc0, !PT ;  /* 0xffff000007077812 */ /* 0x000fe200078ec0ff */
[----:B------:R-:W-:Y:S01]  /*0a30*/  FFMA.FTZ R4, R6, R9, R4 ;  /* 0x0000000906047223 */ /* 0x000fe20000010004 */
[----:B------:R-:W-:Y:S01]  /*0a40*/  LOP3.LUT R14, R14, 0xffff0000, RZ, 0xc0, !PT ;  /* 0xffff00000e0e7812 */ /* 0x000fe200078ec0ff */
[----:B------:R-:W-:Y:S01]  /*0a50*/  FFMA.FTZ R5, R8, R5, R11 ;  /* 0x0000000508057223 */ /* 0x000fe2000001000b */
[----:B------:R-:W-:Y:S01]  /*0a60*/  LOP3.LUT R18, R18, 0xffff0000, RZ, 0xc0, !PT ;  /* 0xffff000012127812 */ /* 0x000fe200078ec0ff */
[----:B------:R-:W-:Y:S01]  /*0a70*/  FFMA.FTZ R4, R7, R10, R4 ;  /* 0x0000000a07047223 */ /* 0x000fe20000010004 */
[----:B------:R-:W-:Y:S01]  /*0a80*/  SHF.L.U32 R7, R15, 0x10, RZ ;  /* 0x000000100f077819 */ /* 0x000fe200000006ff */
[----:B------:R-:W-:-:S02]  /*0a90*/  IMAD.U32 R6, R19, 0x10000, RZ ;  /* 0x0001000013067824 */ /* 0x000fc400078e00ff */
[----:B------:R-:W-:Y:S01]  /*0aa0*/  FFMA.FTZ R5, R18, R14, R5 ;  /* 0x0000000e12057223 */ /* 0x000fe20000010005 */
[----:B------:R-:W-:-:S03]  /*0ab0*/  LOP3.LUT R15, R15, 0xffff0000, RZ, 0xc0, !PT ;  /* 0xffff00000f0f7812 */ /* 0x000fc600078ec0ff */
[----:B------:R-:W-:Y:S02]  /*0ac0*/  FFMA.FTZ R6, R6, R7, R5 ;  /* 0x0000000706067223 */ /* 0x000fe40000010005 */
[----:B------:R-:W0:Y:S01]  /*0ad0*/  SHFL.BFLY PT, R5, R4, 0x2, 0x1f ;  /* 0x0c401f0004057f89 */ /* 0x000e2200000e0000 */
[----:B------:R-:W-:-:S05]  /*0ae0*/  LOP3.LUT R19, R19, 0xffff0000, RZ, 0xc0, !PT ;  /* 0xffff000013137812 */ /* 0x000fca00078ec0ff */
[----:B------:R-:W-:-:S05]  /*0af0*/  FFMA.FTZ R6, R19, R15, R6 ;  /* 0x0000000f13067223 */ /* 0x000fca0000010006 */
[----:B------:R-:W1:Y:S01]  /*0b00*/  SHFL.BFLY PT, R7, R6, 0x2, 0x1f ;  /* 0x0c401f0006077f89 */ /* 0x000e6200000e0000 */
[----:B0-----:R-:W-:-:S05]  /*0b10*/  FADD.FTZ R9, R4, R5 ;  /* 0x0000000504097221 */ /* 0x001fca0000010000 */
[----:B------:R-:W0:Y:S01]  /*0b20*/  SHFL.BFLY PT, R10, R9, 0x1, 0x1f ;  /* 0x0c201f00090a7f89 */ /* 0x000e2200000e0000 */
[----:B-1----:R-:W-:Y:S01]  /*0b30*/  FADD.FTZ R7, R6, R7 ;  /* 0x0000000706077221 */ /* 0x002fe20000010000 */
[----:B------:R-:W-:-:S04]  /*0b40*/  IADD3 R5, R3, R0, RZ ;  /* 0x0000000003057210 */ /* 0x000fc80007ffe0ff */
[----:B------:R-:W1:Y:S01]  /*0b50*/  SHFL.BFLY PT, R8, R7, 0x1, 0x1f ;  /* 0x0c201f0007087f89 */ /* 0x000e6200000e0000 */
[----:B------:R-:W-:Y:S02]  /*0b60*/  LEA.HI R3, P1, R2, R5, RZ, 0x1e ;  /* 0x0000000502037211 */ /* 0x000fe4000783f0ff */
[----:B------:R-:W-:-:S04]  /*0b70*/  SHF.R.S32.HI R5, RZ, 0x1f, R5 ;  /* 0x0000001fff057819 */ /* 0x000fc80000011405 */
[----:B------:R-:W-:Y:S02]  /*0b80*/  IADD3.X R4, RZ, R5, RZ, P1, !PT ;  /* 0x00000005ff047210 */ /* 0x000fe40000ffe4ff */
[----:B------:R-:W-:Y:S01]  /*0b90*/  LEA R2, P1, R3, c[0x0][0x3c8], 0x2 ;  /* 0x0000f20003027a11 */ /* 0x000fe200078210ff */
[----:B0-----:R-:W-:-:S03]  /*0ba0*/  @!P0 FADD.FTZ R0, R9, R10 ;  /* 0x0000000a09008221 */ /* 0x001fc60000010000 */
[----:B------:R-:W-:Y:S01]  /*0bb0*/  LEA.HI.X R3, R3, c[0x0][0x3cc], R4, 0x2, P1 ;  /* 0x0000f30003037a11 */ /* 0x000fe200008f1404 */
[----:B------:R-:W-:-:S05]  /*0bc0*/  @!P0 FMUL.FTZ R5, R0, c[0x0][0x2d4] ;  /* 0x0000b50000058a20 */ /* 0x000fca0000410000 */
[----:B------:R0:W-:Y:S01]  /*0bd0*/  @!P0 STG.E [R2.64], R5 ;  /* 0x0000000502008986 */ /* 0x0001e2000c101904 */
[----:B-1----:R-:W-:Y:S01]  /*0be0*/  FADD.FTZ R8, R7, R8 ;  /* 0x0000000807087221 */ /* 0x002fe20000010000 */
[----:B------:R-:W-:Y:S06]  /*0bf0*/  @P0 EXIT ;  /* 0x000000000000094d */ /* 0x000fec0003800000 */
[----:B0-----:R-:W-:-:S05]  /*0c00*/  FMUL.FTZ R5, R8, c[0x0][0x2d4] ;  /* 0x0000b50008057a20 */ /* 0x001fca0000410000 */
[----:B------:R-:W-:Y:S01]  /*0c10*/  STG.E [R2.64+0x100], R5 ;  /* 0x0001000502007986 */ /* 0x000fe2000c101904 */
[----:B------:R-:W-:Y:S05]  /*0c20*/  EXIT ;  /* 0x000000000000794d */ /* 0x000fea0003800000 */
.L_x_788:
        /* <DEDUP_REMOVED lines=13> */
.L_x_1346:


//--------------------- .text._ZN5flash25flash_bwd_dot_do_o_kernelILb1E23Flash_bwd_kernel_traitsILi32ELi128ELi128ELi8ELi4ELi4ELi4ELb1ELb0EN7cutlass10bfloat16_tE19Flash_kernel_traitsILi32ELi128ELi128ELi8ES3_EEEEvNS_16Flash_bwd_paramsE --------------------------
	.section	.text._ZN5flash25flash_bwd_dot_do_o_kernelILb1E23Flash_bwd_kernel_traitsILi32ELi128ELi128ELi8ELi4ELi4ELi4ELb1ELb0EN7cutlass10bfloat16_tE19Flash_kernel_traitsILi32ELi128ELi128ELi8ES3_EEEEvNS_16Flash_bwd_paramsE,"ax",@progbits
	.sectioninfo	@"SHI_REGISTERS=34"
	.align	128
        .global         _ZN5flash25flash_bwd_dot_do_o_kernelILb1E23Flash_bwd_kernel_traitsILi32ELi128ELi128ELi8ELi4ELi4ELi4ELb1ELb0EN7cutlass10bfloat16_tE19Flash_kernel_traitsILi32ELi128ELi128ELi8ES3_EEEEvNS_16Flash_bwd_paramsE
        .type           _ZN5flash25flash_bwd_dot_do_o_kernelILb1E23Flash_bwd_kernel_traitsILi32ELi128ELi128ELi8ELi4ELi4ELi4ELb1ELb0EN7cutlass10bfloat16_tE19Flash_kernel_traitsILi32ELi128ELi128ELi8ES3_EEEEvNS_16Flash_bwd_paramsE,@function
        .size           _ZN5flash25flash_bwd_dot_do_o_kernelILb1E23Flash_bwd_kernel_traitsILi32ELi128ELi128ELi8ELi4ELi4ELi4ELb1ELb0EN7cutlass10bfloat16_tE19Flash_kernel_traitsILi32ELi128ELi128ELi8ES3_EEEEvNS_16Flash_bwd_paramsE,(.L_x_1347 - _ZN5flash25flash_bwd_dot_do_o_kernelILb1E23Flash_bwd_kernel_traitsILi32ELi128ELi128ELi8ELi4ELi4ELi4ELb1ELb0EN7cutlass10bfloat16_tE19Flash_kernel_traitsILi32ELi128ELi128ELi8ES3_EEEEvNS_16Flash_bwd_paramsE)
        .other          _ZN5flash25flash_bwd_dot_do_o_kernelILb1E23Flash_bwd_kernel_traitsILi32ELi128ELi128ELi8ELi4ELi4ELi4ELb1ELb0EN7cutlass10bfloat16_tE19Flash_kernel_traitsILi32ELi128ELi128ELi8ES3_EEEEvNS_16Flash_bwd_paramsE,@"STO_CUDA_ENTRY STV_DEFAULT"
_ZN5flash25flash_bwd_dot_do_o_kernelILb1E23Flash_bwd_kernel_traitsILi32ELi128ELi128ELi8ELi4ELi4ELi4ELb1ELb0EN7cutlass10bfloat16_tE19Flash_kernel_traitsILi32ELi128ELi128ELi8ES3_EEEEvNS_16Flash_bwd_paramsE:
.text._ZN5flash25flash_bwd_dot_do_o_kernelILb1E23Flash_bwd_kernel_traitsILi32ELi128ELi128ELi8ELi4ELi4ELi4ELb1ELb0EN7cutlass10bfloat16_tE19Flash_kernel_traitsILi32ELi128ELi128ELi8ES3_EEEEvNS_16Flash_bwd_paramsE:
        /* <DEDUP_REMOVED lines=19> */
[----:B------:R-:W-:Y:S01]  /*0130*/  ISETP.NE.AND P1, PT, R11, -0x1, PT ;  /* 0xffffffff0b00780c */ /* 0x000fe20003f25270 */
[C---:B------:R-:W-:Y:S01]  /*0140*/  IMAD.WIDE R2, R10.reuse, 0x80, RZ ;  /* 0x000000800a027825 */ /* 0x040fe200078e02ff */
[----:B------:R-:W-:Y:S01]  /*0150*/  MOV R20, c[0x0][0x1c0] ;  /* 0x0000700000147a02 */ /* 0x000fe20000000f00 */
[----:B------:R-:W-:Y:S01]  /*0160*/  ULDC.U8 UR6, c[0x0][0x328] ;  /* 0x0000ca0000067ab9 */ /* 0x000fe20000000000 */
[----:B------:R-:W-:Y:S01]  /*0170*/  SHF.R.S32.HI R14, RZ, 0x1f, R21 ;  /* 0x0000001fff0e7819 */ /* 0x000fe20000011415 */
[----:B------:R-:W-:Y:S01]  /*0180*/  IMAD.WIDE R24, R10, c[0x0][0x224], RZ ;  /* 0x000089000a187a25 */ /* 0x000fe200078e02ff */
[----:B------:R-:W-:Y:S02]  /*0190*/  SEL R0, R2, RZ, P0 ;  /* 0x000000ff02007207 */ /* 0x000fe40000000000 */
[----:B------:R-:W-:Y:S01]  /*01a0*/  SEL R5, R3, RZ, P0 ;  /* 0x000000ff03057207 */ /* 0x000fe20000000000 */
[----:B------:R-:W-:-:S04]  /*01b0*/  IMAD.WIDE R30, R20, c[0x0][0x22c], RZ ;  /* 0x00008b00141e7a25 */ /* 0x000fc800078e02ff */
[--C-:B------:R-:W-:Y:S01]  /*01c0*/  @!P1 SHF.R.S32.HI R4, RZ, 0x1f, R10.reuse ;  /* 0x0000001fff049819 */ /* 0x100fe2000001140a */
[C---:B------:R-:W-:Y:S01]  /*01d0*/  @P1 IMAD.WIDE.U32 R2, R11.reuse, c[0x0][0x1e8], RZ ;  /* 0x00007a000b021a25 */ /* 0x040fe200078e00ff */
[----:B------:R-:W-:Y:S02]  /*01e0*/  @!P1 SHF.R.S32.HI R19, RZ, 0x1f, R10 ;  /* 0x0000001fff139819 */ /* 0x000fe4000001140a */
[----:B------:R-:W-:Y:S01]  /*01f0*/  @P1 MOV R23, R11 ;  /* 0x0000000b00171202 */ /* 0x000fe20000000f00 */
[----:B------:R-:W-:Y:S02]  /*0200*/  @!P1 IMAD R9, R4, c[0x0][0x368], RZ ;  /* 0x0000da0004099a24 */ /* 0x000fe400078e02ff */
[----:B------:R-:W-:Y:S01]  /*0210*/  @P1 IMAD R8, R11, c[0x0][0x1ec], R3 ;  /* 0x00007b000b081a24 */ /* 0x000fe200078e0203 */
[----:B------:R-:W-:Y:S01]  /*0220*/  SHF.R.S32.HI R3, RZ, 0x1f, R20 ;  /* 0x0000001fff037819 */ /* 0x000fe20000011414 */
[----:B------:R-:W-:Y:S02]  /*0230*/  @P1 IMAD.MOV.U32 R12, RZ, RZ, R2 ;  /* 0x000000ffff0c1224 */ /* 0x000fe400078e0002 */
[----:B------:R-:W-:-:S02]  /*0240*/  IMAD R2, R25, c[0x0][0x1c0], RZ ;  /* 0x0000700019027a24 */ /* 0x000fc400078e02ff */
[----:B------:R-:W-:-:S04]  /*0250*/  @P1 IMAD.WIDE.U32 R6, R11, c[0x0][0x370], RZ ;  /* 0x0000dc000b061a25 */ /* 0x000fc800078e00ff */
[----:B------:R-:W-:Y:S02]  /*0260*/  @!P1 IMAD R19, R19, c[0x0][0x1e0], RZ ;  /* 0x0000780013139a24 */ /* 0x000fe400078e02ff */
[C---:B------:R-:W-:Y:S02]  /*0270*/  @!P1 IMAD R9, R10.reuse, c[0x0][0x36c], R9 ;  /* 0x0000db000a099a24 */ /* 0x040fe400078e0209 */
[----:B------:R-:W-:-:S04]  /*0280*/  @!P1 IMAD.WIDE.U32 R16, R10, c[0x0][0x368], RZ ;  /* 0x0000da000a109a25 */ /* 0x000fc800078e00ff */
[----:B------:R-:W-:Y:S02]  /*0290*/  IMAD R27, R24, R3, R2 ;  /* 0x00000003181b7224 */ /* 0x000fe400078e0202 */
[----:B------:R-:W-:Y:S02]  /*02a0*/  @P1 IMAD R7, R11, c[0x0][0x374], R7 ;  /* 0x0000dd000b071a24 */ /* 0x000fe400078e0207 */
[----:B------:R-:W-:-:S04]  /*02b0*/  @!P1 IMAD.WIDE.U32 R2, R10, c[0x0][0x1e0], RZ ;  /* 0x000078000a029a25 */ /* 0x000fc800078e00ff */
[----:B------:R-:W-:Y:S01]  /*02c0*/  @!P1 IMAD R19, R10, c[0x0][0x1e4], R19 ;  /* 0x000079000a139a24 */ /* 0x000fe200078e0213 */
[----:B------:R-:W-:Y:S01]  /*02d0*/  @!P1 MOV R12, R2 ;  /* 0x00000002000c9202 */ /* 0x000fe20000000f00 */
[----:B------:R-:W-:Y:S01]  /*02e0*/  @!P1 IMAD.IADD R7, R17, 0x1, R9 ;  /* 0x0000000111079824 */ /* 0x000fe200078e0209 */
[----:B------:R-:W-:Y:S01]  /*02f0*/  HFMA2.MMA R17, -RZ, RZ, 0, 0 ;  /* 0x00000000ff117435 */ /* 0x000fe200000001ff */
[----:B------:R-:W0:Y:S01]  /*0300*/  S2R R9, SR_CTAID.Z ;  /* 0x0000000000097919 */ /* 0x000e220000002700 */
[----:B------:R-:W-:Y:S01]  /*0310*/  @!P1 IMAD.IADD R8, R3, 0x1, R19 ;  /* 0x0000000103089824 */ /* 0x000fe200078e0213 */
[----:B------:R-:W-:Y:S01]  /*0320*/  IADD3 R19, P0, R21, R0, RZ ;  /* 0x0000000015137210 */ /* 0x000fe20007f1e0ff */
[----:B------:R-:W-:-:S04]  /*0330*/  IMAD.WIDE.U32 R24, R24, c[0x0][0x1c0], RZ ;  /* 0x0000700018187a25 */ /* 0x000fc800078e00ff */
[----:B------:R-:W-:Y:S01]  /*0340*/  IMAD.MOV.U32 R3, RZ, RZ, c[0x0][0x22c] ;  /* 0x00008b00ff037624 */ /* 0x000fe200078e00ff */
[----:B------:R-:W-:Y:S01]  /*0350*/  IADD3 R2, R25, R27, RZ ;  /* 0x0000001b19027210 */ /* 0x000fe20007ffe0ff */
[----:B------:R-:W-:Y:S02]  /*0360*/  @!P1 IMAD.MOV.U32 R23, RZ, RZ, -0x1 ;  /* 0xffffffffff179424 */ /* 0x000fe400078e00ff */
[----:B------:R-:W-:Y:S01]  /*0370*/  IMAD.X R5, R14, 0x1, R5, P0 ;  /* 0x000000010e057824 */ /* 0x000fe200000e0605 */
[----:B------:R-:W-:Y:S01]  /*0380*/  SHF.R.S32.HI R25, RZ, 0x1f, R3 ;  /* 0x0000001fff197819 */ /* 0x000fe20000011403 */
[----:B------:R-:W-:Y:S01]  /*0390*/  IMAD R4, R31, R23, RZ ;  /* 0x000000171f047224 */ /* 0x000fe200078e02ff */
[----:B------:R-:W1:Y:S01]  /*03a0*/  S2R R3, SR_TID.X ;  /* 0x0000000000037919 */ /* 0x000e620000002100 */
[----:B------:R-:W-:Y:S01]  /*03b0*/  ISETP.NE.AND P0, PT, RZ, UR6, PT ;  /* 0x00000006ff007c0c */ /* 0x000fe2000bf05270 */
[----:B------:R-:W-:Y:S01]  /*03c0*/  @P1 IMAD.MOV.U32 R15, RZ, RZ, R6 ;  /* 0x000000ffff0f1224 */ /* 0x000fe200078e0006 */
[----:B------:R-:W-:Y:S01]  /*03d0*/  @!P1 MOV R15, R16 ;  /* 0x00000010000f9202 */ /* 0x000fe20000000f00 */
[----:B------:R-:W-:-:S02]  /*03e0*/  IMAD R2, R2, c[0x0][0x22c], RZ ;  /* 0x00008b0002027a24 */ /* 0x000fc400078e02ff */
[----:B------:R-:W-:Y:S02]  /*03f0*/  IMAD R6, R5, R30, RZ ;  /* 0x0000001e05067224 */ /* 0x000fe400078e02ff */
[C---:B------:R-:W-:Y:S02]  /*0400*/  IMAD R17, R30.reuse, R17, R4 ;  /* 0x000000111e117224 */ /* 0x040fe400078e0204 */
[----:B------:R-:W-:Y:S02]  /*0410*/  IMAD R27, R25, R24, R2 ;  /* 0x00000018191b7224 */ /* 0x000fe400078e0202 */
[----:B------:R-:W-:-:S04]  /*0420*/  IMAD.WIDE.U32 R4, R30, R23, RZ ;  /* 0x000000171e047225 */ /* 0x000fc800078e00ff */
[----:B------:R-:W-:-:S04]  /*0430*/  IMAD.WIDE.U32 R24, R24, c[0x0][0x22c], RZ ;  /* 0x00008b0018187a25 */ /* 0x000fc800078e00ff */
[----:B------:R-:W-:Y:S01]  /*0440*/  IMAD R23, R31, R19, R6 ;  /* 0x000000131f177224 */ /* 0x000fe200078e0206 */
[----:B------:R-:W-:Y:S01]  /*0450*/  IADD3 R0, R25, R27, RZ ;  /* 0x0000001b19007210 */ /* 0x000fe20007ffe0ff */
[----:B0-----:R-:W-:Y:S01]  /*0460*/  IMAD R2, R9, c[0x0][0x22c], RZ ;  /* 0x00008b0009027a24 */ /* 0x001fe200078e02ff */
[----:B------:R-:W-:Y:S01]  /*0470*/  SEL R24, R24, R4, !P1 ;  /* 0x0000000418187207 */ /* 0x000fe20004800000 */
[----:B------:R-:W-:Y:S01]  /*0480*/  IMAD.WIDE.U32 R30, R19, R30, RZ ;  /* 0x0000001e131e7225 */ /* 0x000fe200078e00ff */
[----:B------:R-:W-:Y:S02]  /*0490*/  SHF.R.S32.HI R6, RZ, 0x1f, R9 ;  /* 0x0000001fff067819 */ /* 0x000fe40000011409 */
[----:B------:R-:W-:Y:S01]  /*04a0*/  SHF.R.S32.HI R25, RZ, 0x1f, R2 ;  /* 0x0000001fff197819 */ /* 0x000fe20000011402 */
[----:B------:R-:W-:Y:S01]  /*04b0*/  @P1 IMAD.IADD R0, R5, 0x1, R17 ;  /* 0x0000000105001824 */ /* 0x000fe200078e0211 */
[----:B------:R-:W-:Y:S01]  /*04c0*/  IADD3 R26, R31, R23, RZ ;  /* 0x000000171f1a7210 */ /* 0x000fe20007ffe0ff */
[----:B------:R-:W-:Y:S05]  /*04d0*/  @!P0 BRA `(.L_x_789) ;  /* 0x0000007000008947 */ /* 0x000fea0003800000 */
[----:B-1----:R-:W-:Y:S01]  /*04e0*/  @!P1 IMAD R11, R10, c[0x0][0x224], RZ ;  /* 0x000089000a0b9a24 */ /* 0x002fe200078e02ff */
[----:B------:R-:W-:Y:S01]  /*04f0*/  MOV R4, 0x80 ;  /* 0x0000008000047802 */ /* 0x000fe20000000f00 */
[----:B------:R-:W-:-:S03]  /*0500*/  IMAD.MOV.U32 R5, RZ, RZ, c[0x0][0x210] ;  /* 0x00008400ff057624 */ /* 0x000fc600078e00ff */
[----:B------:R-:W-:Y:S01]  /*0510*/  LEA R10, R10, R11, 0x7 ;  /* 0x0000000b0a0a7211 */ /* 0x000fe200078e38ff */
[----:B------:R-:W-:-:S04]  /*0520*/  IMAD R4, R4, R5, c[0x0][0x234] ;  /* 0x00008d0004047624 */ /* 0x000fc800078e0205 */
[----:B------:R-:W-:Y:S01]  /*0530*/  IMAD R27, R4, R9, R10 ;  /* 0x00000009041b7224 */ /* 0x000fe200078e020a */
[----:B------:R-:W-:Y:S05]  /*0540*/  BRA `(.L_x_790) ;  /* 0x0000002000007947 */ /* 0x000fea0003800000 */
.L_x_789:
[----:B-1----:R-:W-:-:S04]  /*0550*/  IMAD R10, R10, c[0x0][0x1c0], R9 ;  /* 0x000070000a0a7a24 */ /* 0x002fc800078e0209 */
[----:B------:R-:W-:Y:S02]  /*0560*/  IMAD R27, R10, c[0x0][0x224], RZ ;  /* 0x000089000a1b7a24 */ /* 0x000fe400078e02ff */
.L_x_790:
[----:B------:R-:W-:Y:S01]  /*0570*/  SHF.R.S32.HI R28, RZ, 0x1f, R3 ;  /* 0x0000001fff1c7819 */ /* 0x000fe20000011403 */
[----:B------:R-:W-:-:S03]  /*0580*/  IMAD R18, R14, c[0x0][0x370], RZ ;  /* 0x0000dc000e127a24 */ /* 0x000fc600078e02ff */
[----:B------:R-:W-:Y:S01]  /*0590*/  LEA.HI R16, R28, R3, RZ, 0x2 ;  /* 0x000000031c107211 */ /* 0x000fe200078f10ff */
[----:B------:R-:W-:-:S03]  /*05a0*/  IMAD R18, R21, c[0x0][0x374], R18 ;  /* 0x0000dd0015127a24 */ /* 0x000fc600078e0212 */
[----:B------:R-:W-:-:S04]  /*05b0*/  LOP3.LUT R4, R16, 0x1ffffffc, RZ, 0xc0, !PT ;  /* 0x1ffffffc10047812 */ /* 0x000fc800078ec0ff */
[----:B------:R-:W-:-:S05]  /*05c0*/  IADD3 R4, -R4, R3, RZ ;  /* 0x0000000304047210 */ /* 0x000fca0007ffe1ff */
[----:B------:R-:W-:-:S05]  /*05d0*/  IMAD.SHL.U32 R4, R4, 0x8, RZ ;  /* 0x0000000804047824 */ /* 0x000fca00078e00ff */
[----:B------:R-:W-:Y:S02]  /*05e0*/  SHF.R.S32.HI R5, RZ, 0x1f, R4 ;  /* 0x0000001fff057819 */ /* 0x000fe40000011404 */
[----:B------:R-:W-:-:S03]  /*05f0*/  ISETP.GE.AND P0, PT, R4, c[0x0][0x220], PT ;  /* 0x0000880004007a0c */ /* 0x000fc60003f06270 */
[----:B------:R-:W-:-:S04]  /*0600*/  IMAD.WIDE.U32 R10, R21, c[0x0][0x370], R4 ;  /* 0x0000dc00150a7a25 */ /* 0x000fc800078e0004 */
[----:B------:R-:W-:Y:S01]  /*0610*/  IMAD.WIDE.U32 R4, R21, c[0x0][0x1e8], R4 ;  /* 0x00007a0015047a25 */ /* 0x000fe200078e0004 */
[----:B------:R-:W-:-:S04]  /*0620*/  IADD3 R10, P1, R15, R10, RZ ;  /* 0x0000000a0f0a7210 */ /* 0x000fc80007f3e0ff */
[----:B------:R-:W-:Y:S02]  /*0630*/  IADD3.X R11, R7, R11, R18, P1, !PT ;  /* 0x0000000b070b7210 */ /* 0x000fe40000ffe412 */
[----:B------:R-:W-:Y:S02]  /*0640*/  IADD3 R7, -R21, R13, RZ ;  /* 0x0000000d15077210 */ /* 0x000fe40007ffe1ff */
[----:B------:R-:W-:Y:S01]  /*0650*/  SHF.R.S32.HI R13, RZ, 0x2, R16 ;  /* 0x00000002ff0d7819 */ /* 0x000fe20000011410 */
[----:B------:R-:W-:Y:S01]  /*0660*/  IMAD R16, R14, c[0x0][0x1e8], RZ ;  /* 0x00007a000e107a24 */ /* 0x000fe200078e02ff */
[----:B------:R-:W-:Y:S01]  /*0670*/  IADD3 R4, P2, R12, R4, RZ ;  /* 0x000000040c047210 */ /* 0x000fe20007f5e0ff */
[----:B------:R-:W-:Y:S01]  /*0680*/  IMAD R14, R6, c[0x0][0x378], RZ ;  /* 0x0000de00060e7a24 */ /* 0x000fe200078e02ff */
[----:B------:R-:W-:Y:S01]  /*0690*/  ISETP.LT.AND P1, PT, R13, R7, !P0 ;  /* 0x000000070d00720c */ /* 0x000fe20004721270 */
[----:B------:R-:W-:Y:S02]  /*06a0*/  IMAD R17, R21, c[0x0][0x1ec], R16 ;  /* 0x00007b0015117a24 */ /* 0x000fe400078e0210 */
[C---:B------:R-:W-:Y:S01]  /*06b0*/  IMAD R15, R9.reuse, c[0x0][0x37c], R14 ;  /* 0x0000df00090f7a24 */ /* 0x040fe200078e020e */
[----:B------:R-:W-:Y:S01]  /*06c0*/  SHF.R.S32.HI R14, RZ, 0x1f, R13 ;  /* 0x0000001fff0e7819 */ /* 0x000fe2000001140d */
[----:B------:R-:W-:Y:S01]  /*06d0*/  IMAD.WIDE.U32 R10, R9, c[0x0][0x378], R10 ;  /* 0x0000de00090a7a25 */ /* 0x000fe200078e000a */
[----:B------:R-:W-:-:S02]  /*06e0*/  IADD3.X R5, R8, R5, R17, P2, !PT ;  /* 0x0000000508057210 */ /* 0x000fc400017fe411 */
[----:B------:R-:W-:Y:S02]  /*06f0*/  IADD3 R8, R13, 0x40, RZ ;  /* 0x000000400d087810 */ /* 0x000fe40007ffe0ff */
[----:B------:R-:W-:Y:S01]  /*0700*/  IADD3 R11, R11, R15, RZ ;  /* 0x0000000f0b0b7210 */ /* 0x000fe20007ffe0ff */
[----:B------:R-:W-:Y:S01]  /*0710*/  IMAD.WIDE.U32 R4, R9, c[0x0][0x1f0], R4 ;  /* 0x00007c0009047a25 */ /* 0x000fe200078e0004 */
[----:B------:R-:W-:-:S03]  /*0720*/  ISETP.LT.AND P0, PT, R8, R7, !P0 ;  /* 0x000000070800720c */ /* 0x000fc60004701270 */
[----:B------:R-:W-:Y:S02]  /*0730*/  @P1 IMAD R12, R14, c[0x0][0x370], RZ ;  /* 0x0000dc000e0c1a24 */ /* 0x000fe400078e02ff */
[----:B------:R-:W-:Y:S02]  /*0740*/  IMAD R8, R6, c[0x0][0x1f0], RZ ;  /* 0x00007c0006087a24 */ /* 0x000fe400078e02ff */
[C---:B------:R-:W-:Y:S02]  /*0750*/  @P1 IMAD R17, R13.reuse, c[0x0][0x374], R12 ;  /* 0x0000dd000d111a24 */ /* 0x040fe400078e020c */
[----:B------:R-:W-:-:S04]  /*0760*/  @P1 IMAD.WIDE.U32 R6, R13, c[0x0][0x370], R10 ;  /* 0x0000dc000d061a25 */ /* 0x000fc800078e000a */
[----:B------:R-:W-:Y:S01]  /*0770*/  IMAD R15, R9, c[0x0][0x1f4], R8 ;  /* 0x00007d00090f7a24 */ /* 0x000fe200078e0208 */
[----:B------:R-:W-:Y:S01]  /*0780*/  @P1 LEA R8, P2, R6, c[0x0][0x330], 0x1 ;  /* 0x0000cc0006081a11 */ /* 0x000fe200078408ff */
[----:B------:R-:W-:-:S05]  /*0790*/  @P1 IMAD.IADD R7, R7, 0x1, R17 ;  /* 0x0000000107071824 */ /* 0x000fca00078e0211 */
[----:B------:R-:W-:Y:S01]  /*07a0*/  @P1 LEA.HI.X R9, R6, c[0x0][0x334], R7, 0x1, P2 ;  /* 0x0000cd0006091a11 */ /* 0x000fe200010f0c07 */
[----:B------:R-:W-:Y:S01]  /*07b0*/  @P1 IMAD.MOV.U32 R6, RZ, RZ, R4 ;  /* 0x000000ffff061224 */ /* 0x000fe200078e0004 */
[----:B------:R-:W-:Y:S02]  /*07c0*/  @P0 IADD3 R16, P2, R13, 0x40, RZ ;  /* 0x000000400d100810 */ /* 0x000fe40007f5e0ff */
[----:B------:R-:W-:Y:S02]  /*07d0*/  IADD3 R7, R5, R15, RZ ;  /* 0x0000000f05077210 */ /* 0x000fe40007ffe0ff */
[----:B------:R-:W-:Y:S01]  /*07e0*/  @P0 IADD3.X R12, RZ, R14, RZ, P2, !PT ;  /* 0x0000000eff0c0210 */ /* 0x000fe200017fe4ff */
[----:B------:R-:W-:Y:S01]  /*07f0*/  @P0 IMAD.WIDE.U32 R10, R16, c[0x0][0x370], R10 ;  /* 0x0000dc00100a0a25 */ /* 0x000fe200078e000a */
[----:B------:R-:W-:Y:S02]  /*0800*/  @P0 IADD3 R15, P2, R13, 0x40, RZ ;  /* 0x000000400d0f0810 */ /* 0x000fe40007f5e0ff */
[----:B------:R-:W-:Y:S01]  /*0810*/  @P0 MOV R5, R7 ;  /* 0x0000000700050202 */ /* 0x000fe20000000f00 */
[----:B------:R-:W-:-:S02]  /*0820*/  @P0 IMAD R17, R12, c[0x0][0x370], RZ ;  /* 0x0000dc000c110a24 */ /* 0x000fc400078e02ff */
[----:B------:R-:W-:-:S04]  /*0830*/  @P1 IMAD.WIDE.U32 R6, R13, c[0x0][0x1e8], R6 ;  /* 0x00007a000d061a25 */ /* 0x000fc800078e0006 */
[----:B------:R-:W-:Y:S01]  /*0840*/  @P0 IMAD R12, R16, c[0x0][0x374], R17 ;  /* 0x0000dd00100c0a24 */ /* 0x000fe200078e0211 */
[----:B------:R-:W-:Y:S01]  /*0850*/  @P0 IADD3.X R16, RZ, R14, RZ, P2, !PT ;  /* 0x0000000eff100210 */ /* 0x000fe200017fe4ff */
[----:B------:R-:W-:Y:S02]  /*0860*/  @P1 IMAD R14, R14, c[0x0][0x1e8], RZ ;  /* 0x00007a000e0e1a24 */ /* 0x000fe400078e02ff */
[----:B------:R-:W-:Y:S02]  /*0870*/  @P0 IMAD.IADD R11, R11, 0x1, R12 ;  /* 0x000000010b0b0824 */ /* 0x000fe400078e020c */
[----:B------:R-:W-:Y:S02]  /*0880*/  @P0 IMAD R16, R16, c[0x0][0x1e8], RZ ;  /* 0x00007a0010100a24 */ /* 0x000fe400078e02ff */
[----:B------:R-:W-:Y:S02]  /*0890*/  @P1 IMAD R14, R13, c[0x0][0x1ec], R14 ;  /* 0x00007b000d0e1a24 */ /* 0x000fe400078e020e */
[C---:B------:R-:W-:Y:S01]  /*08a0*/  @P0 IMAD R13, R15.reuse, c[0x0][0x1ec], R16 ;  /* 0x00007b000f0d0a24 */ /* 0x040fe200078e0210 */
[----:B------:R-:W-:Y:S01]  /*08b0*/  @P0 LEA R16, P2, R10, c[0x0][0x330], 0x1 ;  /* 0x0000cc000a100a11 */ /* 0x000fe200078408ff */
[----:B------:R-:W-:Y:S01]  /*08c0*/  @P0 IMAD.WIDE.U32 R4, R15, c[0x0][0x1e8], R4 ;  /* 0x00007a000f040a25 */ /* 0x000fe200078e0004 */
[----:B------:R-:W-:-:S02]  /*08d0*/  @P1 IADD3 R7, R7, R14, RZ ;  /* 0x0000000e07071210 */ /* 0x000fc40007ffe0ff */
[----:B------:R-:W-:Y:S02]  /*08e0*/  @P0 LEA.HI.X R17, R10, c[0x0][0x334], R11, 0x1, P2 ;  /* 0x0000cd000a110a11 */ /* 0x000fe400010f0c0b */
[----:B------:R-:W-:Y:S02]  /*08f0*/  @P0 IADD3 R5, R5, R13, RZ ;  /* 0x0000000d05050210 */ /* 0x000fe40007ffe0ff */
[----:B------:R-:W-:Y:S02]  /*0900*/  @P1 LEA R12, P2, R6, c[0x0][0x1d0], 0x1 ;  /* 0x00007400060c1a11 */ /* 0x000fe400078408ff */
[----:B------:R-:W-:Y:S02]  /*0910*/  @P0 LEA R22, P3, R4, c[0x0][0x1d0], 0x1 ;  /* 0x0000740004160a11 */ /* 0x000fe400078608ff */
[----:B------:R-:W-:Y:S02]  /*0920*/  @P1 LEA.HI.X R13, R6, c[0x0][0x1d4], R7, 0x1, P2 ;  /* 0x00007500060d1a11 */ /* 0x000fe400010f0c07 */
[----:B------:R-:W-:Y:S01]  /*0930*/  @P0 LEA.HI.X R23, R4, c[0x0][0x1d4], R5, 0x1, P3 ;  /* 0x0000750004170a11 */ /* 0x000fe200018f0c05 */
[----:B------:R-:W-:Y:S01]  /*0940*/  CS2R R6, SRZ ;  /* 0x0000000000067805 */ /* 0x000fe2000001ff00 */
[----:B------:R-:W-:Y:S01]  /*0950*/  CS2R R4, SRZ ;  /* 0x0000000000047805 */ /* 0x000fe2000001ff00 */
[----:B------:R-:W-:-:S05]  /*0960*/  CS2R R10, SRZ ;  /* 0x00000000000a7805 */ /* 0x000fca000001ff00 */
[----:B------:R0:W2:Y:S02]  /*0970*/  @P1 LDG.E.128 R4, [R8.64] ;  /* 0x0000000408041981 */ /* 0x0000a4000c1e1d00 */
[----:B0-----:R-:W-:-:S06]  /*0980*/  CS2R R8, SRZ ;  /* 0x0000000000087805 */ /* 0x001fcc000001ff00 */
[----:B------:R0:W3:Y:S01]  /*0990*/  @P1 LDG.E.128 R8, [R12.64] ;  /* 0x000000040c081981 */ /* 0x0000e2000c1e1d00 */
[----:B------:R-:W-:Y:S01]  /*09a0*/  CS2R R18, SRZ ;  /* 0x0000000000127805 */ /* 0x000fe2000001ff00 */
[----:B0-----:R-:W-:Y:S01]  /*09b0*/  CS2R R12, SRZ ;  /* 0x00000000000c7805 */ /* 0x001fe2000001ff00 */
[C---:B--2---:R-:W-:Y:S01]  /*09c0*/  LOP3.LUT R14, R4.reuse, 0xffff0000, RZ, 0xc0, !PT ;  /* 0xffff0000040e7812 */ /* 0x044fe200078ec0ff */
[----:B------:R-:W-:Y:S01]  /*09d0*/  IMAD.U32 R4, R4, 0x10000, RZ ;  /* 0x0001000004047824 */ /* 0x000fe200078e00ff */
[----:B---3--:R-:W-:-:S05]  /*09e0*/  LOP3.LUT R15, R8, 0xffff0000, RZ, 0xc0, !PT ;  /* 0xffff0000080f7812 */ /* 0x008fca00078ec0ff */
[----:B------:R-:W-:Y:S01]  /*09f0*/  FMUL.FTZ R14, R14, R15 ;  /* 0x0000000f0e0e7220 */ /* 0x000fe20000410000 */
[----:B------:R-:W-:-:S05]  /*0a00*/  SHF.L.U32 R15, R8, 0x10, RZ ;  /* 0x00000010080f7819 */ /* 0x000fca00000006ff */
[----:B------:R-:W-:Y:S01]  /*0a10*/  FFMA.FTZ R14, R4, R15, R14 ;  /* 0x0000000f040e7223 */ /* 0x000fe2000001000e */
[----:B------:R-:W-:Y:S01]  /*0a20*/  SHF.L.U32 R4, R5, 0x10, RZ ;  /* 0x0000001005047819 */ /* 0x000fe200000006ff */
[----:B------:R-:W-:Y:S01]  /*0a30*/  IMAD.U32 R15, R9, 0x10000, RZ ;  /* 0x00010000090f7824 */ /* 0x000fe200078e00ff */
[----:B------:R-:W-:-:S03]  /*0a40*/  LOP3.LUT R5, R5, 0xffff0000, RZ, 0xc0, !PT ;  /* 0xffff000005057812 */ /* 0x000fc600078ec0ff */
[----:B------:R-:W-:Y:S01]  /*0a50*/  FFMA.FTZ R14, R4, R15, R14 ;  /* 0x0000000f040e7223 */ /* 0x000fe2000001000e */
[----:B------:R-:W-:Y:S02]  /*0a60*/  LOP3.LUT R4, R9, 0xffff0000, RZ, 0xc0, !PT ;  /* 0xffff000009047812 */ /* 0x000fe400078ec0ff */
[----:B------:R-:W-:-:S03]  /*0a70*/  LOP3.LUT R9, R10, 0xffff0000, RZ, 0xc0, !PT ;  /* 0xffff00000a097812 */ /* 0x000fc600078ec0ff */
[----:B------:R-:W-:Y:S01]  /*0a80*/  FFMA.FTZ R14, R5, R4, R14 ;  /* 0x00000004050e7223 */ /* 0x000fe2000001000e */
[----:B------:R-:W-:Y:S02]  /*0a90*/  SHF.L.U32 R4, R6, 0x10, RZ ;  /* 0x0000001006047819 */ /* 0x000fe400000006ff */
[----:B------:R-:W-:Y:S02]  /*0aa0*/  SHF.L.U32 R5, R10, 0x10, RZ ;  /* 0x000000100a057819 */ /* 0x000fe400000006ff */
[----:B------:R-:W-:-:S03]  /*0ab0*/  LOP3.LUT R6, R6, 0xffff0000, RZ, 0xc0, !PT ;  /* 0xffff000006067812 */ /* 0x000fc600078ec0ff */
[----:B------:R-:W-:Y:S01]  /*0ac0*/  FFMA.FTZ R4, R4, R5, R14 ;  /* 0x0000000504047223 */ /* 0x000fe2000001000e */
[----:B------:R-:W-:Y:S01]  /*0ad0*/  SHF.L.U32 R5, R11, 0x10, RZ ;  /* 0x000000100b057819 */ /* 0x000fe200000006ff */
[----:B------:R-:W-:Y:S02]  /*0ae0*/  CS2R R14, SRZ ;  /* 0x00000000000e7805 */ /* 0x000fe4000001ff00 */
[----:B------:R-:W-:Y:S02]  /*0af0*/  FFMA.FTZ R6, R6, R9, R4 ;  /* 0x0000000906067223 */ /* 0x000fe40000010004 */
[----:B------:R-:W-:Y:S02]  /*0b00*/  IMAD.U32 R4, R7, 0x10000, RZ ;  /* 0x0001000007047824 */ /* 0x000fe400078e00ff */
[----:B------:R0:W2:Y:S02]  /*0b10*/  @P0 LDG.E.128 R12, [R16.64] ;  /* 0x00000004100c0981 */ /* 0x0000a4000c1e1d00 */
[----:B------:R-:W-:Y:S01]  /*0b20*/  FFMA.FTZ R4, R4, R5, R6 ;  /* 0x0000000504047223 */ /* 0x000fe20000010006 */
[----:B0-----:R-:W-:-:S06]  /*0b30*/  CS2R R16, SRZ ;  /* 0x0000000000107805 */ /* 0x001fcc000001ff00 */
[----:B------:R-:W3:Y:S01]  /*0b40*/  @P0 LDG.E.128 R16, [R22.64] ;  /* 0x0000000416100981 */ /* 0x000ee2000c1e1d00 */
[----:B------:R-:W-:Y:S01]  /*0b50*/  LOP3.LUT R7, R7, 0xffff0000, RZ, 0xc0, !PT ;  /* 0xffff000007077812 */ /* 0x000fe200078ec0ff */
[----:B------:R-:W-:Y:S01]  /*0b60*/  IMAD R20, R20, c[0x0][0x22c], RZ ;  /* 0x00008b0014147a24 */ /* 0x000fe200078e02ff */
[----:B------:R-:W-:Y:S02]  /*0b70*/  LOP3.LUT R11, R11, 0xffff0000, RZ, 0xc0, !PT ;  /* 0xffff00000b0b7812 */ /* 0x000fe400078ec0ff */
[----:B------:R-:W-:Y:S02]  /*0b80*/  LEA.HI R28, R28, R3, RZ, 0x3 ;  /* 0x000000031c1c7211 */ /* 0x000fe400078f18ff */
[----:B------:R-:W-:Y:S01]  /*0b90*/  IADD3 R24, P0, P1, R30, R24, R2 ;  /* 0x000000181e187210 */ /* 0x000fe2000791e002 */
[----:B------:R-:W-:Y:S01]  /*0ba0*/  FFMA.FTZ R4, R7, R11, R4 ;  /* 0x0000000b07047223 */ /* 0x000fe20000010004 */
[----:B------:R-:W-:Y:S02]  /*0bb0*/  LOP3.LUT R2, R28, 0x3ffffff8, RZ, 0xc0, !PT ;  /* 0x3ffffff81c027812 */ /* 0x000fe400078ec0ff */
[----:B------:R-:W-:-:S02]  /*0bc0*/  SHF.R.S32.HI R28, RZ, 0x3, R28 ;  /* 0x00000003ff1c7819 */ /* 0x000fc4000001141c */
[----:B------:R-:W-:Y:S02]  /*0bd0*/  IADD3 R2, -R2, R3, RZ ;  /* 0x0000000302027210 */ /* 0x000fe40007ffe1ff */
[----:B------:R-:W-:Y:S02]  /*0be0*/  IADD3.X R0, R26, R0, R25, P0, P1 ;  /* 0x000000001a007210 */ /* 0x000fe400007e2419 */
[----:B------:R-:W-:Y:S02]  /*0bf0*/  SHF.L.U32 R9, R20, 0x3, RZ ;  /* 0x0000000314097819 */ /* 0x000fe400000006ff */
[C---:B--2---:R-:W-:Y:S02]  /*0c00*/  LOP3.LUT R6, R12.reuse, 0xffff0000, RZ, 0xc0, !PT ;  /* 0xffff00000c067812 */ /* 0x044fe400078ec0ff */
[----:B------:R-:W-:Y:S02]  /*0c10*/  SHF.L.U32 R12, R12, 0x10, RZ ;  /* 0x000000100c0c7819 */ /* 0x000fe400000006ff */
[----:B------:R-:W-:-:S02]  /*0c20*/  SHF.L.U32 R8, R13, 0x10, RZ ;  /* 0x000000100d087819 */ /* 0x000fc400000006ff */
[----:B------:R-:W-:Y:S02]  /*0c30*/  LOP3.LUT R13, R13, 0xffff0000, RZ, 0xc0, !PT ;  /* 0xffff00000d0d7812 */ /* 0x000fe400078ec0ff */
[C---:B---3--:R-:W-:Y:S01]  /*0c40*/  LOP3.LUT R5, R16.reuse, 0xffff0000, RZ, 0xc0, !PT ;  /* 0xffff000010057812 */ /* 0x048fe200078ec0ff */
[----:B------:R-:W-:Y:S01]  /*0c50*/  IMAD.U32 R16, R16, 0x10000, RZ ;  /* 0x0001000010107824 */ /* 0x000fe200078e00ff */
[----:B------:R-:W-:-:S03]  /*0c60*/  LOP3.LUT R10, R17, 0xffff0000, RZ, 0xc0, !PT ;  /* 0xffff0000110a7812 */ /* 0x000fc600078ec0ff */
[----:B------:R-:W-:Y:S01]  /*0c70*/  FMUL.FTZ R5, R5, R6 ;  /* 0x0000000605057220 */ /* 0x000fe20000410000 */
[----:B------:R-:W-:-:S03]  /*0c80*/  SHF.L.U32 R6, R17, 0x10, RZ ;  /* 0x0000001011067819 */ /* 0x000fc600000006ff */
[----:B------:R-:W-:-:S04]  /*0c90*/  FFMA.FTZ R5, R16, R12, R5 ;  /* 0x0000000c10057223 */ /* 0x000fc80000010005 */
[----:B------:R-:W-:Y:S01]  /*0ca0*/  FFMA.FTZ R5, R6, R8, R5 ;  /* 0x0000000806057223 */ /* 0x000fe20000010005 */
[----:B------:R-:W-:Y:S01]  /*0cb0*/  SHF.L.U32 R6, R18, 0x10, RZ ;  /* 0x0000001012067819 */ /* 0x000fe200000006ff */
[C---:B------:R-:W-:Y:S01]  /*0cc0*/  IMAD.U32 R8, R14.reuse, 0x10000, RZ ;  /* 0x000100000e087824 */ /* 0x040fe200078e00ff */
[----:B------:R-:W-:Y:S01]  /*0cd0*/  LOP3.LUT R14, R14, 0xffff0000, RZ, 0xc0, !PT ;  /* 0xffff00000e0e7812 */ /* 0x000fe200078ec0ff */
[----:B------:R-:W-:Y:S01]  /*0ce0*/  FFMA.FTZ R5, R10, R13, R5 ;  /* 0x0000000d0a057223 */ /* 0x000fe20000010005 */
[----:B------:R-:W-:Y:S02]  /*0cf0*/  LOP3.LUT R18, R18, 0xffff0000, RZ, 0xc0, !PT ;  /* 0xffff000012127812 */ /* 0x000fe400078ec0ff */
[----:B------:R-:W-:Y:S01]  /*0d00*/  LOP3.LUT R10, R19, 0xffff0000, RZ, 0xc0, !PT ;  /* 0xffff0000130a7812 */ /* 0x000fe200078ec0ff */
[----:B------:R-:W-:Y:S01]  /*0d10*/  FFMA.FTZ R5, R6, R8, R5 ;  /* 0x0000000806057223 */ /* 0x000fe20000010005 */
[----:B------:R-:W-:Y:S01]  /*0d20*/  SHF.L.U32 R8, R15, 0x10, RZ ;  /* 0x000000100f087819 */ /* 0x000fe200000006ff */
[----:B------:R-:W-:Y:S01]  /*0d30*/  IMAD.U32 R6, R19, 0x10000, RZ ;  /* 0x0001000013067824 */ /* 0x000fe200078e00ff */
[----:B------:R-:W-:Y:S01]  /*0d40*/  LOP3.LUT R15, R15, 0xffff0000, RZ, 0xc0, !PT ;  /* 0xffff00000f0f7812 */ /* 0x000fe200078ec0ff */
[----:B------:R-:W-:-:S04]  /*0d50*/  FFMA.FTZ R5, R18, R14, R5 ;  /* 0x0000000e12057223 */ /* 0x000fc80000010005 */
[----:B------:R-:W-:Y:S02]  /*0d60*/  FFMA.FTZ R5, R6, R8, R5 ;  /* 0x0000000806057223 */ /* 0x000fe40000010005 */
[----:B------:R-:W-:Y:S02]  /*0d70*/  IMAD.IADD R8, R21, 0x1, R27 ;  /* 0x0000000115087824 */ /* 0x000fe400078e021b */
[----:B------:R-:W-:Y:S02]  /*0d80*/  FFMA.FTZ R10, R10, R15, R5 ;  /* 0x0000000f0a0a7223 */ /* 0x000fe40000010005 */
[----:B------:R-:W0:Y:S04]  /*0d90*/  SHFL.BFLY PT, R5, R4, 0x2, 0x1f ;  /* 0x0c401f0004057f89 */ /* 0x000e2800000e0000 */
[----:B------:R-:W1:Y:S01]  /*0da0*/  SHFL.BFLY PT, R7, R10, 0x2, 0x1f ;  /* 0x0c401f000a077f89 */ /* 0x000e6200000e0000 */
[----:B0-----:R-:W-:Y:S01]  /*0db0*/  FADD.FTZ R6, R4, R5 ;  /* 0x0000000504067221 */ /* 0x001fe20000010000 */
[----:B------:R-:W-:Y:S01]  /*0dc0*/  SHF.L.U32 R5, R2, 0x2, RZ ;  /* 0x0000000202057819 */ /* 0x000fe200000006ff */
[----:B-1----:R-:W-:-:S03]  /*0dd0*/  FADD.FTZ R7, R10, R7 ;  /* 0x000000070a077221 */ /* 0x002fc60000010000 */
[----:B------:R-:W0:Y:S01]  /*0de0*/  SHFL.BFLY PT, R11, R6, 0x1, 0x1f ;  /* 0x0c201f00060b7f89 */ /* 0x000e2200000e0000 */
[----:B------:R-:W-:-:S03]  /*0df0*/  IMAD R5, R28, R20, R5 ;  /* 0x000000141c057224 */ /* 0x000fc600078e0205 */
[----:B------:R-:W1:Y:S02]  /*0e00*/  SHFL.BFLY PT, R10, R7, 0x1, 0x1f ;  /* 0x0c201f00070a7f89 */ /* 0x000e6400000e0000 */
[----:B------:R-:W-:-:S04]  /*0e10*/  IADD3 R4, P0, R5, R24, RZ ;  /* 0x0000001805047210 */ /* 0x000fc80007f1e0ff */
[----:B------:R-:W-:Y:S02]  /*0e20*/  LEA.HI.X.SX32 R5, R5, R0, 0x1, P0 ;  /* 0x0000000005057211 */ /* 0x000fe400000f0eff */
[C---:B------:R-:W-:Y:S02]  /*0e30*/  LEA R2, P1, R4.reuse, c[0x0][0x350], 0x2 ;  /* 0x0000d40004027a11 */ /* 0x040fe400078210ff */
[C---:B------:R-:W-:Y:S02]  /*0e40*/  LOP3.LUT P0, RZ, R3.reuse, 0x3, RZ, 0xc0, !PT ;  /* 0x0000000303ff7812 */ /* 0x040fe4000780c0ff */
[----:B------:R-:W-:Y:S02]  /*0e50*/  LEA.HI R0, P2, R3, R8, RZ, 0x1e ;  /* 0x0000000803007211 */ /* 0x000fe4000785f0ff */
[----:B------:R-:W-:Y:S02]  /*0e60*/  SHF.R.S32.HI R8, RZ, 0x1f, R8 ;  /* 0x0000001fff087819 */ /* 0x000fe40000011408 */
[----:B------:R-:W-:-:S02]  /*0e70*/  LEA.HI.X R3, R4, c[0x0][0x354], R5, 0x2, P1 ;  /* 0x0000d50004037a11 */ /* 0x000fc400008f1405 */
[----:B------:R-:W-:Y:S02]  /*0e80*/  IADD3.X R5, RZ, R8, RZ, P2, !PT ;  /* 0x00000008ff057210 */ /* 0x000fe400017fe4ff */
[----:B------:R-:W-:Y:S01]  /*0e90*/  LEA R4, P1, R0, c[0x0][0x3c8], 0x2 ;  /* 0x0000f20000047a11 */ /* 0x000fe200078210ff */
[----:B------:R-:W-:-:S03]  /*0ea0*/  IMAD.WIDE R8, R9, 0x10, R2 ;  /* 0x0000001009087825 */ /* 0x000fc600078e0202 */
[----:B------:R-:W-:Y:S01]  /*0eb0*/  LEA.HI.X R5, R0, c[0x0][0x3cc], R5, 0x2, P1 ;  /* 0x0000f30000057a11 */ /* 0x000fe200008f1405 */
[----:B0-----:R-:W-:Y:S02]  /*0ec0*/  @!P0 FADD.FTZ R0, R6, R11 ;  /* 0x0000000b06008221 */ /* 0x001fe40000010000 */
[----:B-1----:R-:W-:Y:S02]  /*0ed0*/  FADD.FTZ R10, R7, R10 ;  /* 0x0000000a070a7221 */ /* 0x002fe40000010000 */
[----:B------:R-:W-:-:S04]  /*0ee0*/  IMAD.WIDE R6, R20, 0x80, R8 ;  /* 0x0000008014067825 */ /* 0x000fc800078e0208 */
[----:B------:R-:W-:Y:S02]  /*0ef0*/  @!P0 FMUL.FTZ R11, R0, c[0x0][0x2d4] ;  /* 0x0000b500000b8a20 */ /* 0x000fe40000410000 */
[----:B------:R-:W-:Y:S02]  /*0f00*/  FMUL.FTZ R13, R10, c[0x0][0x2d4] ;  /* 0x0000b5000a0d7a20 */ /* 0x000fe40000410000 */
[----:B------:R-:W-:Y:S01]  /*0f10*/  IMAD.WIDE R20, R20, 0x80, R6 ;  /* 0x0000008014147825 */ /* 0x000fe200078e0206 */
[----:B------:R-:W-:Y:S04]  /*0f20*/  @!P0 STG.E [R4.64], R11 ;  /* 0x0000000b04008986 */ /* 0x000fe8000c101904 */
[----:B------:R-:W-:Y:S04]  /*0f30*/  @!P0 STG.E [R4.64+0x100], R13 ;  /* 0x0001000d04008986 */ /* 0x000fe8000c101904 */
[----:B------:R-:W-:Y:S04]  /*0f40*/  STG.E.128 [R2.64], RZ ;  /* 0x000000ff02007986 */ /* 0x000fe8000c101d04 */
[----:B------:R-:W-:Y:S04]  /*0f50*/  STG.E.128 [R8.64], RZ ;  /* 0x000000ff08007986 */ /* 0x000fe8000c101d04 */
[----:B------:R-:W-:Y:S04]  /*0f60*/  STG.E.128 [R6.64], RZ ;  /* 0x000000ff06007986 */ /* 0x000fe8000c101d04 */
[----:B------:R-:W-:Y:S01]  /*0f70*/  STG.E.128 [R20.64], RZ ;  /* 0x000000ff14007986 */ /* 0x000fe2000c101d04 */
[----:B------:R-:W-:Y:S05]  /*0f80*/  EXIT ;  /* 0x000000000000794d */ /* 0x000fea0003800000 */
.L_x_791:
        /* <DEDUP_REMOVED lines=15> */
.L_x_1347:


//--------------------- .text._ZN5flash27flash_bwd_convert_dq_kernelI23Flash_bwd_kernel_traitsILi32ELi128ELi128ELi8ELi4ELi4ELi4ELb0ELb0EN7cutlass10bfloat16_tE19Flash_kernel_traitsILi32ELi128ELi128ELi8ES3_EEEEvNS_16Flash_bwd_paramsEi --------------------------
	.section	.text._ZN5flash27flash_bwd_convert_dq_kernelI23Flash_bwd_kernel_traitsILi32ELi128ELi128ELi8ELi4ELi4ELi4ELb0ELb0EN7cutlass10bfloat16_tE19Flash_kernel_traitsILi32ELi128ELi128ELi8ES3_EEEEvNS_16Flash_bwd_paramsEi,"ax",@progbits
	.sectioninfo	@"SHI_REGISTERS=48"
	.align	128
        .global         _ZN5flash27flash_bwd_convert_dq_kernelI23Flash_bwd_kernel_traitsILi32ELi128ELi128ELi8ELi4ELi4ELi4ELb0ELb0EN7cutlass10bfloat16_tE19Flash_kernel_traitsILi32ELi128ELi128ELi8ES3_EEEEvNS_16Flash_bwd_paramsEi
        .type           _ZN5flash27flash_bwd_convert_dq_kernelI23Flash_bwd_kernel_traitsILi32ELi128ELi128ELi8ELi4ELi4ELi4ELb0ELb0EN7cutlass10bfloat16_tE19Flash_kernel_traitsILi32ELi128ELi128ELi8ES3_EEEEvNS_16Flash_bwd_paramsEi,@function
        .size           _ZN5flash27flash_bwd_convert_dq_kernelI23Flash_bwd_kernel_traitsILi32ELi128ELi128ELi8ELi4ELi4ELi4ELb0ELb0EN7cutlass10bfloat16_tE19Flash_kernel_traitsILi32ELi128ELi128ELi8ES3_EEEEvNS_16Flash_bwd_paramsEi,(.L_x_1348 - _ZN5flash27flash_bwd_convert_dq_kernelI23Flash_bwd_kernel_traitsILi32ELi128ELi128ELi8ELi4ELi4ELi4ELb0ELb0EN7cutlass10bfloat16_tE19Flash_kernel_traitsILi32ELi128ELi128ELi8ES3_EEEEvNS_16Flash_bwd_paramsEi)
        .other          _ZN5flash27flash_bwd_convert_dq_kernelI23Flash_bwd_kernel_traitsILi32ELi128ELi128ELi8ELi4ELi4ELi4ELb0ELb0EN7cutlass10bfloat16_tE19Flash_kernel_traitsILi32ELi128ELi128ELi8ES3_EEEEvNS_16Flash_bwd_paramsEi,@"STO_CUDA_ENTRY STV_DEFAULT"
_ZN5flash27flash_bwd_convert_dq_kernelI23Flash_bwd_kernel_traitsILi32ELi128ELi128ELi8ELi4ELi4ELi4ELb0ELb0EN7cutlass10bfloat16_tE19Flash_kernel_traitsILi32ELi128ELi128ELi8ES3_EEEEvNS_16Flash_bwd_paramsEi:
.text._ZN5flash27flash_bwd_convert_dq_kernelI23Flash_bwd_kernel_traitsILi32ELi128ELi128ELi8ELi4ELi4ELi4ELb0ELb0EN7cutlass10bfloat16_tE19Flash_kernel_traitsILi32ELi128ELi128ELi8ES3_EEEEvNS_16Flash_bwd_paramsEi:
        /* <DEDUP_REMOVED lines=154> */
.L_x_794:
        /* <DEDUP_REMOVED lines=105> */
.L_x_793:
        /* <DEDUP_REMOVED lines=50> */
.L_x_792:
        /* <DEDUP_REMOVED lines=65> */
.L_x_796:
[----:B------:R-:W-:Y:S05]  /*1760*/  BSYNC B0 ;  /* 0x0000000000007941 */ /* 0x000fea0003800000 */
.L_x_795:
        /* <DEDUP_REMOVED lines=13> */
.L_x_797:
        /* <DEDUP_REMOVED lines=12> */
.L_x_1348:


//--------------------- .text._ZN5flash44flash_bwd_dq_dk_dv_loop_seqk_parallel_kernelI23Flash_bwd_kernel_traitsILi32ELi128ELi128ELi8ELi4ELi4ELi4ELb0ELb0EN7cutlass10bfloat16_tE19Flash_kernel_traitsILi32ELi128ELi128ELi8ES3_EELb1ELb0ELb0ELb0ELb0ELb1ELb0EEEvNS_16Flash_bwd_paramsE --------------------------
	.section	.text._ZN5flash44flash_bwd_dq_dk_dv_loop_seqk_parallel_kernelI23Flash_bwd_kernel_traitsILi32ELi128ELi128ELi8ELi4ELi4ELi4ELb0ELb0EN7cutlass10bfloat16_tE19Flash_kernel_traitsILi32ELi128ELi128ELi8ES3_EELb1ELb0ELb0ELb0ELb0ELb1ELb0EEEvNS_16Flash_bwd_paramsE,"ax",@progbits
	.sectioninfo	@"SHI_REGISTERS=255"
	.align	128
        .global         _ZN5flash44flash_bwd_dq_dk_dv_loop_seqk_parallel_kernelI23Flash_bwd_kernel_traitsILi32ELi128ELi128ELi8ELi4ELi4ELi4ELb0ELb0EN7cutlass10bfloat16_tE19Flash_kernel_traitsILi32ELi128ELi128ELi8ES3_EELb1ELb0ELb0ELb0ELb0ELb1ELb0EEEvNS_16Flash_bwd_paramsE
        .type           _ZN5flash44flash_bwd_dq_dk_dv_loop_seqk_parallel_kernelI23Flash_bwd_kernel_traitsILi32ELi128ELi128ELi8ELi4ELi4ELi4ELb0ELb0EN7cutlass10bfloat16_tE19Flash_kernel_traitsILi32ELi128ELi128ELi8ES3_EELb1ELb0ELb0ELb0ELb0ELb1ELb0EEEvNS_16Flash_bwd_paramsE,@function
        .size           _ZN5flash44flash_bwd_dq_dk_dv_loop_seqk_parallel_kernelI23Flash_bwd_kernel_traitsILi32ELi128ELi128ELi8ELi4ELi4ELi4ELb0ELb0EN7cutlass10bfloat16_tE19Flash_kernel_traitsILi32ELi128ELi128ELi8ES3_EELb1ELb0ELb0ELb0ELb0ELb1ELb0EEEvNS_16Flash_bwd_paramsE,(.L_x_1349 - _ZN5flash44flash_bwd_dq_dk_dv_loop_seqk_parallel_kernelI23Flash_bwd_kernel_traitsILi32ELi128ELi128ELi8ELi4ELi4ELi4ELb0ELb0EN7cutlass10bfloat16_tE19Flash_kernel_traitsILi32ELi128ELi128ELi8ES3_EELb1ELb0ELb0ELb0ELb0ELb1ELb0EEEvNS_16Flash_bwd_paramsE)
        .other          _ZN5flash44flash_bwd_dq_dk_dv_loop_seqk_parallel_kernelI23Flash_bwd_kernel_traitsILi32ELi128ELi128ELi8ELi4ELi4ELi4ELb0ELb0EN7cutlass10bfloat16_tE19Flash_kernel_traitsILi32ELi128ELi128ELi8ES3_EELb1ELb0ELb0ELb0ELb0ELb1ELb0EEEvNS_16Flash_bwd_paramsE,@"STO_CUDA_ENTRY STV_DEFAULT"
_ZN5flash44flash_bwd_dq_dk_dv_loop_seqk_parallel_kernelI23Flash_bwd_kernel_traitsILi32ELi128ELi128ELi8ELi4ELi4ELi4ELb0ELb0EN7cutlass10bfloat16_tE19Flash_kernel_traitsILi32ELi128ELi128ELi8ES3_EELb1ELb0ELb0ELb0ELb0ELb1ELb0EEEvNS_16Flash_bwd_paramsE:
.text._ZN5flash44flash_bwd_dq_dk_dv_loop_seqk_parallel_kernelI23Flash_bwd_kernel_traitsILi32ELi128ELi128ELi8ELi4ELi4ELi4ELb0ELb0EN7cutlass10bfloat16_tE19Flash_kernel_traitsILi32ELi128ELi128ELi8ES3_EELb1ELb0ELb0ELb0ELb0ELb1ELb0EEEvNS_16Flash_bwd_paramsE:
        /* <DEDUP_REMOVED lines=11> */
[----:B------:R-:W2:Y:S01]  /*00b0*/  S2UR UR45, SR_CTAID.Y ;  /* 0x00000000002d79c3 */ /* 0x000ea20000002600 */
[----:B------:R-:W-:Y:S01]  /*00c0*/  ULDC.U8 UR8, c[0x0][0x328] ;  /* 0x0000ca0000087ab9 */ /* 0x000fe20000000000 */
[----:B------:R-:W-:Y:S01]  /*00d0*/  IMAD.MOV.U32 R210, RZ, RZ, -0x10 ;  /* 0xfffffff0ffd27424 */ /* 0x000fe200078e00ff */
[----:B------:R-:W-:Y:S01]  /*00e0*/  UISETP.NE.AND UP2, UPT, UR8, URZ, UPT ;  /* 0x0000003f0800728c */ /* 0x000fe2000bf45270 */
[----:B------:R-:W-:Y:S01]  /*00f0*/  IMAD.MOV.U32 R137, RZ, RZ, 0x20 ;  /* 0x00000020ff897424 */ /* 0x000fe200078e00ff */
[----:B------:R-:W-:Y:S01]  /*0100*/  UMOV UR6, 0x80 ;  /* 0x0000008000067882 */ /* 0x000fe20000000000 */
[----:B------:R-:W-:Y:S01]  /*0110*/  IMAD.MOV.U32 R132, RZ, RZ, 0x40 ;  /* 0x00000040ff847424 */ /* 0x000fe200078e00ff */
[----:B------:R-:W-:Y:S01]  /*0120*/  ULDC UR5, c[0x0][0x210] ;  /* 0x0000840000057ab9 */ /* 0x000fe20000000800 */
[----:B------:R-:W3:Y:S01]  /*0130*/  S2UR UR52, SR_CTAID.Z ;  /* 0x00000000003479c3 */ /* 0x000ee20000002700 */
[----:B------:R-:W-:-:S02]  /*0140*/  ULDC UR4, c[0x0][0x234] ;  /* 0x00008d0000047ab9 */ /* 0x000fc40000000800 */
[----:B------:R-:W-:Y:S02]  /*0150*/  ULDC UR7, c[0x0][0x1c0] ;  /* 0x0000700000077ab9 */ /* 0x000fe40000000800 */
[----:B------:R-:W-:Y:S02]  /*0160*/  UIMAD UR4, UR6, UR5, UR4 ;  /* 0x00000005060472a4 */ /* 0x000fe4000f8e0204 */
[----:B------:R-:W-:Y:S02]  /*0170*/  ULDC UR20, c[0x0][0x224] ;  /* 0x0000890000147ab9 */ /* 0x000fe40000000800 */
[----:B------:R-:W-:Y:S02]  /*0180*/  USHF.R.S32.HI UR6, URZ, 0x1f, UR20 ;  /* 0x0000001f3f067899 */ /* 0x000fe40008011414 */
[----:B------:R-:W-:Y:S01]  /*0190*/  ULDC UR18, c[0x0][0x224] ;  /* 0x0000890000127ab9 */ /* 0x000fe20000000800 */
[----:B------:R-:W-:Y:S01]  /*01a0*/  IMAD.U32 R247, RZ, RZ, UR4 ;  /* 0x00000004fff77e24 */ /* 0x000fe2000f8e00ff */
[----:B------:R-:W-:Y:S01]  /*01b0*/  ULDC UR58, c[0x0][0x22c] ;  /* 0x00008b00003a7ab9 */ /* 0x000fe20000000800 */
[----:B-1----:R-:W-:Y:S01]  /*01c0*/  SHF.R.S32.HI R0, RZ, 0x1f, R10 ;  /* 0x0000001fff007819 */ /* 0x002fe2000001140a */
[----:B--2---:R-:W-:-:S02]  /*01d0*/  USHF.L.U32 UR8, UR45, 0x7, URZ ;  /* 0x000000072d087899 */ /* 0x004fc4000800063f */
[----:B------:R-:W-:Y:S01]  /*01e0*/  ULDC UR50, c[0x0][0x1c0] ;  /* 0x0000700000327ab9 */ /* 0x000fe20000000800 */
[CC--:B------:R-:W-:Y:S01]  /*01f0*/  LEA.HI R2, R0.reuse, R10.reuse, RZ, 0x2 ;  /* 0x0000000a00027211 */ /* 0x0c0fe200078f10ff */
[----:B------:R-:W-:Y:S01]  /*0200*/  ULDC UR13, c[0x0][0x1c8] ;  /* 0x00007200000d7ab9 */ /* 0x000fe20000000800 */
[CC--:B------:R-:W-:Y:S01]  /*0210*/  LEA.HI R9, R0.reuse, R10.reuse, RZ, 0x5 ;  /* 0x0000000a00097211 */ /* 0x0c0fe200078f28ff */
[----:B------:R-:W-:Y:S01]  /*0220*/  UIMAD.WIDE UR50, UR58, UR50, URZ ;  /* 0x000000323a3272a5 */ /* 0x000fe2000f8e023f */
[CC--:B------:R-:W-:Y:S01]  /*0230*/  LEA.HI R6, R0.reuse, R10.reuse, RZ, 0x4 ;  /* 0x0000000a00067211 */ /* 0x0c0fe200078f20ff */
[----:B---3--:R-:W-:Y:S01]  /*0240*/  UIMAD UR5, UR45, UR7, UR52 ;  /* 0x000000072d0572a4 */ /* 0x008fe2000f8e0234 */
[CC--:B------:R-:W-:Y:S01]  /*0250*/  LEA.HI R128, R0.reuse, R10.reuse, RZ, 0x3 ;  /* 0x0000000a00807211 */ /* 0x0c0fe200078f18ff */
[----:B------:R-:W-:Y:S01]  /*0260*/  USHF.R.S32.HI UR7, URZ, 0x1f, UR52 ;  /* 0x0000001f3f077899 */ /* 0x000fe20008011434 */
[----:B------:R-:W-:Y:S01]  /*0270*/  LEA.HI R232, R0, R10, RZ, 0x7 ;  /* 0x0000000a00e87211 */ /* 0x000fe200078f38ff */
[----:B------:R-:W-:Y:S01]  /*0280*/  ULOP3.LUT UR4, UR52, UR13, URZ, 0x3c, !UPT ;  /* 0x0000000d34047292 */ /* 0x000fe2000f8e3c3f */
[----:B------:R-:W-:Y:S01]  /*0290*/  LOP3.LUT R0, R2, 0xfffffffc, RZ, 0xc0, !PT ;  /* 0xfffffffc02007812 */ /* 0x000fe200078ec0ff */
[----:B------:R-:W-:Y:S01]  /*02a0*/  UIMAD.WIDE.U32 UR60, UR45, UR20, URZ ;  /* 0x000000142d3c72a5 */ /* 0x000fe2000f8e003f */
[----:B------:R-:W-:Y:S01]  /*02b0*/  LOP3.LUT R3, R9, 0xffffffe0, RZ, 0xc0, !PT ;  /* 0xffffffe009037812 */ /* 0x000fe200078ec0ff */
[----:B------:R-:W-:Y:S01]  /*02c0*/  ULDC UR15, c[0x0][0x1c0] ;  /* 0x00007000000f7ab9 */ /* 0x000fe20000000800 */
[----:B------:R-:W-:Y:S01]  /*02d0*/  LOP3.LUT R8, R6, 0xfffffff0, RZ, 0xc0, !PT ;  /* 0xfffffff006087812 */ /* 0x000fe200078ec0ff */
[----:B------:R-:W-:Y:S01]  /*02e0*/  IMAD.IADD R12, R10, 0x1, -R0 ;  /* 0x000000010a0c7824 */ /* 0x000fe200078e0a00 */
[----:B------:R-:W-:Y:S01]  /*02f0*/  LOP3.LUT R4, R128, 0xfffffff8, RZ, 0xc0, !PT ;  /* 0xfffffff880047812 */ /* 0x000fe200078ec0ff */
[C---:B------:R-:W-:Y:S01]  /*0300*/  IMAD.IADD R3, R10.reuse, 0x1, -R3 ;  /* 0x000000010a037824 */ /* 0x040fe200078e0a03 */
[----:B------:R-:W-:Y:S01]  /*0310*/  SHF.R.S32.HI R0, RZ, 0x2, R2 ;  /* 0x00000002ff007819 */ /* 0x000fe20000011402 */
[C---:B------:R-:W-:Y:S01]  /*0320*/  IMAD.IADD R8, R10.reuse, 0x1, -R8 ;  /* 0x000000010a087824 */ /* 0x040fe200078e0a08 */
[----:B------:R-:W-:Y:S01]  /*0330*/  SHF.R.S32.HI R232, RZ, 0x7, R232 ;  /* 0x00000007ffe87819 */ /* 0x000fe200000114e8 */
[----:B------:R-:W-:Y:S01]  /*0340*/  IMAD.IADD R10, R10, 0x1, -R4 ;  /* 0x000000010a0a7824 */ /* 0x000fe200078e0a04 */
[----:B------:R-:W-:Y:S01]  /*0350*/  SHF.R.S32.HI R4, RZ, 0x1f, R2 ;  /* 0x0000001fff047819 */ /* 0x000fe20000011402 */
[----:B------:R-:W-:Y:S01]  /*0360*/  IMAD.U32 R245, RZ, RZ, UR4 ;  /* 0x00000004fff57e24 */ /* 0x000fe2000f8e00ff */
[-C--:B------:R-:W-:Y:S01]  /*0370*/  LEA.HI R5, R2, R0.reuse, RZ, 0x1 ;  /* 0x0000000002057211 */ /* 0x080fe200078f08ff */
[----:B------:R-:W-:Y:S01]  /*0380*/  UIMAD UR19, UR52, UR58, URZ ;  /* 0x0000003a341372a4 */ /* 0x000fe2000f8e023f */
[----:B------:R-:W-:Y:S01]  /*0390*/  LEA.HI R2, R4, R0, RZ, 0x3 ;  /* 0x0000000004027211 */ /* 0x000fe200078f18ff */
[----:B------:R-:W-:Y:S01]  /*03a0*/  UIMAD UR4, UR45, UR15, UR52 ;  /* 0x0000000f2d0472a4 */ /* 0x000fe2000f8e0234 */
[----:B------:R-:W-:Y:S01]  /*03b0*/  LOP3.LUT R4, R5, 0x7fffffe, RZ, 0xc0, !PT ;  /* 0x07fffffe05047812 */ /* 0x000fe200078ec0ff */
[----:B------:R-:W-:Y:S01]  /*03c0*/  ULDC UR12, c[0x0][0x1c0] ;  /* 0x00007000000c7ab9 */ /* 0x000fe20000000800 */
[----:B------:R-:W-:Y:S01]  /*03d0*/  LOP3.LUT R2, R2, 0xfffffff8, RZ, 0xc0, !PT ;  /* 0xfffffff802027812 */ /* 0x000fe200078ec0ff */
[----:B------:R-:W-:Y:S01]  /*03e0*/  UIMAD UR58, UR58, UR12, URZ ;  /* 0x0000000c3a3a72a4 */ /* 0x000fe2000f8e023f */
[----:B------:R-:W-:Y:S01]  /*03f0*/  SHF.R.S32.HI R5, RZ, 0x1f, R3 ;  /* 0x0000001fff057819 */ /* 0x000fe20000011403 */
[C---:B------:R-:W-:Y:S01]  /*0400*/  IMAD.IADD R11, R0.reuse, 0x1, -R4 ;  /* 0x00000001000b7824 */ /* 0x040fe200078e0a04 */
[--C-:B------:R-:W-:Y:S01]  /*0410*/  SHF.R.S32.HI R4, RZ, 0x1f, R9.reuse ;  /* 0x0000001fff047819 */ /* 0x100fe20000011409 */
[----:B------:R-:W-:Y:S01]  /*0420*/  IMAD.IADD R7, R0, 0x1, -R2 ;  /* 0x0000000100077824 */ /* 0x000fe200078e0a02 */
[----:B------:R-:W-:Y:S01]  /*0430*/  SHF.R.S32.HI R0, RZ, 0x4, R6 ;  /* 0x00000004ff007819 */ /* 0x000fe20000011406 */
[----:B------:R-:W-:Y:S01]  /*0440*/  USHF.L.U32 UR4, UR4, 0x5, URZ ;  /* 0x0000000504047899 */ /* 0x000fe2000800063f */
[----:B------:R-:W-:Y:S01]  /*0450*/  LEA.HI R229, R5, R3, RZ, 0x2 ;  /* 0x0000000305e57211 */ /* 0x000fe200078f10ff */
[----:B------:R-:W-:Y:S01]  /*0460*/  ULDC UR17, c[0x0][0x1c0] ;  /* 0x0000700000117ab9 */ /* 0x000fe20000000800 */
[----:B------:R-:W-:Y:S01]  /*0470*/  SHF.R.S32.HI R3, RZ, 0x3, R128 ;  /* 0x00000003ff037819 */ /* 0x000fe20000011480 */
[----:B------:R-:W-:Y:S01]  /*0480*/  USHF.L.U32 UR59, UR58, 0x7, URZ ;  /* 0x000000073a3b7899 */ /* 0x000fe2000800063f */
[----:B------:R-:W-:Y:S01]  /*0490*/  LEA.HI R2, R6, R0, RZ, 0x1 ;  /* 0x0000000006027211 */ /* 0x000fe200078f08ff */
[----:B------:R-:W-:Y:S01]  /*04a0*/  ULDC.U8 UR9, c[0x0][0x3d0] ;  /* 0x0000f40000097ab9 */ /* 0x000fe20000000000 */
[----:B------:R-:W-:Y:S01]  /*04b0*/  SHF.R.S32.HI R5, RZ, 0x5, R9 ;  /* 0x00000005ff057819 */ /* 0x000fe20000011409 */
[----:B------:R-:W-:Y:S01]  /*04c0*/  IMAD.SHL.U32 R6, R3, 0x40, RZ ;  /* 0x0000004003067824 */ /* 0x000fe200078e00ff */
[----:B------:R-:W-:Y:S01]  /*04d0*/  LOP3.LUT R3, R2, 0xfffffffe, RZ, 0xc0, !PT ;  /* 0xfffffffe02037812 */ /* 0x000fe200078ec0ff */
[----:B------:R-:W-:Y:S01]  /*04e0*/  ULDC UR16, c[0x0][0x214] ;  /* 0x0000850000107ab9 */ /* 0x000fe20000000800 */
[C---:B------:R-:W-:Y:S01]  /*04f0*/  LOP3.LUT P5, RZ, R7.reuse, 0x2, RZ, 0xc0, !PT ;  /* 0x0000000207ff7812 */ /* 0x040fe200078ac0ff */
[----:B------:R-:W-:Y:S01]  /*0500*/  UISETP.NE.AND UP3, UPT, UR9, URZ, UPT ;  /* 0x0000003f0900728c */ /* 0x000fe2000bf65270 */
[----:B------:R-:W-:Y:S01]  /*0510*/  LOP3.LUT R2, R6, 0xc0, RZ, 0xc0, !PT ;  /* 0x000000c006027812 */ /* 0x000fe200078ec0ff */
[----:B------:R-:W-:Y:S01]  /*0520*/  IMAD.SHL.U32 R6, R12, 0x8, RZ ;  /* 0x000000080c067824 */ /* 0x000fe200078e00ff */
[----:B------:R-:W-:Y:S01]  /*0530*/  LOP3.LUT P4, RZ, R7, 0x4, RZ, 0xc0, !PT ;  /* 0x0000000407ff7812 */ /* 0x000fe2000788c0ff */
[----:B------:R-:W-:Y:S01]  /*0540*/  IMAD.IADD R13, R0, 0x1, -R3 ;  /* 0x00000001000d7824 */ /* 0x000fe200078e0a03 */
[----:B------:R-:W-:Y:S01]  /*0550*/  LEA.HI R0, R4, R5, RZ, 0x2 ;  /* 0x0000000504007211 */ /* 0x000fe200078f10ff */
[----:B------:R-:W-:Y:S01]  /*0560*/  IMAD.U32 R239, RZ, RZ, UR4 ;  /* 0x00000004ffef7e24 */ /* 0x000fe2000f8e00ff */
[----:B------:R-:W-:Y:S01]  /*0570*/  LOP3.LUT R3, R2, 0x18, R6, 0xf8, !PT ;  /* 0x0000001802037812 */ /* 0x000fe200078ef806 */
[----:B------:R-:W-:Y:S01]  /*0580*/  IMAD.U32 R6, RZ, RZ, UR7 ;  /* 0x00000007ff067e24 */ /* 0x000fe2000f8e00ff */
[----:B------:R-:W-:Y:S01]  /*0590*/  LOP3.LUT R0, R0, 0xfffffffc, RZ, 0xc0, !PT ;  /* 0xfffffffc00007812 */ /* 0x000fe200078ec0ff */
[----:B------:R-:W-:Y:S01]  /*05a0*/  USHF.R.S32.HI UR7, URZ, 0x1f, UR45 ;  /* 0x0000001f3f077899 */ /* 0x000fe2000801142d */
[----:B------:R-:W-:Y:S01]  /*05b0*/  SHF.R.U32.HI R2, RZ, 0x3, R2 ;  /* 0x00000003ff027819 */ /* 0x000fe20000011602 */
[----:B------:R-:W-:Y:S01]  /*05c0*/  IMAD.SHL.U32 R6, R12, 0x2, RZ ;  /* 0x000000020c067824 */ /* 0x000fe200078e00ff */
[----:B------:R-:W-:Y:S01]  /*05d0*/  @UP2 UIMAD UR9, UR45, UR16, URZ ;  /* 0x000000102d0922a4 */ /* 0x000fe2000f8e023f */
        /* <DEDUP_REMOVED lines=8> */
[----:B------:R-:W-:Y:S01]  /*0660*/  IMAD R2, R232, 0x8, R13 ;  /* 0x00000008e8027824 */ /* 0x000fe200078e020d */
[-C--:B------:R-:W-:Y:S01]  /*0670*/  LEA.HI R11, R11, R8.reuse, RZ, 0x3 ;  /* 0x000000080b0b7211 */ /* 0x080fe200078f18ff */
[----:B------:R-:W-:Y:S01]  /*0680*/  IMAD.U32 R252, RZ, RZ, UR7 ;  /* 0x00000007fffc7e24 */ /* 0x000fe2000f8e00ff */
[----:B------:R-:W-:Y:S01]  /*0690*/  USHF.R.S32.HI UR4, URZ, 0x1f, UR4 ;  /* 0x0000001f3f047899 */ /* 0x000fe20008011404 */
[----:B------:R-:W-:Y:S01]  /*06a0*/  IMAD.IADD R3, R10, 0x1, -R0 ;  /* 0x000000010a037824 */ /* 0x000fe200078e0a00 */
[----:B------:R-:W-:Y:S01]  /*06b0*/  LEA.HI R0, R8, R8, RZ, 0x1 ;  /* 0x0000000808007211 */ /* 0x000fe200078f08ff */
[----:B------:R-:W-:Y:S01]  /*06c0*/  IMAD.U32 R244, RZ, RZ, UR9 ;  /* 0x00000009fff47e24 */ /* 0x000fe2000f8e00ff */
[----:B------:R-:W-:Y:S01]  /*06d0*/  SEL R212, R137, 0xffffffe0, !P5 ;  /* 0xffffffe089d47807 */ /* 0x000fe20006800000 */
[----:B------:R-:W-:Y:S01]  /*06e0*/  IMAD R17, R2, 0x8, R3 ;  /* 0x0000000802117824 */ /* 0x000fe200078e0203 */
[----:B------:R-:W-:Y:S01]  /*06f0*/  LOP3.LUT R3, R0, 0x7fffffe, RZ, 0xc0, !PT ;  /* 0x07fffffe00037812 */ /* 0x000fe200078ec0ff */
[----:B------:R-:W-:Y:S01]  /*0700*/  IMAD.U32 R238, RZ, RZ, UR4 ;  /* 0x00000004ffee7e24 */ /* 0x000fe2000f8e00ff */
[--C-:B------:R-:W-:Y:S01]  /*0710*/  SHF.R.S32.HI R4, RZ, 0x1, R0.reuse ;  /* 0x00000001ff047819 */ /* 0x100fe20000011400 */
[----:B------:R-:W-:Y:S01]  /*0720*/  IMAD.U32 R246, RZ, RZ, UR19 ;  /* 0x00000013fff67e24 */ /* 0x000fe2000f8e00ff */
[----:B------:R-:W-:Y:S01]  /*0730*/  SHF.R.S32.HI R0, RZ, 0x1f, R0 ;  /* 0x0000001fff007819 */ /* 0x000fe20000011400 */
[----:B------:R-:W-:Y:S01]  /*0740*/  IMAD.IADD R16, R8, 0x1, -R3 ;  /* 0x0000000108107824 */ /* 0x000fe200078e0a03 */
[----:B------:R-:W-:Y:S01]  /*0750*/  LOP3.LUT R2, R11, 0xfffffff8, RZ, 0xc0, !PT ;  /* 0xfffffff80b027812 */ /* 0x000fe200078ec0ff */
[----:B------:R-:W-:Y:S01]  /*0760*/  IMAD.U32 R3, RZ, RZ, UR8 ;  /* 0x00000008ff037e24 */ /* 0x000fe2000f8e00ff */
[----:B------:R-:W-:Y:S01]  /*0770*/  LEA.HI R0, R0, R4, RZ, 0x2 ;  /* 0x0000000400007211 */ /* 0x000fe200078f10ff */
[----:B------:R-:W-:Y:S01]  /*0780*/  USHF.R.S32.HI UR8, URZ, 0x1f, UR52 ;  /* 0x0000001f3f087899 */ /* 0x000fe20008011434 */
[----:B------:R-:W-:Y:S01]  /*0790*/  IMAD.U32 R3, RZ, RZ, UR7 ;  /* 0x00000007ff037e24 */ /* 0x000fe2000f8e00ff */
[----:B------:R-:W-:Y:S01]  /*07a0*/  @!UP2 UIMAD UR7, UR45, UR17, UR52 ;  /* 0x000000112d07a2a4 */ /* 0x000fe2000f8e0234 */
[----:B------:R-:W-:Y:S01]  /*07b0*/  LOP3.LUT R0, R0, 0xfffffffc, RZ, 0xc0, !PT ;  /* 0xfffffffc00007812 */ /* 0x000fe200078ec0ff */
[----:B------:R-:W-:Y:S01]  /*07c0*/  IMAD.IADD R15, R8, 0x1, -R2 ;  /* 0x00000001080f7824 */ /* 0x000fe200078e0a02 */
[C---:B------:R-:W-:Y:S01]  /*07d0*/  LOP3.LUT R2, R7.reuse, 0x1, RZ, 0xc0, !PT ;  /* 0x0000000107027812 */ /* 0x040fe200078ec0ff */
[----:B------:R-:W-:Y:S01]  /*07e0*/  IMAD.U32 R251, RZ, RZ, UR8 ;  /* 0x00000008fffb7e24 */ /* 0x000fe2000f8e00ff */
[----:B------:R-:W-:Y:S01]  /*07f0*/  ULDC.64 UR10, c[0x0][0x118] ;  /* 0x00004600000a7ab9 */ /* 0x000fe20000000a00 */
[----:B------:R-:W-:Y:S01]  /*0800*/  IMAD.IADD R14, R4, 0x1, -R0 ;  /* 0x00000001040e7824 */ /* 0x000fe200078e0a00 */
[----:B------:R-:W-:Y:S01]  /*0810*/  ISETP.NE.U32.AND P6, PT, R2, 0x1, PT ;  /* 0x000000010200780c */ /* 0x000fe20003fc5070 */
[----:B------:R-:W-:Y:S01]  /*0820*/  IMAD.U32 R2, RZ, RZ, UR8 ;  /* 0x00000008ff027e24 */ /* 0x000fe2000f8e00ff */
[----:B------:R-:W-:Y:S01]  /*0830*/  SHF.R.S32.HI R0, RZ, 0x1, R5 ;  /* 0x00000001ff007819 */ /* 0x000fe20000011405 */
[----:B------:R-:W-:Y:S01]  /*0840*/  IMAD.SHL.U32 R2, R10, 0x40, RZ ;  /* 0x000000400a027824 */ /* 0x000fe200078e00ff */
[----:B------:R-:W-:Y:S01]  /*0850*/  LEA.HI R10, R7, R7, RZ, 0x1 ;  /* 0x00000007070a7211 */ /* 0x000fe200078f08ff */
[C---:B------:R-:W-:Y:S01]  /*0860*/  IMAD.SHL.U32 R4, R235.reuse, 0x400, RZ ;  /* 0x00000400eb047824 */ /* 0x040fe200078e00ff */
[C---:B------:R-:W-:Y:S01]  /*0870*/  LOP3.LUT P0, RZ, R0.reuse, 0x2, RZ, 0xc0, !PT ;  /* 0x0000000200ff7812 */ /* 0x040fe2000780c0ff */
[----:B------:R-:W-:Y:S01]  /*0880*/  IMAD.SHL.U32 R9, R0, 0x40, RZ ;  /* 0x0000004000097824 */ /* 0x000fe200078e00ff */
[----:B------:R-:W-:Y:S01]  /*0890*/  LOP3.LUT R8, R2, 0x1c0, RZ, 0xc0, !PT ;  /* 0x000001c002087812 */ /* 0x000fe200078ec0ff */
[----:B------:R-:W-:Y:S01]  /*08a0*/  IMAD.SHL.U32 R0, R235, 0x10, RZ ;  /* 0x00000010eb007824 */ /* 0x000fe200078e00ff */
[----:B------:R-:W-:Y:S01]  /*08b0*/  LOP3.LUT R2, R10, 0x3fffffe, RZ, 0xc0, !PT ;  /* 0x03fffffe0a027812 */ /* 0x000fe200078ec0ff */
[----:B------:R-:W-:Y:S01]  /*08c0*/  UIMAD UR8, UR5, UR18, URZ ;  /* 0x00000012050872a4 */ /* 0x000fe2000f8e023f */
[----:B------:R-:W-:Y:S01]  /*08d0*/  SHF.R.S32.HI R5, RZ, 0x3, R11 ;  /* 0x00000003ff057819 */ /* 0x000fe2000001140b */
[----:B------:R-:W-:Y:S01]  /*08e0*/  UIMAD UR5, UR6, UR45, URZ ;  /* 0x0000002d060572a4 */ /* 0x000fe2000f8e023f */
[----:B------:R-:W-:Y:S01]  /*08f0*/  LEA.HI.SX32 R229, R229, R0, 0x1e ;  /* 0x00000000e5e57211 */ /* 0x000fe200078ff2ff */
[C---:B------:R-:W-:Y:S01]  /*0900*/  IMAD.IADD R12, R7.reuse, 0x1, -R2 ;  /* 0x00000001070c7824 */ /* 0x040fe200078e0a02 */
[----:B------:R-:W-:Y:S01]  /*0910*/  LOP3.LUT R3, R8, 0x30, R0, 0xf8, !PT ;  /* 0x0000003008037812 */ /* 0x000fe200078ef800 */
[----:B------:R-:W-:Y:S01]  /*0920*/  IMAD.SHL.U32 R2, R7, 0x40, RZ ;  /* 0x0000004007027824 */ /* 0x000fe200078e00ff */
[----:B------:R-:W-:Y:S01]  /*0930*/  LOP3.LUT R0, R9, 0xc0, RZ, 0xc0, !PT ;  /* 0x000000c009007812 */ /* 0x000fe200078ec0ff */
[----:B------:R-:W-:Y:S01]  /*0940*/  IMAD R16, R5, 0x8, R16 ;  /* 0x0000000805107824 */ /* 0x000fe200078e0210 */
[----:B------:R-:W-:Y:S01]  /*0950*/  LOP3.LUT R3, R3, 0x8, R128, 0xf8, !PT ;  /* 0x0000000803037812 */ /* 0x000fe200078ef880 */
[----:B------:R-:W-:Y:S01]  /*0960*/  IMAD R131, R5, 0x200, R4 ;  /* 0x0000020005837824 */ /* 0x000fe200078e0204 */
[----:B------:R-:W-:Y:S01]  /*0970*/  LOP3.LUT R128, R0, 0x8, R128, 0xf8, !PT ;  /* 0x0000000800807812 */ /* 0x000fe200078ef880 */
[----:B------:R-:W-:Y:S01]  /*0980*/  IMAD.U32 R242, RZ, RZ, UR5 ;  /* 0x00000005fff27e24 */ /* 0x000fe2000f8e00ff */
[----:B------:R-:W-:Y:S01]  /*0990*/  SHF.R.U32.HI R0, RZ, 0x3, R0 ;  /* 0x00000003ff007819 */ /* 0x000fe20000011600 */
[----:B------:R-:W-:Y:S01]  /*09a0*/  UIMAD UR5, UR51, UR60, URZ ;  /* 0x0000003c330572a4 */ /* 0x000fe2000f8e023f */
[----:B------:R-:W-:Y:S01]  /*09b0*/  LOP3.LUT R2, R2, 0x1c0, RZ, 0xc0, !PT ;  /* 0x000001c002027812 */ /* 0x000fe200078ec0ff */
[----:B------:R-:W-:Y:S01]  /*09c0*/  @!UP2 UIMAD UR6, UR7, UR16, URZ ;  /* 0x000000100706a2a4 */ /* 0x000fe2000f8e023f */
[----:B------:R-:W-:Y:S01]  /*09d0*/  LOP3.LUT R128, R128, R0, RZ, 0x3c, !PT ;  /* 0x0000000080807212 */ /* 0x000fe200078e3cff */
[----:B------:R-:W-:Y:S01]  /*09e0*/  IMAD R0, R235, 0x200, R6 ;  /* 0x00000200eb007824 */ /* 0x000fe200078e0206 */
[----:B------:R-:W-:Y:S01]  /*09f0*/  LEA.HI R2, R2, R2, RZ, 0x1d ;  /* 0x0000000202027211 */ /* 0x000fe200078fe8ff */
[----:B------:R-:W-:Y:S01]  /*0a00*/  IMAD.U32 R250, RZ, RZ, UR5 ;  /* 0x00000005fffa7e24 */ /* 0x000fe2000f8e00ff */
[----:B------:R-:W-:Y:S01]  /*0a10*/  USHF.R.S32.HI UR5, URZ, 0x1f, UR19 ;  /* 0x0000001f3f057899 */ /* 0x000fe20008011413 */
[----:B------:R-:W-:Y:S01]  /*0a20*/  IMAD R12, R12, 0x20, R0 ;  /* 0x000000200c0c7824 */ /* 0x000fe200078e0200 */
[----:B------:R-:W-:Y:S01]  /*0a30*/  SHF.R.S32.HI R0, RZ, 0x1, R10 ;  /* 0x00000001ff007819 */ /* 0x000fe2000001140a */
[----:B------:R-:W-:Y:S01]  /*0a40*/  IMAD.U32 R128, R17, 0x20, R128 ;  /* 0x0000002011807824 */ /* 0x000fe200078e0080 */
[----:B------:R-:W-:Y:S01]  /*0a50*/  IADD3 R216, R2, R216, R4 ;  /* 0x000000d802d87210 */ /* 0x000fe20007ffe004 */
[----:B------:R-:W-:Y:S01]  /*0a60*/  IMAD.SHL.U32 R4, R13, 0x10, RZ ;  /* 0x000000100d047824 */ /* 0x000fe200078e00ff */
[----:B------:R-:W-:Y:S01]  /*0a70*/  SHF.R.U32.HI R2, RZ, 0x3, R8 ;  /* 0x00000003ff027819 */ /* 0x000fe20000011608 */
[----:B------:R-:W-:Y:S01]  /*0a80*/  IMAD.U32 R241, RZ, RZ, UR5 ;  /* 0x00000005fff17e24 */ /* 0x000fe2000f8e00ff */
[C---:B------:R-:W-:Y:S01]  /*0a90*/  LOP3.LUT P3, RZ, R0.reuse, 0x2, RZ, 0xc0, !PT ;  /* 0x0000000200ff7812 */ /* 0x040fe2000786c0ff */
[----:B------:R-:W-:Y:S01]  /*0aa0*/  IMAD.SHL.U32 R0, R0, 0x40, RZ ;  /* 0x0000004000007824 */ /* 0x000fe200078e00ff */
[----:B------:R-:W-:Y:S01]  /*0ab0*/  LOP3.LUT R5, R3, R2, RZ, 0x3c, !PT ;  /* 0x0000000203057212 */ /* 0x000fe200078e3cff */
[----:B------:R-:W-:Y:S01]  /*0ac0*/  IMAD.SHL.U32 R2, R232, 0x8, RZ ;  /* 0x00000008e8027824 */ /* 0x000fe200078e00ff */
[----:B------:R-:W-:Y:S01]  /*0ad0*/  R2P PR, R15, 0x6 ;  /* 0x000000060f007804 */ /* 0x000fe20000000000 */
[----:B------:R-:W-:Y:S01]  /*0ae0*/  IMAD.SHL.U32 R216, R216, 0x2, RZ ;  /* 0x00000002d8d87824 */ /* 0x000fe200078e00ff */
[----:B------:R-:W-:Y:S01]  /*0af0*/  LOP3.LUT R0, R0, 0xc0, RZ, 0xc0, !PT ;  /* 0x000000c000007812 */ /* 0x000fe200078ec0ff */
[----:B------:R-:W-:Y:S01]  /*0b00*/  USHF.R.S32.HI UR5, URZ, 0x1f, UR59 ;  /* 0x0000001f3f057899 */ /* 0x000fe2000801143b */
[----:B------:R-:W-:Y:S01]  /*0b10*/  LOP3.LUT R2, R2, 0x8, RZ, 0xc0, !PT ;  /* 0x0000000802027812 */ /* 0x000fe200078ec0ff */
[----:B------:R-:W-:Y:S01]  /*0b20*/  IMAD.SHL.U32 R128, R128, 0x2, RZ ;  /* 0x0000000280807824 */ /* 0x000fe200078e00ff */
[----:B------:R-:W-:Y:S01]  /*0b30*/  SHF.R.U32.HI R3, RZ, 0x3, R0 ;  /* 0x00000003ff037819 */ /* 0x000fe20000011600 */
[----:B------:R-:W-:Y:S01]  /*0b40*/  IMAD.IADD R217, R216, 0x1, R212 ;  /* 0x00000001d8d97824 */ /* 0x000fe200078e02d4 */
[----:B------:R-:W-:Y:S01]  /*0b50*/  LOP3.LUT R7, R2, 0x10, R4, 0xf8, !PT ;  /* 0x0000001002077812 */ /* 0x000fe200078ef804 */
[----:B------:R-:W-:Y:S01]  /*0b60*/  IMAD.U32 R243, RZ, RZ, UR8 ;  /* 0x00000008fff37e24 */ /* 0x000fe2000f8e00ff */
[----:B------:R-:W-:Y:S01]  /*0b70*/  LOP3.LUT R8, R3, R0, R2, 0x1e, !PT ;  /* 0x0000000003087212 */ /* 0x000fe200078e1e02 */
[----:B------:R-:W-:Y:S01]  /*0b80*/  IMAD.SHL.U32 R0, R15, 0x40, RZ ;  /* 0x000000400f007824 */ /* 0x000fe200078e00ff */
[----:B------:R-:W-:Y:S01]  /*0b90*/  SEL R210, R210, 0x10, !P6 ;  /* 0x00000010d2d27807 */ /* 0x000fe20007000000 */
[C---:B------:R-:W-:Y:S01]  /*0ba0*/  IMAD R3, R13.reuse, 0x200, R5 ;  /* 0x000002000d037824 */ /* 0x040fe200078e0205 */
[----:B------:R-:W-:Y:S01]  /*0bb0*/  IADD3 R211, R216, 0x40, RZ ;  /* 0x00000040d8d37810 */ /* 0x000fe20007ffe0ff */
[----:B------:R-:W-:Y:S01]  /*0bc0*/  IMAD.SHL.U32 R5, R13, 0x8, RZ ;  /* 0x000000080d057824 */ /* 0x000fe200078e00ff */
[----:B------:R-:W-:Y:S01]  /*0bd0*/  LOP3.LUT R0, R0, 0x1c0, RZ, 0xc0, !PT ;  /* 0x000001c000007812 */ /* 0x000fe200078ec0ff */
[----:B------:R-:W-:Y:S01]  /*0be0*/  IMAD.SHL.U32 R2, R14, 0x40, RZ ;  /* 0x000000400e027824 */ /* 0x000fe200078e00ff */
[----:B------:R-:W-:Y:S01]  /*0bf0*/  @P4 IADD3 R211, R216, -0x40, RZ ;  /* 0xffffffc0d8d34810 */ /* 0x000fe20007ffe0ff */
[----:B------:R-:W-:Y:S01]  /*0c00*/  IMAD.IADD R8, R8, 0x1, R12 ;  /* 0x0000000108087824 */ /* 0x000fe200078e020c */
[----:B------:R-:W-:Y:S01]  /*0c10*/  LOP3.LUT R5, R5, 0x8, RZ, 0xc0, !PT ;  /* 0x0000000805057812 */ /* 0x000fe200078ec0ff */
[----:B------:R-:W-:Y:S01]  /*0c20*/  IMAD.IADD R215, R216, 0x1, R210 ;  /* 0x00000001d8d77824 */ /* 0x000fe200078e02d2 */
[----:B------:R-:W-:Y:S01]  /*0c30*/  SHF.R.U32.HI R6, RZ, 0x3, R0 ;  /* 0x00000003ff067819 */ /* 0x000fe20000011600 */
[----:B------:R-:W-:Y:S01]  /*0c40*/  IMAD.IADD R210, R210, 0x1, R211 ;  /* 0x00000001d2d27824 */ /* 0x000fe200078e02d3 */
[----:B------:R-:W-:Y:S01]  /*0c50*/  LOP3.LUT R2, R2, 0xc0, RZ, 0xc0, !PT ;  /* 0x000000c002027812 */ /* 0x000fe200078ec0ff */
[----:B------:R-:W-:Y:S01]  /*0c60*/  IMAD.IADD R214, R215, 0x1, R212 ;  /* 0x00000001d7d67824 */ /* 0x000fe200078e02d4 */
[----:B------:R-:W-:Y:S01]  /*0c70*/  LOP3.LUT R6, R6, R0, R5, 0x1e, !PT ;  /* 0x0000000006067212 */ /* 0x000fe200078e1e05 */
[----:B------:R-:W-:Y:S01]  /*0c80*/  IMAD.SHL.U32 R0, R16, 0x20, RZ ;  /* 0x0000002010007824 */ /* 0x000fe200078e00ff */
[----:B------:R-:W-:Y:S01]  /*0c90*/  SHF.R.U32.HI R4, RZ, 0x3, R2 ;  /* 0x00000003ff047819 */ /* 0x000fe20000011602 */
[----:B------:R-:W-:Y:S01]  /*0ca0*/  IMAD.IADD R213, R212, 0x1, R211 ;  /* 0x00000001d4d57824 */ /* 0x000fe200078e02d3 */
[----:B------:R-:W-:Y:S01]  /*0cb0*/  SEL R132, R132, 0xffffffc0, !P2 ;  /* 0xffffffc084847807 */ /* 0x000fe20005000000 */
[----:B------:R-:W-:Y:S01]  /*0cc0*/  IMAD.IADD R131, R131, 0x1, R6 ;  /* 0x0000000183837824 */ /* 0x000fe200078e0206 */
[C---:B------:R-:W-:Y:S01]  /*0cd0*/  LOP3.LUT R5, R4.reuse, R2, R5, 0x1e, !PT ;  /* 0x0000000204057212 */ /* 0x040fe200078e1e05 */
[----:B------:R-:W-:Y:S01]  /*0ce0*/  IMAD R142, R235, 0x200, R0 ;  /* 0x00000200eb8e7824 */ /* 0x000fe200078e0200 */
[----:B------:R-:W-:Y:S01]  /*0cf0*/  LOP3.LUT R2, R4, R7, R2, 0x1e, !PT ;  /* 0x0000000704027212 */ /* 0x000fe200078e1e02 */
[----:B------:R-:W-:Y:S01]  /*0d00*/  IMAD.U32 R240, RZ, RZ, UR6 ;  /* 0x00000006fff07e24 */ /* 0x000fe2000f8e00ff */
[----:B------:R-:W-:Y:S01]  /*0d10*/  LEA R131, R131, 0xa000, 0x1 ;  /* 0x0000a00083837811 */ /* 0x000fe200078e08ff */
[----:B------:R-:W-:Y:S01]  /*0d20*/  IMAD.IADD R142, R142, 0x1, R5 ;  /* 0x000000018e8e7824 */ /* 0x000fe200078e0205 */
[----:B------:R-:W-:Y:S01]  /*0d30*/  SEL R129, R137, 0xffffffe0, !P0 ;  /* 0xffffffe089817807 */ /* 0x000fe20004000000 */
[----:B------:R-:W-:Y:S01]  /*0d40*/  IMAD.IADD R136, R0, 0x1, R2 ;  /* 0x0000000100887824 */ /* 0x000fe200078e0202 */
[C---:B------:R-:W-:Y:S01]  /*0d50*/  IADD3 R138, R131.reuse, 0x20, RZ ;  /* 0x00000020838a7810 */ /* 0x040fe20007ffe0ff */
[C---:B------:R-:W-:Y:S01]  /*0d60*/  IMAD.IADD R133, R131.reuse, 0x1, R132 ;  /* 0x0000000183857824 */ /* 0x040fe200078e0284 */
[----:B------:R-:W-:Y:S01]  /*0d70*/  LEA R236, R8, 0x6000, 0x1 ;  /* 0x0000600008ec7811 */ /* 0x000fe200078e08ff */
[----:B------:R-:W-:Y:S01]  /*0d80*/  IMAD.U32 R249, RZ, RZ, UR5 ;  /* 0x00000005fff97e24 */ /* 0x000fe2000f8e00ff */
[----:B------:R-:W-:Y:S01]  /*0d90*/  @P1 IADD3 R138, R131, -0x20, RZ ;  /* 0xffffffe0838a1810 */ /* 0x000fe20007ffe0ff */
[----:B------:R-:W-:Y:S01]  /*0da0*/  IMAD.SHL.U32 R2, R3, 0x2, RZ ;  /* 0x0000000203027824 */ /* 0x000fe200078e00ff */
[----:B------:R-:W-:Y:S01]  /*0db0*/  LOP3.LUT P0, RZ, R14, 0x2, RZ, 0xc0, !PT ;  /* 0x000000020eff7812 */ /* 0x000fe2000780c0ff */
[----:B------:R-:W-:Y:S01]  /*0dc0*/  IMAD.IADD R129, R128, 0x1, R129 ;  /* 0x0000000180817824 */ /* 0x000fe200078e0281 */
[----:B------:R-:W-:Y:S01]  /*0dd0*/  IADD3 R237, R236, 0x20, RZ ;  /* 0x00000020eced7810 */ /* 0x000fe20007ffe0ff */
[----:B------:R-:W-:Y:S01]  /*0de0*/  IMAD.IADD R212, R212, 0x1, R210 ;  /* 0x00000001d4d47824 */ /* 0x000fe200078e02d2 */
[----:B------:R-:W-:Y:S01]  /*0df0*/  SEL R137, R137, 0xffffffe0, !P0 ;  /* 0xffffffe089897807 */ /* 0x000fe20004000000 */
[----:B------:R-:W-:Y:S01]  /*0e00*/  IMAD.IADD R132, R132, 0x1, R138 ;  /* 0x0000000184847824 */ /* 0x000fe200078e028a */
[----:B------:R-:W-:Y:S01]  /*0e10*/  @P3 IADD3 R237, R236, -0x20, RZ ;  /* 0xffffffe0eced3810 */ /* 0x000fe20007ffe0ff */
[----:B------:R-:W-:Y:S01]  /*0e20*/  UIMAD.WIDE.U32 UR56, UR50, UR60, URZ ;  /* 0x0000003c323872a5 */ /* 0x000fe2000f8e003f */
[C---:B------:R-:W-:Y:S01]  /*0e30*/  IADD3 R141, R138.reuse, 0x2000, RZ ;  /* 0x000020008a8d7810 */ /* 0x040fe20007ffe0ff */
[----:B------:R-:W-:Y:S01]  /*0e40*/  USHF.L.U32 UR32, UR58, 0x3, URZ ;  /* 0x000000033a207899 */ /* 0x000fe2000800063f */
[C---:B------:R-:W-:Y:S01]  /*0e50*/  IADD3 R140, R138.reuse, 0x4000, RZ ;  /* 0x000040008a8c7810 */ /* 0x040fe20007ffe0ff */
[----:B------:R-:W-:Y:S01]  /*0e60*/  USHF.L.U32 UR31, UR58, 0x4, URZ ;  /* 0x000000043a1f7899 */ /* 0x000fe2000800063f */
[----:B------:R-:W-:Y:S01]  /*0e70*/  IADD3 R139, R138, 0x6000, RZ ;  /* 0x000060008a8b7810 */ /* 0x000fe20007ffe0ff */
[----:B------:R-:W-:-:S02]  /*0e80*/  UIMAD UR30, UR58, 0x18, URZ ;  /* 0x000000183a1e78a4 */ /* 0x000fc4000f8e023f */
[----:B------:R-:W-:Y:S02]  /*0e90*/  USHF.L.U32 UR29, UR58, 0x5, URZ ;  /* 0x000000053a1d7899 */ /* 0x000fe4000800063f */
[----:B------:R-:W-:Y:S02]  /*0ea0*/  UIMAD UR28, UR58, 0x28, URZ ;  /* 0x000000283a1c78a4 */ /* 0x000fe4000f8e023f */
[----:B------:R-:W-:Y:S02]  /*0eb0*/  UIMAD UR27, UR58, 0x30, URZ ;  /* 0x000000303a1b78a4 */ /* 0x000fe4000f8e023f */
[----:B------:R-:W-:Y:S02]  /*0ec0*/  UIMAD UR26, UR58, 0x38, URZ ;  /* 0x000000383a1a78a4 */ /* 0x000fe4000f8e023f */
[----:B------:R-:W-:Y:S02]  /*0ed0*/  USHF.L.U32 UR25, UR58, 0x6, URZ ;  /* 0x000000063a197899 */ /* 0x000fe4000800063f */
[----:B------:R-:W-:-:S02]  /*0ee0*/  UIMAD UR24, UR58, 0x48, URZ ;  /* 0x000000483a1878a4 */ /* 0x000fc4000f8e023f */
[----:B------:R-:W-:Y:S02]  /*0ef0*/  UIMAD UR23, UR58, 0x50, URZ ;  /* 0x000000503a1778a4 */ /* 0x000fe4000f8e023f */
[----:B------:R-:W-:Y:S02]  /*0f00*/  UIMAD UR22, UR58, 0x58, URZ ;  /* 0x000000583a1678a4 */ /* 0x000fe4000f8e023f */
[----:B------:R-:W-:Y:S02]  /*0f10*/  UIMAD UR21, UR58, 0x60, URZ ;  /* 0x000000603a1578a4 */ /* 0x000fe4000f8e023f */
[----:B------:R-:W-:Y:S02]  /*0f20*/  UIMAD UR20, UR58, 0x68, URZ ;  /* 0x000000683a1478a4 */ /* 0x000fe4000f8e023f */
[----:B------:R-:W-:Y:S02]  /*0f30*/  UIMAD UR19, UR58, 0x70, URZ ;  /* 0x000000703a1378a4 */ /* 0x000fe4000f8e023f */
[----:B------:R-:W-:-:S02]  /*0f40*/  UIMAD UR18, UR58, 0x78, URZ ;  /* 0x000000783a1278a4 */ /* 0x000fc4000f8e023f */
[----:B------:R-:W-:Y:S02]  /*0f50*/  UIADD3 UR17, -UR59, URZ, URZ ;  /* 0x0000003f3b117290 */ /* 0x000fe4000fffe13f */
[----:B------:R-:W-:Y:S02]  /*0f60*/  UMOV UR55, 0xffffe000 ;  /* 0xffffe00000377882 */ /* 0x000fe40000000000 */
.L_x_826:
[----:B------:R-:W-:Y:S02]  /*0f70*/  ULDC.64 UR6, c[0x0][0x250] ;  /* 0x0000940000067ab9 */ /* 0x000fe40000000a00 */
[----:B------:R-:W-:Y:S02]  /*0f80*/  UISETP.NE.U32.AND UP4, UPT, URZ, UR6, UPT ;  /* 0x000000063f00728c */ /* 0x000fe4000bf85070 */
[----:B------:R-:W-:Y:S02]  /*0f90*/  USHF.L.U32 UR12, UR45, 0x2, URZ ;  /* 0x000000022d0c7899 */ /* 0x000fe4000800063f */
[----:B------:R-:W-:Y:S02]  /*0fa0*/  UISETP.NE.AND.EX UP4, UPT, URZ, UR7, UPT, UP4 ;  /* 0x000000073f00728c */ /* 0x000fe4000bf85340 */
[----:B------:R-:W-:-:S02]  /*0fb0*/  USHF.R.S32.HI UR53, URZ, 0x1f, UR45 ;  /* 0x0000001f3f357899 */ /* 0x000fc4000801142d */
[----:B------:R-:W-:Y:S02]  /*0fc0*/  ULDC.U8 UR4, c[0x0][0x312] ;  /* 0x0000c48000047ab9 */ /* 0x000fe40000000000 */
        /* <DEDUP_REMOVED lines=47> */
.L_x_798:
        /* <DEDUP_REMOVED lines=58> */
.L_x_800:
        /* <DEDUP_REMOVED lines=18> */
.L_x_801:
[----:B------:R-:W-:Y:S01]  /*1780*/  IABS R7, c[0x0][0x1c8] ;  /* 0x0000720000077a13 */ /* 0x000fe20000000000 */
[----:B------:R-:W1:Y:S01]  /*1790*/  R2UR UR34, R242 ;  /* 0x00000000f22273c2 */ /* 0x000e6200000e0000 */
[----:B------:R-:W-:Y:S01]  /*17a0*/  ULDC.64 UR12, c[0x0][0x370] ;  /* 0x0000dc00000c7ab9 */ /* 0x000fe20000000a00 */
[----:B------:R-:W-:Y:S01]  /*17b0*/  IABS R3, UR52 ;  /* 0x0000003400037c13 */ /* 0x000fe20008000000 */
[----:B------:R-:W2:Y:S01]  /*17c0*/  I2F.RP R4, R7 ;  /* 0x0000000700047306 */ /* 0x000ea20000209400 */
[----:B------:R-:W-:Y:S01]  /*17d0*/  @UP1 UIMAD.WIDE.U32 UR8, UR4, UR12, URZ ;  /* 0x0000000c040812a5 */ /* 0x000fe2000f8e003f */
[----:B------:R-:W-:Y:S01]  /*17e0*/  ISETP.NE.AND P1, PT, RZ, c[0x0][0x1c8], PT ;  /* 0x00007200ff007a0c */ /* 0x000fe20003f25270 */
[----:B------:R-:W-:Y:S02]  /*17f0*/  ULDC UR16, c[0x0][0x224] ;  /* 0x0000890000107ab9 */ /* 0x000fe40000000800 */
[----:B------:R-:W-:Y:S02]  /*1800*/  @UP1 UIMAD UR40, UR4, UR13, UR9 ;  /* 0x0000000d042812a4 */ /* 0x000fe4000f8e0209 */
[----:B------:R-:W-:-:S02]  /*1810*/  UIMAD UR15, UR51, UR60, URZ ;  /* 0x0000003c330f72a4 */ /* 0x000fc4000f8e023f */
[----:B------:R-:W-:Y:S02]  /*1820*/  @UP1 UMOV UR39, UR8 ;  /* 0x0000000800271c82 */ /* 0x000fe40008000000 */
[----:B------:R-:W-:Y:S02]  /*1830*/  ULDC.64 UR8, c[0x0][0x368] ;  /* 0x0000da0000087ab9 */ /* 0x000fe40000000a00 */
[----:B------:R-:W-:Y:S02]  /*1840*/  @!UP1 UIMAD UR7, UR53, UR8, URZ ;  /* 0x00000008350792a4 */ /* 0x000fe4000f8e023f */
[----:B------:R-:W-:Y:S01]  /*1850*/  ULDC.64 UR12, c[0x0][0x3d8] ;  /* 0x0000f600000c7ab9 */ /* 0x000fe20000000a00 */
[----:B--2---:R-:W2:Y:S01]  /*1860*/  MUFU.RCP R4, R4 ;  /* 0x0000000400047308 */ /* 0x004ea20000001000 */
[----:B------:R-:W-:Y:S02]  /*1870*/  @!UP1 UIMAD UR7, UR45, UR9, UR7 ;  /* 0x000000092d0792a4 */ /* 0x000fe4000f8e0207 */
[----:B------:R-:W-:-:S04]  /*1880*/  @!UP1 UIMAD.WIDE.U32 UR8, UR45, UR8, URZ ;  /* 0x000000082d0892a5 */ /* 0x000fc8000f8e003f */
[----:B------:R-:W-:Y:S02]  /*1890*/  @!UP1 UIADD3 UR40, UR9, UR7, URZ ;  /* 0x0000000709289290 */ /* 0x000fe4000fffe03f */
[----:B-1----:R-:W-:Y:S01]  /*18a0*/  UIMAD UR7, UR53, UR16, UR34 ;  /* 0x00000010350772a4 */ /* 0x002fe2000f8e0222 */
[----:B------:R-:W1:Y:S01]  /*18b0*/  S2UR UR16, SR_CTAID.X ;  /* 0x00000000001079c3 */ /* 0x000e620000002500 */
[----:B------:R-:W-:Y:S02]  /*18c0*/  @!UP1 UMOV UR39, UR8 ;  /* 0x0000000800279c82 */ /* 0x000fe40008000000 */
[----:B------:R-:W-:Y:S02]  /*18d0*/  UIADD3 UR7, UR61, UR7, URZ ;  /* 0x000000073d077290 */ /* 0x000fe4000fffe03f */
[----:B------:R-:W-:Y:S01]  /*18e0*/  UIMAD.WIDE.U32 UR8, UR50, UR4, URZ ;  /* 0x00000004320872a5 */ /* 0x000fe2000f8e003f */
[----:B--2---:R-:W-:Y:S01]  /*18f0*/  IADD3 R4, R4, 0xffffffe, RZ ;  /* 0x0ffffffe04047810 */ /* 0x004fe20007ffe0ff */
[----:B------:R-:W-:-:S02]  /*1900*/  UIMAD UR7, UR50, UR7, UR15 ;  /* 0x00000007320772a4 */ /* 0x000fc4000f8e020f */
[----:B------:R-:W-:Y:S01]  /*1910*/  USEL UR38, UR56, UR8, !UP1 ;  /* 0x0000000838267287 */ /* 0x000fe2000c800000 */
[----:B------:R-:W2:Y:S01]  /*1920*/  F2I.FTZ.U32.TRUNC.NTZ R5, R4 ;  /* 0x0000000400057305 */ /* 0x000ea2000021f000 */
[----:B------:R-:W-:Y:S02]  /*1930*/  UIADD3 UR15, UR57, UR7, URZ ;  /* 0x00000007390f7290 */ /* 0x000fe4000fffe03f */
[----:B------:R-:W-:Y:S02]  /*1940*/  UIMAD UR7, UR51, UR4, URZ ;  /* 0x00000004330772a4 */ /* 0x000fe4000f8e023f */
[----:B------:R-:W-:Y:S02]  /*1950*/  USHF.L.U32 UR34, UR45, 0x7, URZ ;  /* 0x000000072d227899 */ /* 0x000fe4000800063f */
[----:B------:R-:W-:Y:S02]  /*1960*/  @UP1 UIADD3 UR15, UR9, UR7, URZ ;  /* 0x00000007090f1290 */ /* 0x000fe4000fffe03f */
[----:B------:R-:W-:Y:S01]  /*1970*/  USHF.L.U64.HI UR7, UR45, 0x7, UR53 ;  /* 0x000000072d077899 */ /* 0x000fe20008010235 */
[----:B------:R-:W3:Y:S03]  /*1980*/  R2UR UR53, R244 ;  /* 0x00000000f43573c2 */ /* 0x000ee600000e0000 */
[----:B------:R-:W-:-:S02]  /*1990*/  USEL UR7, UR7, URZ, UP6 ;  /* 0x0000003f07077287 */ /* 0x000fc4000b000000 */
[----:B-1----:R-:W-:Y:S01]  /*19a0*/  UIMAD.WIDE.U32 UR8, UR16, UR12, URZ ;  /* 0x0000000c100872a5 */ /* 0x002fe2000f8e003f */
[--C-:B--2---:R-:W-:Y:S02]  /*19b0*/  IMAD.MOV R0, RZ, RZ, -R5.reuse ;  /* 0x000000ffff007224 */ /* 0x104fe400078e0a05 */
[----:B------:R-:W-:Y:S01]  /*19c0*/  IMAD.MOV.U32 R4, RZ, RZ, RZ ;  /* 0x000000ffff047224 */ /* 0x000fe200078e00ff */
[----:B------:R-:W-:Y:S01]  /*19d0*/  UIMAD UR16, UR16, UR13, UR9 ;  /* 0x0000000d101072a4 */ /* 0x000fe2000f8e0209 */
[----:B------:R-:W-:Y:S01]  /*19e0*/  IMAD R0, R0, R7, RZ ;  /* 0x0000000700007224 */ /* 0x000fe200078e02ff */
[----:B------:R-:W1:Y:S01]  /*19f0*/  R2UR UR13, R245 ;  /* 0x00000000f50d73c2 */ /* 0x000e6200000e0000 */
[----:B------:R-:W-:Y:S02]  /*1a00*/  USEL UR35, UR8, URZ, UP3 ;  /* 0x0000003f08237287 */ /* 0x000fe40009800000 */
[----:B------:R-:W-:Y:S01]  /*1a10*/  IMAD.HI.U32 R4, R5, R0, R4 ;  /* 0x0000000005047227 */ /* 0x000fe200078e0004 */
[----:B------:R-:W-:-:S02]  /*1a20*/  USEL UR8, UR34, URZ, UP6 ;  /* 0x0000003f22087287 */ /* 0x000fc4000b000000 */
[----:B------:R-:W-:Y:S01]  /*1a30*/  USEL UR16, UR16, URZ, UP3 ;  /* 0x0000003f10107287 */ /* 0x000fe20009800000 */
[----:B------:R-:W-:Y:S01]  /*1a40*/  IMAD.MOV.U32 R0, RZ, RZ, R3 ;  /* 0x000000ffff007224 */ /* 0x000fe200078e0003 */
[----:B------:R-:W2:Y:S01]  /*1a50*/  R2UR UR34, R240 ;  /* 0x00000000f02273c2 */ /* 0x000ea200000e0000 */
[----:B------:R-:W-:Y:S02]  /*1a60*/  UIADD3 UR8, UP0, UR5, UR8, URZ ;  /* 0x0000000805087290 */ /* 0x000fe4000ff1e03f */
[----:B------:R-:W-:Y:S02]  /*1a70*/  IMAD.HI.U32 R6, R4, R0, RZ ;  /* 0x0000000004067227 */ /* 0x000fe400078e00ff */
[----:B------:R-:W-:Y:S02]  /*1a80*/  UIADD3.X UR9, UR41, UR7, URZ, UP0, !UPT ;  /* 0x0000000729097290 */ /* 0x000fe400087fe43f */
[----:B------:R-:W-:Y:S01]  /*1a90*/  IMAD.MOV R3, RZ, RZ, -R6 ;  /* 0x000000ffff037224 */ /* 0x000fe200078e0a06 */
[----:B------:R-:W-:-:S03]  /*1aa0*/  UIMAD UR7, UR51, UR8, URZ ;  /* 0x00000008330772a4 */ /* 0x000fc6000f8e023f */
[C---:B------:R-:W-:Y:S01]  /*1ab0*/  IMAD R0, R7.reuse, R3, R0 ;  /* 0x0000000307007224 */ /* 0x040fe200078e0200 */
[----:B------:R-:W-:Y:S02]  /*1ac0*/  UIMAD UR12, UR50, UR9, UR7 ;  /* 0x00000009320c72a4 */ /* 0x000fe4000f8e0207 */
[----:B---3--:R-:W-:Y:S02]  /*1ad0*/  @UP2 USEL UR7, UR53, UR4, !UP1 ;  /* 0x0000000435072287 */ /* 0x008fe4000c800000 */
[----:B------:R-:W-:Y:S01]  /*1ae0*/  ISETP.GT.U32.AND P0, PT, R7, R0, PT ;  /* 0x000000000700720c */ /* 0x000fe20003f04070 */
[----:B------:R-:W-:-:S12]  /*1af0*/  UIMAD.WIDE.U32 UR8, UR50, UR8, URZ ;  /* 0x00000008320872a5 */ /* 0x000fd8000f8e003f */
[----:B------:R-:W-:Y:S01]  /*1b00*/  @!P0 IMAD.IADD R0, R0, 0x1, -R7 ;  /* 0x0000000100008824 */ /* 0x000fe200078e0a07 */
[----:B------:R-:W-:Y:S02]  /*1b10*/  @!P0 IADD3 R6, R6, 0x1, RZ ;  /* 0x0000000106068810 */ /* 0x000fe40007ffe0ff */
[----:B-1----:R-:W-:Y:S01]  /*1b20*/  ISETP.LE.AND P0, PT, RZ, UR13, PT ;  /* 0x0000000dff007c0c */ /* 0x002fe2000bf03270 */
[----:B------:R-:W-:Y:S01]  /*1b30*/  ULDC UR13, c[0x0][0x234] ;  /* 0x00008d00000d7ab9 */ /* 0x000fe20000000800 */
[----:B------:R-:W-:Y:S01]  /*1b40*/  ISETP.GE.U32.AND P2, PT, R0, R7, PT ;  /* 0x000000070000720c */ /* 0x000fe20003f46070 */
[----:B------:R-:W-:Y:S02]  /*1b50*/  @UP2 UIMAD UR13, UR52, UR13, UR7 ;  /* 0x0000000d340d22a4 */ /* 0x000fe4000f8e0207 */
[----:B------:R-:W-:-:S05]  /*1b60*/  UIADD3 UR7, UR9, UR12, URZ ;  /* 0x0000000c09077290 */ /* 0x000fca000fffe03f */
[----:B--2---:R-:W-:Y:S02]  /*1b70*/  @!UP2 UMOV UR13, UR34 ;  /* 0x00000022000dac82 */ /* 0x004fe40008000000 */
[----:B------:R-:W-:-:S03]  /*1b80*/  USHF.R.S32.HI UR34, URZ, 0x1f, UR37 ;  /* 0x0000001f3f227899 */ /* 0x000fc60008011425 */
[----:B------:R-:W-:-:S05]  /*1b90*/  @P2 IADD3 R6, R6, 0x1, RZ ;  /* 0x0000000106062810 */ /* 0x000fca0007ffe0ff */
[----:B------:R-:W-:Y:S01]  /*1ba0*/  @!P0 IMAD.MOV R6, RZ, RZ, -R6 ;  /* 0x000000ffff068224 */ /* 0x000fe200078e0a06 */
[----:B------:R-:W-:Y:S02]  /*1bb0*/  PLOP3.LUT P0, PT, PT, PT, UP2, 0x80, 0x0 ;  /* 0x000000000000781c */ /* 0x000fe40003f0f028 */
[----:B------:R-:W-:-:S04]  /*1bc0*/  @!P1 LOP3.LUT R6, RZ, c[0x0][0x1c8], RZ, 0x33, !PT ;  /* 0x00007200ff069a12 */ /* 0x000fc800078e33ff */
[----:B------:R-:W-:-:S07]  /*1bd0*/  SHF.R.S32.HI R18, RZ, 0x1f, R6 ;  /* 0x0000001fff127819 */ /* 0x000fce0000011406 */
[----:B------:R-:W-:Y:S05]  /*1be0*/  @!P0 BRA `(.L_x_802) ;  /* 0x0000006000008947 */ /* 0x000fea0003800000 */
[----:B------:R-:W1:Y:S01]  /*1bf0*/  R2UR UR12, R247 ;  /* 0x00000000f70c73c2 */ /* 0x000e6200000e0000 */
[----:B------:R-:W-:Y:S02]  /*1c00*/  ULDC UR53, c[0x0][0x224] ;  /* 0x0000890000357ab9 */ /* 0x000fe40000000800 */
[----:B------:R-:W-:-:S04]  /*1c10*/  @!UP1 UIMAD UR4, UR45, UR53, URZ ;  /* 0x000000352d0492a4 */ /* 0x000fc8000f8e023f */
[----:B------:R-:W-:-:S04]  /*1c20*/  ULEA UR4, UR45, UR4, 0x7 ;  /* 0x000000042d047291 */ /* 0x000fc8000f8e383f */
[----:B-1----:R-:W-:Y:S01]  /*1c30*/  UIMAD UR4, UR12, UR52, UR4 ;  /* 0x000000340c0472a4 */ /* 0x002fe2000f8e0204 */
[----:B------:R-:W-:Y:S05]  /*1c40*/  BRA `(.L_x_803) ;  /* 0x0000002000007947 */ /* 0x000fea0003800000 */
.L_x_802:
[----:B------:R1:W2:Y:S01]  /*1c50*/  R2UR UR4, R243 ;  /* 0x00000000f30473c2 */ /* 0x0002a200000e0000 */
[----:B------:R-:W-:-:S07]  /*1c60*/  DEPBAR.LE SB1, 0x0, {2} ;  /* 0x000090040000791a */ /* 0x000fce0000000000 */
.L_x_803:
[----:B------:R-:W1:Y:S01]  /*1c70*/  S2R R19, SR_TID.X ;  /* 0x0000000000137919 */ /* 0x000e620000002100 */
[----:B------:R-:W2:Y:S01]  /*1c80*/  R2UR UR12, R246 ;  /* 0x00000000f60c73c2 */ /* 0x000ea200000e0000 */
[----:B------:R-:W-:Y:S01]  /*1c90*/  USHF.R.S32.HI UR53, URZ, 0x1f, UR59 ;  /* 0x0000001f3f357899 */ /* 0x000fe2000801143b */
[----:B------:R-:W-:Y:S01]  /*1ca0*/  BSSY B1, `(.L_x_799) ;  /* 0x0000831000017945 */ /* 0x000fe20003800000 */
[----:B------:R-:W-:-:S05]  /*1cb0*/  UIADD3 UR4, UR5, UR4, URZ ;  /* 0x0000000405047290 */ /* 0x000fca000fffe03f */
[----:B------:R-:W3:Y:S01]  /*1cc0*/  R2UR UR9, R241 ;  /* 0x00000000f10973c2 */ /* 0x000ee200000e0000 */
[----:B-1----:R-:W-:Y:S01]  /*1cd0*/  SHF.R.S32.HI R12, RZ, 0x1f, R19 ;  /* 0x0000001fff0c7819 */ /* 0x002fe20000011413 */
[----:B--2---:R-:W-:Y:S02]  /*1ce0*/  UIADD3 UR8, UP5, UP4, UR8, UR59, UR12 ;  /* 0x0000003b08087290 */ /* 0x004fe4000fcbe00c */
[----:B------:R-:W-:Y:S01]  /*1cf0*/  USHF.R.S32.HI UR12, URZ, 0x1f, UR52 ;  /* 0x0000001f3f0c7899 */ /* 0x000fe20008011434 */
[----:B------:R-:W-:Y:S01]  /*1d00*/  LEA.HI R4, R12, R19, RZ, 0x2 ;  /* 0x000000130c047211 */ /* 0x000fe200078f10ff */
[----:B------:R-:W-:-:S03]  /*1d10*/  UIADD3 UR35, UP1, UP0, UR35, UR8, UR38 ;  /* 0x0000000823237290 */ /* 0x000fc6000f83e026 */
[----:B------:R-:W-:Y:S01]  /*1d20*/  SHF.R.S32.HI R3, RZ, 0x2, R4 ;  /* 0x00000002ff037819 */ /* 0x000fe20000011404 */
[----:B---3--:R-:W-:Y:S01]  /*1d30*/  UIADD3.X UR7, UR7, UR53, UR9, UP5, UP4 ;  /* 0x0000003507077290 */ /* 0x008fe2000afe8409 */
[----:B------:R-:W-:Y:S02]  /*1d40*/  LOP3.LUT R4, R4, 0xfffffffc, RZ, 0xc0, !PT ;  /* 0xfffffffc04047812 */ /* 0x000fe400078ec0ff */
[----:B------:R-:W-:Y:S01]  /*1d50*/  SHF.R.S32.HI R20, RZ, 0x1f, R3 ;  /* 0x0000001fff147819 */ /* 0x000fe20000011403 */
[----:B------:R-:W-:Y:S01]  /*1d60*/  ULDC.64 UR8, c[0x0][0x1a8] ;  /* 0x00006a0000087ab9 */ /* 0x000fe20000000a00 */
[----:B------:R-:W-:Y:S01]  /*1d70*/  IADD3 R0, P0, R3, UR5, RZ ;  /* 0x0000000503007c10 */ /* 0x000fe2000ff1e0ff */
[----:B------:R-:W-:Y:S01]  /*1d80*/  IMAD.IADD R4, R19, 0x1, -R4 ;  /* 0x0000000113047824 */ /* 0x000fe200078e0a04 */
[----:B------:R-:W-:Y:S02]  /*1d90*/  UIADD3.X UR16, UR16, UR7, UR15, UP1, UP0 ;  /* 0x0000000710107290 */ /* 0x000fe40008fe040f */
[----:B------:R-:W-:Y:S01]  /*1da0*/  IADD3.X R7, R20, UR41, RZ, P0, !PT ;  /* 0x0000002914077c10 */ /* 0x000fe200087fe4ff */
[----:B------:R-:W-:Y:S01]  /*1db0*/  IMAD.SHL.U32 R4, R4, 0x8, RZ ;  /* 0x0000000804047824 */ /* 0x000fe200078e00ff */
[----:B------:R-:W-:-:S02]  /*1dc0*/  UIMAD UR7, UR12, UR8, URZ ;  /* 0x000000080c0772a4 */ /* 0x000fc4000f8e023f */
[----:B------:R-:W-:Y:S01]  /*1dd0*/  UISETP.GE.AND UP0, UPT, UR42, 0x1, UPT ;  /* 0x000000012a00788c */ /* 0x000fe2000bf06270 */
[----:B------:R-:W-:Y:S01]  /*1de0*/  IMAD R7, R7, c[0x0][0x190], RZ ;  /* 0x0000640007077a24 */ /* 0x000fe200078e02ff */
[--C-:B------:R-:W-:Y:S01]  /*1df0*/  SHF.R.S32.HI R5, RZ, 0x1f, R4.reuse ;  /* 0x0000001fff057819 */ /* 0x100fe20000011404 */
[----:B------:R-:W-:Y:S02]  /*1e00*/  UIMAD UR15, UR52, UR9, UR7 ;  /* 0x00000009340f72a4 */ /* 0x000fe4000f8e0207 */
[----:B------:R-:W-:Y:S02]  /*1e10*/  UMOV UR53, 0x4 ;  /* 0x0000000400357882 */ /* 0x000fe40000000000 */
[C---:B------:R-:W-:Y:S01]  /*1e20*/  IMAD.WIDE.U32 R8, R0.reuse, c[0x0][0x190], R4 ;  /* 0x0000640000087a25 */ /* 0x040fe200078e0004 */
[----:B------:R-:W-:Y:S02]  /*1e30*/  ULDC.64 UR8, c[0x0][0x378] ;  /* 0x0000de0000087ab9 */ /* 0x000fe40000000a00 */
[----:B------:R-:W-:Y:S01]  /*1e40*/  UIMAD UR7, UR12, UR8, URZ ;  /* 0x000000080c0772a4 */ /* 0x000fe2000f8e023f */
[----:B------:R-:W-:Y:S01]  /*1e50*/  IMAD R0, R0, c[0x0][0x194], R7 ;  /* 0x0000650000007a24 */ /* 0x000fe200078e0207 */
[----:B------:R-:W-:-:S02]  /*1e60*/  IADD3 R10, P0, R8, UR54, RZ ;  /* 0x00000036080a7c10 */ /* 0x000fc4000ff1e0ff */
[----:B------:R-:W-:Y:S01]  /*1e70*/  IADD3 R8, P1, R4, UR39, RZ ;  /* 0x0000002704087c10 */ /* 0x000fe2000ff3e0ff */
[----:B------:R-:W-:Y:S01]  /*1e80*/  UIMAD UR12, UR52, UR9, UR7 ;  /* 0x00000009340c72a4 */ /* 0x000fe2000f8e0207 */
[----:B------:R-:W-:Y:S01]  /*1e90*/  IADD3.X R11, R9, UR49, R0, P0, !PT ;  /* 0x00000031090b7c10 */ /* 0x000fe200087fe400 */
[----:B------:R-:W-:Y:S01]  /*1ea0*/  ULDC.64 UR38, c[0x0][0x200] ;  /* 0x0000800000267ab9 */ /* 0x000fe20000000a00 */
[----:B------:R-:W-:Y:S01]  /*1eb0*/  LEA.HI R0, R12, R19, RZ, 0x5 ;  /* 0x000000130c007211 */ /* 0x000fe200078f28ff */
[----:B------:R-:W-:Y:S01]  /*1ec0*/  ULDC.64 UR8, c[0x0][0x370] ;  /* 0x0000dc0000087ab9 */ /* 0x000fe20000000a00 */
[----:B------:R-:W-:Y:S01]  /*1ed0*/  IADD3.X R9, R5, UR40, RZ, P1, !PT ;  /* 0x0000002805097c10 */ /* 0x000fe20008ffe4ff */
[----:B------:R-:W-:Y:S01]  /*1ee0*/  UIMAD UR7, UR41, UR8, URZ ;  /* 0x00000008290772a4 */ /* 0x000fe2000f8e023f */
[----:B------:R-:W-:Y:S02]  /*1ef0*/  LOP3.LUT R7, R0, 0xffffffe0, RZ, 0xc0, !PT ;  /* 0xffffffe000077812 */ /* 0x000fe400078ec0ff */
[----:B------:R-:W-:Y:S01]  /*1f00*/  SHF.R.S32.HI R0, RZ, 0x5, R0 ;  /* 0x00000005ff007819 */ /* 0x000fe20000011400 */
[----:B------:R-:W-:-:S02]  /*1f10*/  UIMAD UR7, UR5, UR9, UR7 ;  /* 0x00000009050772a4 */ /* 0x000fc4000f8e0207 */
[----:B------:R-:W-:Y:S01]  /*1f20*/  IMAD.IADD R19, R19, 0x1, -R7 ;  /* 0x0000000113137824 */ /* 0x000fe200078e0a07 */
[----:B------:R-:W-:Y:S01]  /*1f30*/  ULDC.64 UR8, c[0x0][0x3c8] ;  /* 0x0000f20000087ab9 */ /* 0x000fe20000000a00 */
[----:B------:R-:W-:Y:S01]  /*1f40*/  IMAD.U32 R7, RZ, RZ, UR5 ;  /* 0x00000005ff077e24 */ /* 0x000fe2000f8e00ff */
[----:B------:R-:W-:Y:S01]  /*1f50*/  UIADD3 UR5, UR5, UR13, URZ ;  /* 0x0000000d05057290 */ /* 0x000fe2000fffe03f */
[----:B------:R-:W-:Y:S02]  /*1f60*/  IMAD R0, R0, UR58, R19 ;  /* 0x0000003a00007c24 */ /* 0x000fe4000f8e0213 */
[----:B------:R-:W-:Y:S01]  /*1f70*/  IMAD.WIDE.U32 R8, R7, c[0x0][0x370], R8 ;  /* 0x0000dc0007087a25 */ /* 0x000fe200078e0008 */
[----:B------:R-:W-:Y:S02]  /*1f80*/  UIMAD.WIDE UR38, UR5, UR53, UR38 ;  /* 0x00000035052672a5 */ /* 0x000fe4000f8e0226 */
[C---:B------:R-:W-:Y:S01]  /*1f90*/  IADD3 R16, P0, R0.reuse, UR35, RZ ;  /* 0x0000002300107c10 */ /* 0x040fe2000ff1e0ff */
[----:B------:R-:W-:Y:S01]  /*1fa0*/  ULEA.HI.SX32 UR35, UR46, 0xffffffff, 0x19 ;  /* 0xffffffff2e237891 */ /* 0x000fe2000f8fca3f */
[----:B------:R-:W-:Y:S01]  /*1fb0*/  IADD3 R9, R9, UR7, RZ ;  /* 0x0000000709097c10 */ /* 0x000fe2000fffe0ff */
[----:B------:R-:W-:Y:S01]  /*1fc0*/  UIMAD.WIDE UR4, UR4, UR53, UR8 ;  /* 0x00000035040472a5 */ /* 0x000fe2000f8e0208 */
[----:B------:R-:W-:Y:S01]  /*1fd0*/  LEA.HI.X.SX32 R17, R0, UR16, 0x1, P0 ;  /* 0x0000001000117c11 */ /* 0x000fe200080f0eff */
[----:B------:R-:W-:Y:S01]  /*1fe0*/  IMAD.U32 R0, RZ, RZ, UR52 ;  /* 0x00000034ff007e24 */ /* 0x000fe2000f8e00ff */
[----:B------:R-:W-:-:S03]  /*1ff0*/  LEA R223, P0, R16, c[0x0][0x350], 0x2 ;  /* 0x0000d40010df7a11 */ /* 0x000fc600078010ff */
[----:B------:R-:W-:Y:S01]  /*2000*/  IMAD.WIDE.U32 R8, R0, c[0x0][0x378], R8 ;  /* 0x0000de0000087a25 */ /* 0x000fe200078e0008 */
[----:B------:R-:W-:Y:S02]  /*2010*/  LEA.HI.X R222, R16, c[0x0][0x354], R17, 0x2, P0 ;  /* 0x0000d50010de7a11 */ /* 0x000fe400000f1411 */
        /* <DEDUP_REMOVED lines=13> */
[----:B------:R-:W-:Y:S01]  /*20f0*/  ULDC.64 UR8, c[0x0][0x198] ;  /* 0x0000660000087ab9 */ /* 0x000fe20000000a00 */
[----:B------:R-:W-:Y:S01]  /*2100*/  IMAD.U32 R0, RZ, RZ, UR37 ;  /* 0x00000025ff007e24 */ /* 0x000fe2000f8e00ff */
[----:B------:R-:W-:Y:S01]  /*2110*/  UIMAD UR7, UR34, UR8, URZ ;  /* 0x00000008220772a4 */ /* 0x000fe2000f8e023f */
[----:B------:R-:W-:Y:S01]  /*2120*/  IMAD.MOV.U32 R220, RZ, RZ, R12 ;  /* 0x000000ffffdc7224 */ /* 0x000fe200078e000c */
[----:B------:R-:W-:Y:S01]  /*2130*/  ULDC.64 UR12, c[0x0][0x1a0] ;  /* 0x00006800000c7ab9 */ /* 0x000fe20000000a00 */
[C-C-:B------:R-:W-:Y:S01]  /*2140*/  IMAD.WIDE.U32 R8, R0.reuse, c[0x0][0x198], R4.reuse ;  /* 0x0000660000087a25 */ /* 0x140fe200078e0004 */
[----:B------:R-:W-:Y:S01]  /*2150*/  UIMAD UR7, UR37, UR9, UR7 ;  /* 0x00000009250772a4 */ /* 0x000fe2000f8e0207 */
[----:B------:R-:W-:Y:S01]  /*2160*/  MOV R221, R13 ;  /* 0x0000000d00dd7202 */ /* 0x000fe20000000f00 */
[----:B------:R-:W-:Y:S01]  /*2170*/  UIMAD UR12, UR34, UR12, URZ ;  /* 0x0000000c220c72a4 */ /* 0x000fe2000f8e023f */
[----:B------:R-:W-:Y:S01]  /*2180*/  IMAD.WIDE.U32 R4, R0, c[0x0][0x1a0], R4 ;  /* 0x0000680000047a25 */ /* 0x000fe200078e0004 */
[----:B------:R-:W-:Y:S01]  /*2190*/  UMOV UR16, UR4 ;  /* 0x0000000400107c82 */ /* 0x000fe20008000000 */
[----:B------:R-:W-:Y:S01]  /*21a0*/  IADD3 R8, P0, R8, UR47, RZ ;  /* 0x0000002f08087c10 */ /* 0x000fe2000ff1e0ff */
[----:B------:R-:W-:Y:S01]  /*21b0*/  UIADD3 UR4, UR37, 0x80, URZ ;  /* 0x0000008025047890 */ /* 0x000fe2000fffe03f */
[----:B------:R-:W-:Y:S01]  /*21c0*/  IMAD.U32 R7, RZ, RZ, UR7 ;  /* 0x00000007ff077e24 */ /* 0x000fe2000f8e00ff */
[----:B------:R-:W-:Y:S01]  /*21d0*/  UIMAD UR7, UR37, UR13, UR12 ;  /* 0x0000000d250772a4 */ /* 0x000fe2000f8e020c */
[----:B------:R-:W-:Y:S01]  /*21e0*/  IMAD.MOV.U32 R218, RZ, RZ, R14 ;  /* 0x000000ffffda7224 */ /* 0x000fe200078e000e */
[----:B------:R-:W-:Y:S01]  /*21f0*/  UISETP.GE.AND UP1, UPT, UR4, UR6, UPT ;  /* 0x000000060400728c */ /* 0x000fe2000bf26270 */
[----:B------:R-:W-:Y:S01]  /*2200*/  IMAD.MOV.U32 R219, RZ, RZ, R15 ;  /* 0x000000ffffdb7224 */ /* 0x000fe200078e000f */
[----:B------:R-:W-:Y:S01]  /*2210*/  IADD3.X R9, R9, UR48, R7, P0, !PT ;  /* 0x0000003009097c10 */ /* 0x000fe200087fe407 */
[----:B------:R-:W1:Y:S01]  /*2220*/  R2UR UR41, R239 ;  /* 0x00000000ef2973c2 */ /* 0x000e6200000e0000 */
[----:B------:R-:W-:Y:S01]  /*2230*/  MOV R0, UR7 ;  /* 0x0000000700007c02 */ /* 0x000fe20008000f00 */
[----:B------:R-:W-:Y:S01]  /*2240*/  UMOV UR7, UR35 ;  /* 0x0000002300077c82 */ /* 0x000fe20008000000 */
[----:B------:R-:W-:Y:S01]  /*2250*/  IADD3 R10, P0, R4, UR43, RZ ;  /* 0x0000002b040a7c10 */ /* 0x000fe2000ff1e0ff */
[----:B------:R-:W-:-:S02]  /*2260*/  ULEA.HI UR4, UR7, UR7, URZ, 0x1 ;  /* 0x0000000707047291 */ /* 0x000fc4000f8f083f */
[----:B------:R-:W-:Y:S01]  /*2270*/  UMOV UR15, UR5 ;  /* 0x00000005000f7c82 */ /* 0x000fe20008000000 */
[----:B------:R-:W-:Y:S01]  /*2280*/  IADD3.X R11, R5, UR44, R0, P0, !PT ;  /* 0x0000002c050b7c10 */ /* 0x000fe200087fe400 */
[----:B------:R-:W-:Y:S01]  /*2290*/  ULOP3.LUT UR4, UR4, 0xfffffffe, URZ, 0xc0, !UPT ;  /* 0xfffffffe04047892 */ /* 0x000fe2000f8ec03f */
[----:B------:R-:W-:Y:S01]  /*22a0*/  IADD3 R0, R3, 0x40, RZ ;  /* 0x0000004003007810 */ /* 0x000fe20007ffe0ff */
[----:B------:R-:W2:Y:S01]  /*22b0*/  R2UR UR40, R238 ;  /* 0x00000000ee2873c2 */ /* 0x000ea200000e0000 */
[----:B------:R-:W-:Y:S01]  /*22c0*/  PLOP3.LUT P0, PT, PT, PT, UP3, 0x80, 0x0 ;  /* 0x000000000000781c */ /* 0x000fe20003f0f038 */
        /* <DEDUP_REMOVED lines=8> */
[----:B------:R-:W-:Y:S01]  /*2350*/  IMAD.MOV.U32 R0, RZ, RZ, 0x80 ;  /* 0x00000080ff007424 */ /* 0x000fe200078e00ff */
[----:B------:R-:W-:Y:S02]  /*2360*/  ISETP.GE.AND P4, PT, R3, UR4, PT ;  /* 0x0000000403007c0c */ /* 0x000fe4000bf86270 */
[----:B------:R-:W-:Y:S01]  /*2370*/  ISETP.GE.AND P6, PT, R229, UR4, PT ;  /* 0x00000004e5007c0c */ /* 0x000fe2000bfc6270 */
[----:B------:R-:W-:-:S04]  /*2380*/  IMAD.WIDE.U32 R4, R0, c[0x0][0x370], RZ ;  /* 0x0000dc0000047a25 */ /* 0x000fc800078e00ff */
[C---:B------:R-:W-:Y:S02]  /*2390*/  IMAD R7, R0.reuse, c[0x0][0x374], RZ ;  /* 0x0000dd0000077a24 */ /* 0x040fe400078e02ff */
[----:B------:R-:W-:Y:S02]  /*23a0*/  IMAD.WIDE.U32 R12, R0, c[0x0][0x190], RZ ;  /* 0x00006400000c7a25 */ /* 0x000fe400078e00ff */
[----:B------:R-:W-:Y:S02]  /*23b0*/  @!P3 IADD3 R4, P5, R220, R4, RZ ;  /* 0x00000004dc04b210 */ /* 0x000fe40007fbe0ff */
[----:B------:R-:W-:Y:S01]  /*23c0*/  IMAD R15, R0, c[0x0][0x194], RZ ;  /* 0x00006500000f7a24 */ /* 0x000fe200078e02ff */
[----:B------:R-:W-:Y:S01]  /*23d0*/  SHF.L.U32 R0, R234, 0x1, RZ ;  /* 0x00000001ea007819 */ /* 0x000fe200000006ff */
[----:B------:R-:W-:Y:S01]  /*23e0*/  @P0 BAR.SYNC.DEFER_BLOCKING 0x0 ;  /* 0x0000000000000b1d */ /* 0x000fe20000010000 */
[----:B------:R-:W-:Y:S02]  /*23f0*/  @!P3 IADD3.X R5, R221, R5, R7, P5, !PT ;  /* 0x00000005dd05b210 */ /* 0x000fe40002ffe407 */
[----:B------:R-:W-:-:S02]  /*2400*/  @!P3 IADD3 R14, P5, R218, R12, RZ ;  /* 0x0000000cda0eb210 */ /* 0x000fc40007fbe0ff */
[----:B------:R-:W-:Y:S02]  /*2410*/  IADD3 R7, R229, 0x8, RZ ;  /* 0x00000008e5077810 */ /* 0x000fe40007ffe0ff */
[----:B------:R-:W-:Y:S01]  /*2420*/  @!P3 IADD3.X R15, R219, R13, R15, P5, !PT ;  /* 0x0000000ddb0fb210 */ /* 0x000fe20002ffe40f */
[C---:B------:R-:W-:Y:S01]  /*2430*/  IMAD R13, R18.reuse, c[0x0][0x1b8], RZ ;  /* 0x00006e00120d7a24 */ /* 0x040fe200078e02ff */
[----:B------:R-:W-:Y:S01]  /*2440*/  ISETP.GE.AND P5, PT, R7, UR4, PT ;  /* 0x0000000407007c0c */ /* 0x000fe2000bfa6270 */
[----:B------:R-:W-:Y:S02]  /*2450*/  IMAD R7, R18, c[0x0][0x1b0], RZ ;  /* 0x00006c0012077a24 */ /* 0x000fe400078e02ff */
[C---:B------:R-:W-:Y:S02]  /*2460*/  IMAD R17, R6.reuse, c[0x0][0x1bc], R13 ;  /* 0x00006f0006117a24 */ /* 0x040fe400078e020d */
[C---:B------:R-:W-:Y:S01]  /*2470*/  IMAD R12, R6.reuse, c[0x0][0x1b4], R7 ;  /* 0x00006d00060c7a24 */ /* 0x040fe200078e0207 */
[----:B------:R-:W-:Y:S01]  /*2480*/  @!P1 IADD3 R7, P0, R3, 0x40, RZ ;  /* 0x0000004003079810 */ /* 0x000fe20007f1e0ff */
        /* <DEDUP_REMOVED lines=11> */
[----:B------:R4:W-:Y:S02]  /*2540*/  @!P3 LDGSTS.E.BYPASS.LTC128B.128 [R0+0x5000], [R4.64] ;  /* 0x050000000400bfae */ /* 0x0009e4000b901d4a */
[----:B----4-:R-:W-:Y:S01]  /*2550*/  IMAD.WIDE.U32 R4, R6, c[0x0][0x1b0], R8 ;  /* 0x00006c0006047a25 */ /* 0x010fe200078e0008 */
[----:B------:R-:W-:-:S03]  /*2560*/  IADD3 R9, R234, 0x1000, RZ ;  /* 0x00001000ea097810 */ /* 0x000fc60007ffe0ff */
[----:B------:R-:W-:Y:S01]  /*2570*/  @!P1 IMAD.X R8, RZ, RZ, R20, P0 ;  /* 0x000000ffff089224 */ /* 0x000fe200000e0614 */
[----:B------:R-:W-:Y:S01]  /*2580*/  PLOP3.LUT P0, PT, PT, PT, UP0, 0x80, 0x0 ;  /* 0x000000000000781c */ /* 0x000fe20003f0f008 */
[----:B------:R-:W-:Y:S01]  /*2590*/  IMAD.IADD R5, R5, 0x1, R12 ;  /* 0x0000000105057824 */ /* 0x000fe200078e020c */
[----:B------:R-:W-:Y:S01]  /*25a0*/  @!P1 MOV R12, R4 ;  /* 0x00000004000c9202 */ /* 0x000fe20000000f00 */
[----:B------:R-:W-:Y:S01]  /*25b0*/  @!P1 IMAD R6, R8, c[0x0][0x198], RZ ;  /* 0x0000660008069a24 */ /* 0x000fe200078e02ff */
[----:B------:R-:W-:Y:S01]  /*25c0*/  SEL R8, R9, R234, !P0 ;  /* 0x000000ea09087207 */ /* 0x000fe20004000000 */
[----:B------:R-:W-:Y:S02]  /*25d0*/  @!P1 IMAD.MOV.U32 R13, RZ, RZ, R5 ;  /* 0x000000ffff0d9224 */ /* 0x000fe400078e0005 */
[----:B------:R-:W-:Y:S02]  /*25e0*/  @!P2 IMAD R9, R20, c[0x0][0x198], RZ ;  /* 0x000066001409aa24 */ /* 0x000fe400078e02ff */
[----:B------:R-:W-:-:S02]  /*25f0*/  @!P1 IMAD R16, R7, c[0x0][0x19c], R6 ;  /* 0x0000670007109a24 */ /* 0x000fc400078e0206 */
[----:B------:R-:W-:Y:S02]  /*2600*/  IMAD.SHL.U32 R224, R8, 0x2, RZ ;  /* 0x0000000208e07824 */ /* 0x000fe400078e00ff */
[----:B------:R-:W-:-:S03]  /*2610*/  @!P1 IMAD.WIDE.U32 R12, R7, c[0x0][0x198], R12 ;  /* 0x00006600070c9a25 */ /* 0x000fc600078e000c */
[----:B------:R-:W-:Y:S01]  /*2620*/  @P4 STS [R224], RZ ;  /* 0x000000ffe0004388 */ /* 0x000fe20000000800 */
[C---:B------:R-:W-:Y:S02]  /*2630*/  @!P2 IMAD R7, R3.reuse, c[0x0][0x19c], R9 ;  /* 0x000067000307aa24 */ /* 0x040fe400078e0209 */
[----:B------:R-:W-:Y:S01]  /*2640*/  @!P2 IMAD.WIDE.U32 R8, R3, c[0x0][0x198], R4 ;  /* 0x000066000308aa25 */ /* 0x000fe200078e0004 */
[----:B------:R-:W-:Y:S01]  /*2650*/  @P4 STS [R224+0x4], RZ ;  /* 0x000004ffe0004388 */ /* 0x000fe20000000800 */
[----:B------:R-:W-:Y:S02]  /*2660*/  IADD3 R5, R11, R17, RZ ;  /* 0x000000110b057210 */ /* 0x000fe40007ffe0ff */
[----:B------:R-:W-:Y:S01]  /*2670*/  @!P2 IMAD R6, R20, c[0x0][0x1a0], RZ ;  /* 0x000068001406aa24 */ /* 0x000fe200078e02ff */
[----:B------:R-:W-:Y:S01]  /*2680*/  @P4 STS [R224+0x8], RZ ;  /* 0x000008ffe0004388 */ /* 0x000fe20000000800 */
[----:B------:R-:W-:Y:S01]  /*2690*/  @!P2 IMAD.IADD R9, R9, 0x1, R7 ;  /* 0x000000010909a824 */ /* 0x000fe200078e0207 */
[----:B------:R-:W-:Y:S01]  /*26a0*/  @!P2 MOV R4, R10 ;  /* 0x0000000a0004a202 */ /* 0x000fe20000000f00 */
[----:B------:R-:W-:Y:S01]  /*26b0*/  @!P1 IMAD.IADD R11, R13, 0x1, R16 ;  /* 0x000000010d0b9824 */ /* 0x000fe200078e0210 */
[----:B------:R-:W-:Y:S01]  /*26c0*/  @P4 STS [R224+0xc], RZ ;  /* 0x00000cffe0004388 */ /* 0x000fe20000000800 */
[C---:B------:R-:W-:Y:S01]  /*26d0*/  @!P2 IMAD R18, R3.reuse, c[0x0][0x1a4], R6 ;  /* 0x000069000312aa24 */ /* 0x040fe200078e0206 */
[----:B------:R-:W-:Y:S01]  /*26e0*/  MOV R13, c[0x0][0x30c] ;  /* 0x0000c300000d7a02 */ /* 0x000fe20000000f00 */
[----:B------:R-:W-:Y:S01]  /*26f0*/  @!P2 IMAD.WIDE.U32 R6, R3, c[0x0][0x1a0], R4 ;  /* 0x000068000306aa25 */ /* 0x000fe200078e0004 */
[----:B------:R-:W-:Y:S01]  /*2700*/  @!PT LDS RZ, [RZ] ;  /* 0x00000000fffff984 */ /* 0x000fe20000000800 */
[----:B------:R-:W-:Y:S01]  /*2710*/  @!PT LDS RZ, [RZ] ;  /* 0x00000000fffff984 */ /* 0x000fe20000000800 */
[----:B------:R-:W-:Y:S01]  /*2720*/  @!PT LDS RZ, [RZ] ;  /* 0x00000000fffff984 */ /* 0x000fe20000000800 */
[----:B------:R4:W-:Y:S01]  /*2730*/  @!P4 LDGSTS.E.BYPASS.LTC128B.128 [R224], [R218.64] ;  /* 0x00000000dae0cfae */ /* 0x0009e2000b901d4a */
[----:B------:R-:W-:-:S02]  /*2740*/  @!P2 LEA R16, P4, R8, c[0x0][0x168], 0x1 ;  /* 0x00005a000810aa11 */ /* 0x000fc400078808ff */
[----:B------:R-:W-:Y:S01]  /*2750*/  @!P2 IMAD.IADD R7, R7, 0x1, R18 ;  /* 0x000000010707a824 */ /* 0x000fe200078e0212 */
[----:B------:R-:W-:Y:S01]  /*2760*/  @P3 STS [R224+0x1000], RZ ;  /* 0x001000ffe0003388 */ /* 0x000fe20000000800 */
[----:B------:R-:W-:Y:S02]  /*2770*/  @!P2 LEA.HI.X R17, R8, c[0x0][0x16c], R9, 0x1, P4 ;  /* 0x00005b000811aa11 */ /* 0x000fe400020f0c09 */
[----:B------:R-:W-:Y:S01]  /*2780*/  @!P1 IADD3 R3, P4, R3, 0x40, RZ ;  /* 0x0000004003039810 */ /* 0x000fe20007f9e0ff */
[----:B------:R-:W-:Y:S01]  /*2790*/  @P3 STS [R224+0x1004], RZ ;  /* 0x001004ffe0003388 */ /* 0x000fe20000000800 */
[----:B------:R-:W-:-:S03]  /*27a0*/  IADD3 R9, R229, 0x40, RZ ;  /* 0x00000040e5097810 */ /* 0x000fc60007ffe0ff */
[----:B------:R-:W-:Y:S01]  /*27b0*/  @P3 STS [R224+0x1008], RZ ;  /* 0x001008ffe0003388 */ /* 0x000fe20000000800 */
[----:B------:R-:W-:Y:S01]  /*27c0*/  @!P1 IMAD.X R4, RZ, RZ, R20, P4 ;  /* 0x000000ffff049224 */ /* 0x000fe200020e0614 */
[----:B------:R-:W-:Y:S02]  /*27d0*/  ISETP.GE.AND P4, PT, R9, UR4, PT ;  /* 0x0000000409007c0c */ /* 0x000fe4000bf86270 */
        /* <DEDUP_REMOVED lines=13> */
[----:B-1----:R-:W-:-:S04]  /*28b0*/  @!P1 LEA R14, P3, R12, c[0x0][0x168], 0x1 ;  /* 0x00005a000c0e9a11 */ /* 0x002fc800078608ff */
[----:B------:R-:W-:Y:S01]  /*28c0*/  @!P1 LEA.HI.X R15, R12, c[0x0][0x16c], R11, 0x1, P3 ;  /* 0x00005b000c0f9a11 */ /* 0x000fe200018f0c0b */
[----:B------:R-:W-:Y:S01]  /*28d0*/  IMAD.MOV.U32 R12, RZ, RZ, c[0x0][0x308] ;  /* 0x0000c200ff0c7624 */ /* 0x000fe200078e00ff */
[C---:B------:R-:W-:Y:S02]  /*28e0*/  @!P2 LEA R8, P3, R6.reuse, c[0x0][0x170], 0x1 ;  /* 0x00005c000608aa11 */ /* 0x040fe400078608ff */
[----:B------:R-:W-:Y:S01]  /*28f0*/  IADD3 R11, R229, 0x48, RZ ;  /* 0x00000048e50b7810 */ /* 0x000fe20007ffe0ff */
[----:B------:R-:W-:Y:S01]  /*2900*/  @!PT LDS RZ, [RZ] ;  /* 0x00000000fffff984 */ /* 0x000fe20000000800 */
[----:B------:R-:W-:Y:S01]  /*2910*/  @!PT LDS RZ, [RZ] ;  /* 0x00000000fffff984 */ /* 0x000fe20000000800 */
[----:B------:R-:W-:Y:S01]  /*2920*/  @!PT LDS RZ, [RZ] ;  /* 0x00000000fffff984 */ /* 0x000fe20000000800 */
[----:B------:R3:W-:Y:S01]  /*2930*/  @!P1 LDGSTS.E.BYPASS.LTC128B.128 [R0+0x7000], [R14.64] ;  /* 0x070000000e009fae */ /* 0x0007e2000b901d4a */
[----:B------:R-:W-:Y:S01]  /*2940*/  @!P2 LEA.HI.X R9, R6, c[0x0][0x174], R7, 0x1, P3 ;  /* 0x00005d000609aa11 */ /* 0x000fe200018f0c07 */
[----:B------:R-:W-:Y:S01]  /*2950*/  @!P1 IMAD R6, R4, c[0x0][0x1a0], RZ ;  /* 0x0000680004069a24 */ /* 0x000fe200078e02ff */
[----:B------:R-:W-:Y:S01]  /*2960*/  @!P1 MOV R4, R10 ;  /* 0x0000000a00049202 */ /* 0x000fe20000000f00 */
[----:B------:R-:W-:Y:S01]  /*2970*/  @P2 STS [R0+0x8000], RZ ;  /* 0x008000ff00002388 */ /* 0x000fe20000000800 */
[----:B------:R-:W-:Y:S01]  /*2980*/  ISETP.GE.AND P3, PT, R11, UR4, PT ;  /* 0x000000040b007c0c */ /* 0x000fe2000bf66270 */
[----:B------:R-:W-:-:S02]  /*2990*/  @!P1 IMAD R6, R3, c[0x0][0x1a4], R6 ;  /* 0x0000690003069a24 */ /* 0x000fc400078e0206 */
[----:B------:R-:W-:Y:S01]  /*29a0*/  @!P1 IMAD.WIDE.U32 R4, R3, c[0x0][0x1a0], R4 ;  /* 0x0000680003049a25 */ /* 0x000fe200078e0004 */
[----:B------:R-:W-:Y:S03]  /*29b0*/  @P2 STS [R0+0x8004], RZ ;  /* 0x008004ff00002388 */ /* 0x000fe60000000800 */
[----:B------:R-:W-:Y:S01]  /*29c0*/  @!P1 IMAD.IADD R3, R5, 0x1, R6 ;  /* 0x0000000105039824 */ /* 0x000fe200078e0206 */
[----:B------:R-:W-:Y:S04]  /*29d0*/  @P2 STS.64 [R0+0x8008], RZ ;  /* 0x008008ff00002388 */ /* 0x000fe80000000a00 */
[----:B------:R-:W-:Y:S01]  /*29e0*/  @!PT LDS RZ, [RZ] ;  /* 0x00000000fffff984 */ /* 0x000fe20000000800 */
[----:B------:R-:W-:Y:S01]  /*29f0*/  @!PT LDS RZ, [RZ] ;  /* 0x00000000fffff984 */ /* 0x000fe20000000800 */
[----:B------:R-:W-:Y:S01]  /*2a00*/  @!PT LDS RZ, [RZ] ;  /* 0x00000000fffff984 */ /* 0x000fe20000000800 */
[----:B------:R1:W-:Y:S01]  /*2a10*/  @!P2 LDGSTS.E.BYPASS.LTC128B.128 [R0+0x8000], [R8.64] ;  /* 0x080000000800afae */ /* 0x0003e2000b901d4a */
[----:B------:R-:W-:-:S03]  /*2a20*/  @!P1 LEA R6, P2, R4, c[0x0][0x170], 0x1 ;  /* 0x00005c0004069a11 */ /* 0x000fc600078408ff */
[----:B------:R3:W-:Y:S01]  /*2a30*/  @P1 STS.128 [R0+0x9000], RZ ;  /* 0x009000ff00001388 */ /* 0x0007e20000000c00 */
[----:B------:R-:W-:-:S05]  /*2a40*/  @!P1 LEA.HI.X R7, R4, c[0x0][0x174], R3, 0x1, P2 ;  /* 0x00005d0004079a11 */ /* 0x000fca00010f0c03 */
[----:B------:R-:W-:Y:S01]  /*2a50*/  @!PT LDS RZ, [RZ] ;  /* 0x00000000fffff984 */ /* 0x000fe20000000800 */
[----:B------:R-:W-:Y:S01]  /*2a60*/  @!PT LDS RZ, [RZ] ;  /* 0x00000000fffff984 */ /* 0x000fe20000000800 */
[----:B------:R-:W-:Y:S01]  /*2a70*/  @!PT LDS RZ, [RZ] ;  /* 0x00000000fffff984 */ /* 0x000fe20000000800 */
[----:B------:R1:W-:Y:S04]  /*2a80*/  @!P1 LDGSTS.E.BYPASS.LTC128B.128 [R0+0x9000], [R6.64] ;  /* 0x0900000006009fae */ /* 0x0003e8000b901d4a */
[----:B------:R-:W0:Y:S01]  /*2a90*/  LDGDEPBAR ;  /* 0x00000000000079af */ /* 0x000e220000000000 */
[----:B------:R-:W-:Y:S01]  /*2aa0*/  IMAD.MOV.U32 R4, RZ, RZ, 0x4 ;  /* 0x00000004ff047424 */ /* 0x000fe200078e00ff */
[----:B------:R-:W-:Y:S01]  /*2ab0*/  UMOV UR12, UR38 ;  /* 0x00000026000c7c82 */ /* 0x000fe20008000000 */
[----:B------:R-:W-:Y:S01]  /*2ac0*/  IMAD.MOV.U32 R227, RZ, RZ, 0x7f800000 ;  /* 0x7f800000ffe37424 */ /* 0x000fe200078e00ff */
[----:B------:R-:W-:Y:S01]  /*2ad0*/  UMOV UR13, UR39 ;  /* 0x00000027000d7c82 */ /* 0x000fe20008000000 */
[----:B-1----:R1:W2:Y:S01]  /*2ae0*/  LDG.E.64 R6, [R12.64+0x8] ;  /* 0x0000080a0c067981 */ /* 0x0022a2000c1e1b00 */
[----:B------:R-:W-:Y:S01]  /*2af0*/  MOV R8, 0x4 ;  /* 0x0000000400087802 */ /* 0x000fe20000000f00 */
[----:B------:R-:W-:Y:S01]  /*2b00*/  IMAD.MOV.U32 R228, RZ, RZ, 0x7f800000 ;  /* 0x7f800000ffe47424 */ /* 0x000fe200078e00ff */
[----:B------:R-:W-:Y:S01]  /*2b10*/  MOV R226, 0x7f800000 ;  /* 0x7f80000000e27802 */ /* 0x000fe20000000f00 */
[----:B------:R-:W-:-:S02]  /*2b20*/  IMAD.MOV.U32 R225, RZ, RZ, 0x7f800000 ;  /* 0x7f800000ffe17424 */ /* 0x000fc400078e00ff */
[----:B------:R-:W-:Y:S01]  /*2b30*/  IMAD.WIDE R4, R229, R4, UR12 ;  /* 0x0000000ce5047e25 */ /* 0x000fe2000f8e0204 */
[----:B-1----:R-:W4:Y:S03]  /*2b40*/  LDG.E.64 R12, [R12.64] ;  /* 0x0000000a0c0c7981 */ /* 0x002f26000c1e1b00 */
[----:B------:R-:W-:Y:S01]  /*2b50*/  @!P3 IMAD.WIDE R8, R11, R8, UR12 ;  /* 0x0000000c0b08be25 */ /* 0x000fe2000f8e0208 */
[----:B------:R1:W5:Y:S04]  /*2b60*/  @!P6 LDG.E R227, [R4.64] ;  /* 0x0000000a04e3e981 */ /* 0x000368000c1e1900 */
[----:B------:R1:W5:Y:S04]  /*2b70*/  @!P5 LDG.E R228, [R4.64+0x20] ;  /* 0x0000200a04e4d981 */ /* 0x000368000c1e1900 */
[----:B------:R1:W5:Y:S04]  /*2b80*/  @!P4 LDG.E R225, [R4.64+0x100] ;  /* 0x0001000a04e1c981 */ /* 0x000368000c1e1900 */
[----:B------:R1:W5:Y:S01]  /*2b90*/  @!P3 LDG.E R226, [R8.64] ;  /* 0x0000000a08e2b981 */ /* 0x000362000c1e1900 */
[----:B---3--:R-:W-:Y:S01]  /*2ba0*/  SHF.R.S32.HI R0, RZ, 0x1f, R19 ;  /* 0x0000001fff007819 */ /* 0x008fe20000011413 */
[----:B------:R-:W-:Y:S01]  /*2bb0*/  CS2R R94, SRZ ;  /* 0x00000000005e7805 */ /* 0x000fe2000001ff00 */
[C---:B------:R-:W-:Y:S01]  /*2bc0*/  IADD3 R3, R142.reuse, 0x1000, RZ ;  /* 0x000010008e037810 */ /* 0x040fe20007ffe0ff */
[----:B------:R-:W-:Y:S01]  /*2bd0*/  CS2R R92, SRZ ;  /* 0x00000000005c7805 */ /* 0x000fe2000001ff00 */
[----:B------:R-:W-:Y:S01]  /*2be0*/  SHF.L.U32 R134, R142, 0x1, RZ ;  /* 0x000000018e867819 */ /* 0x000fe200000006ff */
[----:B------:R-:W-:Y:S01]  /*2bf0*/  CS2R R98, SRZ ;  /* 0x0000000000627805 */ /* 0x000fe2000001ff00 */
        /* <DEDUP_REMOVED lines=15> */
[----:B------:R-:W-:Y:S01]  /*2cf0*/  IMAD.MOV.U32 R248, RZ, RZ, 0x4 ;  /* 0x00000004fff87424 */ /* 0x000fe200078e00ff */
[----:B------:R-:W-:-:S02]  /*2d00*/  IADD3 R135, R134, R137, RZ ;  /* 0x0000008986877210 */ /* 0x000fc40007ffe0ff */
[----:B--2---:R-:W-:-:S04]  /*2d10*/  IADD3 R230, P2, P1, R6, UR41, R19 ;  /* 0x0000002906e67c10 */ /* 0x004fc8000f95e013 */
[----:B------:R-:W-:Y:S01]  /*2d20*/  IADD3.X R233, R7, UR40, R0, P2, P1 ;  /* 0x0000002807e97c10 */ /* 0x000fe200097e2400 */
[----:B------:R-:W-:Y:S01]  /*2d30*/  IMAD.WIDE.U32 R230, R230, -0x2daee0ad, RZ ;  /* 0xd2511f53e6e67825 */ /* 0x000fe200078e00ff */
[----:B------:R-:W-:-:S04]  /*2d40*/  IADD3 R0, R136, 0x1000, RZ ;  /* 0x0000100088007810 */ /* 0x000fc80007ffe0ff */
[----:B------:R-:W-:-:S05]  /*2d50*/  SEL R0, R0, R136, !P0 ;  /* 0x0000008800007207 */ /* 0x000fca0004000000 */
[----:B------:R-:W-:Y:S01]  /*2d60*/  IMAD.SHL.U32 R3, R0, 0x2, RZ ;  /* 0x0000000200037824 */ /* 0x000fe200078e00ff */
[----:B----4-:R1:W2:Y:S08]  /*2d70*/  R2UR UR8, R13 ;  /* 0x000000000d0873c2 */ /* 0x0102b000000e0000 */
[----:B------:R1:W3:Y:S02]  /*2d80*/  R2UR UR9, R12 ;  /* 0x000000000c0973c2 */ /* 0x0002e400000e0000 */
.L_x_807:
[----:B------:R-:W-:Y:S01]  /*2d90*/  PLOP3.LUT P0, PT, PT, PT, UP1, 0x80, 0x0 ;  /* 0x000000000000781c */ /* 0x000fe20003f0f018 */
[----:B------:R-:W-:Y:S01]  /*2da0*/  IMAD.U32 R0, RZ, RZ, UR14 ;  /* 0x0000000eff007e24 */ /* 0x000fe2000f8e00ff */
[----:B------:R-:W-:Y:S01]  /*2db0*/  PLOP3.LUT P3, PT, PT, PT, UP1, 0x80, 0x0 ;  /* 0x000000000000781c */ /* 0x000fe20003f6f018 */
[----:B------:R-:W-:Y:S01]  /*2dc0*/  IMAD.U32 R6, RZ, RZ, UR7 ;  /* 0x00000007ff067e24 */ /* 0x000fe2000f8e00ff */
        /* <DEDUP_REMOVED lines=8> */
[----:B-1----:R-:W-:Y:S01]  /*2e50*/  IADD3 R5, R6, 0x4, RZ ;  /* 0x0000000406057810 */ /* 0x002fe20007ffe0ff */
[----:B-----5:R-:W-:Y:S01]  /*2e60*/  FMUL.FTZ R113, R227, 1.4426950216293334961 ;  /* 0x3fb8aa3be3717820 */ /* 0x020fe20000410000 */
[----:B------:R-:W-:Y:S01]  /*2e70*/  IADD3 R4, R0, 0x1, RZ ;  /* 0x0000000100047810 */ /* 0x000fe20007ffe0ff */
[----:B------:R-:W-:Y:S01]  /*2e80*/  IMAD.WIDE.U32 R6, R6, -0x326172a9, RZ ;  /* 0xcd9e8d5706067825 */ /* 0x000fe200078e00ff */
[C---:B--2---:R-:W-:Y:S01]  /*2e90*/  LOP3.LUT R8, R231.reuse, UR8, R0, 0x96, !PT ;  /* 0x00000008e7087c12 */ /* 0x044fe2000f8e9600 */
[----:B------:R-:W-:Y:S01]  /*2ea0*/  UIADD3 UR4, UR8, -0x4498517b, URZ ;  /* 0xbb67ae8508047890 */ /* 0x000fe2000fffe03f */
[----:B------:R-:W-:Y:S01]  /*2eb0*/  LOP3.LUT R0, R231, UR8, R4, 0x96, !PT ;  /* 0x00000008e7007c12 */ /* 0x000fe2000f8e9604 */
[----:B------:R-:W-:Y:S01]  /*2ec0*/  IMAD.WIDE.U32 R4, R5, -0x326172a9, RZ ;  /* 0xcd9e8d5705047825 */ /* 0x000fe200078e00ff */
[----:B------:R-:W-:Y:S01]  /*2ed0*/  PLOP3.LUT P6, PT, PT, PT, UP1, 0x80, 0x0 ;  /* 0x000000000000781c */ /* 0x000fe20003fcf018 */
[----:B------:R-:W1:Y:S01]  /*2ee0*/  @P0 S2R R112, SR_TID.X ;  /* 0x0000000000700919 */ /* 0x000e620000002100 */
[----:B------:R-:W-:Y:S01]  /*2ef0*/  PLOP3.LUT P0, PT, PT, PT, UP1, 0x80, 0x0 ;  /* 0x000000000000781c */ /* 0x000fe20003f0f018 */
[----:B------:R-:W-:Y:S01]  /*2f00*/  IMAD.WIDE.U32 R20, R0, -0x326172a9, RZ ;  /* 0xcd9e8d5700147825 */ /* 0x000fe200078e00ff */
[----:B---3--:R-:W-:Y:S01]  /*2f10*/  LOP3.LUT R0, R233, UR9, RZ, 0x3c, !PT ;  /* 0x00000009e9007c12 */ /* 0x008fe2000f8e3cff */
[----:B------:R-:W-:Y:S01]  /*2f20*/  UISETP.GE.AND UP4, UPT, UR7, 0x1, UPT ;  /* 0x000000010700788c */ /* 0x000fe2000bf86270 */
[----:B------:R-:W-:Y:S01]  /*2f30*/  LOP3.LUT R12, R230, UR4, RZ, 0x3c, !PT ;  /* 0x00000004e60c7c12 */ /* 0x000fe2000f8e3cff */
[----:B------:R-:W-:Y:S01]  /*2f40*/  UIADD3 UR4, UR9, -0x61c88647, URZ ;  /* 0x9e3779b909047890 */ /* 0x000fe2000fffe03f */
[-C--:B------:R-:W-:Y:S01]  /*2f50*/  LOP3.LUT R10, R7, R0.reuse, RZ, 0x3c, !PT ;  /* 0x00000000070a7212 */ /* 0x080fe200078e3cff */
[----:B------:R-:W-:Y:S01]  /*2f60*/  IMAD.WIDE.U32 R22, R8, -0x326172a9, RZ ;  /* 0xcd9e8d5708167825 */ /* 0x000fe200078e00ff */
[----:B------:R-:W-:Y:S03]  /*2f70*/  LOP3.LUT R8, R5, R0, RZ, 0x3c, !PT ;  /* 0x0000000005087212 */ /* 0x000fe600078e3cff */
[--C-:B------:R-:W-:Y:S01]  /*2f80*/  LOP3.LUT R16, R21, UR4, R6.reuse, 0x96, !PT ;  /* 0x0000000415107c12 */ /* 0x100fe2000f8e9606 */
[----:B------:R-:W-:Y:S01]  /*2f90*/  IMAD.WIDE.U32 R10, R10, -0x2daee0ad, RZ ;  /* 0xd2511f530a0a7825 */ /* 0x000fe200078e00ff */
[C---:B------:R-:W-:Y:S02]  /*2fa0*/  LOP3.LUT R18, R23.reuse, UR4, R6, 0x96, !PT ;  /* 0x0000000417127c12 */ /* 0x040fe4000f8e9606 */
[--C-:B------:R-:W-:Y:S01]  /*2fb0*/  LOP3.LUT R14, R23, UR4, R4.reuse, 0x96, !PT ;  /* 0x00000004170e7c12 */ /* 0x100fe2000f8e9604 */
        /* <DEDUP_REMOVED lines=71> */
[----:B------:R-:W-:Y:S01]  /*3430*/  IMAD.WIDE.U32 R118, R118, -0x326172a9, RZ ;  /* 0xcd9e8d5776767825 */ /* 0x000fe200078e00ff */
[----:B------:R-:W-:Y:S01]  /*3440*/  LOP3.LUT R0, R13, UR4, R4, 0x96, !PT ;  /* 0x000000040d007c12 */ /* 0x000fe2000f8e9604 */
[----:B------:R-:W-:Y:S02]  /*3450*/  UIADD3 UR4, UR9, 0x1715609d, URZ ;  /* 0x1715609d09047890 */ /* 0x000fe4000fffe03f */
        /* <DEDUP_REMOVED lines=18> */
[----:B------:R-:W-:Y:S02]  /*3580*/  IMAD.WIDE.U32 R124, R32, -0x2daee0ad, RZ ;  /* 0xd2511f53207c7825 */ /* 0x000fe400078e00ff */
[----:B------:R-:W-:Y:S02]  /*3590*/  LDSM.16.M88.4 R32, [R128+0x6400] ;  /* 0x006400008020783b */ /* 0x000fe40000000200 */
[----:B------:R-:W-:Y:S01]  /*35a0*/  LOP3.LUT R147, R117, UR4, R18, 0x96, !PT ;  /* 0x0000000475937c12 */ /* 0x000fe2000f8e9612 */
[----:B------:R-:W-:Y:S01]  /*35b0*/  IMAD.WIDE.U32 R114, R30, -0x2daee0ad, RZ ;  /* 0xd2511f531e727825 */ /* 0x000fe200078e00ff */
[----:B------:R-:W-:Y:S03]  /*35c0*/  LOP3.LUT R152, R125, UR4, R16, 0x96, !PT ;  /* 0x000000047d987c12 */ /* 0x000fe6000f8e9610 */
[----:B------:R-:W-:Y:S01]  /*35d0*/  IMAD.WIDE.U32 R126, R28, -0x2daee0ad, RZ ;  /* 0xd2511f531c7e7825 */ /* 0x000fe200078e00ff */
[----:B------:R-:W-:Y:S01]  /*35e0*/  LOP3.LUT R148, R115, UR4, R14, 0x96, !PT ;  /* 0x0000000473947c12 */ /* 0x000fe2000f8e960e */
[----:B------:R-:W2:Y:S02]  /*35f0*/  LDSM.16.M88.4 R16, [R128+0x6000] ;  /* 0x006000008010783b */ /* 0x000ea40000000200 */
[----:B------:R-:W-:Y:S01]  /*3600*/  IMAD.IADD R0, R137, 0x1, R130 ;  /* 0x0000000189007824 */ /* 0x000fe200078e0282 */
[----:B------:R-:W-:Y:S01]  /*3610*/  LOP3.LUT R154, R127, UR4, R12, 0x96, !PT ;  /* 0x000000047f9a7c12 */ /* 0x000fe2000f8e960c */
[----:B------:R-:W-:Y:S04]  /*3620*/  ULDC.U8 UR4, c[0x0][0x2d8] ;  /* 0x0000b60000047ab9 */ /* 0x000fe80000000000 */
[----:B------:R-:W3:Y:S01]  /*3630*/  LDSM.16.M88.4 R104, [R0] ;  /* 0x000000000068783b */ /* 0x000ee20000000200 */
        /* <DEDUP_REMOVED lines=15> */
[----:B------:R-:W-:Y:S01]  /*3730*/  FSETP.NEU.FTZ.AND P3, PT, R226, -INF , PT ;  /* 0xff800000e200780b */ /* 0x000fe20003f7d000 */
[-C--:B------:R-:W-:Y:S03]  /*3740*/  HMMA.16816.F32.BF16 R60, R60, R102.reuse, RZ ;  /* 0x000000663c3c723c */ /* 0x080fe600000418ff */
[----:B------:R-:W-:Y:S02]  /*3750*/  @P2 LOP3.LUT R112, R100, 0x6, RZ, 0xc0, !PT ;  /* 0x0000000664702812 */ /* 0x000fe400078ec0ff */
[----:B------:R-:W-:Y:S03]  /*3760*/  FSETP.NEU.FTZ.AND P2, PT, R227, -INF , PT ;  /* 0xff800000e300780b */ /* 0x000fe60003f5d000 */
[----:B------:R-:W-:Y:S01]  /*3770*/  HMMA.16816.F32.BF16 R64, R64, R102, RZ ;  /* 0x000000664040723c */ /* 0x000fe200000418ff */
[----:B------:R-:W-:Y:S01]  /*3780*/  FSEL R113, R113, RZ, P2 ;  /* 0x000000ff71717208 */ /* 0x000fe20001000000 */
[----:B------:R1:W2:Y:S01]  /*3790*/  LDSM.16.M88.4 R100, [R0+0x1000] ;  /* 0x001000000064783b */ /* 0x0002a20000000200 */
[----:B------:R-:W-:Y:S01]  /*37a0*/  FSETP.NEU.FTZ.AND P2, PT, R228, -INF , PT ;  /* 0xff800000e400780b */ /* 0x000fe20003f5d000 */
[----:B------:R-:W-:Y:S01]  /*37b0*/  @P1 IMAD R112, R232, 0x40, R112 ;  /* 0x00000040e8701824 */ /* 0x000fe200078e0270 */
[----:B------:R-:W-:Y:S03]  /*37c0*/  PLOP3.LUT P1, PT, PT, PT, UP1, 0x80, 0x0 ;  /* 0x000000000000781c */ /* 0x000fe60003f2f018 */
[-C--:B---3--:R-:W-:Y:S01]  /*37d0*/  HMMA.16816.F32.BF16 R4, R104, R108.reuse, R4 ;  /* 0x0000006c6804723c */ /* 0x088fe20000041804 */
[----:B-1----:R-:W-:Y:S04]  /*37e0*/  IMAD.U32 R0, RZ, RZ, UR14 ;  /* 0x0000000eff007e24 */ /* 0x002fe8000f8e00ff */
[----:B------:R-:W-:Y:S01]  /*37f0*/  @P0 IMAD R0, R0, 0x80, R112 ;  /* 0x0000008000000824 */ /* 0x000fe200078e0270 */
[----:B------:R-:W-:Y:S06]  /*3800*/  PLOP3.LUT P0, PT, PT, PT, UP1, 0x80, 0x0 ;  /* 0x000000000000781c */ /* 0x000fec0003f0f018 */
[C---:B------:R-:W-:Y:S02]  /*3810*/  @P1 IADD3 R112, R0.reuse, 0x1, RZ ;  /* 0x0000000100701810 */ /* 0x040fe40007ffe0ff */
[----:B------:R-:W-:Y:S02]  /*3820*/  @P5 ISETP.GE.AND P5, PT, R0, UR6, PT ;  /* 0x0000000600005c0c */ /* 0x000fe4000bfa6270 */
[----:B------:R-:W-:Y:S01]  /*3830*/  @P4 ISETP.GE.AND P4, PT, R112, UR6, PT ;  /* 0x0000000670004c0c */ /* 0x000fe2000bf86270 */
[----:B------:R-:W-:Y:S01]  /*3840*/  FMUL.FTZ R112, R228, 1.4426950216293334961 ;  /* 0x3fb8aa3be4707820 */ /* 0x000fe20000410000 */
[----:B------:R-:W-:Y:S01]  /*3850*/  PLOP3.LUT P1, PT, PT, PT, UP1, 0x80, 0x0 ;  /* 0x000000000000781c */ /* 0x000fe20003f2f018 */
[C---:B--2---:R-:W-:Y:S03]  /*3860*/  HMMA.16816.F32.BF16 R8, R100.reuse, R108, R8 ;  /* 0x0000006c6408723c */ /* 0x044fe60000041808 */
[----:B------:R-:W-:Y:S02]  /*3870*/  FSEL R112, R112, RZ, P2 ;  /* 0x000000ff70707208 */ /* 0x000fe40001000000 */
[----:B------:R-:W-:Y:S03]  /*3880*/  FSETP.NEU.FTZ.AND P2, PT, R225, -INF , PT ;  /* 0xff800000e100780b */ /* 0x000fe60003f5d000 */
[----:B------:R-:W-:Y:S01]  /*3890*/  @P0 FSEL R4, R4, -INF , !P5 ;  /* 0xff80000004040808 */ /* 0x000fe20006800000 */
[-C--:B------:R-:W-:Y:S01]  /*38a0*/  HMMA.16816.F32.BF16 R12, R100, R110.reuse, R12 ;  /* 0x0000006e640c723c */ /* 0x080fe2000004180c */
[----:B------:R-:W-:Y:S02]  /*38b0*/  PLOP3.LUT P0, PT, PT, PT, UP1, 0x80, 0x0 ;  /* 0x000000000000781c */ /* 0x000fe40003f0f018 */
[----:B------:R-:W-:Y:S01]  /*38c0*/  @P1 FSEL R5, R5, -INF , !P4 ;  /* 0xff80000005051808 */ /* 0x000fe20006000000 */
[--C-:B------:R-:W-:Y:S01]  /*38d0*/  FFMA.FTZ R4, R4, c[0x0][0x23c], -R113.reuse ;  /* 0x00008f0004047a23 */ /* 0x100fe20000010871 */
[----:B------:R-:W-:Y:S01]  /*38e0*/  PLOP3.LUT P1, PT, PT, PT, UP1, 0x80, 0x0 ;  /* 0x000000000000781c */ /* 0x000fe20003f2f018 */
[----:B------:R-:W-:Y:S02]  /*38f0*/  FMUL.FTZ R109, R225, 1.4426950216293334961 ;  /* 0x3fb8aa3be16d7820 */ /* 0x000fe40000410000 */
[C---:B------:R-:W-:Y:S01]  /*3900*/  HMMA.16816.F32.BF16 R16, R104.reuse, R110, R16 ;  /* 0x0000006e6810723c */ /* 0x040fe20000041810 */
[----:B------:R-:W-:Y:S01]  /*3910*/  FFMA.FTZ R5, R5, c[0x0][0x23c], -R113 ;  /* 0x00008f0005057a23 */ /* 0x000fe20000010871 */
[----:B------:R-:W-:Y:S02]  /*3920*/  MUFU.EX2 R199, R4 ;  /* 0x0000000400c77308 */ /* 0x000fe40000000800 */
[----:B------:R-:W-:Y:S01]  /*3930*/  FSEL R109, R109, RZ, P2 ;  /* 0x000000ff6d6d7208 */ /* 0x000fe20001000000 */
[----:B------:R-:W-:Y:S01]  /*3940*/  FMUL.FTZ R108, R226, 1.4426950216293334961 ;  /* 0x3fb8aa3be26c7820 */ /* 0x000fe20000410000 */
[----:B------:R-:W-:Y:S02]  /*3950*/  @P0 FSEL R6, R6, -INF , !P5 ;  /* 0xff80000006060808 */ /* 0x000fe40006800000 */
[----:B------:R-:W-:Y:S02]  /*3960*/  PLOP3.LUT P0, PT, PT, PT, UP1, 0x80, 0x0 ;  /* 0x000000000000781c */ /* 0x000fe40003f0f018 */
[----:B------:R-:W-:Y:S02]  /*3970*/  PLOP3.LUT P2, PT, PT, PT, UP1, 0x80, 0x0 ;  /* 0x000000000000781c */ /* 0x000fe40003f4f018 */
[----:B------:R-:W-:Y:S01]  /*3980*/  @P1 FSEL R7, R7, -INF , !P4 ;  /* 0xff80000007071808 */ /* 0x000fe20006000000 */
[--C-:B------:R-:W-:Y:S01]  /*3990*/  FFMA.FTZ R6, R6, c[0x0][0x23c], -R112.reuse ;  /* 0x00008f0006067a23 */ /* 0x100fe20000010870 */
[----:B------:R-:W-:Y:S01]  /*39a0*/  PLOP3.LUT P1, PT, PT, PT, UP1, 0x80, 0x0 ;  /* 0x000000000000781c */ /* 0x000fe20003f2f018 */
[----:B------:R-:W-:Y:S01]  /*39b0*/  MUFU.EX2 R196, R5 ;  /* 0x0000000500c47308 */ /* 0x000fe20000000800 */
[----:B------:R-:W-:Y:S01]  /*39c0*/  FSEL R108, R108, RZ, P3 ;  /* 0x000000ff6c6c7208 */ /* 0x000fe20001800000 */
[----:B------:R-:W-:Y:S01]  /*39d0*/  FFMA.FTZ R7, R7, c[0x0][0x23c], -R112 ;  /* 0x00008f0007077a23 */ /* 0x000fe20000010870 */
[----:B------:R-:W-:Y:S03]  /*39e0*/  PLOP3.LUT P3, PT, PT, PT, UP1, 0x80, 0x0 ;  /* 0x000000000000781c */ /* 0x000fe60003f6f018 */
[----:B------:R-:W-:Y:S02]  /*39f0*/  @P0 FSEL R8, R8, -INF , !P5 ;  /* 0xff80000008080808 */ /* 0x000fe40006800000 */
[----:B------:R-:W-:Y:S02]  /*3a00*/  PLOP3.LUT P0, PT, PT, PT, UP1, 0x80, 0x0 ;  /* 0x000000000000781c */ /* 0x000fe40003f0f018 */
[----:B------:R-:W-:Y:S01]  /*3a10*/  MUFU.EX2 R201, R6 ;  /* 0x0000000600c97308 */ /* 0x000fe20000000800 */
[--C-:B------:R-:W-:Y:S01]  /*3a20*/  FFMA.FTZ R8, R8, c[0x0][0x23c], -R109.reuse ;  /* 0x00008f0008087a23 */ /* 0x100fe2000001086d */
[----:B------:R-:W-:Y:S02]  /*3a30*/  @P1 FSEL R9, R9, -INF , !P4 ;  /* 0xff80000009091808 */ /* 0x000fe40006000000 */
[----:B------:R-:W-:Y:S03]  /*3a40*/  PLOP3.LUT P1, PT, PT, PT, UP1, 0x80, 0x0 ;  /* 0x000000000000781c */ /* 0x000fe60003f2f018 */
[--C-:B------:R-:W-:Y:S03]  /*3a50*/  FFMA.FTZ R9, R9, c[0x0][0x23c], -R109.reuse ;  /* 0x00008f0009097a23 */ /* 0x100fe6000001086d */
[----:B------:R1:W-:Y:S01]  /*3a60*/  MUFU.EX2 R200, R7 ;  /* 0x0000000700c87308 */ /* 0x0003e20000000800 */
[----:B------:R-:W-:Y:S02]  /*3a70*/  @P0 FSEL R10, R10, -INF , !P5 ;  /* 0xff8000000a0a0808 */ /* 0x000fe40006800000 */
[----:B------:R-:W-:Y:S02]  /*3a80*/  PLOP3.LUT P0, PT, PT, PT, UP1, 0x80, 0x0 ;  /* 0x000000000000781c */ /* 0x000fe40003f0f018 */
[----:B------:R-:W-:Y:S01]  /*3a90*/  PLOP3.LUT P5, PT, PT, PT, UP1, 0x80, 0x0 ;  /* 0x000000000000781c */ /* 0x000fe20003faf018 */
[--C-:B------:R-:W-:Y:S01]  /*3aa0*/  FFMA.FTZ R10, R10, c[0x0][0x23c], -R108.reuse ;  /* 0x00008f000a0a7a23 */ /* 0x100fe2000001086c */
[----:B------:R-:W-:Y:S02]  /*3ab0*/  @P1 FSEL R11, R11, -INF , !P4 ;  /* 0xff8000000b0b1808 */ /* 0x000fe40006000000 */
[----:B------:R-:W-:Y:S01]  /*3ac0*/  PLOP3.LUT P4, PT, PT, PT, UP1, 0x80, 0x0 ;  /* 0x000000000000781c */ /* 0x000fe20003f8f018 */
[----:B------:R2:W-:Y:S02]  /*3ad0*/  MUFU.EX2 R204, R8 ;  /* 0x0000000800cc7308 */ /* 0x0005e40000000800 */
[--C-:B------:R-:W-:Y:S08]  /*3ae0*/  FFMA.FTZ R11, R11, c[0x0][0x23c], -R108.reuse ;  /* 0x00008f000b0b7a23 */ /* 0x100ff0000001086c */
[----:B------:R-:W-:Y:S01]  /*3af0*/  MUFU.EX2 R205, R9 ;  /* 0x0000000900cd7308 */ /* 0x000fe20000000800 */
[----:B-1----:R-:W1:Y:S09]  /*3b00*/  LDSM.16.M88.4 R4, [R129+0x6400] ;  /* 0x006400008104783b */ /* 0x002e720000000200 */
[----:B------:R-:W-:Y:S01]  /*3b10*/  MUFU.EX2 R209, R10 ;  /* 0x0000000a00d17308 */ /* 0x000fe20000000800 */
[----:B--2---:R-:W-:Y:S02]  /*3b20*/  @P2 IADD3 R8, R0, 0x8, RZ ;  /* 0x0000000800082810 */ /* 0x004fe40007ffe0ff */
[----:B------:R-:W-:Y:S02]  /*3b30*/  PLOP3.LUT P2, PT, PT, PT, UP1, 0x80, 0x0 ;  /* 0x000000000000781c */ /* 0x000fe40003f4f018 */
[----:B------:R-:W-:Y:S02]  /*3b40*/  @P6 ISETP.GE.AND P6, PT, R8, UR6, PT ;  /* 0x0000000608006c0c */ /* 0x000fe4000bfc6270 */
[----:B------:R-:W-:Y:S03]  /*3b50*/  @P3 IADD3 R8, R0, 0x9, RZ ;  /* 0x0000000900083810 */ /* 0x000fe60007ffe0ff */
[----:B------:R2:W-:Y:S01]  /*3b60*/  MUFU.EX2 R208, R11 ;  /* 0x0000000b00d07308 */ /* 0x0005e20000000800 */
[----:B------:R-:W-:Y:S05]  /*3b70*/  PLOP3.LUT P3, PT, PT, PT, UP1, 0x80, 0x0 ;  /* 0x000000000000781c */ /* 0x000fea0003f6f018 */
[----:B------:R-:W-:Y:S02]  /*3b80*/  @P2 ISETP.GE.AND P1, PT, R8, UR6, PT ;  /* 0x0000000608002c0c */ /* 0x000fe4000bf26270 */
[----:B------:R-:W-:Y:S02]  /*3b90*/  @P0 FSEL R12, R12, -INF , !P6 ;  /* 0xff8000000c0c0808 */ /* 0x000fe40007000000 */
[----:B------:R-:W-:Y:S02]  /*3ba0*/  PLOP3.LUT P0, PT, PT, PT, UP1, 0x80, 0x0 ;  /* 0x000000000000781c */ /* 0x000fe40003f0f018 */
[----:B------:R-:W-:Y:S01]  /*3bb0*/  PLOP3.LUT P2, PT, PT, PT, UP1, 0x80, 0x0 ;  /* 0x000000000000781c */ /* 0x000fe20003f4f018 */
[----:B------:R-:W-:Y:S01]  /*3bc0*/  FFMA.FTZ R12, R12, c[0x0][0x23c], -R109 ;  /* 0x00008f000c0c7a23 */ /* 0x000fe2000001086d */
[----:B------:R-:W-:Y:S02]  /*3bd0*/  @P5 FSEL R14, R14, -INF , !P6 ;  /* 0xff8000000e0e5808 */ /* 0x000fe40007000000 */
[----:B------:R-:W-:Y:S01]  /*3be0*/  PLOP3.LUT P5, PT, PT, PT, UP1, 0x80, 0x0 ;  /* 0x000000000000781c */ /* 0x000fe20003faf018 */
[----:B------:R3:W-:Y:S01]  /*3bf0*/  MUFU.EX2 R203, R12 ;  /* 0x0000000c00cb7308 */ /* 0x0007e20000000800 */
[----:B------:R-:W-:Y:S01]  /*3c00*/  @P4 FSEL R16, R16, -INF , !P6 ;  /* 0xff80000010104808 */ /* 0x000fe20007000000 */
[----:B------:R-:W-:Y:S01]  /*3c10*/  FFMA.FTZ R14, R14, c[0x0][0x23c], -R108 ;  /* 0x00008f000e0e7a23 */ /* 0x000fe2000001086c */
[----:B------:R-:W-:Y:S01]  /*3c20*/  PLOP3.LUT P4, PT, PT, PT, UP1, 0x80, 0x0 ;  /* 0x000000000000781c */ /* 0x000fe20003f8f018 */
[-C--:B-1----:R-:W-:Y:S01]  /*3c30*/  HMMA.16816.F32.BF16 R20, R104, R4.reuse, R20 ;  /* 0x000000046814723c */ /* 0x082fe20000041814 */
[----:B------:R-:W-:Y:S01]  /*3c40*/  @P3 FSEL R13, R13, -INF , !P1 ;  /* 0xff8000000d0d3808 */ /* 0x000fe20004800000 */
[----:B--2---:R-:W1:Y:S01]  /*3c50*/  LDSM.16.M88.4 R8, [R129+0x6800] ;  /* 0x006800008108783b */ /* 0x004e620000000200 */
[----:B------:R-:W-:Y:S01]  /*3c60*/  PLOP3.LUT P3, PT, PT, PT, UP1, 0x80, 0x0 ;  /* 0x000000000000781c */ /* 0x000fe20003f6f018 */
[----:B------:R-:W-:Y:S01]  /*3c70*/  FFMA.FTZ R16, R16, c[0x0][0x23c], -R113 ;  /* 0x00008f0010107a23 */ /* 0x000fe20000010871 */
        /* <DEDUP_REMOVED lines=8> */
[----:B------:R-:W-:Y:S02]  /*3d00*/  PLOP3.LUT P5, PT, PT, PT, UP1, 0x80, 0x0 ;  /* 0x000000000000781c */ /* 0x000fe40003faf018 */
[----:B------:R-:W-:Y:S01]  /*3d10*/  @P0 IADD3 R4, R0, 0x10, RZ ;  /* 0x0000001000040810 */ /* 0x000fe20007ffe0ff */
[-C--:B------:R-:W-:Y:S01]  /*3d20*/  HMMA.16816.F32.BF16 R28, R100, R6.reuse, R28 ;  /* 0x00000006641c723c */ /* 0x080fe2000004181c */
[----:B------:R-:W-:Y:S02]  /*3d30*/  PLOP3.LUT P0, PT, PT, PT, UP1, 0x80, 0x0 ;  /* 0x000000000000781c */ /* 0x000fe40003f0f018 */
[----:B------:R-:W-:Y:S01]  /*3d40*/  @P3 ISETP.GE.AND P3, PT, R4, UR6, PT ;  /* 0x0000000604003c0c */ /* 0x000fe2000bf66270 */
[----:B------:R-:W-:Y:S01]  /*3d50*/  FFMA.FTZ R15, R15, c[0x0][0x23c], -R108 ;  /* 0x00008f000f0f7a23 */ /* 0x000fe2000001086c */
[----:B------:R-:W-:Y:S01]  /*3d60*/  @P4 IADD3 R4, R0, 0x11, RZ ;  /* 0x0000001100044810 */ /* 0x000fe20007ffe0ff */
[----:B------:R-:W-:Y:S01]  /*3d70*/  MUFU.EX2 R193, R18 ;  /* 0x0000001200c17308 */ /* 0x000fe20000000800 */
[----:B------:R-:W-:Y:S01]  /*3d80*/  PLOP3.LUT P4, PT, PT, PT, UP1, 0x80, 0x0 ;  /* 0x000000000000781c */ /* 0x000fe20003f8f018 */
[C---:B------:R-:W-:Y:S01]  /*3d90*/  HMMA.16816.F32.BF16 R32, R104.reuse, R6, R32 ;  /* 0x000000066820723c */ /* 0x040fe20000041820 */
[----:B------:R-:W-:Y:S02]  /*3da0*/  @P6 FSEL R17, R17, -INF , !P1 ;  /* 0xff80000011116808 */ /* 0x000fe40004800000 */
[----:B------:R-:W-:Y:S02]  /*3db0*/  PLOP3.LUT P6, PT, PT, PT, UP1, 0x80, 0x0 ;  /* 0x000000000000781c */ /* 0x000fe40003fcf018 */
[----:B------:R-:W-:Y:S01]  /*3dc0*/  @P2 ISETP.GE.AND P2, PT, R4, UR6, PT ;  /* 0x0000000604002c0c */ /* 0x000fe2000bf46270 */
[--C-:B------:R-:W-:Y:S01]  /*3dd0*/  FFMA.FTZ R17, R17, c[0x0][0x23c], -R113.reuse ;  /* 0x00008f0011117a23 */ /* 0x100fe20000010871 */
[----:B------:R-:W-:Y:S01]  /*3de0*/  @P0 FSEL R19, R19, -INF , !P1 ;  /* 0xff80000013130808 */ /* 0x000fe20004800000 */
[----:B------:R-:W-:Y:S01]  /*3df0*/  MUFU.EX2 R206, R15 ;  /* 0x0000000f00ce7308 */ /* 0x000fe20000000800 */
[----:B------:R-:W-:Y:S02]  /*3e00*/  PLOP3.LUT P1, PT, PT, PT, UP1, 0x80, 0x0 ;  /* 0x000000000000781c */ /* 0x000fe40003f2f018 */
[----:B------:R-:W-:Y:S01]  /*3e10*/  PLOP3.LUT P0, PT, PT, PT, UP1, 0x80, 0x0 ;  /* 0x000000000000781c */ /* 0x000fe20003f0f018 */
[--C-:B------:R-:W-:Y:S01]  /*3e20*/  FFMA.FTZ R19, R19, c[0x0][0x23c], -R112.reuse ;  /* 0x00008f0013137a23 */ /* 0x100fe20000010870 */
[----:B------:R-:W-:Y:S02]  /*3e30*/  @P5 FSEL R20, R20, -INF , !P3 ;  /* 0xff80000014145808 */ /* 0x000fe40005800000 */
[----:B------:R-:W-:Y:S02]  /*3e40*/  PLOP3.LUT P5, PT, PT, PT, UP1, 0x80, 0x0 ;  /* 0x000000000000781c */ /* 0x000fe40003faf018 */
[----:B------:R-:W-:Y:S01]  /*3e50*/  @P4 FSEL R22, R22, -INF , !P3 ;  /* 0xff80000016164808 */ /* 0x000fe20005800000 */
[-C--:B-1----:R-:W-:Y:S01]  /*3e60*/  HMMA.16816.F32.BF16 R36, R104, R8.reuse, R36 ;  /* 0x000000086824723c */ /* 0x082fe20000041824 */
[----:B------:R-:W-:Y:S01]  /*3e70*/  PLOP3.LUT P4, PT, PT, PT, UP1, 0x80, 0x0 ;  /* 0x000000000000781c */ /* 0x000fe20003f8f018 */
[----:B------:R-:W-:Y:S01]  /*3e80*/  MUFU.EX2 R184, R17 ;  /* 0x0000001100b87308 */ /* 0x000fe20000000800 */
[----:B------:R-:W-:Y:S01]  /*3e90*/  @P6 FSEL R24, R24, -INF , !P3 ;  /* 0xff80000018186808 */ /* 0x000fe20005800000 */
[----:B------:R-:W-:Y:S01]  /*3ea0*/  FFMA.FTZ R20, R20, c[0x0][0x23c], -R113 ;  /* 0x00008f0014147a23 */ /* 0x000fe20000010871 */
[----:B------:R-:W-:Y:S01]  /*3eb0*/  @P1 IADD3 R4, R0, 0x18, RZ ;  /* 0x0000001800041810 */ /* 0x000fe20007ffe0ff */
[----:B------:R-:W-:Y:S01]  /*3ec0*/  FFMA.FTZ R22, R22, c[0x0][0x23c], -R112 ;  /* 0x00008f0016167a23 */ /* 0x000fe20000010870 */
[----:B------:R-:W-:Y:S01]  /*3ed0*/  PLOP3.LUT P6, PT, PT, PT, UP1, 0x80, 0x0 ;  /* 0x000000000000781c */ /* 0x000fe20003fcf018 */
[C---:B------:R-:W-:Y:S01]  /*3ee0*/  HMMA.16816.F32.BF16 R40, R100.reuse, R8, R40 ;  /* 0x000000086428723c */ /* 0x040fe20000041828 */
[----:B------:R-:W-:Y:S02]  /*3ef0*/  @P0 FSEL R26, R26, -INF , !P3 ;  /* 0xff8000001a1a0808 */ /* 0x000fe40005800000 */
[----:B------:R-:W-:Y:S01]  /*3f00*/  PLOP3.LUT P0, PT, PT, PT, UP1, 0x80, 0x0 ;  /* 0x000000000000781c */ /* 0x000fe20003f0f018 */
[----:B------:R-:W-:Y:S01]  /*3f10*/  MUFU.EX2 R182, R20 ;  /* 0x0000001400b67308 */ /* 0x000fe20000000800 */
[----:B------:R-:W-:Y:S01]  /*3f20*/  PLOP3.LUT P3, PT, PT, PT, UP1, 0x80, 0x0 ;  /* 0x000000000000781c */ /* 0x000fe20003f6f018 */
[----:B------:R-:W-:Y:S01]  /*3f30*/  FFMA.FTZ R24, R24, c[0x0][0x23c], -R109 ;  /* 0x00008f0018187a23 */ /* 0x000fe2000001086d */
[----:B------:R-:W-:Y:S01]  /*3f40*/  PLOP3.LUT P1, PT, PT, PT, UP1, 0x80, 0x0 ;  /* 0x000000000000781c */ /* 0x000fe20003f2f018 */
[-C--:B------:R-:W-:Y:S01]  /*3f50*/  HMMA.16816.F32.BF16 R44, R100, R10.reuse, R44 ;  /* 0x0000000a642c723c */ /* 0x080fe2000004182c */
[----:B------:R-:W-:Y:S02]  /*3f60*/  @P5 IADD3 R5, R0, 0x19, RZ ;  /* 0x0000001900055810 */ /* 0x000fe40007ffe0ff */
[----:B------:R-:W-:Y:S01]  /*3f70*/  PLOP3.LUT P5, PT, PT, PT, UP1, 0x80, 0x0 ;  /* 0x000000000000781c */ /* 0x000fe20003faf018 */
[----:B------:R-:W-:Y:S01]  /*3f80*/  IMAD.U32 R8, RZ, RZ, UR16 ;  /* 0x00000010ff087e24 */ /* 0x000fe2000f8e00ff */
[----:B------:R-:W-:Y:S01]  /*3f90*/  @P4 ISETP.GE.AND P4, PT, R4, UR6, PT ;  /* 0x0000000604004c0c */ /* 0x000fe2000bf86270 */
[----:B------:R-:W-:Y:S01]  /*3fa0*/  FFMA.FTZ R26, R26, c[0x0][0x23c], -R108 ;  /* 0x00008f001a1a7a23 */ /* 0x000fe2000001086c */
[----:B------:R-:W-:Y:S01]  /*3fb0*/  @P6 FSEL R21, R21, -INF , !P2 ;  /* 0xff80000015156808 */ /* 0x000fe20005000000 */
[C---:B------:R-:W-:Y:S01]  /*3fc0*/  HMMA.16816.F32.BF16 R48, R104.reuse, R10, R48 ;  /* 0x0000000a6830723c */ /* 0x040fe20000041830 */
[----:B------:R-:W-:Y:S01]  /*3fd0*/  PLOP3.LUT P6, PT, PT, PT, UP1, 0x80, 0x0 ;  /* 0x000000000000781c */ /* 0x000fe20003fcf018 */
[----:B------:R-:W-:Y:S02]  /*3fe0*/  MUFU.EX2 R189, R19 ;  /* 0x0000001300bd7308 */ /* 0x000fe40000000800 */
[----:B------:R-:W-:Y:S01]  /*3ff0*/  @P0 FSEL R23, R23, -INF , !P2 ;  /* 0xff80000017170808 */ /* 0x000fe20005000000 */
[----:B------:R-:W-:Y:S01]  /*4000*/  IMAD.U32 R9, RZ, RZ, UR15 ;  /* 0x0000000fff097e24 */ /* 0x000fe2000f8e00ff */
[----:B------:R-:W-:Y:S01]  /*4010*/  PLOP3.LUT P0, PT, PT, PT, UP1, 0x80, 0x0 ;  /* 0x000000000000781c */ /* 0x000fe20003f0f018 */
[----:B------:R-:W-:Y:S01]  /*4020*/  FFMA.FTZ R21, R21, c[0x0][0x23c], -R113 ;  /* 0x00008f0015157a23 */ /* 0x000fe20000010871 */
[----:B------:R-:W-:Y:S01]  /*4030*/  @P3 FSEL R25, R25, -INF , !P2 ;  /* 0xff80000019193808 */ /* 0x000fe20005000000 */
[----:B------:R-:W-:Y:S01]  /*4040*/  FFMA.FTZ R23, R23, c[0x0][0x23c], -R112 ;  /* 0x00008f0017177a23 */ /* 0x000fe20000010870 */
[----:B------:R-:W-:Y:S02]  /*4050*/  PLOP3.LUT P3, PT, PT, PT, UP1, 0x80, 0x0 ;  /* 0x000000000000781c */ /* 0x000fe40003f6f018 */
[----:B------:R-:W-:Y:S01]  /*4060*/  @P1 FSEL R27, R27, -INF , !P2 ;  /* 0xff8000001b1b1808 */ /* 0x000fe20005000000 */
[--C-:B------:R-:W-:Y:S01]  /*4070*/  FFMA.FTZ R25, R25, c[0x0][0x23c], -R109.reuse ;  /* 0x00008f0019197a23 */ /* 0x100fe2000001086d */
[----:B------:R-:W-:Y:S01]  /*4080*/  PLOP3.LUT P1, PT, PT, PT, UP1, 0x80, 0x0 ;  /* 0x000000000000781c */ /* 0x000fe20003f2f018 */
[----:B------:R-:W1:Y:S01]  /*4090*/  MUFU.EX2 R186, R16 ;  /* 0x0000001000ba7308 */ /* 0x000e620000000800 */
[----:B------:R-:W-:Y:S01]  /*40a0*/  PLOP3.LUT P2, PT, PT, PT, UP1, 0x80, 0x0 ;  /* 0x000000000000781c */ /* 0x000fe20003f4f018 */
[--C-:B------:R-:W-:Y:S01]  /*40b0*/  FFMA.FTZ R27, R27, c[0x0][0x23c], -R108.reuse ;  /* 0x00008f001b1b7a23 */ /* 0x100fe2000001086c */
        /* <DEDUP_REMOVED lines=13> */
[----:B------:R-:W-:Y:S01]  /*4190*/  @P2 IADD3 R4, R0, 0x20, RZ ;  /* 0x0000002000042810 */ /* 0x000fe20007ffe0ff */
[----:B------:R-:W-:Y:S01]  /*41a0*/  FFMA.FTZ R34, R34, c[0x0][0x23c], -R112 ;  /* 0x00008f0022227a23 */ /* 0x000fe20000010870 */
[----:B------:R-:W-:Y:S01]  /*41b0*/  PLOP3.LUT P2, PT, PT, PT, UP1, 0x80, 0x0 ;  /* 0x000000000000781c */ /* 0x000fe20003f4f018 */
[----:B------:R-:W-:Y:S01]  /*41c0*/  MUFU.EX2 R173, R32 ;  /* 0x0000002000ad7308 */ /* 0x000fe20000000800 */
[----:B------:R-:W-:Y:S02]  /*41d0*/  PLOP3.LUT P4, PT, PT, PT, UP1, 0x80, 0x0 ;  /* 0x000000000000781c */ /* 0x000fe40003f8f018 */
[----:B------:R-:W-:Y:S02]  /*41e0*/  @P6 FSEL R29, R29, -INF , !P5 ;  /* 0xff8000001d1d6808 */ /* 0x000fe40006800000 */
[----:B------:R-:W-:Y:S02]  /*41f0*/  @P3 ISETP.GE.AND P3, PT, R4, UR6, PT ;  /* 0x0000000604003c0c */ /* 0x000fe4000bf66270 */
[----:B------:R-:W-:Y:S01]  /*4200*/  PLOP3.LUT P6, PT, PT, PT, UP1, 0x80, 0x0 ;  /* 0x000000000000781c */ /* 0x000fe20003fcf018 */
[----:B------:R-:W-:Y:S01]  /*4210*/  FFMA.FTZ R29, R29, c[0x0][0x23c], -R109 ;  /* 0x00008f001d1d7a23 */ /* 0x000fe2000001086d */
[----:B------:R-:W-:Y:S01]  /*4220*/  @P0 FSEL R31, R31, -INF , !P5 ;  /* 0xff8000001f1f0808 */ /* 0x000fe20006800000 */
[----:B------:R-:W-:Y:S01]  /*4230*/  MUFU.EX2 R176, R34 ;  /* 0x0000002200b07308 */ /* 0x000fe20000000800 */
[----:B------:R-:W-:Y:S02]  /*4240*/  PLOP3.LUT P0, PT, PT, PT, UP1, 0x80, 0x0 ;  /* 0x000000000000781c */ /* 0x000fe40003f0f018 */
[----:B------:R-:W-:Y:S01]  /*4250*/  @P1 FSEL R33, R33, -INF , !P5 ;  /* 0xff80000021211808 */ /* 0x000fe20006800000 */
[----:B------:R-:W-:Y:S01]  /*4260*/  FFMA.FTZ R31, R31, c[0x0][0x23c], -R108 ;  /* 0x00008f001f1f7a23 */ /* 0x000fe2000001086c */
[----:B------:R-:W-:Y:S02]  /*4270*/  PLOP3.LUT P1, PT, PT, PT, UP1, 0x80, 0x0 ;  /* 0x000000000000781c */ /* 0x000fe40003f2f018 */
[----:B------:R-:W-:Y:S01]  /*4280*/  @P2 IADD3 R4, R0, 0x21, RZ ;  /* 0x0000002100042810 */ /* 0x000fe20007ffe0ff */
[--C-:B------:R-:W-:Y:S01]  /*4290*/  FFMA.FTZ R33, R33, c[0x0][0x23c], -R113.reuse ;  /* 0x00008f0021217a23 */ /* 0x100fe20000010871 */
[----:B------:R-:W-:Y:S01]  /*42a0*/  PLOP3.LUT P2, PT, PT, PT, UP1, 0x80, 0x0 ;  /* 0x000000000000781c */ /* 0x000fe20003f4f018 */
[----:B------:R-:W-:Y:S01]  /*42b0*/  MUFU.EX2 R192, R24 ;  /* 0x0000001800c07308 */ /* 0x000fe20000000800 */
[----:B------:R-:W-:Y:S02]  /*42c0*/  @P4 FSEL R35, R35, -INF , !P5 ;  /* 0xff80000023234808 */ /* 0x000fe40006800000 */
[----:B------:R-:W-:Y:S02]  /*42d0*/  PLOP3.LUT P5, PT, PT, PT, UP1, 0x80, 0x0 ;  /* 0x000000000000781c */ /* 0x000fe40003faf018 */
[----:B------:R-:W-:Y:S01]  /*42e0*/  PLOP3.LUT P4, PT, PT, PT, UP1, 0x80, 0x0 ;  /* 0x000000000000781c */ /* 0x000fe20003f8f018 */
[--C-:B------:R-:W-:Y:S01]  /*42f0*/  FFMA.FTZ R35, R35, c[0x0][0x23c], -R112.reuse ;  /* 0x00008f0023237a23 */ /* 0x100fe20000010870 */
[----:B------:R-:W-:Y:S02]  /*4300*/  @P6 ISETP.GE.AND P6, PT, R4, UR6, PT ;  /* 0x0000000604006c0c */ /* 0x000fe4000bfc6270 */
[----:B------:R-:W-:Y:S01]  /*4310*/  @P1 FSEL R36, R36, -INF , !P3 ;  /* 0xff80000024241808 */ /* 0x000fe20005800000 */
[----:B------:R-:W-:Y:S01]  /*4320*/  MUFU.EX2 R175, R35 ;  /* 0x0000002300af7308 */ /* 0x000fe20000000800 */
[----:B------:R-:W-:Y:S02]  /*4330*/  @P0 IADD3 R4, R0, 0x28, RZ ;  /* 0x0000002800040810 */ /* 0x000fe40007ffe0ff */
[----:B------:R-:W-:Y:S01]  /*4340*/  PLOP3.LUT P0, PT, PT, PT, UP1, 0x80, 0x0 ;  /* 0x000000000000781c */ /* 0x000fe20003f0f018 */
[----:B------:R-:W-:Y:S01]  /*4350*/  FFMA.FTZ R36, R36, c[0x0][0x23c], -R113 ;  /* 0x00008f0024247a23 */ /* 0x000fe20000010871 */
[----:B------:R-:W-:Y:S02]  /*4360*/  PLOP3.LUT P1, PT, PT, PT, UP1, 0x80, 0x0 ;  /* 0x000000000000781c */ /* 0x000fe40003f2f018 */
[----:B------:R-:W-:Y:S02]  /*4370*/  @P2 FSEL R40, R40, -INF , !P3 ;  /* 0xff80000028282808 */ /* 0x000fe40005800000 */
[----:B------:R-:W-:Y:S01]  /*4380*/  @P4 ISETP.GE.AND P4, PT, R4, UR6, PT ;  /* 0x0000000604004c0c */ /* 0x000fe2000bf86270 */
[----:B------:R-:W-:Y:S01]  /*4390*/  MUFU.EX2 R171, R33 ;  /* 0x0000002100ab7308 */ /* 0x000fe20000000800 */
[----:B------:R-:W-:Y:S01]  /*43a0*/  @P5 FSEL R38, R38, -INF , !P3 ;  /* 0xff80000026265808 */ /* 0x000fe20005800000 */
[----:B------:R-:W2:Y:S01]  /*43b0*/  LDSM.16.M88.4 R4, [R129+0x6c00] ;  /* 0x006c00008104783b */ /* 0x000ea20000000200 */
[----:B------:R-:W-:Y:S01]  /*43c0*/  PLOP3.LUT P2, PT, PT, PT, UP1, 0x80, 0x0 ;  /* 0x000000000000781c */ /* 0x000fe20003f4f018 */
[----:B------:R-:W-:Y:S01]  /*43d0*/  FFMA.FTZ R40, R40, c[0x0][0x23c], -R109 ;  /* 0x00008f0028287a23 */ /* 0x000fe2000001086d */
[----:B------:R-:W-:Y:S01]  /*43e0*/  PLOP3.LUT P5, PT, PT, PT, UP1, 0x80, 0x0 ;  /* 0x000000000000781c */ /* 0x000fe20003faf018 */
[----:B------:R-:W-:Y:S01]  /*43f0*/  FFMA.FTZ R38, R38, c[0x0][0x23c], -R112 ;  /* 0x00008f0026267a23 */ /* 0x000fe20000010870 */
[----:B------:R-:W-:Y:S02]  /*4400*/  @P0 FSEL R42, R42, -INF , !P3 ;  /* 0xff8000002a2a0808 */ /* 0x000fe40005800000 */
[----:B------:R-:W-:Y:S01]  /*4410*/  @P1 FSEL R37, R37, -INF , !P6 ;  /* 0xff80000025251808 */ /* 0x000fe20007000000 */
[----:B------:R-:W-:Y:S01]  /*4420*/  MUFU.EX2 R185, R23 ;  /* 0x0000001700b97308 */ /* 0x000fe20000000800 */
[----:B------:R-:W-:Y:S01]  /*4430*/  PLOP3.LUT P0, PT, PT, PT, UP1, 0x80, 0x0 ;  /* 0x000000000000781c */ /* 0x000fe20003f0f018 */
[----:B------:R-:W-:Y:S01]  /*4440*/  FFMA.FTZ R42, R42, c[0x0][0x23c], -R108 ;  /* 0x00008f002a2a7a23 */ /* 0x000fe2000001086c */
[----:B------:R-:W-:Y:S01]  /*4450*/  PLOP3.LUT P1, PT, PT, PT, UP1, 0x80, 0x0 ;  /* 0x000000000000781c */ /* 0x000fe20003f2f018 */
[----:B------:R-:W-:Y:S01]  /*4460*/  FFMA.FTZ R37, R37, c[0x0][0x23c], -R113 ;  /* 0x00008f0025257a23 */ /* 0x000fe20000010871 */
[----:B------:R-:W-:Y:S02]  /*4470*/  PLOP3.LUT P3, PT, PT, PT, UP1, 0x80, 0x0 ;  /* 0x000000000000781c */ /* 0x000fe40003f6f018 */
[----:B------:R-:W-:Y:S02]  /*4480*/  @P2 FSEL R41, R41, -INF , !P6 ;  /* 0xff80000029292808 */ /* 0x000fe40007000000 */
[----:B------:R-:W-:Y:S01]  /*4490*/  PLOP3.LUT P2, PT, PT, PT, UP1, 0x80, 0x0 ;  /* 0x000000000000781c */ /* 0x000fe20003f4f018 */
[----:B------:R-:W-:Y:S01]  /*44a0*/  MUFU.EX2 R191, R28 ;  /* 0x0000001c00bf7308 */ /* 0x000fe20000000800 */
[----:B------:R-:W-:Y:S01]  /*44b0*/  @P5 FSEL R39, R39, -INF , !P6 ;  /* 0xff80000027275808 */ /* 0x000fe20007000000 */
[--C-:B------:R-:W-:Y:S01]  /*44c0*/  FFMA.FTZ R41, R41, c[0x0][0x23c], -R109.reuse ;  /* 0x00008f0029297a23 */ /* 0x100fe2000001086d */
[----:B------:R-:W-:Y:S02]  /*44d0*/  PLOP3.LUT P5, PT, PT, PT, UP1, 0x80, 0x0 ;  /* 0x000000000000781c */ /* 0x000fe40003faf018 */
[----:B------:R-:W-:Y:S01]  /*44e0*/  @P0 IADD3 R10, R0, 0x29, RZ ;  /* 0x00000029000a0810 */ /* 0x000fe20007ffe0ff */
[----:B------:R-:W-:Y:S01]  /*44f0*/  FFMA.FTZ R39, R39, c[0x0][0x23c], -R112 ;  /* 0x00008f0027277a23 */ /* 0x000fe20000010870 */
[----:B------:R-:W-:Y:S02]  /*4500*/  PLOP3.LUT P0, PT, PT, PT, UP1, 0x80, 0x0 ;  /* 0x000000000000781c */ /* 0x000fe40003f0f018 */
[----:B------:R-:W-:Y:S01]  /*4510*/  @P3 FSEL R43, R43, -INF , !P6 ;  /* 0xff8000002b2b3808 */ /* 0x000fe20007000000 */
[----:B------:R-:W-:Y:S01]  /*4520*/  MUFU.EX2 R168, R39 ;  /* 0x0000002700a87308 */ /* 0x000fe20000000800 */
[----:B------:R-:W-:Y:S02]  /*4530*/  @P1 FSEL R44, R44, -INF , !P4 ;  /* 0xff8000002c2c1808 */ /* 0x000fe40006000000 */
[----:B------:R-:W-:Y:S01]  /*4540*/  LEA R8, P3, R229, R8, 0x2 ;  /* 0x00000008e5087211 */ /* 0x000fe200078610ff */
[----:B------:R-:W-:Y:S01]  /*4550*/  FFMA.FTZ R43, R43, c[0x0][0x23c], -R108 ;  /* 0x00008f002b2b7a23 */ /* 0x000fe2000001086c */
[----:B------:R-:W-:Y:S01]  /*4560*/  PLOP3.LUT P1, PT, PT, PT, UP1, 0x80, 0x0 ;  /* 0x000000000000781c */ /* 0x000fe20003f2f018 */
[----:B------:R-:W-:Y:S01]  /*4570*/  FFMA.FTZ R44, R44, c[0x0][0x23c], -R109 ;  /* 0x00008f002c2c7a23 */ /* 0x000fe2000001086d */
[----:B------:R-:W-:Y:S02]  /*4580*/  LEA.HI.X.SX32 R9, R229, R9, 0x2, P3 ;  /* 0x00000009e5097211 */ /* 0x000fe400018f16ff */
[----:B------:R-:W-:Y:S01]  /*4590*/  PLOP3.LUT P3, PT, PT, PT, UP1, 0x80, 0x0 ;  /* 0x000000000000781c */ /* 0x000fe20003f6f018 */
[----:B------:R-:W-:Y:S01]  /*45a0*/  MUFU.EX2 R197, R27 ;  /* 0x0000001b00c57308 */ /* 0x000fe20000000800 */
[----:B------:R-:W-:Y:S01]  /*45b0*/  @P2 ISETP.GE.AND P2, PT, R10, UR6, PT ;  /* 0x000000060a002c0c */ /* 0x000fe2000bf46270 */
[-C--:B--2---:R-:W-:Y:S01]  /*45c0*/  HMMA.16816.F32.BF16 R52, R104, R4.reuse, R52 ;  /* 0x000000046834723c */ /* 0x084fe20000041834 */
[C---:B------:R-:W-:Y:S02]  /*45d0*/  @P0 IADD3 R11, R0.reuse, 0x30, RZ ;  /* 0x00000030000b0810 */ /* 0x040fe40007ffe0ff */
[----:B------:R-:W-:Y:S02]  /*45e0*/  PLOP3.LUT P0, PT, PT, PT, UP1, 0x80, 0x0 ;  /* 0x000000000000781c */ /* 0x000fe40003f0f018 */
[----:B------:R-:W-:Y:S02]  /*45f0*/  PLOP3.LUT P6, PT, PT, PT, UP1, 0x80, 0x0 ;  /* 0x000000000000781c */ /* 0x000fe40003fcf018 */
[----:B------:R-:W-:Y:S01]  /*4600*/  @P1 IADD3 R10, R0, 0x31, RZ ;  /* 0x00000031000a1810 */ /* 0x000fe20007ffe0ff */
[C---:B------:R-:W-:Y:S01]  /*4610*/  HMMA.16816.F32.BF16 R56, R100.reuse, R4, R56 ;  /* 0x000000046438723c */ /* 0x040fe20000041838 */
[----:B------:R-:W-:Y:S01]  /*4620*/  PLOP3.LUT P1, PT, PT, PT, UP1, 0x80, 0x0 ;  /* 0x000000000000781c */ /* 0x000fe20003f2f018 */
[----:B------:R-:W2:Y:S02]  /*4630*/  MUFU.EX2 R202, R13 ;  /* 0x0000000d00ca7308 */ /* 0x000ea40000000800 */
[----:B------:R-:W-:Y:S02]  /*4640*/  @P3 FSEL R50, R50, -INF , !P4 ;  /* 0xff80000032323808 */ /* 0x000fe40006000000 */
[----:B------:R-:W-:Y:S02]  /*4650*/  PLOP3.LUT P3, PT, PT, PT, UP1, 0x80, 0x0 ;  /* 0x000000000000781c */ /* 0x000fe40003f6f018 */
[--C-:B------:R-:W-:Y:S01]  /*4660*/  SHF.R.U32.HI R5, RZ, 0x10, R143.reuse ;  /* 0x00000010ff057819 */ /* 0x100fe2000001168f */
[-C--:B------:R-:W-:Y:S03]  /*4670*/  HMMA.16816.F32.BF16 R60, R100, R6.reuse, R60 ;  /* 0x00000006643c723c */ /* 0x080fe6000004183c */
[----:B------:R-:W-:Y:S01]  /*4680*/  @P0 FSEL R45, R45, -INF , !P2 ;  /* 0xff8000002d2d0808 */ /* 0x000fe20005000000 */
[----:B------:R-:W-:Y:S01]  /*4690*/  FFMA.FTZ R50, R50, c[0x0][0x23c], -R112 ;  /* 0x00008f0032327a23 */ /* 0x000fe20000010870 */
[----:B------:R-:W-:Y:S01]  /*46a0*/  SHF.R.U32.HI R4, RZ, 0x18, R143 ;  /* 0x00000018ff047819 */ /* 0x000fe2000001168f */
[----:B------:R-:W-:Y:S01]  /*46b0*/  MUFU.EX2 R188, R29 ;  /* 0x0000001d00bc7308 */ /* 0x000fe20000000800 */
[----:B------:R-:W-:Y:S01]  /*46c0*/  PLOP3.LUT P0, PT, PT, PT, UP1, 0x80, 0x0 ;  /* 0x000000000000781c */ /* 0x000fe20003f0f018 */
[----:B------:R-:W-:Y:S01]  /*46d0*/  HMMA.16816.F32.BF16 R64, R104, R6, R64 ;  /* 0x000000066840723c */ /* 0x000fe20000041840 */
[----:B------:R-:W-:Y:S02]  /*46e0*/  @P1 FSEL R47, R47, -INF , !P2 ;  /* 0xff8000002f2f1808 */ /* 0x000fe40005000000 */
[----:B------:R-:W-:Y:S01]  /*46f0*/  PLOP3.LUT P1, PT, PT, PT, UP1, 0x80, 0x0 ;  /* 0x000000000000781c */ /* 0x000fe20003f2f018 */
[----:B------:R-:W-:Y:S01]  /*4700*/  FFMA.FTZ R45, R45, c[0x0][0x23c], -R109 ;  /* 0x00008f002d2d7a23 */ /* 0x000fe2000001086d */
[----:B------:R-:W-:Y:S01]  /*4710*/  @P3 ISETP.GE.AND P3, PT, R11, UR6, PT ;  /* 0x000000060b003c0c */ /* 0x000fe2000bf66270 */
[--C-:B------:R-:W-:Y:S01]  /*4720*/  FFMA.FTZ R47, R47, c[0x0][0x23c], -R108.reuse ;  /* 0x00008f002f2f7a23 */ /* 0x100fe2000001086c */
[----:B------:R-:W-:Y:S01]  /*4730*/  LOP3.LUT R7, R122, 0xff, RZ, 0xc0, !PT ;  /* 0x000000ff7a077812 */ /* 0x000fe200078ec0ff */
[----:B------:R-:W-:Y:S01]  /*4740*/  MUFU.EX2 R163, R50 ;  /* 0x0000003200a37308 */ /* 0x000fe20000000800 */
[----:B------:R-:W-:Y:S02]  /*4750*/  @P5 FSEL R46, R46, -INF , !P4 ;  /* 0xff8000002e2e5808 */ /* 0x000fe40006000000 */
        /* <DEDUP_REMOVED lines=12> */
[--C-:B------:R-:W-:Y:S01]  /*4820*/  FFMA.FTZ R51, R51, c[0x0][0x23c], -R112.reuse ;  /* 0x00008f0033337a23 */ /* 0x100fe20000010870 */
[----:B------:R-:W-:Y:S02]  /*4830*/  PLOP3.LUT P2, PT, PT, PT, UP1, 0x80, 0x0 ;  /* 0x000000000000781c */ /* 0x000fe40003f4f018 */
[----:B------:R-:W-:Y:S01]  /*4840*/  @P0 FSEL R52, R52, -INF , !P3 ;  /* 0xff80000034340808 */ /* 0x000fe20005800000 */
[----:B------:R-:W-:Y:S01]  /*4850*/  MUFU.EX2 R156, R49 ;  /* 0x00000031009c7308 */ /* 0x000fe20000000800 */
[----:B------:R-:W-:Y:S02]  /*4860*/  PLOP3.LUT P0, PT, PT, PT, UP1, 0x80, 0x0 ;  /* 0x000000000000781c */ /* 0x000fe40003f0f018 */
[----:B------:R-:W-:Y:S01]  /*4870*/  @P4 ISETP.GE.AND P4, PT, R10, UR6, PT ;  /* 0x000000060a004c0c */ /* 0x000fe2000bf86270 */
[----:B------:R-:W-:Y:S01]  /*4880*/  FFMA.FTZ R52, R52, c[0x0][0x23c], -R113 ;  /* 0x00008f0034347a23 */ /* 0x000fe20000010871 */
[----:B---3--:R-:W-:Y:S02]  /*4890*/  @P5 IADD3 R12, R0, 0x38, RZ ;  /* 0x00000038000c5810 */ /* 0x008fe40007ffe0ff */
[----:B------:R-:W-:Y:S02]  /*48a0*/  PLOP3.LUT P5, PT, PT, PT, UP1, 0x80, 0x0 ;  /* 0x000000000000781c */ /* 0x000fe40003faf018 */
[----:B------:R-:W-:Y:S01]  /*48b0*/  @P1 FSEL R54, R54, -INF , !P3 ;  /* 0xff80000036361808 */ /* 0x000fe20005800000 */
[----:B------:R-:W-:Y:S01]  /*48c0*/  MUFU.EX2 R157, R48 ;  /* 0x00000030009d7308 */ /* 0x000fe20000000800 */
        /* <DEDUP_REMOVED lines=8> */
[----:B------:R-:W-:Y:S01]  /*4950*/  LOP3.LUT R5, R5, 0xff, RZ, 0xc0, !PT ;  /* 0x000000ff05057812 */ /* 0x000fe200078ec0ff */
[----:B------:R-:W-:Y:S01]  /*4960*/  FFMA.FTZ R58, R58, c[0x0][0x23c], -R108 ;  /* 0x00008f003a3a7a23 */ /* 0x000fe2000001086c */
[----:B------:R-:W-:Y:S02]  /*4970*/  PLOP3.LUT P3, PT, PT, PT, UP1, 0x80, 0x0 ;  /* 0x000000000000781c */ /* 0x000fe40003f6f018 */
[----:B------:R-:W-:Y:S02]  /*4980*/  SHF.R.U32.HI R10, RZ, 0x10, R122 ;  /* 0x00000010ff0a7819 */ /* 0x000fe4000001167a */
[----:B------:R-:W-:Y:S02]  /*4990*/  @P6 IADD3 R0, R0, 0x39, RZ ;  /* 0x0000003900006810 */ /* 0x000fe40007ffe0ff */
[----:B------:R-:W-:Y:S01]  /*49a0*/  PLOP3.LUT P6, PT, PT, PT, UP1, 0x80, 0x0 ;  /* 0x000000000000781c */ /* 0x000fe20003fcf018 */
[----:B------:R-:W3:Y:S01]  /*49b0*/  MUFU.EX2 R187, R22 ;  /* 0x0000001600bb7308 */ /* 0x000ee20000000800 */
[----:B------:R-:W-:Y:S02]  /*49c0*/  @P5 ISETP.GE.AND P5, PT, R12, UR6, PT ;  /* 0x000000060c005c0c */ /* 0x000fe4000bfa6270 */
[----:B------:R-:W-:Y:S02]  /*49d0*/  LOP3.LUT R6, R122, 0xffff, RZ, 0xc0, !PT ;  /* 0x0000ffff7a067812 */ /* 0x000fe400078ec0ff */
        /* <DEDUP_REMOVED lines=14> */
[----:B------:R-:W-:Y:S01]  /*4ac0*/  LOP3.LUT R0, R118, 0xff, RZ, 0xc0, !PT ;  /* 0x000000ff76007812 */ /* 0x000fe200078ec0ff */
[----:B------:R-:W-:Y:S01]  /*4ad0*/  MUFU.EX2 R155, R55 ;  /* 0x00000037009b7308 */ /* 0x000fe20000000800 */
[----:B------:R-:W-:Y:S02]  /*4ae0*/  @P1 FSEL R60, R60, -INF , !P5 ;  /* 0xff8000003c3c1808 */ /* 0x000fe40006800000 */
[----:B------:R-:W-:Y:S02]  /*4af0*/  ISETP.LE.U32.AND P4, PT, R0, UR4, PT ;  /* 0x0000000400007c0c */ /* 0x000fe4000bf83070 */
[----:B------:R-:W-:Y:S01]  /*4b00*/  PLOP3.LUT P1, PT, PT, PT, UP1, 0x80, 0x0 ;  /* 0x000000000000781c */ /* 0x000fe20003f2f018 */
[----:B------:R-:W-:Y:S01]  /*4b10*/  FFMA.FTZ R60, R60, c[0x0][0x23c], -R109 ;  /* 0x00008f003c3c7a23 */ /* 0x000fe2000001086d */
[C---:B------:R-:W-:Y:S02]  /*4b20*/  LOP3.LUT R0, R143.reuse, 0xff, RZ, 0xc0, !PT ;  /* 0x000000ff8f007812 */ /* 0x040fe400078ec0ff */
[----:B------:R-:W-:Y:S01]  /*4b30*/  @P0 FSEL R66, R66, -INF , !P5 ;  /* 0xff80000042420808 */ /* 0x000fe20006800000 */
[----:B------:R-:W-:Y:S01]  /*4b40*/  MUFU.EX2 R167, R36 ;  /* 0x0000002400a77308 */ /* 0x000fe20000000800 */
[----:B------:R-:W-:Y:S02]  /*4b50*/  PLOP3.LUT P0, PT, PT, PT, UP1, 0x80, 0x0 ;  /* 0x000000000000781c */ /* 0x000fe40003f0f018 */
[----:B------:R-:W-:Y:S01]  /*4b60*/  @P2 FSEL R62, R62, -INF , !P5 ;  /* 0xff8000003e3e2808 */ /* 0x000fe20006800000 */
[----:B------:R-:W-:Y:S01]  /*4b70*/  FFMA.FTZ R66, R66, c[0x0][0x23c], -R112 ;  /* 0x00008f0042427a23 */ /* 0x000fe20000010870 */
[----:B------:R-:W-:Y:S01]  /*4b80*/  @P3 FSEL R64, R64, -INF , !P5 ;  /* 0xff80000040403808 */ /* 0x000fe20006800000 */
[----:B-1----:R-:W-:Y:S01]  /*4b90*/  @!P4 FADD.FTZ R186, -R186, -RZ ;  /* 0x800000ffbabac221 */ /* 0x002fe20000010100 */
[----:B------:R-:W-:Y:S01]  /*4ba0*/  ISETP.LE.U32.AND P5, PT, R0, UR4, PT ;  /* 0x0000000400007c0c */ /* 0x000fe2000bfa3070 */
[----:B------:R-:W-:Y:S01]  /*4bb0*/  FFMA.FTZ R62, R62, c[0x0][0x23c], -R108 ;  /* 0x00008f003e3e7a23 */ /* 0x000fe2000001086c */
[----:B------:R-:W-:Y:S01]  /*4bc0*/  PLOP3.LUT P2, PT, PT, PT, UP1, 0x80, 0x0 ;  /* 0x000000000000781c */ /* 0x000fe20003f4f018 */
[----:B------:R-:W-:Y:S01]  /*4bd0*/  FFMA.FTZ R64, R64, c[0x0][0x23c], -R113 ;  /* 0x00008f0040407a23 */ /* 0x000fe20000010871 */
[----:B------:R-:W-:Y:S01]  /*4be0*/  LOP3.LUT R0, R143, 0xffff, RZ, 0xc0, !PT ;  /* 0x0000ffff8f007812 */ /* 0x000fe200078ec0ff */
[----:B------:R-:W-:Y:S01]  /*4bf0*/  MUFU.EX2 R159, R62 ;  /* 0x0000003e009f7308 */ /* 0x000fe20000000800 */
[----:B------:R-:W-:Y:S01]  /*4c00*/  @P1 FSEL R61, R61, -INF , !P6 ;  /* 0xff8000003d3d1808 */ /* 0x000fe20007000000 */
[----:B------:R1:W4:Y:S01]  /*4c10*/  LDG.E R143, [R8.64+0x100] ;  /* 0x0001000a088f7981 */ /* 0x000322000c1e1900 */
[----:B------:R-:W-:Y:S02]  /*4c20*/  PLOP3.LUT P1, PT, PT, PT, UP1, 0x80, 0x0 ;  /* 0x000000000000781c */ /* 0x000fe40003f2f018 */
[----:B------:R-:W-:Y:S01]  /*4c30*/  SHF.R.U32.HI R0, RZ, 0x8, R0 ;  /* 0x00000008ff007819 */ /* 0x000fe20000011600 */
[----:B------:R-:W-:Y:S01]  /*4c40*/  FFMA.FTZ R109, R61, c[0x0][0x23c], -R109 ;  /* 0x00008f003d6d7a23 */ /* 0x000fe2000001086d */
[----:B------:R-:W-:Y:S01]  /*4c50*/  @P0 FSEL R65, R65, -INF , !P6 ;  /* 0xff80000041410808 */ /* 0x000fe20007000000 */
[----:B------:R-:W-:Y:S01]  /*4c60*/  @!P5 FADD.FTZ R199, -R199, -RZ ;  /* 0x800000ffc7c7d221 */ /* 0x000fe20000010100 */
[----:B------:R-:W-:Y:S01]  /*4c70*/  LOP3.LUT R0, R0, 0xffff, RZ, 0xc0, !PT ;  /* 0x0000ffff00007812 */ /* 0x000fe200078ec0ff */
[----:B------:R-:W-:Y:S01]  /*4c80*/  MUFU.EX2 R166, R37 ;  /* 0x0000002500a67308 */ /* 0x000fe20000000800 */
[----:B------:R-:W-:Y:S01]  /*4c90*/  @P2 FSEL R63, R63, -INF , !P6 ;  /* 0xff8000003f3f2808 */ /* 0x000fe20007000000 */
[----:B------:R-:W-:Y:S01]  /*4ca0*/  FFMA.FTZ R113, R65, c[0x0][0x23c], -R113 ;  /* 0x00008f0041717a23 */ /* 0x000fe20000010871 */
[----:B------:R-:W-:Y:S02]  /*4cb0*/  ISETP.LE.U32.AND P2, PT, R4, UR4, PT ;  /* 0x0000000404007c0c */ /* 0x000fe4000bf43070 */
[----:B------:R-:W-:Y:S01]  /*4cc0*/  ISETP.LE.U32.AND P0, PT, R0, UR4, PT ;  /* 0x0000000400007c0c */ /* 0x000fe2000bf03070 */
[----:B------:R-:W-:Y:S01]  /*4cd0*/  FFMA.FTZ R108, R63, c[0x0][0x23c], -R108 ;  /* 0x00008f003f6c7a23 */ /* 0x000fe2000001086c */
[----:B------:R-:W-:Y:S02]  /*4ce0*/  LOP3.LUT R0, R146, 0xffff, RZ, 0xc0, !PT ;  /* 0x0000ffff92007812 */ /* 0x000fe400078ec0ff */
[----:B------:R-:W-:Y:S01]  /*4cf0*/  @P1 FSEL R67, R67, -INF , !P6 ;  /* 0xff80000043431808 */ /* 0x000fe20007000000 */
[----:B------:R-:W-:Y:S01]  /*4d00*/  MUFU.EX2 R172, R38 ;  /* 0x0000002600ac7308 */ /* 0x000fe20000000800 */
[----:B------:R-:W-:Y:S02]  /*4d10*/  ISETP.LE.U32.AND P6, PT, R5, UR4, PT ;  /* 0x0000000405007c0c */ /* 0x000fe4000bfc3070 */
[----:B------:R-:W-:Y:S01]  /*4d20*/  SHF.R.U32.HI R5, RZ, 0x8, R0 ;  /* 0x00000008ff057819 */ /* 0x000fe20000011600 */
[----:B------:R-:W-:Y:S01]  /*4d30*/  FFMA.FTZ R112, R67, c[0x0][0x23c], -R112 ;  /* 0x00008f0043707a23 */ /* 0x000fe20000010870 */
[--C-:B------:R-:W-:Y:S01]  /*4d40*/  SHF.R.U32.HI R0, RZ, 0x18, R146.reuse ;  /* 0x00000018ff007819 */ /* 0x100fe20000011692 */
[----:B------:R-:W-:Y:S01]  /*4d50*/  @!P2 FADD.FTZ R200, -R200, -RZ ;  /* 0x800000ffc8c8a221 */ /* 0x000fe20000010100 */
[----:B------:R-:W-:Y:S01]  /*4d60*/  ISETP.LE.U32.AND P2, PT, R7, UR4, PT ;  /* 0x0000000407007c0c */ /* 0x000fe2000bf43070 */
[----:B------:R-:W-:Y:S01]  /*4d70*/  @!P0 FADD.FTZ R196, -R196, -RZ ;  /* 0x800000ffc4c48221 */ /* 0x000fe20000010100 */
[----:B------:R-:W-:Y:S01]  /*4d80*/  LOP3.LUT R5, R5, 0xffff, RZ, 0xc0, !PT ;  /* 0x0000ffff05057812 */ /* 0x000fe200078ec0ff */
[----:B------:R-:W-:Y:S01]  /*4d90*/  MUFU.EX2 R174, R41 ;  /* 0x0000002900ae7308 */ /* 0x000fe20000000800 */
[----:B------:R-:W-:Y:S02]  /*4da0*/  LOP3.LUT R7, R144, 0xffff, RZ, 0xc0, !PT ;  /* 0x0000ffff90077812 */ /* 0x000fe400078ec0ff */
[----:B------:R-:W-:Y:S01]  /*4db0*/  LOP3.LUT R4, R146, 0xff, RZ, 0xc0, !PT ;  /* 0x000000ff92047812 */ /* 0x000fe200078ec0ff */
[----:B------:R1:W4:Y:S01]  /*4dc0*/  LDG.E R145, [R8.64] ;  /* 0x0000000a08917981 */ /* 0x000322000c1e1900 */
[----:B------:R-:W-:Y:S01]  /*4dd0*/  ISETP.LE.U32.AND P5, PT, R0, UR4, PT ;  /* 0x0000000400007c0c */ /* 0x000fe2000bfa3070 */
[----:B------:R-:W-:Y:S01]  /*4de0*/  @!P6 FADD.FTZ R201, -R201, -RZ ;  /* 0x800000ffc9c9e221 */ /* 0x000fe20000010100 */
[----:B------:R-:W-:Y:S02]  /*4df0*/  ISETP.LE.U32.AND P0, PT, R5, UR4, PT ;  /* 0x0000000405007c0c */ /* 0x000fe4000bf03070 */
[----:B------:R-:W-:Y:S01]  /*4e00*/  ISETP.LE.U32.AND P1, PT, R4, UR4, PT ;  /* 0x0000000404007c0c */ /* 0x000fe2000bf23070 */
[----:B------:R-:W-:Y:S01]  /*4e10*/  @!P2 FADD.FTZ R203, -R203, -RZ ;  /* 0x800000ffcbcba221 */ /* 0x000fe20000010100 */
[----:B------:R-:W-:Y:S01]  /*4e20*/  SHF.R.U32.HI R4, RZ, 0x10, R146 ;  /* 0x00000010ff047819 */ /* 0x000fe20000011692 */
[----:B------:R-:W-:Y:S01]  /*4e30*/  MUFU.EX2 R177, R40 ;  /* 0x0000002800b17308 */ /* 0x000fe20000000800 */
[----:B------:R-:W-:Y:S02]  /*4e40*/  SHF.R.U32.HI R122, RZ, 0x18, R122 ;  /* 0x00000018ff7a7819 */ /* 0x000fe4000001167a */
[----:B------:R-:W-:Y:S02]  /*4e50*/  LOP3.LUT R0, R4, 0xff, RZ, 0xc0, !PT ;  /* 0x000000ff04007812 */ /* 0x000fe400078ec0ff */
[----:B------:R-:W-:Y:S01]  /*4e60*/  LOP3.LUT R4, R10, 0xff, RZ, 0xc0, !PT ;  /* 0x000000ff0a047812 */ /* 0x000fe200078ec0ff */
[----:B------:R-:W-:Y:S01]  /*4e70*/  @!P5 FADD.FTZ R208, -R208, -RZ ;  /* 0x800000ffd0d0d221 */ /* 0x000fe20000010100 */
[----:B------:R-:W-:Y:S01]  /*4e80*/  ISETP.LE.U32.AND P6, PT, R0, UR4, PT ;  /* 0x0000000400007c0c */ /* 0x000fe2000bfc3070 */
[----:B------:R-:W-:Y:S01]  /*4e90*/  @!P0 FADD.FTZ R205, -R205, -RZ ;  /* 0x800000ffcdcd8221 */ /* 0x000fe20000010100 */
[----:B------:R-:W-:Y:S01]  /*4ea0*/  SHF.R.U32.HI R0, RZ, 0x8, R6 ;  /* 0x00000008ff007819 */ /* 0x000fe20000011606 */
[----:B------:R-:W-:Y:S01]  /*4eb0*/  MUFU.EX2 R146, R112 ;  /* 0x0000007000927308 */ /* 0x000fe20000000800 */
[----:B------:R-:W-:Y:S01]  /*4ec0*/  ISETP.LE.U32.AND P0, PT, R4, UR4, PT ;  /* 0x0000000404007c0c */ /* 0x000fe2000bf03070 */
[----:B------:R-:W-:Y:S01]  /*4ed0*/  @!P1 FADD.FTZ R204, -R204, -RZ ;  /* 0x800000ffcccc9221 */ /* 0x000fe20000010100 */
[----:B------:R-:W-:Y:S02]  /*4ee0*/  ISETP.LE.U32.AND P5, PT, R122, UR4, PT ;  /* 0x000000047a007c0c */ /* 0x000fe4000bfa3070 */
[----:B------:R-:W-:Y:S02]  /*4ef0*/  LOP3.LUT R15, R118, 0xffff, RZ, 0xc0, !PT ;  /* 0x0000ffff760f7812 */ /* 0x000fe400078ec0ff */
[----:B------:R-:W-:Y:S02]  /*4f00*/  LOP3.LUT R0, R0, 0xffff, RZ, 0xc0, !PT ;  /* 0x0000ffff00007812 */ /* 0x000fe400078ec0ff */
[--C-:B------:R-:W-:Y:S01]  /*4f10*/  SHF.R.U32.HI R11, RZ, 0x18, R118.reuse ;  /* 0x00000018ff0b7819 */ /* 0x100fe20000011676 */
[----:B------:R-:W-:Y:S01]  /*4f20*/  @!P6 FADD.FTZ R209, -R209, -RZ ;  /* 0x800000ffd1d1e221 */ /* 0x000fe20000010100 */
[----:B------:R-:W-:Y:S01]  /*4f30*/  SHF.R.U32.HI R118, RZ, 0x10, R118 ;  /* 0x00000010ff767819 */ /* 0x000fe20000011676 */
[----:B------:R-:W-:Y:S01]  /*4f40*/  MUFU.EX2 R181, R42 ;  /* 0x0000002a00b57308 */ /* 0x000fe20000000800 */
[----:B------:R-:W-:Y:S01]  /*4f50*/  ISETP.LE.U32.AND P3, PT, R11, UR4, PT ;  /* 0x000000040b007c0c */ /* 0x000fe2000bf63070 */
[----:B------:R-:W-:Y:S01]  /*4f60*/  @!P0 FADD.FTZ R207, -R207, -RZ ;  /* 0x800000ffcfcf8221 */ /* 0x000fe20000010100 */
[----:B------:R-:W-:Y:S01]  /*4f70*/  ISETP.LE.U32.AND P1, PT, R0, UR4, PT ;  /* 0x0000000400007c0c */ /* 0x000fe2000bf23070 */
[----:B------:R-:W-:Y:S01]  /*4f80*/  @!P5 FADD.FTZ R206, -R206, -RZ ;  /* 0x800000ffceced221 */ /* 0x000fe20000010100 */
[----:B------:R-:W-:Y:S02]  /*4f90*/  SHF.R.U32.HI R11, RZ, 0x18, R144 ;  /* 0x00000018ff0b7819 */ /* 0x000fe40000011690 */
[----:B------:R-:W-:Y:S02]  /*4fa0*/  SHF.R.U32.HI R0, RZ, 0x8, R15 ;  /* 0x00000008ff007819 */ /* 0x000fe4000001160f */
[----:B------:R-:W-:Y:S01]  /*4fb0*/  LOP3.LUT R4, R118, 0xff, RZ, 0xc0, !PT ;  /* 0x000000ff76047812 */ /* 0x000fe200078ec0ff */
[----:B------:R-:W-:Y:S01]  /*4fc0*/  MUFU.EX2 R180, R43 ;  /* 0x0000002b00b47308 */ /* 0x000fe20000000800 */
[----:B------:R-:W-:Y:S02]  /*4fd0*/  LOP3.LUT R0, R0, 0xffff, RZ, 0xc0, !PT ;  /* 0x0000ffff00007812 */ /* 0x000fe400078ec0ff */
[----:B------:R-:W-:Y:S01]  /*4fe0*/  ISETP.LE.U32.AND P5, PT, R4, UR4, PT ;  /* 0x0000000404007c0c */ /* 0x000fe2000bfa3070 */
[----:B------:R-:W-:Y:S01]  /*4ff0*/  @!P3 FADD.FTZ R189, -R189, -RZ ;  /* 0x800000ffbdbdb221 */ /* 0x000fe20000010100 */
[----:B------:R-:W-:Y:S01]  /*5000*/  ISETP.LE.U32.AND P0, PT, R0, UR4, PT ;  /* 0x0000000400007c0c */ /* 0x000fe2000bf03070 */
[----:B--2---:R-:W-:Y:S01]  /*5010*/  @!P1 FADD.FTZ R202, -R202, -RZ ;  /* 0x800000ffcaca9221 */ /* 0x004fe20000010100 */
[C---:B------:R-:W-:Y:S02]  /*5020*/  LOP3.LUT R0, R147.reuse, 0xff, RZ, 0xc0, !PT ;  /* 0x000000ff93007812 */ /* 0x040fe400078ec0ff */
[----:B------:R-:W-:Y:S01]  /*5030*/  LOP3.LUT R4, R147, 0xffff, RZ, 0xc0, !PT ;  /* 0x0000ffff93047812 */ /* 0x000fe200078ec0ff */
[----:B------:R-:W-:Y:S01]  /*5040*/  MUFU.EX2 R169, R45 ;  /* 0x0000002d00a97308 */ /* 0x000fe20000000800 */
[----:B------:R-:W-:Y:S02]  /*5050*/  ISETP.LE.U32.AND P4, PT, R0, UR4, PT ;  /* 0x0000000400007c0c */ /* 0x000fe4000bf83070 */
[--C-:B------:R-:W-:Y:S02]  /*5060*/  SHF.R.U32.HI R5, RZ, 0x10, R147.reuse ;  /* 0x00000010ff057819 */ /* 0x100fe40000011693 */
[----:B------:R-:W-:Y:S01]  /*5070*/  SHF.R.U32.HI R6, RZ, 0x8, R4 ;  /* 0x00000008ff067819 */ /* 0x000fe20000011604 */
[----:B------:R-:W-:Y:S01]  /*5080*/  @!P5 FADD.FTZ R193, -R193, -RZ ;  /* 0x800000ffc1c1d221 */ /* 0x000fe20000010100 */
[----:B------:R-:W-:Y:S01]  /*5090*/  LOP3.LUT R4, R5, 0xff, RZ, 0xc0, !PT ;  /* 0x000000ff05047812 */ /* 0x000fe200078ec0ff */
[----:B------:R-:W-:Y:S01]  /*50a0*/  @!P0 FADD.FTZ R184, -R184, -RZ ;  /* 0x800000ffb8b88221 */ /* 0x000fe20000010100 */
[----:B------:R-:W-:Y:S01]  /*50b0*/  LOP3.LUT R0, R6, 0xffff, RZ, 0xc0, !PT ;  /* 0x0000ffff06007812 */ /* 0x000fe200078ec0ff */
[----:B------:R-:W-:Y:S01]  /*50c0*/  MUFU.EX2 R179, R47 ;  /* 0x0000002f00b37308 */ /* 0x000fe20000000800 */
[----:B------:R-:W-:Y:S02]  /*50d0*/  ISETP.LE.U32.AND P0, PT, R4, UR4, PT ;  /* 0x0000000404007c0c */ /* 0x000fe4000bf03070 */
[----:B------:R-:W-:Y:S01]  /*50e0*/  LOP3.LUT R6, R144, 0xff, RZ, 0xc0, !PT ;  /* 0x000000ff90067812 */ /* 0x000fe200078ec0ff */
[----:B------:R-:W-:Y:S01]  /*50f0*/  @!P4 FADD.FTZ R182, -R182, -RZ ;  /* 0x800000ffb6b6c221 */ /* 0x000fe20000010100 */
[----:B------:R-:W-:Y:S02]  /*5100*/  ISETP.LE.U32.AND P5, PT, R0, UR4, PT ;  /* 0x0000000400007c0c */ /* 0x000fe4000bfa3070 */
[----:B------:R-:W-:Y:S02]  /*5110*/  SHF.R.U32.HI R144, RZ, 0x10, R144 ;  /* 0x00000010ff907819 */ /* 0x000fe40000011690 */
[C---:B------:R-:W-:Y:S01]  /*5120*/  LOP3.LUT R4, R148.reuse, 0xff, RZ, 0xc0, !PT ;  /* 0x000000ff94047812 */ /* 0x040fe200078ec0ff */
[----:B------:R-:W2:Y:S01]  /*5130*/  MUFU.EX2 R190, R25 ;  /* 0x0000001900be7308 */ /* 0x000ea20000000800 */
[----:B------:R-:W-:Y:S02]  /*5140*/  LOP3.LUT R0, R148, 0xffff, RZ, 0xc0, !PT ;  /* 0x0000ffff94007812 */ /* 0x000fe400078ec0ff */
[----:B------:R-:W-:Y:S01]  /*5150*/  SHF.R.U32.HI R5, RZ, 0x18, R147 ;  /* 0x00000018ff057819 */ /* 0x000fe20000011693 */
[----:B---3--:R-:W-:Y:S01]  /*5160*/  @!P0 FADD.FTZ R187, -R187, -RZ ;  /* 0x800000ffbbbb8221 */ /* 0x008fe20000010100 */
[----:B------:R-:W-:Y:S02]  /*5170*/  ISETP.LE.U32.AND P4, PT, R4, UR4, PT ;  /* 0x0000000404007c0c */ /* 0x000fe4000bf83070 */
[----:B------:R-:W-:Y:S01]  /*5180*/  SHF.R.U32.HI R0, RZ, 0x8, R0 ;  /* 0x00000008ff007819 */ /* 0x000fe20000011600 */
[----:B------:R-:W-:Y:S01]  /*5190*/  @!P5 FADD.FTZ R183, -R183, -RZ ;  /* 0x800000ffb7b7d221 */ /* 0x000fe20000010100 */
[----:B------:R-:W-:Y:S01]  /*51a0*/  ISETP.LE.U32.AND P3, PT, R5, UR4, PT ;  /* 0x0000000405007c0c */ /* 0x000fe2000bf63070 */
[----:B------:R-:W-:Y:S01]  /*51b0*/  MUFU.EX2 R147, R66 ;  /* 0x0000004200937308 */ /* 0x000fe20000000800 */
[----:B------:R-:W-:Y:S02]  /*51c0*/  LOP3.LUT R0, R0, 0xffff, RZ, 0xc0, !PT ;  /* 0x0000ffff00007812 */ /* 0x000fe400078ec0ff */
[--C-:B------:R-:W-:Y:S02]  /*51d0*/  SHF.R.U32.HI R4, RZ, 0x10, R148.reuse ;  /* 0x00000010ff047819 */ /* 0x100fe40000011694 */
[----:B------:R-:W-:Y:S02]  /*51e0*/  LOP3.LUT R12, R114, 0xff, RZ, 0xc0, !PT ;  /* 0x000000ff720c7812 */ /* 0x000fe400078ec0ff */
[----:B------:R-:W-:Y:S01]  /*51f0*/  ISETP.LE.U32.AND P5, PT, R0, UR4, PT ;  /* 0x0000000400007c0c */ /* 0x000fe2000bfa3070 */
[----:B------:R-:W-:Y:S01]  /*5200*/  @!P4 FADD.FTZ R192, -R192, -RZ ;  /* 0x800000ffc0c0c221 */ /* 0x000fe20000010100 */
[----:B------:R-:W-:Y:S01]  /*5210*/  LOP3.LUT R0, R4, 0xff, RZ, 0xc0, !PT ;  /* 0x000000ff04007812 */ /* 0x000fe200078ec0ff */
[----:B------:R-:W-:Y:S01]  /*5220*/  MUFU.EX2 R178, R46 ;  /* 0x0000002e00b27308 */ /* 0x000fe20000000800 */
[----:B------:R-:W-:Y:S01]  /*5230*/  SHF.R.U32.HI R4, RZ, 0x18, R148 ;  /* 0x00000018ff047819 */ /* 0x000fe20000011694 */
[----:B------:R-:W-:Y:S01]  /*5240*/  @!P3 FADD.FTZ R185, -R185, -RZ ;  /* 0x800000ffb9b9b221 */ /* 0x000fe20000010100 */
[----:B------:R-:W-:Y:S02]  /*5250*/  ISETP.LE.U32.AND P6, PT, R12, UR4, PT ;  /* 0x000000040c007c0c */ /* 0x000fe4000bfc3070 */
[----:B------:R-:W-:Y:S02]  /*5260*/  LOP3.LUT R19, R114, 0xffff, RZ, 0xc0, !PT ;  /* 0x0000ffff72137812 */ /* 0x000fe400078ec0ff */
[----:B------:R-:W-:Y:S02]  /*5270*/  ISETP.LE.U32.AND P4, PT, R4, UR4, PT ;  /* 0x0000000404007c0c */ /* 0x000fe4000bf83070 */
[----:B------:R-:W-:Y:S01]  /*5280*/  ISETP.LE.U32.AND P3, PT, R0, UR4, PT ;  /* 0x0000000400007c0c */ /* 0x000fe2000bf63070 */
[----:B------:R-:W-:Y:S01]  /*5290*/  MUFU.EX2 R148, R113 ;  /* 0x0000007100947308 */ /* 0x000fe20000000800 */
[----:B------:R-:W-:Y:S01]  /*52a0*/  SHF.R.U32.HI R0, RZ, 0x8, R19 ;  /* 0x00000008ff007819 */ /* 0x000fe20000011613 */
[----:B--2---:R-:W-:Y:S01]  /*52b0*/  @!P5 FADD.FTZ R190, -R190, -RZ ;  /* 0x800000ffbebed221 */ /* 0x004fe20000010100 */
[--C-:B------:R-:W-:Y:S02]  /*52c0*/  SHF.R.U32.HI R14, RZ, 0x18, R114.reuse ;  /* 0x00000018ff0e7819 */ /* 0x100fe40000011672 */
[----:B------:R-:W-:Y:S01]  /*52d0*/  SHF.R.U32.HI R114, RZ, 0x10, R114 ;  /* 0x00000010ff727819 */ /* 0x000fe20000011672 */
[----:B------:R-:W-:Y:S01]  /*52e0*/  @!P6 FADD.FTZ R191, -R191, -RZ ;  /* 0x800000ffbfbfe221 */ /* 0x000fe20000010100 */
[----:B------:R-:W-:Y:S02]  /*52f0*/  LOP3.LUT R0, R0, 0xffff, RZ, 0xc0, !PT ;  /* 0x0000ffff00007812 */ /* 0x000fe400078ec0ff */
[----:B------:R-:W-:Y:S01]  /*5300*/  LOP3.LUT R4, R114, 0xff, RZ, 0xc0, !PT ;  /* 0x000000ff72047812 */ /* 0x000fe200078ec0ff */
[----:B------:R-:W-:Y:S01]  /*5310*/  @!P4 FADD.FTZ R197, -R197, -RZ ;  /* 0x800000ffc5c5c221 */ /* 0x000fe20000010100 */
[----:B------:R-:W-:Y:S01]  /*5320*/  ISETP.LE.U32.AND P6, PT, R0, UR4, PT ;  /* 0x0000000400007c0c */ /* 0x000fe2000bfc3070 */
[----:B------:R-:W2:Y:S01]  /*5330*/  MUFU.EX2 R198, R26 ;  /* 0x0000001a00c67308 */ /* 0x000ea20000000800 */
[----:B------:R-:W-:Y:S02]  /*5340*/  ISETP.LE.U32.AND P4, PT, R4, UR4, PT ;  /* 0x0000000404007c0c */ /* 0x000fe4000bf83070 */
[C---:B------:R-:W-:Y:S02]  /*5350*/  LOP3.LUT R20, R116.reuse, 0xffff, RZ, 0xc0, !PT ;  /* 0x0000ffff74147812 */ /* 0x040fe400078ec0ff */
[----:B------:R-:W-:Y:S02]  /*5360*/  LOP3.LUT R13, R116, 0xff, RZ, 0xc0, !PT ;  /* 0x000000ff740d7812 */ /* 0x000fe400078ec0ff */
[--C-:B------:R-:W-:Y:S02]  /*5370*/  SHF.R.U32.HI R18, RZ, 0x18, R116.reuse ;  /* 0x00000018ff127819 */ /* 0x100fe40000011674 */
[----:B------:R-:W-:Y:S01]  /*5380*/  SHF.R.U32.HI R116, RZ, 0x10, R116 ;  /* 0x00000010ff747819 */ /* 0x000fe20000011674 */
[----:B------:R-:W-:Y:S01]  /*5390*/  MUFU.EX2 R150, R53 ;  /* 0x0000003500967308 */ /* 0x000fe20000000800 */
[----:B------:R-:W-:Y:S01]  /*53a0*/  SHF.R.U32.HI R0, RZ, 0x8, R20 ;  /* 0x00000008ff007819 */ /* 0x000fe20000011614 */
[----:B------:R-:W-:Y:S01]  /*53b0*/  @!P6 FADD.FTZ R188, -R188, -RZ ;  /* 0x800000ffbcbce221 */ /* 0x000fe20000010100 */
[----:B------:R-:W-:Y:S01]  /*53c0*/  ISETP.LE.U32.AND P2, PT, R14, UR4, PT ;  /* 0x000000040e007c0c */ /* 0x000fe2000bf43070 */
[----:B------:R-:W-:Y:S01]  /*53d0*/  @!P4 FADD.FTZ R194, -R194, -RZ ;  /* 0x800000ffc2c2c221 */ /* 0x000fe20000010100 */
[----:B------:R-:W-:Y:S02]  /*53e0*/  LOP3.LUT R4, R116, 0xff, RZ, 0xc0, !PT ;  /* 0x000000ff74047812 */ /* 0x000fe400078ec0ff */
[----:B------:R-:W-:Y:S02]  /*53f0*/  LOP3.LUT R0, R0, 0xffff, RZ, 0xc0, !PT ;  /* 0x0000ffff00007812 */ /* 0x000fe400078ec0ff */
[----:B------:R-:W-:Y:S01]  /*5400*/  ISETP.LE.U32.AND P6, PT, R4, UR4, PT ;  /* 0x0000000404007c0c */ /* 0x000fe2000bfc3070 */
[----:B------:R-:W-:Y:S01]  /*5410*/  MUFU.EX2 R160, R57 ;  /* 0x0000003900a07308 */ /* 0x000fe20000000800 */
[----:B------:R-:W-:Y:S02]  /*5420*/  ISETP.LE.U32.AND P4, PT, R0, UR4, PT ;  /* 0x0000000400007c0c */ /* 0x000fe4000bf83070 */
[----:B------:R-:W-:Y:S01]  /*5430*/  LOP3.LUT R0, R149, 0xffff, RZ, 0xc0, !PT ;  /* 0x0000ffff95007812 */ /* 0x000fe200078ec0ff */
[----:B--2---:R-:W-:Y:S01]  /*5440*/  @!P3 FADD.FTZ R198, -R198, -RZ ;  /* 0x800000ffc6c6b221 */ /* 0x004fe20000010100 */
[----:B------:R-:W-:Y:S01]  /*5450*/  ISETP.LE.U32.AND P0, PT, R18, UR4, PT ;  /* 0x0000000412007c0c */ /* 0x000fe2000bf03070 */
[----:B------:R-:W-:Y:S01]  /*5460*/  @!P2 FADD.FTZ R195, -R195, -RZ ;  /* 0x800000ffc3c3a221 */ /* 0x000fe20000010100 */
[----:B------:R-:W-:Y:S02]  /*5470*/  LOP3.LUT R4, R149, 0xff, RZ, 0xc0, !PT ;  /* 0x000000ff95047812 */ /* 0x000fe400078ec0ff */
[----:B------:R-:W-:Y:S01]  /*5480*/  SHF.R.U32.HI R0, RZ, 0x8, R0 ;  /* 0x00000008ff007819 */ /* 0x000fe20000011600 */
[----:B------:R-:W2:Y:S01]  /*5490*/  MUFU.EX2 R153, R52 ;  /* 0x0000003400997308 */ /* 0x000ea20000000800 */
[----:B------:R-:W-:Y:S01]  /*54a0*/  ISETP.LE.U32.AND P1, PT, R13, UR4, PT ;  /* 0x000000040d007c0c */ /* 0x000fe2000bf23070 */
[----:B------:R-:W-:Y:S01]  /*54b0*/  @!P6 FADD.FTZ R176, -R176, -RZ ;  /* 0x800000ffb0b0e221 */ /* 0x000fe20000010100 */
[----:B------:R-:W-:Y:S01]  /*54c0*/  ISETP.LE.U32.AND P2, PT, R4, UR4, PT ;  /* 0x0000000404007c0c */ /* 0x000fe2000bf43070 */
[----:B------:R-:W-:Y:S01]  /*54d0*/  @!P4 FADD.FTZ R171, -R171, -RZ ;  /* 0x800000ffababc221 */ /* 0x000fe20000010100 */
[----:B------:R-:W-:Y:S02]  /*54e0*/  LOP3.LUT R0, R0, 0xffff, RZ, 0xc0, !PT ;  /* 0x0000ffff00007812 */ /* 0x000fe400078ec0ff */
[--C-:B------:R-:W-:Y:S01]  /*54f0*/  SHF.R.U32.HI R4, RZ, 0x10, R149.reuse ;  /* 0x00000010ff047819 */ /* 0x100fe20000011695 */
[----:B------:R-:W-:Y:S01]  /*5500*/  @!P0 FADD.FTZ R175, -R175, -RZ ;  /* 0x800000ffafaf8221 */ /* 0x000fe20000010100 */
[----:B------:R-:W-:Y:S01]  /*5510*/  ISETP.LE.U32.AND P6, PT, R0, UR4, PT ;  /* 0x0000000400007c0c */ /* 0x000fe2000bfc3070 */
[----:B------:R-:W-:Y:S01]  /*5520*/  MUFU.EX2 R170, R44 ;  /* 0x0000002c00aa7308 */ /* 0x000fe20000000800 */
[----:B------:R-:W-:Y:S02]  /*5530*/  LOP3.LUT R4, R4, 0xff, RZ, 0xc0, !PT ;  /* 0x000000ff04047812 */ /* 0x000fe400078ec0ff */
[----:B------:R-:W-:Y:S01]  /*5540*/  LOP3.LUT R0, R151, 0xffff, RZ, 0xc0, !PT ;  /* 0x0000ffff97007812 */ /* 0x000fe200078ec0ff */
[----:B------:R-:W-:Y:S01]  /*5550*/  @!P1 FADD.FTZ R173, -R173, -RZ ;  /* 0x800000ffadad9221 */ /* 0x000fe20000010100 */
[----:B------:R-:W-:Y:S01]  /*5560*/  SHF.R.U32.HI R5, RZ, 0x18, R149 ;  /* 0x00000018ff057819 */ /* 0x000fe20000011695 */
[----:B------:R-:W-:Y:S01]  /*5570*/  @!P2 FADD.FTZ R167, -R167, -RZ ;  /* 0x800000ffa7a7a221 */ /* 0x000fe20000010100 */
[----:B------:R-:W-:Y:S02]  /*5580*/  SHF.R.U32.HI R0, RZ, 0x8, R0 ;  /* 0x00000008ff007819 */ /* 0x000fe40000011600 */
[----:B------:R-:W-:Y:S01]  /*5590*/  ISETP.LE.U32.AND P0, PT, R4, UR4, PT ;  /* 0x0000000404007c0c */ /* 0x000fe2000bf03070 */
[----:B------:R-:W-:Y:S01]  /*55a0*/  MUFU.EX2 R149, R64 ;  /* 0x0000004000957308 */ /* 0x000fe20000000800 */
[----:B------:R-:W-:Y:S01]  /*55b0*/  ISETP.LE.U32.AND P1, PT, R5, UR4, PT ;  /* 0x0000000405007c0c */ /* 0x000fe2000bf23070 */
[----:B------:R-:W-:Y:S01]  /*55c0*/  @!P6 FADD.FTZ R166, -R166, -RZ ;  /* 0x800000ffa6a6e221 */ /* 0x000fe20000010100 */
[----:B------:R-:W-:Y:S02]  /*55d0*/  LOP3.LUT R4, R151, 0xff, RZ, 0xc0, !PT ;  /* 0x000000ff97047812 */ /* 0x000fe400078ec0ff */
[--C-:B------:R-:W-:Y:S02]  /*55e0*/  SHF.R.U32.HI R5, RZ, 0x10, R151.reuse ;  /* 0x00000010ff057819 */ /* 0x100fe40000011697 */
[----:B------:R-:W-:Y:S02]  /*55f0*/  ISETP.LE.U32.AND P2, PT, R4, UR4, PT ;  /* 0x0000000404007c0c */ /* 0x000fe4000bf43070 */
[----:B------:R-:W-:Y:S01]  /*5600*/  LOP3.LUT R16, R120, 0xff, RZ, 0xc0, !PT ;  /* 0x000000ff78107812 */ /* 0x000fe200078ec0ff */
[----:B------:R-:W-:Y:S01]  /*5610*/  MUFU.EX2 R165, R58 ;  /* 0x0000003a00a57308 */ /* 0x000fe20000000800 */
[----:B------:R-:W-:Y:S01]  /*5620*/  LOP3.LUT R4, R0, 0xffff, RZ, 0xc0, !PT ;  /* 0x0000ffff00047812 */ /* 0x000fe200078ec0ff */
[----:B------:R-:W-:Y:S01]  /*5630*/  @!P0 FADD.FTZ R172, -R172, -RZ ;  /* 0x800000ffacac8221 */ /* 0x000fe20000010100 */
[----:B------:R-:W-:Y:S01]  /*5640*/  LOP3.LUT R0, R5, 0xff, RZ, 0xc0, !PT ;  /* 0x000000ff05007812 */ /* 0x000fe200078ec0ff */
[----:B------:R-:W-:Y:S01]  /*5650*/  @!P1 FADD.FTZ R168, -R168, -RZ ;  /* 0x800000ffa8a89221 */ /* 0x000fe20000010100 */
[----:B------:R-:W-:Y:S02]  /*5660*/  ISETP.LE.U32.AND P6, PT, R4, UR4, PT ;  /* 0x0000000404007c0c */ /* 0x000fe4000bfc3070 */
[----:B------:R-:W-:Y:S02]  /*5670*/  ISETP.LE.U32.AND P0, PT, R0, UR4, PT ;  /* 0x0000000400007c0c */ /* 0x000fe4000bf03070 */
[----:B------:R-:W-:Y:S01]  /*5680*/  SHF.R.U32.HI R4, RZ, 0x18, R151 ;  /* 0x00000018ff047819 */ /* 0x000fe20000011697 */
[----:B------:R-:W-:Y:S01]  /*5690*/  @!P2 FADD.FTZ R177, -R177, -RZ ;  /* 0x800000ffb1b1a221 */ /* 0x000fe20000010100 */
[----:B------:R-:W-:Y:S01]  /*56a0*/  SHF.R.U32.HI R0, RZ, 0x8, R7 ;  /* 0x00000008ff007819 */ /* 0x000fe20000011607 */
[----:B------:R-:W-:Y:S01]  /*56b0*/  MUFU.EX2 R151, R109 ;  /* 0x0000006d00977308 */ /* 0x000fe20000000800 */
[----:B------:R-:W-:Y:S02]  /*56c0*/  ISETP.LE.U32.AND P1, PT, R4, UR4, PT ;  /* 0x0000000404007c0c */ /* 0x000fe4000bf23070 */
[----:B------:R-:W-:Y:S02]  /*56d0*/  LOP3.LUT R0, R0, 0xffff, RZ, 0xc0, !PT ;  /* 0x0000ffff00007812 */ /* 0x000fe400078ec0ff */
[----:B------:R-:W-:Y:S01]  /*56e0*/  LOP3.LUT R4, R144, 0xff, RZ, 0xc0, !PT ;  /* 0x000000ff90047812 */ /* 0x000fe200078ec0ff */
[----:B------:R-:W-:Y:S01]  /*56f0*/  @!P6 FADD.FTZ R174, -R174, -RZ ;  /* 0x800000ffaeaee221 */ /* 0x000fe20000010100 */
[----:B------:R-:W-:Y:S01]  /*5700*/  ISETP.LE.U32.AND P6, PT, R0, UR4, PT ;  /* 0x0000000400007c0c */ /* 0x000fe2000bfc3070 */
[----:B------:R1:W3:Y:S01]  /*5710*/  LDG.E R144, [R8.64+0x20] ;  /* 0x0000200a08907981 */ /* 0x0002e2000c1e1900 */
[----:B------:R-:W-:Y:S01]  /*5720*/  ISETP.LE.U32.AND P2, PT, R11, UR4, PT ;  /* 0x000000040b007c0c */ /* 0x000fe2000bf43070 */
[----:B------:R-:W-:Y:S01]  /*5730*/  @!P0 FADD.FTZ R181, -R181, -RZ ;  /* 0x800000ffb5b58221 */ /* 0x000fe20000010100 */
[--C-:B------:R-:W-:Y:S01]  /*5740*/  SHF.R.U32.HI R17, RZ, 0x18, R120.reuse ;  /* 0x00000018ff117819 */ /* 0x100fe20000011678 */
[----:B------:R-:W-:Y:S01]  /*5750*/  MUFU.EX2 R158, R54 ;  /* 0x00000036009e7308 */ /* 0x000fe20000000800 */
[----:B------:R-:W-:Y:S01]  /*5760*/  SHF.R.U32.HI R21, RZ, 0x10, R120 ;  /* 0x00000010ff157819 */ /* 0x000fe20000011678 */
[----:B------:R-:W-:Y:S01]  /*5770*/  @!P1 FADD.FTZ R180, -R180, -RZ ;  /* 0x800000ffb4b49221 */ /* 0x000fe20000010100 */
[----:B------:R-:W-:Y:S02]  /*5780*/  LOP3.LUT R120, R120, 0xffff, RZ, 0xc0, !PT ;  /* 0x0000ffff78787812 */ /* 0x000fe400078ec0ff */
[----:B------:R-:W-:Y:S02]  /*5790*/  ISETP.LE.U32.AND P0, PT, R4, UR4, PT ;  /* 0x0000000404007c0c */ /* 0x000fe4000bf03070 */
[----:B------:R-:W-:Y:S01]  /*57a0*/  LOP3.LUT R0, R21, 0xff, RZ, 0xc0, !PT ;  /* 0x000000ff15007812 */ /* 0x000fe200078ec0ff */
[----:B------:R-:W-:Y:S01]  /*57b0*/  @!P6 FADD.FTZ R169, -R169, -RZ ;  /* 0x800000ffa9a9e221 */ /* 0x000fe20000010100 */
[----:B------:R-:W-:Y:S01]  /*57c0*/  SHF.R.U32.HI R4, RZ, 0x8, R120 ;  /* 0x00000008ff047819 */ /* 0x000fe20000011678 */
[----:B------:R-:W-:Y:S01]  /*57d0*/  @!P2 FADD.FTZ R179, -R179, -RZ ;  /* 0x800000ffb3b3a221 */ /* 0x000fe20000010100 */
[----:B------:R-:W-:Y:S01]  /*57e0*/  ISETP.LE.U32.AND P1, PT, R0, UR4, PT ;  /* 0x0000000400007c0c */ /* 0x000fe2000bf23070 */
[----:B------:R-:W1:Y:S01]  /*57f0*/  MUFU.EX2 R162, R56 ;  /* 0x0000003800a27308 */ /* 0x000e620000000800 */
[----:B------:R-:W-:Y:S02]  /*5800*/  LOP3.LUT R0, R4, 0xffff, RZ, 0xc0, !PT ;  /* 0x0000ffff04007812 */ /* 0x000fe400078ec0ff */
[----:B------:R-:W-:Y:S02]  /*5810*/  ISETP.LE.U32.AND P5, PT, R16, UR4, PT ;  /* 0x0000000410007c0c */ /* 0x000fe4000bfa3070 */
[----:B------:R-:W-:Y:S01]  /*5820*/  ISETP.LE.U32.AND P6, PT, R0, UR4, PT ;  /* 0x0000000400007c0c */ /* 0x000fe2000bfc3070 */
[----:B------:R-:W-:Y:S01]  /*5830*/  @!P0 FADD.FTZ R178, -R178, -RZ ;  /* 0x800000ffb2b28221 */ /* 0x000fe20000010100 */
[----:B------:R-:W-:Y:S02]  /*5840*/  SHF.R.U32.HI R0, RZ, 0x18, R152 ;  /* 0x00000018ff007819 */ /* 0x000fe40000011698 */
[----:B------:R-:W-:Y:S01]  /*5850*/  LOP3.LUT R4, R152, 0xff, RZ, 0xc0, !PT ;  /* 0x000000ff98047812 */ /* 0x000fe200078ec0ff */
[----:B------:R-:W1:Y:S01]  /*5860*/  MUFU.EX2 R164, R59 ;  /* 0x0000003b00a47308 */ /* 0x000e620000000800 */
[----:B------:R-:W-:Y:S01]  /*5870*/  ISETP.LE.U32.AND P2, PT, R0, UR4, PT ;  /* 0x0000000400007c0c */ /* 0x000fe2000bf43070 */
[----:B------:R-:W-:Y:S01]  /*5880*/  @!P1 FADD.FTZ R163, -R163, -RZ ;  /* 0x800000ffa3a39221 */ /* 0x000fe20000010100 */
[----:B------:R-:W-:Y:S02]  /*5890*/  LOP3.LUT R0, R152, 0xffff, RZ, 0xc0, !PT ;  /* 0x0000ffff98007812 */ /* 0x000fe400078ec0ff */
[----:B------:R-:W-:Y:S01]  /*58a0*/  ISETP.LE.U32.AND P0, PT, R4, UR4, PT ;  /* 0x0000000404007c0c */ /* 0x000fe2000bf03070 */
[----:B------:R-:W-:Y:S01]  /*58b0*/  @!P5 FADD.FTZ R157, -R157, -RZ ;  /* 0x800000ff9d9dd221 */ /* 0x000fe20000010100 */
[----:B------:R-:W-:Y:S01]  /*58c0*/  SHF.R.U32.HI R0, RZ, 0x8, R0 ;  /* 0x00000008ff007819 */ /* 0x000fe20000011600 */
[----:B------:R-:W-:Y:S01]  /*58d0*/  @!P6 FADD.FTZ R156, -R156, -RZ ;  /* 0x800000ff9c9ce221 */ /* 0x000fe20000010100 */
[----:B------:R-:W-:Y:S02]  /*58e0*/  LOP3.LUT R4, R154, 0xff, RZ, 0xc0, !PT ;  /* 0x000000ff9a047812 */ /* 0x000fe400078ec0ff */
[----:B------:R-:W-:Y:S02]  /*58f0*/  LOP3.LUT R0, R0, 0xffff, RZ, 0xc0, !PT ;  /* 0x0000ffff00007812 */ /* 0x000fe400078ec0ff */
[----:B------:R-:W-:Y:S01]  /*5900*/  ISETP.LE.U32.AND P3, PT, R17, UR4, PT ;  /* 0x0000000411007c0c */ /* 0x000fe2000bf63070 */
[----:B------:R-:W-:Y:S01]  /*5910*/  @!P2 FADD.FTZ R155, -R155, -RZ ;  /* 0x800000ff9b9ba221 */ /* 0x000fe20000010100 */
[----:B------:R-:W-:Y:S02]  /*5920*/  ISETP.LE.U32.AND P6, PT, R0, UR4, PT ;  /* 0x0000000400007c0c */ /* 0x000fe4000bfc3070 */
[----:B------:R-:W-:Y:S01]  /*5930*/  SHF.R.U32.HI R0, RZ, 0x10, R154 ;  /* 0x00000010ff007819 */ /* 0x000fe2000001169a */
[----:B--2---:R-:W-:Y:S01]  /*5940*/  @!P0 FADD.FTZ R153, -R153, -RZ ;  /* 0x800000ff99998221 */ /* 0x004fe20000010100 */
[----:B------:R-:W-:Y:S02]  /*5950*/  ISETP.LE.U32.AND P5, PT, R4, UR4, PT ;  /* 0x0000000404007c0c */ /* 0x000fe4000bfa3070 */
[----:B------:R-:W-:Y:S02]  /*5960*/  LOP3.LUT R4, R154, 0xffff, RZ, 0xc0, !PT ;  /* 0x0000ffff9a047812 */ /* 0x000fe400078ec0ff */
[----:B------:R-:W-:Y:S02]  /*5970*/  LOP3.LUT R10, R124, 0xff, RZ, 0xc0, !PT ;  /* 0x000000ff7c0a7812 */ /* 0x000fe400078ec0ff */
[----:B------:R-:W-:Y:S01]  /*5980*/  LOP3.LUT R0, R0, 0xff, RZ, 0xc0, !PT ;  /* 0x000000ff00007812 */ /* 0x000fe200078ec0ff */
[----:B------:R-:W-:Y:S01]  /*5990*/  @!P3 FADD.FTZ R161, -R161, -RZ ;  /* 0x800000ffa1a1b221 */ /* 0x000fe20000010100 */
[----:B------:R-:W-:Y:S01]  /*59a0*/  SHF.R.U32.HI R4, RZ, 0x8, R4 ;  /* 0x00000008ff047819 */ /* 0x000fe20000011604 */
[----:B------:R-:W-:Y:S01]  /*59b0*/  @!P6 FADD.FTZ R150, -R150, -RZ ;  /* 0x800000ff9696e221 */ /* 0x000fe20000010100 */
[----:B------:R-:W-:Y:S02]  /*59c0*/  ISETP.LE.U32.AND P6, PT, R0, UR4, PT ;  /* 0x0000000400007c0c */ /* 0x000fe4000bfc3070 */
[----:B------:R-:W-:Y:S01]  /*59d0*/  LOP3.LUT R12, R124, 0xffff, RZ, 0xc0, !PT ;  /* 0x0000ffff7c0c7812 */ /* 0x000fe200078ec0ff */
[----:B-1----:R-:W-:Y:S01]  /*59e0*/  @!P5 FADD.FTZ R162, -R162, -RZ ;  /* 0x800000ffa2a2d221 */ /* 0x002fe20000010100 */
[----:B------:R-:W-:Y:S02]  /*59f0*/  SHF.R.U32.HI R5, RZ, 0x10, R152 ;  /* 0x00000010ff057819 */ /* 0x000fe40000011698 */
[----:B------:R-:W-:Y:S01]  /*5a00*/  LOP3.LUT R4, R4, 0xffff, RZ, 0xc0, !PT ;  /* 0x0000ffff04047812 */ /* 0x000fe200078ec0ff */
[----:B------:R-:W1:Y:S01]  /*5a10*/  MUFU.EX2 R152, R60 ;  /* 0x0000003c00987308 */ /* 0x000e620000000800 */
[--C-:B------:R-:W-:Y:S02]  /*5a20*/  SHF.R.U32.HI R16, RZ, 0x18, R124.reuse ;  /* 0x00000018ff107819 */ /* 0x100fe4000001167c */
[----:B------:R-:W-:Y:S02]  /*5a30*/  SHF.R.U32.HI R124, RZ, 0x10, R124 ;  /* 0x00000010ff7c7819 */ /* 0x000fe4000001167c */
[C---:B------:R-:W-:Y:S01]  /*5a40*/  LOP3.LUT R13, R126.reuse, 0xff, RZ, 0xc0, !PT ;  /* 0x000000ff7e0d7812 */ /* 0x040fe200078ec0ff */
[----:B------:R-:W-:Y:S01]  /*5a50*/  @!P6 FADD.FTZ R165, -R165, -RZ ;  /* 0x800000ffa5a5e221 */ /* 0x000fe20000010100 */
[--C-:B------:R-:W-:Y:S02]  /*5a60*/  SHF.R.U32.HI R15, RZ, 0x18, R126.reuse ;  /* 0x00000018ff0f7819 */ /* 0x100fe4000001167e */
[----:B------:R-:W-:Y:S02]  /*5a70*/  LOP3.LUT R14, R126, 0xffff, RZ, 0xc0, !PT ;  /* 0x0000ffff7e0e7812 */ /* 0x000fe400078ec0ff */
[----:B------:R-:W-:Y:S02]  /*5a80*/  SHF.R.U32.HI R126, RZ, 0x10, R126 ;  /* 0x00000010ff7e7819 */ /* 0x000fe4000001167e */
[----:B------:R-:W-:Y:S02]  /*5a90*/  LOP3.LUT R5, R5, 0xff, RZ, 0xc0, !PT ;  /* 0x000000ff05057812 */ /* 0x000fe400078ec0ff */
[----:B------:R-:W-:Y:S02]  /*5aa0*/  ISETP.LE.U32.AND P3, PT, R4, UR4, PT ;  /* 0x0000000404007c0c */ /* 0x000fe4000bf63070 */
[----:B------:R-:W-:Y:S02]  /*5ab0*/  SHF.R.U32.HI R4, RZ, 0x8, R12 ;  /* 0x00000008ff047819 */ /* 0x000fe4000001160c */
[----:B------:R-:W-:Y:S02]  /*5ac0*/  ISETP.LE.U32.AND P1, PT, R5, UR4, PT ;  /* 0x0000000405007c0c */ /* 0x000fe4000bf23070 */
[----:B------:R-:W-:Y:S02]  /*5ad0*/  LOP3.LUT R0, R4, 0xffff, RZ, 0xc0, !PT ;  /* 0x0000ffff04007812 */ /* 0x000fe400078ec0ff */
[----:B------:R-:W-:Y:S02]  /*5ae0*/  LOP3.LUT R4, R124, 0xff, RZ, 0xc0, !PT ;  /* 0x000000ff7c047812 */ /* 0x000fe400078ec0ff */
[----:B------:R-:W-:Y:S02]  /*5af0*/  ISETP.LE.U32.AND P2, PT, R0, UR4, PT ;  /* 0x0000000400007c0c */ /* 0x000fe4000bf43070 */
[----:B------:R-:W-:Y:S01]  /*5b00*/  LOP3.LUT R5, R126, 0xff, RZ, 0xc0, !PT ;  /* 0x000000ff7e057812 */ /* 0x000fe200078ec0ff */
[----:B------:R-:W-:Y:S01]  /*5b10*/  @!P3 FADD.FTZ R160, -R160, -RZ ;  /* 0x800000ffa0a0b221 */ /* 0x000fe20000010100 */
[----:B------:R-:W-:Y:S02]  /*5b20*/  SHF.R.U32.HI R0, RZ, 0x18, R154 ;  /* 0x00000018ff007819 */ /* 0x000fe4000001169a */
[----:B------:R-:W-:Y:S01]  /*5b30*/  ISETP.LE.U32.AND P0, PT, R16, UR4, PT ;  /* 0x0000000410007c0c */ /* 0x000fe2000bf03070 */
[----:B------:R-:W2:Y:S01]  /*5b40*/  MUFU.EX2 R154, R108 ;  /* 0x0000006c009a7308 */ /* 0x000ea20000000800 */
[----:B------:R-:W-:Y:S01]  /*5b50*/  ISETP.LE.U32.AND P3, PT, R0, UR4, PT ;  /* 0x0000000400007c0c */ /* 0x000fe2000bf63070 */
[----:B------:R-:W-:Y:S01]  /*5b60*/  @!P1 FADD.FTZ R158, -R158, -RZ ;  /* 0x800000ff9e9e9221 */ /* 0x000fe20000010100 */
[----:B------:R-:W-:Y:S02]  /*5b70*/  SHF.R.U32.HI R0, RZ, 0x8, R14 ;  /* 0x00000008ff007819 */ /* 0x000fe4000001160e */
[----:B------:R-:W-:Y:S01]  /*5b80*/  ISETP.LE.U32.AND P4, PT, R6, UR4, PT ;  /* 0x0000000406007c0c */ /* 0x000fe2000bf83070 */
[----:B------:R-:W-:Y:S01]  /*5b90*/  @!P2 FADD.FTZ R148, -R148, -RZ ;  /* 0x800000ff9494a221 */ /* 0x000fe20000010100 */
[----:B------:R-:W-:Y:S02]  /*5ba0*/  LOP3.LUT R0, R0, 0xffff, RZ, 0xc0, !PT ;  /* 0x0000ffff00007812 */ /* 0x000fe400078ec0ff */
[----:B------:R-:W-:Y:S02]  /*5bb0*/  F2FP.RELU.BF16.PACK_AB R7, R196, R199 ;  /* 0x000000c7c407723e */ /* 0x000fe400000018ff */
[----:B------:R-:W-:Y:S01]  /*5bc0*/  ISETP.LE.U32.AND P2, PT, R0, UR4, PT ;  /* 0x0000000400007c0c */ /* 0x000fe2000bf43070 */
[----:B------:R-:W-:Y:S01]  /*5bd0*/  @!P0 FADD.FTZ R146, -R146, -RZ ;  /* 0x800000ff92928221 */ /* 0x000fe20000010100 */
[----:B------:R-:W-:Y:S01]  /*5be0*/  F2FP.RELU.BF16.PACK_AB R6, R200, R201 ;  /* 0x000000c9c806723e */ /* 0x000fe200000018ff */
[----:B------:R2:W3:Y:S01]  /*5bf0*/  LDG.E R0, [R8.64+0x120] ;  /* 0x0001200a08007981 */ /* 0x0004e2000c1e1900 */
[----:B------:R-:W-:Y:S01]  /*5c00*/  FSETP.GE.FTZ.AND P0, PT, R182, RZ, PT ;  /* 0x000000ffb600720b */ /* 0x000fe20003f16000 */
[----:B------:R-:W-:Y:S01]  /*5c10*/  @!P3 FADD.FTZ R164, -R164, -RZ ;  /* 0x800000ffa4a4b221 */ /* 0x000fe20000010100 */
[----:B------:R-:W-:Y:S01]  /*5c20*/  ISETP.LE.U32.AND P6, PT, R4, UR4, PT ;  /* 0x0000000404007c0c */ /* 0x000fe2000bfc3070 */
[----:B------:R-:W-:Y:S01]  /*5c30*/  @!P4 FADD.FTZ R170, -R170, -RZ ;  /* 0x800000ffaaaac221 */ /* 0x000fe20000010100 */
[----:B------:R-:W-:Y:S01]  /*5c40*/  FSETP.GE.FTZ.AND P3, PT, R196, RZ, PT ;  /* 0x000000ffc400720b */ /* 0x000fe20003f76000 */
        /* <DEDUP_REMOVED lines=8> */
[----:B------:R-:W-:Y:S01]  /*5cd0*/  ISETP.LE.U32.AND P5, PT, R15, UR4, PT ;  /* 0x000000040f007c0c */ /* 0x000fe2000bfa3070 */
[----:B------:R-:W-:Y:S04]  /*5ce0*/  @!P6 FADD.FTZ R147, -R147, -RZ ;  /* 0x800000ff9393e221 */ /* 0x000fe80000010100 */
[----:B------:R-:W-:Y:S01]  /*5cf0*/  @!P4 FADD.FTZ R149, -R149, -RZ ;  /* 0x800000ff9595c221 */ /* 0x000fe20000010100 */
[----:B------:R-:W-:Y:S02]  /*5d00*/  ISETP.LE.U32.AND P4, PT, R5, UR4, PT ;  /* 0x0000000405007c0c */ /* 0x000fe4000bf83070 */
[----:B------:R-:W-:Y:S01]  /*5d10*/  F2FP.RELU.BF16.PACK_AB R5, R184, R186 ;  /* 0x000000bab805723e */ /* 0x000fe200000018ff */
[----:B-1----:R-:W-:Y:S01]  /*5d20*/  @!P1 FADD.FTZ R152, -R152, -RZ ;  /* 0x800000ff98989221 */ /* 0x002fe20000010100 */
[----:B------:R-:W-:Y:S02]  /*5d30*/  FSETP.GE.FTZ.AND P1, PT, R184, RZ, PT ;  /* 0x000000ffb800720b */ /* 0x000fe40003f36000 */
[----:B--2---:R-:W-:Y:S01]  /*5d40*/  F2FP.RELU.BF16.PACK_AB R8, R183, R182 ;  /* 0x000000b6b708723e */ /* 0x004fe200000018ff */
[----:B------:R1:W-:Y:S01]  /*5d50*/  STS [R215+0x12000], R5 ;  /* 0x01200005d7007388 */ /* 0x0003e20000000800 */
[----:B------:R-:W-:Y:S01]  /*5d60*/  @!P5 FADD.FTZ R154, -R154, -RZ ;  /* 0x800000ff9a9ad221 */ /* 0x000fe20000010100 */
[----:B----4-:R-:W-:Y:S04]  /*5d70*/  F2FP.RELU.BF16.PACK_AB R7, R205, R204 ;  /* 0x000000cccd07723e */ /* 0x010fe800000018ff */
[----:B------:R-:W-:Y:S01]  /*5d80*/  @!P4 FADD.FTZ R159, -R159, -RZ ;  /* 0x800000ff9f9fc221 */ /* 0x000fe20000010100 */
[----:B------:R-:W-:Y:S01]  /*5d90*/  FSETP.GE.FTZ.AND P4, PT, R199, RZ, PT ;  /* 0x000000ffc700720b */ /* 0x000fe20003f96000 */
[----:B------:R2:W-:Y:S01]  /*5da0*/  STS [R216+0x14000], R7 ;  /* 0x01400007d8007388 */ /* 0x0005e20000000800 */
[----:B------:R-:W-:Y:S02]  /*5db0*/  F2FP.RELU.BF16.PACK_AB R6, R208, R209 ;  /* 0x000000d1d006723e */ /* 0x000fe400000018ff */
[----:B------:R-:W-:Y:S03]  /*5dc0*/  F2FP.RELU.BF16.PACK_AB R4, R206, R207 ;  /* 0x000000cfce04723e */ /* 0x000fe600000018ff */
[----:B------:R4:W-:Y:S04]  /*5dd0*/  STS [R216+0x14400], R6 ;  /* 0x01440006d8007388 */ /* 0x0009e80000000800 */
[----:B------:R4:W-:Y:S01]  /*5de0*/  STS [R215+0x14400], R4 ;  /* 0x01440004d7007388 */ /* 0x0009e20000000800 */
[----:B-1----:R-:W-:Y:S05]  /*5df0*/  F2FP.RELU.BF16.PACK_AB R5, R202, R203 ;  /* 0x000000cbca05723e */ /* 0x002fea00000018ff */
[----:B------:R1:W-:Y:S01]  /*5e00*/  STS [R215+0x14000], R5 ;  /* 0x01400005d7007388 */ /* 0x0003e20000000800 */
[----:B--2---:R-:W-:Y:S03]  /*5e10*/  F2FP.RELU.BF16.PACK_AB R7, R185, R187 ;  /* 0x000000bbb907723e */ /* 0x004fe600000018ff */
[----:B------:R2:W-:Y:S04]  /*5e20*/  STS [R217+0x12000], R8 ;  /* 0x01200008d9007388 */ /* 0x0005e80000000800 */
[----:B------:R2:W-:Y:S01]  /*5e30*/  STS [R217+0x12400], R7 ;  /* 0x01240007d9007388 */ /* 0x0005e20000000800 */
[----:B----4-:R-:W-:Y:S02]  /*5e40*/  F2FP.RELU.BF16.PACK_AB R6, R190, R192 ;  /* 0x000000c0be06723e */ /* 0x010fe400000018ff */
[----:B------:R-:W-:Y:S05]  /*5e50*/  F2FP.RELU.BF16.PACK_AB R4, R175, R176 ;  /* 0x000000b0af04723e */ /* 0x000fea00000018ff */
[----:B------:R4:W-:Y:S01]  /*5e60*/  STS [R214+0x12400], R4 ;  /* 0x01240004d6007388 */ /* 0x0009e20000000800 */
[----:B-1----:R-:W-:Y:S02]  /*5e70*/  F2FP.RELU.BF16.PACK_AB R5, R171, R173 ;  /* 0x000000adab05723e */ /* 0x002fe400000018ff */
[----:B--2---:R-:W-:Y:S03]  /*5e80*/  F2FP.RELU.BF16.PACK_AB R8, R168, R172 ;  /* 0x000000aca808723e */ /* 0x004fe600000018ff */
[----:B------:R1:W-:Y:S01]  /*5e90*/  STS [R214+0x12000], R5 ;  /* 0x01200005d6007388 */ /* 0x0003e20000000800 */
[----:B------:R-:W-:Y:S03]  /*5ea0*/  F2FP.RELU.BF16.PACK_AB R7, R197, R198 ;  /* 0x000000c6c507723e */ /* 0x000fe600000018ff */
[----:B------:R2:W-:Y:S04]  /*5eb0*/  STS [R217+0x14000], R6 ;  /* 0x01400006d9007388 */ /* 0x0005e80000000800 */
[----:B------:R2:W-:Y:S01]  /*5ec0*/  STS [R217+0x14400], R7 ;  /* 0x01440007d9007388 */ /* 0x0005e20000000800 */
[----:B----4-:R-:W-:Y:S02]  /*5ed0*/  F2FP.RELU.BF16.PACK_AB R4, R166, R167 ;  /* 0x000000a7a604723e */ /* 0x010fe400000018ff */
[----:B-1----:R-:W-:Y:S02]  /*5ee0*/  F2FP.RELU.BF16.PACK_AB R5, R195, R194 ;  /* 0x000000c2c305723e */ /* 0x002fe400000018ff */
[----:B--2---:R-:W-:Y:S03]  /*5ef0*/  F2FP.RELU.BF16.PACK_AB R6, R188, R191 ;  /* 0x000000bfbc06723e */ /* 0x004fe600000018ff */
[----:B------:R1:W-:Y:S01]  /*5f00*/  STS [R214+0x14400], R5 ;  /* 0x01440005d6007388 */ /* 0x0003e20000000800 */
[----:B------:R-:W-:Y:S03]  /*5f10*/  F2FP.RELU.BF16.PACK_AB R7, R174, R177 ;  /* 0x000000b1ae07723e */ /* 0x000fe600000018ff */
[----:B------:R2:W-:Y:S04]  /*5f20*/  STS [R214+0x14000], R6 ;  /* 0x01400006d6007388 */ /* 0x0005e80000000800 */
[----:B------:R4:W-:Y:S04]  /*5f30*/  STS [R211+0x12000], R4 ;  /* 0x01200004d3007388 */ /* 0x0009e80000000800 */
[----:B------:R4:W-:Y:S01]  /*5f40*/  STS [R211+0x12400], R8 ;  /* 0x01240008d3007388 */ /* 0x0009e20000000800 */
[----:B-1----:R-:W-:Y:S02]  /*5f50*/  F2FP.RELU.BF16.PACK_AB R5, R156, R157 ;  /* 0x0000009d9c05723e */ /* 0x002fe400000018ff */
[----:B--2---:R-:W-:Y:S03]  /*5f60*/  F2FP.RELU.BF16.PACK_AB R6, R180, R181 ;  /* 0x000000b5b406723e */ /* 0x004fe600000018ff */
[----:B------:R1:W-:Y:S01]  /*5f70*/  STS [R210+0x12000], R5 ;  /* 0x01200005d2007388 */ /* 0x0003e20000000800 */
[----:B----4-:R-:W-:Y:S02]  /*5f80*/  F2FP.RELU.BF16.PACK_AB R4, R161, R163 ;  /* 0x000000a3a104723e */ /* 0x010fe400000018ff */
[----:B------:R-:W-:Y:S03]  /*5f90*/  F2FP.RELU.BF16.PACK_AB R8, R169, R170 ;  /* 0x000000aaa908723e */ /* 0x000fe600000018ff */
[----:B------:R2:W-:Y:S04]  /*5fa0*/  STS [R210+0x12400], R4 ;  /* 0x01240004d2007388 */ /* 0x0005e80000000800 */
[----:B------:R4:W-:Y:S04]  /*5fb0*/  STS [R211+0x14000], R7 ;  /* 0x01400007d3007388 */ /* 0x0009e80000000800 */
[----:B------:R4:W-:Y:S04]  /*5fc0*/  STS [R211+0x14400], R6 ;  /* 0x01440006d3007388 */ /* 0x0009e80000000800 */
[----:B------:R4:W-:Y:S01]  /*5fd0*/  STS [R210+0x14000], R8 ;  /* 0x01400008d2007388 */ /* 0x0009e20000000800 */
[----:B-1----:R-:W-:Y:S02]  /*5fe0*/  F2FP.RELU.BF16.PACK_AB R5, R155, R158 ;  /* 0x0000009e9b05723e */ /* 0x002fe400000018ff */
[----:B--2---:R-:W-:Y:S02]  /*5ff0*/  F2FP.RELU.BF16.PACK_AB R4, R148, R149 ;  /* 0x000000959404723e */ /* 0x004fe400000018ff */
[----:B----4-:R-:W-:Y:S02]  /*6000*/  F2FP.RELU.BF16.PACK_AB R7, R179, R178 ;  /* 0x000000b2b307723e */ /* 0x010fe400000018ff */
[----:B------:R-:W-:Y:S03]  /*6010*/  F2FP.RELU.BF16.PACK_AB R6, R150, R153 ;  /* 0x000000999606723e */ /* 0x000fe600000018ff */
[----:B------:R1:W-:Y:S01]  /*6020*/  STS [R210+0x14400], R7 ;  /* 0x01440007d2007388 */ /* 0x0003e20000000800 */
[----:B------:R-:W-:Y:S03]  /*6030*/  F2FP.RELU.BF16.PACK_AB R8, R160, R162 ;  /* 0x000000a2a008723e */ /* 0x000fe600000018ff */
[----:B------:R2:W-:Y:S04]  /*6040*/  STS [R213+0x12000], R6 ;  /* 0x01200006d5007388 */ /* 0x0005e80000000800 */
[----:B------:R4:W-:Y:S04]  /*6050*/  STS [R213+0x12400], R5 ;  /* 0x01240005d5007388 */ /* 0x0009e80000000800 */
[----:B------:R4:W-:Y:S01]  /*6060*/  STS [R212+0x12000], R4 ;  /* 0x01200004d4007388 */ /* 0x0009e20000000800 */
[----:B-1----:R-:W-:Y:S02]  /*6070*/  F2FP.RELU.BF16.PACK_AB R7, R164, R165 ;  /* 0x000000a5a407723e */ /* 0x002fe400000018ff */
[----:B--2---:R-:W-:Y:S02]  /*6080*/  F2FP.RELU.BF16.PACK_AB R6, R146, R147 ;  /* 0x000000939206723e */ /* 0x004fe400000018ff */
[----:B----4-:R-:W-:Y:S03]  /*6090*/  F2FP.RELU.BF16.PACK_AB R5, R151, R152 ;  /* 0x000000989705723e */ /* 0x010fe600000018ff */
[----:B------:R-:W-:Y:S01]  /*60a0*/  STS [R212+0x12400], R6 ;  /* 0x01240006d4007388 */ /* 0x000fe20000000800 */
[----:B------:R-:W-:Y:S03]  /*60b0*/  F2FP.RELU.BF16.PACK_AB R4, R154, R159 ;  /* 0x0000009f9a04723e */ /* 0x000fe600000018ff */
[----:B------:R-:W-:Y:S04]  /*60c0*/  STS [R213+0x14000], R8 ;  /* 0x01400008d5007388 */ /* 0x000fe80000000800 */
[----:B------:R-:W-:Y:S04]  /*60d0*/  STS [R213+0x14400], R7 ;  /* 0x01440007d5007388 */ /* 0x000fe80000000800 */
[----:B------:R-:W-:Y:S04]  /*60e0*/  STS [R212+0x14000], R5 ;  /* 0x01400005d4007388 */ /* 0x000fe80000000800 */
[----:B------:R-:W-:Y:S04]  /*60f0*/  STS [R212+0x14400], R4 ;  /* 0x01440004d4007388 */ /* 0x000fe80000000800 */
[----:B------:R-:W-:Y:S08]  /*6100*/  LDSM.16.M88.4 R64, [R134+0x4000] ;  /* 0x004000008640783b */ /* 0x000ff00000000200 */
[----:B------:R-:W1:Y:S08]  /*6110*/  LDSM.16.M88.4 R16, [R128+0x8000] ;  /* 0x008000008010783b */ /* 0x000e700000000200 */
[----:B------:R-:W2:Y:S08]  /*6120*/  LDSM.16.M88.4 R60, [R134+0x5000] ;  /* 0x00500000863c783b */ /* 0x000eb00000000200 */
[----:B------:R-:W4:Y:S08]  /*6130*/  LDSM.16.M88.4 R32, [R128+0x8400] ;  /* 0x008400008020783b */ /* 0x000f300000000200 */
[----:B------:R-:W3:Y:S08]  /*6140*/  LDSM.16.M88.4 R48, [R128+0x8800] ;  /* 0x008800008030783b */ /* 0x000ef00000000200 */
[----:B------:R-:W3:Y:S01]  /*6150*/  LDSM.16.M88.4 R100, [R128+0x8c00] ;  /* 0x008c00008064783b */ /* 0x000ee20000000200 */
[-C--:B-1----:R-:W-:Y:S07]  /*6160*/  HMMA.16816.F32.BF16 R4, R64, R16.reuse, RZ ;  /* 0x000000104004723c */ /* 0x082fee00000418ff */
[----:B------:R-:W-:Y:S01]  /*6170*/  LDSM.16.M88.4 R104, [R135+0x4000] ;  /* 0x004000008768783b */ /* 0x000fe20000000200 */
[C---:B--2---:R-:W-:Y:S07]  /*6180*/  HMMA.16816.F32.BF16 R8, R60.reuse, R16, RZ ;  /* 0x000000103c08723c */ /* 0x044fee00000418ff */
[----:B------:R-:W1:Y:S01]  /*6190*/  LDSM.16.M88.4 R108, [R129+0x8000] ;  /* 0x00800000816c783b */ /* 0x000e620000000200 */
[-C--:B------:R-:W-:Y:S07]  /*61a0*/  HMMA.16816.F32.BF16 R12, R60, R18.reuse, RZ ;  /* 0x000000123c0c723c */ /* 0x080fee00000418ff */
[----:B------:R-:W2:Y:S01]  /*61b0*/  LDSM.16.M88.4 R112, [R135+0x5000] ;  /* 0x005000008770783b */ /* 0x000ea20000000200 */
[C---:B------:R-:W-:Y:S07]  /*61c0*/  HMMA.16816.F32.BF16 R16, R64.reuse, R18, RZ ;  /* 0x000000124010723c */ /* 0x040fee00000418ff */
[----:B------:R-:W1:Y:S01]  /*61d0*/  LDSM.16.M88.4 R116, [R129+0x8400] ;  /* 0x008400008174783b */ /* 0x000e620000000200 */
[-C--:B----4-:R-:W-:Y:S07]  /*61e0*/  HMMA.16816.F32.BF16 R20, R64, R32.reuse, RZ ;  /* 0x000000204014723c */ /* 0x090fee00000418ff */
[----:B------:R-:W4:Y:S01]  /*61f0*/  LDSM.16.M88.4 R120, [R129+0x8800] ;  /* 0x008800008178783b */ /* 0x000f220000000200 */
[C---:B------:R-:W-:Y:S07]  /*6200*/  HMMA.16816.F32.BF16 R24, R60.reuse, R32, RZ ;  /* 0x000000203c18723c */ /* 0x040fee00000418ff */
[----:B------:R-:W1:Y:S01]  /*6210*/  LDSM.16.M88.4 R124, [R129+0x8c00] ;  /* 0x008c0000817c783b */ /* 0x000e620000000200 */
[-C--:B------:R-:W-:Y:S08]  /*6220*/  HMMA.16816.F32.BF16 R28, R60, R34.reuse, RZ ;  /* 0x000000223c1c723c */ /* 0x080ff000000418ff */
[C---:B------:R-:W-:Y:S08]  /*6230*/  HMMA.16816.F32.BF16 R32, R64.reuse, R34, RZ ;  /* 0x000000224020723c */ /* 0x040ff000000418ff */
[-C--:B---3--:R-:W-:Y:S08]  /*6240*/  HMMA.16816.F32.BF16 R36, R64, R48.reuse, RZ ;  /* 0x000000304024723c */ /* 0x088ff000000418ff */
        /* <DEDUP_REMOVED lines=10> */
[C---:B------:R-:W-:Y:S01]  /*62f0*/  FADD.FTZ R101, -R145.reuse, R4 ;  /* 0x0000000491657221 */ /* 0x040fe20000010100 */
[C---:B------:R-:W-:Y:S03]  /*6300*/  HMMA.16816.F32.BF16 R16, R104.reuse, R110, R16 ;  /* 0x0000006e6810723c */ /* 0x040fe60000041810 */
[C---:B------:R-:W-:Y:S04]  /*6310*/  FADD.FTZ R100, -R145.reuse, R5 ;  /* 0x0000000591647221 */ /* 0x040fe80000010100 */
[----:B------:R-:W-:Y:S01]  /*6320*/  FADD.FTZ R10, -R0, R10 ;  /* 0x0000000a000a7221 */ /* 0x000fe20000010100 */
[-C--:B------:R-:W-:Y:S08]  /*6330*/  HMMA.16816.F32.BF16 R20, R104, R116.reuse, R20 ;  /* 0x000000746814723c */ /* 0x080ff00000041814 */
[C---:B------:R-:W-:Y:S08]  /*6340*/  HMMA.16816.F32.BF16 R24, R112.reuse, R116, R24 ;  /* 0x000000747018723c */ /* 0x040ff00000041818 */
[----:B------:R-:W-:Y:S01]  /*6350*/  FADD.FTZ R5, -R145, R17 ;  /* 0x0000001191057221 */ /* 0x000fe20000010100 */
[-C--:B------:R-:W-:Y:S01]  /*6360*/  FSEL R17, R100, R145.reuse, P3 ;  /* 0x0000009164117208 */ /* 0x080fe20001800000 */
[-C--:B------:R-:W-:Y:S01]  /*6370*/  HMMA.16816.F32.BF16 R28, R112, R118.reuse, R28 ;  /* 0x00000076701c723c */ /* 0x080fe2000004181c */
        /* <DEDUP_REMOVED lines=8> */
[C---:B------:R-:W-:Y:S01]  /*6400*/  HMMA.16816.F32.BF16 R32, R104.reuse, R118, R32 ;  /* 0x000000766820723c */ /* 0x040fe20000041820 */
[----:B------:R-:W-:Y:S02]  /*6410*/  FSETP.GE.FTZ.AND P2, PT, R171, RZ, PT ;  /* 0x000000ffab00720b */ /* 0x000fe40003f56000 */
[----:B------:R-:W-:Y:S01]  /*6420*/  FMUL.FTZ R186, R186, R16 ;  /* 0x00000010baba7220 */ /* 0x000fe20000410000 */
[-C--:B------:R-:W-:Y:S01]  /*6430*/  FSEL R4, R4, R145.reuse, P0 ;  /* 0x0000009104047208 */ /* 0x080fe20000000000 */
[----:B------:R-:W-:Y:S01]  /*6440*/  FADD.FTZ R19, -R144, R19 ;  /* 0x0000001390137221 */ /* 0x000fe20000010100 */
[----:B------:R-:W-:Y:S01]  /*6450*/  FSETP.GE.FTZ.AND P0, PT, R166, RZ, PT ;  /* 0x000000ffa600720b */ /* 0x000fe20003f16000 */
[----:B------:R-:W-:Y:S01]  /*6460*/  FADD.FTZ R18, -R144, R18 ;  /* 0x0000001290127221 */ /* 0x000fe20000010100 */
[-C--:B----4-:R-:W-:Y:S01]  /*6470*/  HMMA.16816.F32.BF16 R36, R104, R120.reuse, R36 ;  /* 0x000000786824723c */ /* 0x090fe20000041824 */
[----:B------:R-:W-:Y:S03]  /*6480*/  FMUL.FTZ R182, R182, R4 ;  /* 0x00000004b6b67220 */ /* 0x000fe60000410000 */
[C---:B------:R-:W-:Y:S01]  /*6490*/  FADD.FTZ R23, -R144.reuse, R23 ;  /* 0x0000001790177221 */ /* 0x040fe20000010100 */
[-C--:B------:R-:W-:Y:S01]  /*64a0*/  FSEL R20, R101, R145.reuse, P4 ;  /* 0x0000009165147208 */ /* 0x080fe20002000000 */
[----:B------:R-:W-:Y:S01]  /*64b0*/  FADD.FTZ R22, -R144, R22 ;  /* 0x0000001690167221 */ /* 0x000fe20000010100 */
[----:B------:R-:W-:Y:S01]  /*64c0*/  FSETP.GE.FTZ.AND P4, PT, R183, RZ, PT ;  /* 0x000000ffb700720b */ /* 0x000fe20003f96000 */
[----:B------:R-:W-:Y:S01]  /*64d0*/  FADD.FTZ R26, -R0, R26 ;  /* 0x0000001a001a7221 */ /* 0x000fe20000010100 */
[C---:B------:R-:W-:Y:S03]  /*64e0*/  HMMA.16816.F32.BF16 R40, R112.reuse, R120, R40 ;  /* 0x000000787028723c */ /* 0x040fe60000041828 */
[----:B------:R-:W-:Y:S02]  /*64f0*/  FMUL.FTZ R199, R199, R20 ;  /* 0x00000014c7c77220 */ /* 0x000fe40000410000 */
[C---:B------:R-:W-:Y:S02]  /*6500*/  FADD.FTZ R20, -R145.reuse, R21 ;  /* 0x0000001591147221 */ /* 0x040fe40000010100 */
[C---:B------:R-:W-:Y:S01]  /*6510*/  FADD.FTZ R17, -R145.reuse, R32 ;  /* 0x0000002091117221 */ /* 0x040fe20000010100 */
[-C--:B------:R-:W-:Y:S01]  /*6520*/  HMMA.16816.F32.BF16 R44, R112, R122.reuse, R44 ;  /* 0x0000007a702c723c */ /* 0x080fe2000004182c */
[----:B------:R-:W-:Y:S03]  /*6530*/  FADD.FTZ R16, -R145, R33 ;  /* 0x0000002191107221 */ /* 0x000fe60000010100 */
[C---:B------:R-:W-:Y:S01]  /*6540*/  FADD.FTZ R35, -R144.reuse, R35 ;  /* 0x0000002390237221 */ /* 0x040fe20000010100 */
[-C--:B------:R-:W-:Y:S01]  /*6550*/  FSEL R17, R17, R145.reuse, P3 ;  /* 0x0000009111117208 */ /* 0x080fe20001800000 */
[----:B------:R-:W-:Y:S01]  /*6560*/  FADD.FTZ R34, -R144, R34 ;  /* 0x0000002290227221 */ /* 0x000fe20000010100 */
[-C--:B------:R-:W-:Y:S01]  /*6570*/  FSEL R16, R16, R145.reuse, P2 ;  /* 0x0000009110107208 */ /* 0x080fe20001000000 */
[----:B------:R-:W-:Y:S01]  /*6580*/  FADD.FTZ R4, -R145, R37 ;  /* 0x0000002591047221 */ /* 0x000fe20000010100 */
[----:B------:R-:W-:Y:S01]  /*6590*/  FSETP.GE.FTZ.AND P3, PT, R156, RZ, PT ;  /* 0x000000ff9c00720b */ /* 0x000fe20003f76000 */
[C---:B------:R-:W-:Y:S01]  /*65a0*/  HMMA.16816.F32.BF16 R48, R104.reuse, R122, R48 ;  /* 0x0000007a6830723c */ /* 0x040fe20000041830 */
[----:B------:R-:W-:Y:S01]  /*65b0*/  FSETP.GE.FTZ.AND P2, PT, R153, RZ, PT ;  /* 0x000000ff9900720b */ /* 0x000fe20003f56000 */
[----:B------:R-:W-:Y:S01]  /*65c0*/  FADD.FTZ R5, -R145, R36 ;  /* 0x0000002491057221 */ /* 0x000fe20000010100 */
[-C--:B------:R-:W-:Y:S01]  /*65d0*/  FSEL R4, R4, R145.reuse, P0 ;  /* 0x0000009104047208 */ /* 0x080fe20000000000 */
[----:B------:R-:W-:Y:S01]  /*65e0*/  FADD.FTZ R39, -R144, R39 ;  /* 0x0000002790277221 */ /* 0x000fe20000010100 */
[----:B------:R-:W-:Y:S01]  /*65f0*/  FSETP.GE.FTZ.AND P0, PT, R148, RZ, PT ;  /* 0x000000ff9400720b */ /* 0x000fe20003f16000 */
[----:B------:R-:W-:Y:S01]  /*6600*/  FADD.FTZ R38, -R144, R38 ;  /* 0x0000002690267221 */ /* 0x000fe20000010100 */
[-C--:B------:R-:W-:Y:S01]  /*6610*/  FSEL R5, R5, R145.reuse, P1 ;  /* 0x0000009105057208 */ /* 0x080fe20000800000 */
[----:B------:R-:W-:Y:S01]  /*6620*/  FMUL.FTZ R166, R166, R4 ;  /* 0x00000004a6a67220 */ /* 0x000fe20000410000 */
[-C--:B------:R-:W-:Y:S01]  /*6630*/  HMMA.16816.F32.BF16 R52, R104, R124.reuse, R52 ;  /* 0x0000007c6834723c */ /* 0x080fe20000041834 */
[----:B------:R-:W-:Y:S02]  /*6640*/  FSETP.GE.FTZ.AND P1, PT, R157, RZ, PT ;  /* 0x000000ff9d00720b */ /* 0x000fe40003f36000 */
[----:B------:R-:W-:Y:S01]  /*6650*/  FADD.FTZ R4, -R144, R7 ;  /* 0x0000000790047221 */ /* 0x000fe20000010100 */
[----:B------:R-:W-:Y:S01]  /*6660*/  FSEL R20, R20, R145, P4 ;  /* 0x0000009114147208 */ /* 0x000fe20002000000 */
[----:B------:R-:W-:Y:S01]  /*6670*/  FMUL.FTZ R167, R167, R5 ;  /* 0x00000005a7a77220 */ /* 0x000fe20000410000 */
[----:B------:R-:W-:Y:S01]  /*6680*/  FSETP.GE.FTZ.AND P4, PT, R158, RZ, PT ;  /* 0x000000ff9e00720b */ /* 0x000fe20003f96000 */
[----:B------:R-:W-:Y:S01]  /*6690*/  FADD.FTZ R5, -R144, R6 ;  /* 0x0000000690057221 */ /* 0x000fe20000010100 */
[C---:B------:R-:W-:Y:S01]  /*66a0*/  HMMA.16816.F32.BF16 R56, R112.reuse, R124, R56 ;  /* 0x0000007c7038723c */ /* 0x040fe20000041838 */
[----:B------:R-:W-:Y:S03]  /*66b0*/  FMUL.FTZ R183, R183, R20 ;  /* 0x00000014b7b77220 */ /* 0x000fe60000410000 */
[----:B------:R-:W-:Y:S02]  /*66c0*/  FADD.FTZ R45, -R143, R45 ;  /* 0x0000002d8f2d7221 */ /* 0x000fe40000010100 */
[----:B------:R-:W-:Y:S02]  /*66d0*/  FMUL.FTZ R173, R173, R17 ;  /* 0x00000011adad7220 */ /* 0x000fe40000410000 */
[-C--:B------:R-:W-:Y:S01]  /*66e0*/  HMMA.16816.F32.BF16 R60, R112, R126.reuse, R60 ;  /* 0x0000007e703c723c */ /* 0x080fe2000004183c */
[C---:B------:R-:W-:Y:S03]  /*66f0*/  FADD.FTZ R48, -R145.reuse, R48 ;  /* 0x0000003091307221 */ /* 0x040fe60000010100 */
[----:B------:R-:W-:Y:S02]  /*6700*/  FADD.FTZ R49, -R145, R49 ;  /* 0x0000003191317221 */ /* 0x000fe40000010100 */
[-C--:B------:R-:W-:Y:S01]  /*6710*/  FSEL R48, R48, R145.reuse, P1 ;  /* 0x0000009130307208 */ /* 0x080fe20000800000 */
[----:B------:R-:W-:Y:S01]  /*6720*/  FADD.FTZ R51, -R144, R51 ;  /* 0x0000003390337221 */ /* 0x000fe20000010100 */
[----:B------:R-:W-:Y:S01]  /*6730*/  FSETP.GE.FTZ.AND P1, PT, R150, RZ, PT ;  /* 0x000000ff9600720b */ /* 0x000fe20003f36000 */
[----:B------:R-:W-:Y:S03]  /*6740*/  HMMA.16816.F32.BF16 R64, R104, R126, R64 ;  /* 0x0000007e6840723c */ /* 0x000fe60000041840 */
[-C--:B------:R-:W-:Y:S01]  /*6750*/  FSEL R49, R49, R145.reuse, P3 ;  /* 0x0000009131317208 */ /* 0x080fe20001800000 */
[----:B------:R-:W-:Y:S01]  /*6760*/  FADD.FTZ R53, -R145, R53 ;  /* 0x0000003591357221 */ /* 0x000fe20000010100 */
[----:B------:R-:W-:Y:S01]  /*6770*/  FSETP.GE.FTZ.AND P3, PT, R155, RZ, PT ;  /* 0x000000ff9b00720b */ /* 0x000fe20003f76000 */
[----:B------:R-:W-:Y:S02]  /*6780*/  FADD.FTZ R52, -R145, R52 ;  /* 0x0000003491347221 */ /* 0x000fe40000010100 */
[C---:B------:R-:W-:Y:S01]  /*6790*/  FADD.FTZ R50, -R144.reuse, R50 ;  /* 0x0000003290327221 */ /* 0x040fe20000010100 */
[-C--:B------:R-:W-:Y:S02]  /*67a0*/  FSEL R53, R53, R145.reuse, P1 ;  /* 0x0000009135357208 */ /* 0x080fe40000800000 */
[----:B------:R-:W-:Y:S01]  /*67b0*/  FSETP.GE.FTZ.AND P1, PT, R149, RZ, PT ;  /* 0x000000ff9500720b */ /* 0x000fe20003f36000 */
[----:B------:R-:W-:Y:S01]  /*67c0*/  FADD.FTZ R6, -R144, R55 ;  /* 0x0000003790067221 */ /* 0x000fe20000010100 */
[----:B------:R-:W-:Y:S01]  /*67d0*/  FSEL R52, R52, R145, P2 ;  /* 0x0000009134347208 */ /* 0x000fe20001000000 */
        /* <DEDUP_REMOVED lines=10> */
[----:B------:R-:W-:Y:S02]  /*6880*/  FADD.FTZ R64, -R145, R64 ;  /* 0x0000004091407221 */ /* 0x000fe40000010100 */
[----:B------:R-:W-:Y:S02]  /*6890*/  FADD.FTZ R6, -R143, R13 ;  /* 0x0000000d8f067221 */ /* 0x000fe40000010100 */
[----:B------:R-:W-:Y:S01]  /*68a0*/  FMUL.FTZ R158, R158, R7 ;  /* 0x000000079e9e7220 */ /* 0x000fe20000410000 */
[----:B------:R-:W-:Y:S01]  /*68b0*/  FSEL R64, R64, R145, P1 ;  /* 0x0000009140407208 */ /* 0x000fe20000800000 */
[----:B------:R-:W-:Y:S01]  /*68c0*/  @P0 FADD.FTZ R145, -R145, R65 ;  /* 0x0000004191910221 */ /* 0x000fe20000010100 */
[----:B------:R-:W-:Y:S01]  /*68d0*/  FSETP.GE.FTZ.AND P0, PT, R200, RZ, PT ;  /* 0x000000ffc800720b */ /* 0x000fe20003f16000 */
[----:B------:R-:W-:Y:S01]  /*68e0*/  FADD.FTZ R7, -R143, R12 ;  /* 0x0000000c8f077221 */ /* 0x000fe20000010100 */
[----:B------:R-:W-:Y:S01]  /*68f0*/  FSETP.GE.FTZ.AND P1, PT, R201, RZ, PT ;  /* 0x000000ffc900720b */ /* 0x000fe20003f36000 */
[----:B------:R-:W-:Y:S01]  /*6900*/  FADD.FTZ R60, -R143, R60 ;  /* 0x0000003c8f3c7221 */ /* 0x000fe20000010100 */
[----:B------:R-:W-:Y:S01]  /*6910*/  FSEL R4, R4, R144, P0 ;  /* 0x0000009004047208 */ /* 0x000fe20000000000 */
        /* <DEDUP_REMOVED lines=38> */
[----:B------:R-:W-:Y:S01]  /*6b80*/  IMAD.MOV.U32 R54, RZ, RZ, R223 ;  /* 0x000000ffff367224 */ /* 0x000fe200078e00df */
[----:B------:R-:W-:Y:S01]  /*6b90*/  FSEL R51, R51, R144, P0 ;  /* 0x0000009033337208 */ /* 0x000fe20000000000 */
[----:B------:R-:W-:Y:S01]  /*6ba0*/  FMUL.FTZ R172, R172, R38 ;  /* 0x00000026acac7220 */ /* 0x000fe20000410000 */
[----:B------:R-:W-:Y:S01]  /*6bb0*/  FSETP.GE.FTZ.AND P0, PT, R204, RZ, PT ;  /* 0x000000ffcc00720b */ /* 0x000fe20003f16000 */
[----:B------:R-:W-:Y:S01]  /*6bc0*/  IMAD.MOV.U32 R55, RZ, RZ, R222 ;  /* 0x000000ffff377224 */ /* 0x000fe200078e00de */
[----:B------:R-:W-:Y:S01]  /*6bd0*/  FSEL R50, R50, R144, P1 ;  /* 0x0000009032327208 */ /* 0x000fe20000800000 */
[----:B------:R-:W-:Y:S01]  /*6be0*/  FMUL.FTZ R51, R161, R51 ;  /* 0x00000033a1337220 */ /* 0x000fe20000410000 */
[----:B------:R-:W-:Y:S02]  /*6bf0*/  FSETP.GE.FTZ.AND P1, PT, R146, RZ, PT ;  /* 0x000000ff9200720b */ /* 0x000fe40003f36000 */
[-C--:B------:R-:W-:Y:S01]  /*6c00*/  FSEL R4, R4, R143.reuse, P0 ;  /* 0x0000008f04047208 */ /* 0x080fe20000000000 */
[----:B------:R-:W-:Y:S01]  /*6c10*/  FMUL.FTZ R50, R163, R50 ;  /* 0x00000032a3327220 */ /* 0x000fe20000410000 */
[----:B------:R-:W-:Y:S02]  /*6c20*/  FSEL R5, R5, R144, P2 ;  /* 0x0000009005057208 */ /* 0x000fe40001000000 */
[----:B------:R-:W-:Y:S01]  /*6c30*/  FSETP.GE.FTZ.AND P0, PT, R190, RZ, PT ;  /* 0x000000ffbe00720b */ /* 0x000fe20003f16000 */
[----:B------:R-:W-:Y:S01]  /*6c40*/  FMUL.FTZ R23, R204, R4 ;  /* 0x00000004cc177220 */ /* 0x000fe20000410000 */
[----:B------:R-:W-:Y:S01]  /*6c50*/  FSETP.GE.FTZ.AND P2, PT, R202, RZ, PT ;  /* 0x000000ffca00720b */ /* 0x000fe20003f56000 */
[----:B------:R-:W-:Y:S01]  /*6c60*/  FADD.FTZ R4, -R143, R25 ;  /* 0x000000198f047221 */ /* 0x000fe20000010100 */
[----:B------:R-:W-:Y:S01]  /*6c70*/  FSEL R7, R7, R143, P3 ;  /* 0x0000008f07077208 */ /* 0x000fe20001800000 */
[----:B------:R-:W-:Y:S01]  /*6c80*/  FMUL.FTZ R147, R147, R5 ;  /* 0x0000000593937220 */ /* 0x000fe20000410000 */
[-C--:B------:R-:W-:Y:S01]  /*6c90*/  FSEL R6, R6, R143.reuse, P2 ;  /* 0x0000008f06067208 */ /* 0x080fe20001000000 */
[----:B------:R-:W-:Y:S01]  /*6ca0*/  FADD.FTZ R5, -R143, R24 ;  /* 0x000000188f057221 */ /* 0x000fe20000010100 */
[-C--:B------:R-:W-:Y:S01]  /*6cb0*/  FSEL R4, R4, R143.reuse, P0 ;  /* 0x0000008f04047208 */ /* 0x080fe20000000000 */
[----:B------:R-:W-:Y:S01]  /*6cc0*/  @P1 FADD.FTZ R144, -R144, R67 ;  /* 0x0000004390901221 */ /* 0x000fe20000010100 */
        /* <DEDUP_REMOVED lines=8> */
[----:B------:R-:W-:Y:S01]  /*6d50*/  FSETP.GE.FTZ.AND P3, PT, R188, RZ, PT ;  /* 0x000000ffbc00720b */ /* 0x000fe20003f76000 */
[----:B------:R-:W-:Y:S01]  /*6d60*/  FMUL.FTZ R22, R203, R7 ;  /* 0x00000007cb167220 */ /* 0x000fe20000410000 */
[----:B------:R-:W-:Y:S01]  /*6d70*/  FSEL R4, R4, R143, P0 ;  /* 0x0000008f04047208 */ /* 0x000fe20000000000 */
[----:B------:R-:W-:Y:S01]  /*6d80*/  FMUL.FTZ R48, R192, R5 ;  /* 0x00000005c0307220 */ /* 0x000fe20000410000 */
[----:B------:R-:W-:Y:S01]  /*6d90*/  FSETP.GE.FTZ.AND P0, PT, R151, RZ, PT ;  /* 0x000000ff9700720b */ /* 0x000fe20003f16000 */
[C---:B------:R-:W-:Y:S01]  /*6da0*/  FADD.FTZ R7, -R143.reuse, R29 ;  /* 0x0000001d8f077221 */ /* 0x040fe20000010100 */
[----:B------:R-:W-:Y:S01]  /*6db0*/  FSETP.GE.FTZ.AND P1, PT, R174, RZ, PT ;  /* 0x000000ffae00720b */ /* 0x000fe20003f36000 */
[----:B------:R-:W-:Y:S01]  /*6dc0*/  FADD.FTZ R5, -R143, R41 ;  /* 0x000000298f057221 */ /* 0x000fe20000010100 */
[-C--:B------:R-:W-:Y:S01]  /*6dd0*/  FSEL R8, R8, R143.reuse, P4 ;  /* 0x0000008f08087208 */ /* 0x080fe20002000000 */
        /* <DEDUP_REMOVED lines=25> */
[----:B------:R-:W-:Y:S02]  /*6f70*/  FSETP.GE.FTZ.AND P2, PT, R206, RZ, PT ;  /* 0x000000ffce00720b */ /* 0x000fe40003f56000 */
[-C--:B------:R-:W-:Y:S01]  /*6f80*/  FSEL R8, R8, R143.reuse, P4 ;  /* 0x0000008f08087208 */ /* 0x080fe20002000000 */
[----:B------:R-:W-:Y:S01]  /*6f90*/  FMUL.FTZ R60, R152, R60 ;  /* 0x0000003c983c7220 */ /* 0x000fe20000410000 */
[----:B------:R-:W-:Y:S01]  /*6fa0*/  FSEL R45, R45, R143, P3 ;  /* 0x0000008f2d2d7208 */ /* 0x000fe20001800000 */
[----:B------:R-:W-:Y:S01]  /*6fb0*/  @P0 FADD.FTZ R143, -R143, R61 ;  /* 0x0000003d8f8f0221 */ /* 0x000fe20000010100 */
        /* <DEDUP_REMOVED lines=8> */
[-C--:B------:R-:W-:Y:S02]  /*7040*/  FSEL R6, R6, R0.reuse, P1 ;  /* 0x0000000006067208 */ /* 0x080fe40000800000 */
        /* <DEDUP_REMOVED lines=40> */
[----:B------:R-:W-:Y:S02]  /*72d0*/  FSETP.GE.FTZ.AND P2, PT, R159, RZ, PT ;  /* 0x000000ff9f00720b */ /* 0x000fe40003f56000 */
[-C--:B------:R-:W-:Y:S02]  /*72e0*/  FSEL R6, R6, R0.reuse, P4 ;  /* 0x0000000006067208 */ /* 0x080fe40002000000 */
[-C--:B------:R-:W-:Y:S02]  /*72f0*/  FSEL R5, R5, R0.reuse, P3 ;  /* 0x0000000005057208 */ /* 0x080fe40001800000 */
        /* <DEDUP_REMOVED lines=27> */
.L_x_805:
        /* <DEDUP_REMOVED lines=140> */
.L_x_806:
[----:B------:R-:W-:Y:S01]  /*7d70*/  LDSM.16.M88.4 R16, [R131] ;  /* 0x000000008310783b */ /* 0x000fe20000000200 */
[----:B-1----:R-:W-:Y:S01]  /*7d80*/  @P0 IADD3 R4, R229, -0x80, RZ ;  /* 0xffffff80e5040810 */ /* 0x002fe20007ffe0ff */
[----:B------:R-:W-:Y:S01]  /*7d90*/  IMAD.U32 R58, RZ, RZ, UR24 ;  /* 0x00000018ff3a7e24 */ /* 0x000fe2000f8e00ff */
        /* <DEDUP_REMOVED lines=8> */
[----:B------:R-:W-:Y:S03]  /*7e20*/  @UP4 UMOV UR12, UR5 ;  /* 0x00000005000c4c82 */ /* 0x000fe60008000000 */
        /* <DEDUP_REMOVED lines=291> */
.L_x_808:
        /* <DEDUP_REMOVED lines=19> */
.L_x_809:
        /* <DEDUP_REMOVED lines=44> */
.L_x_811:
[----:B-12---:R-:W-:Y:S05]  /*9450*/  BSYNC B0 ;  /* 0x0000000000007941 */ /* 0x006fea0003800000 */
.L_x_810:
        /* <DEDUP_REMOVED lines=14> */
.L_x_813:
[----:B------:R-:W-:Y:S05]  /*9540*/  BSYNC B0 ;  /* 0x0000000000007941 */ /* 0x000fea0003800000 */
.L_x_812:
        /* <DEDUP_REMOVED lines=25> */
.L_x_815:
[----:B------:R-:W-:Y:S05]  /*96e0*/  BSYNC B0 ;  /* 0x0000000000007941 */ /* 0x000fea0003800000 */
.L_x_814:
        /* <DEDUP_REMOVED lines=12> */
.L_x_804:
        /* <DEDUP_REMOVED lines=21> */
.L_x_817:
        /* <DEDUP_REMOVED lines=19> */
.L_x_818:
        /* <DEDUP_REMOVED lines=35> */
.L_x_820:
[----:B------:R-:W-:Y:S05]  /*9c60*/  BSYNC B0 ;  /* 0x0000000000007941 */ /* 0x000fea0003800000 */
.L_x_819:
        /* <DEDUP_REMOVED lines=14> */
.L_x_822:
[----:B------:R-:W-:Y:S05]  /*9d50*/  BSYNC B0 ;  /* 0x0000000000007941 */ /* 0x000fea0003800000 */
.L_x_821:
        /* <DEDUP_REMOVED lines=25> */
.L_x_824:
[----:B------:R-:W-:Y:S05]  /*9ef0*/  BSYNC B0 ;  /* 0x0000000000007941 */ /* 0x000fea0003800000 */
.L_x_823:
        /* <DEDUP_REMOVED lines=11> */
.L_x_816:
[----:B------:R-:W-:Y:S05]  /*9fb0*/  BSYNC B1 ;  /* 0x0000000000017941 */ /* 0x000fea0003800000 */
.L_x_799:
        /* <DEDUP_REMOVED lines=11> */
.L_x_825:
[----:B------:R-:W-:Y:S05]  /*a070*/  EXIT ;  /* 0x000000000000794d */ /* 0x000fea0003800000 */
.L_x_827:
        /* <DEDUP_REMOVED lines=16> */
.L_x_1349:


//--------------------- .text._ZN5flash44flash_bwd_dq_dk_dv_loop_seqk_parallel_kernelI23Flash_bwd_kernel_traitsILi32ELi128ELi128ELi8ELi4ELi4ELi4ELb0ELb0EN7cutlass10bfloat16_tE19Flash_kernel_traitsILi32ELi128ELi128ELi8ES3_EELb0ELb0ELb0ELb0ELb0ELb1ELb1EEEvNS_16Flash_bwd_paramsE --------------------------
	.section	.text._ZN5flash44flash_bwd_dq_dk_dv_loop_seqk_parallel_kernelI23Flash_bwd_kernel_traitsILi32ELi128ELi128ELi8ELi4ELi4ELi4ELb0ELb0EN7cutlass10bfloat16_tE19Flash_kernel_traitsILi32ELi128ELi128ELi8ES3_EELb0ELb0ELb0ELb0ELb0ELb1ELb1EEEvNS_16Flash_bwd_paramsE,"ax",@progbits
	.sectioninfo	@"SHI_REGISTERS=255"
	.align	128
        .global         _ZN5flash44flash_bwd_dq_dk_dv_loop_seqk_parallel_kernelI23Flash_bwd_kernel_traitsILi32ELi128ELi128ELi8ELi4ELi4ELi4ELb0ELb0EN7cutlass10bfloat16_tE19Flash_kernel_traitsILi32ELi128ELi128ELi8ES3_EELb0ELb0ELb0ELb0ELb0ELb1ELb1EEEvNS_16Flash_bwd_paramsE
        .type           _ZN5flash44flash_bwd_dq_dk_dv_loop_seqk_parallel_kernelI23Flash_bwd_kernel_traitsILi32ELi128ELi128ELi8ELi4ELi4ELi4ELb0ELb0EN7cutlass10bfloat16_tE19Flash_kernel_traitsILi32ELi128ELi128ELi8ES3_EELb0ELb0ELb0ELb0ELb0ELb1ELb1EEEvNS_16Flash_bwd_paramsE,@function
        .size           _ZN5flash44flash_bwd_dq_dk_dv_loop_seqk_parallel_kernelI23Flash_bwd_kernel_traitsILi32ELi128ELi128ELi8ELi4ELi4ELi4ELb0ELb0EN7cutlass10bfloat16_tE19Flash_kernel_traitsILi32ELi128ELi128ELi8ES3_EELb0ELb0ELb0ELb0ELb0ELb1ELb1EEEvNS_16Flash_bwd_paramsE,(.L_x_1350 - _ZN5flash44flash_bwd_dq_dk_dv_loop_seqk_parallel_kernelI23Flash_bwd_kernel_traitsILi32ELi128ELi128ELi8ELi4ELi4ELi4ELb0ELb0EN7cutlass10bfloat16_tE19Flash_kernel_traitsILi32ELi128ELi128ELi8ES3_EELb0ELb0ELb0ELb0ELb0ELb1ELb1EEEvNS_16Flash_bwd_paramsE)
        .other          _ZN5flash44flash_bwd_dq_dk_dv_loop_seqk_parallel_kernelI23Flash_bwd_kernel_traitsILi32ELi128ELi128ELi8ELi4ELi4ELi4ELb0ELb0EN7cutlass10bfloat16_tE19Flash_kernel_traitsILi32ELi128ELi128ELi8ES3_EELb0ELb0ELb0ELb0ELb0ELb1ELb1EEEvNS_16Flash_bwd_paramsE,@"STO_CUDA_ENTRY STV_DEFAULT"
_ZN5flash44flash_bwd_dq_dk_dv_loop_seqk_parallel_kernelI23Flash_bwd_kernel_traitsILi32ELi128ELi128ELi8ELi4ELi4ELi4ELb0ELb0EN7cutlass10bfloat16_tE19Flash_kernel_traitsILi32ELi128ELi128ELi8ES3_EELb0ELb0ELb0ELb0ELb0ELb1ELb1EEEvNS_16Flash_bwd_paramsE:
.text._ZN5flash44flash_bwd_dq_dk_dv_loop_seqk_parallel_kernelI23Flash_bwd_kernel_traitsILi32ELi128ELi128ELi8ELi4ELi4ELi4ELb0ELb0EN7cutlass10bfloat16_tE19Flash_kernel_traitsILi32ELi128ELi128ELi8ES3_EELb0ELb0ELb0ELb0ELb0ELb1ELb1EEEvNS_16Flash_bwd_paramsE:
        /* <DEDUP_REMOVED lines=264> */
.L_x_856:
        /* <DEDUP_REMOVED lines=54> */
.L_x_828:
        /* <DEDUP_REMOVED lines=58> */
.L_x_830:
        /* <DEDUP_REMOVED lines=18> */
.L_x_831:
        /* <DEDUP_REMOVED lines=83> */
.L_x_832:
[----:B------:R-:W2:Y:S02]  /*1dd0*/  LDL R0, [R1+0x34] ;  /* 0x0000340001007983 */ /* 0x000ea40000100800 */
[----:B--2---:R1:W2:Y:S01]  /*1de0*/  R2UR UR5, R0 ;  /* 0x00000000000573c2 */ /* 0x0042a200000e0000 */
[----:B------:R-:W-:-:S07]  /*1df0*/  DEPBAR.LE SB1, 0x0, {2} ;  /* 0x000090040000791a */ /* 0x000fce0000000000 */
.L_x_833:
        /* <DEDUP_REMOVED lines=102> */
[C---:B------:R-:W-:Y:S02]  /*2460*/  IADD3 R0, R3.reuse, 0x40, RZ ;  /* 0x0000004003007810 */ /* 0x040fe40007ffe0ff */
[----:B------:R-:W-:Y:S02]  /*2470*/  PLOP3.LUT P0, PT, PT, PT, UP3, 0x80, 0x0 ;  /* 0x000000000000781c */ /* 0x000fe40003f0f038 */
[----:B------:R-:W-:Y:S02]  /*2480*/  ISETP.GE.AND P2, PT, R3, UR12, PT ;  /* 0x0000000c03007c0c */ /* 0x000fe4000bf46270 */
[----:B------:R-:W-:Y:S01]  /*2490*/  ISETP.GE.AND P1, PT, R0, UR12, PT ;  /* 0x0000000c00007c0c */ /* 0x000fe2000bf26270 */
[----:B------:R-:W-:-:S06]  /*24a0*/  UIMAD UR12, UR5, -0x80, UR44 ;  /* 0xffffff80050c78a4 */ /* 0x000fcc000f8e022c */
[----:B------:R-:W-:Y:S01]  /*24b0*/  ISETP.GE.AND P3, PT, R0, UR12, PT ;  /* 0x0000000c00007c0c */ /* 0x000fe2000bf66270 */
[----:B------:R-:W-:Y:S02]  /*24c0*/  IMAD.MOV.U32 R0, RZ, RZ, 0x80 ;  /* 0x00000080ff007424 */ /* 0x000fe400078e00ff */
[----:B------:R-:W-:Y:S02]  /*24d0*/  IMAD.MOV.U32 R158, RZ, RZ, R12 ;  /* 0x000000ffff9e7224 */ /* 0x000fe400078e000c */
[----:B------:R-:W-:Y:S01]  /*24e0*/  IMAD.WIDE.U32 R4, R0, c[0x0][0x370], RZ ;  /* 0x0000dc0000047a25 */ /* 0x000fe200078e00ff */
[----:B------:R-:W-:-:S03]  /*24f0*/  MOV R159, R13 ;  /* 0x0000000d009f7202 */ /* 0x000fc60000000f00 */
[C---:B------:R-:W-:Y:S02]  /*2500*/  IMAD R7, R0.reuse, c[0x0][0x374], RZ ;  /* 0x0000dd0000077a24 */ /* 0x040fe400078e02ff */
[----:B------:R-:W-:Y:S02]  /*2510*/  IMAD.WIDE.U32 R12, R0, c[0x0][0x190], RZ ;  /* 0x00006400000c7a25 */ /* 0x000fe400078e00ff */
[----:B------:R-:W-:Y:S02]  /*2520*/  @!P3 IADD3 R4, P5, R158, R4, RZ ;  /* 0x000000049e04b210 */ /* 0x000fe40007fbe0ff */
[----:B------:R-:W-:Y:S01]  /*2530*/  IMAD.MOV.U32 R156, RZ, RZ, R14 ;  /* 0x000000ffff9c7224 */ /* 0x000fe200078e000e */
[----:B------:R-:W-:Y:S01]  /*2540*/  ISETP.GE.AND P4, PT, R3, UR12, PT ;  /* 0x0000000c03007c0c */ /* 0x000fe2000bf86270 */
[----:B------:R-:W-:Y:S01]  /*2550*/  IMAD.MOV.U32 R157, RZ, RZ, R15 ;  /* 0x000000ffff9d7224 */ /* 0x000fe200078e000f */
[----:B------:R-:W-:Y:S01]  /*2560*/  @!P3 IADD3.X R5, R159, R5, R7, P5, !PT ;  /* 0x000000059f05b210 */ /* 0x000fe20002ffe407 */
[----:B------:R-:W-:Y:S01]  /*2570*/  IMAD R15, R0, c[0x0][0x194], RZ ;  /* 0x00006500000f7a24 */ /* 0x000fe200078e02ff */
[----:B------:R-:W-:-:S04]  /*2580*/  @!P3 IADD3 R14, P5, R156, R12, RZ ;  /* 0x0000000c9c0eb210 */ /* 0x000fc80007fbe0ff */
[----:B------:R-:W-:Y:S01]  /*2590*/  @!P3 IADD3.X R15, R157, R13, R15, P5, !PT ;  /* 0x0000000d9d0fb210 */ /* 0x000fe20002ffe40f */
[----:B------:R-:W-:Y:S02]  /*25a0*/  IMAD R13, R18, c[0x0][0x1b8], RZ ;  /* 0x00006e00120d7a24 */ /* 0x000fe400078e02ff */
[----:B------:R-:W-:-:S04]  /*25b0*/  IMAD.WIDE.U32 R10, R6, c[0x0][0x1b8], R10 ;  /* 0x00006e00060a7a25 */ /* 0x000fc800078e000a */
[----:B------:R-:W-:Y:S01]  /*25c0*/  IMAD R17, R6, c[0x0][0x1bc], R13 ;  /* 0x00006f0006117a24 */ /* 0x000fe200078e020d */
[----:B------:R-:W-:Y:S01]  /*25d0*/  UMOV UR9, UR10 ;  /* 0x0000000a00097c82 */ /* 0x000fe20008000000 */
[----:B------:R-:W-:Y:S01]  /*25e0*/  IMAD.MOV.U32 R247, RZ, RZ, 0x7f800000 ;  /* 0x7f800000fff77424 */ /* 0x000fe200078e00ff */
[----:B------:R-:W-:Y:S01]  /*25f0*/  UMOV UR8, UR11 ;  /* 0x0000000b00087c82 */ /* 0x000fe20008000000 */
[----:B------:R-:W-:Y:S01]  /*2600*/  @P0 BAR.SYNC.DEFER_BLOCKING 0x0 ;  /* 0x0000000000000b1d */ /* 0x000fe20000010000 */
[----:B--2---:R-:W-:Y:S01]  /*2610*/  IADD3 R7, R20, 0x8, RZ ;  /* 0x0000000814077810 */ /* 0x004fe20007ffe0ff */
[----:B---3--:R-:W-:-:S03]  /*2620*/  IMAD.SHL.U32 R0, R21, 0x2, RZ ;  /* 0x0000000215007824 */ /* 0x008fc600078e00ff */
[----:B------:R-:W-:Y:S01]  /*2630*/  ISETP.GE.AND P5, PT, R7, UR12, PT ;  /* 0x0000000c07007c0c */ /* 0x000fe2000bfa6270 */
[----:B------:R-:W-:Y:S01]  /*2640*/  IMAD R7, R18, c[0x0][0x1b0], RZ ;  /* 0x00006c0012077a24 */ /* 0x000fe200078e02ff */
[----:B------:R-:W-:Y:S03]  /*2650*/  @P4 STS [R0+0x4000], RZ ;  /* 0x004000ff00004388 */ /* 0x000fe60000000800 */
[C---:B------:R-:W-:Y:S01]  /*2660*/  IMAD R12, R6.reuse, c[0x0][0x1b4], R7 ;  /* 0x00006d00060c7a24 */ /* 0x040fe200078e0207 */
[----:B------:R-:W-:Y:S01]  /*2670*/  @!P1 IADD3 R7, P0, R3, 0x40, RZ ;  /* 0x0000004003079810 */ /* 0x000fe20007f1e0ff */
        /* <DEDUP_REMOVED lines=11> */
[----:B--2---:R-:W-:Y:S01]  /*2730*/  IMAD.WIDE.U32 R4, R6, c[0x0][0x1b0], R8 ;  /* 0x00006c0006047a25 */ /* 0x004fe200078e0008 */
[----:B------:R-:W-:-:S03]  /*2740*/  IADD3 R9, R21, 0x1000, RZ ;  /* 0x0000100015097810 */ /* 0x000fc60007ffe0ff */
[----:B------:R-:W-:Y:S01]  /*2750*/  @!P1 IMAD.X R8, RZ, RZ, R19, P0 ;  /* 0x000000ffff089224 */ /* 0x000fe200000e0613 */
[----:B------:R-:W-:Y:S02]  /*2760*/  PLOP3.LUT P0, PT, PT, PT, UP1, 0x80, 0x0 ;  /* 0x000000000000781c */ /* 0x000fe40003f0f018 */
[----:B------:R-:W-:Y:S01]  /*2770*/  IADD3 R5, R5, R12, RZ ;  /* 0x0000000c05057210 */ /* 0x000fe20007ffe0ff */
[----:B------:R-:W-:Y:S01]  /*2780*/  @!P1 IMAD R6, R8, c[0x0][0x198], RZ ;  /* 0x0000660008069a24 */ /* 0x000fe200078e02ff */
[----:B------:R-:W-:Y:S01]  /*2790*/  SEL R8, R9, R21, !P0 ;  /* 0x0000001509087207 */ /* 0x000fe20004000000 */
[----:B------:R-:W-:Y:S02]  /*27a0*/  @!P1 IMAD.MOV.U32 R12, RZ, RZ, R4 ;  /* 0x000000ffff0c9224 */ /* 0x000fe400078e0004 */
[----:B------:R-:W-:Y:S02]  /*27b0*/  @!P1 IMAD.MOV.U32 R13, RZ, RZ, R5 ;  /* 0x000000ffff0d9224 */ /* 0x000fe400078e0005 */
[----:B------:R-:W-:-:S02]  /*27c0*/  @!P2 IMAD R9, R19, c[0x0][0x198], RZ ;  /* 0x000066001309aa24 */ /* 0x000fc400078e02ff */
[----:B------:R-:W-:Y:S02]  /*27d0*/  IMAD.SHL.U32 R184, R8, 0x2, RZ ;  /* 0x0000000208b87824 */ /* 0x000fe400078e00ff */
[C---:B------:R-:W-:Y:S02]  /*27e0*/  @!P1 IMAD R16, R7.reuse, c[0x0][0x19c], R6 ;  /* 0x0000670007109a24 */ /* 0x040fe400078e0206 */
[----:B------:R-:W-:Y:S01]  /*27f0*/  @!P1 IMAD.WIDE.U32 R12, R7, c[0x0][0x198], R12 ;  /* 0x00006600070c9a25 */ /* 0x000fe200078e000c */
[----:B------:R-:W-:Y:S03]  /*2800*/  @P4 STS [R184], RZ ;  /* 0x000000ffb8004388 */ /* 0x000fe60000000800 */
[C---:B------:R-:W-:Y:S01]  /*2810*/  @!P2 IMAD R7, R3.reuse, c[0x0][0x19c], R9 ;  /* 0x000067000307aa24 */ /* 0x040fe200078e0209 */
[----:B------:R-:W-:Y:S01]  /*2820*/  @P4 STS [R184+0x4], RZ ;  /* 0x000004ffb8004388 */ /* 0x000fe20000000800 */
[----:B------:R-:W-:-:S03]  /*2830*/  @!P2 IMAD.WIDE.U32 R8, R3, c[0x0][0x198], R4 ;  /* 0x000066000308aa25 */ /* 0x000fc600078e0004 */
[----:B------:R-:W-:Y:S01]  /*2840*/  @P4 STS [R184+0x8], RZ ;  /* 0x000008ffb8004388 */ /* 0x000fe20000000800 */
[----:B------:R-:W-:-:S03]  /*2850*/  IMAD.IADD R5, R11, 0x1, R17 ;  /* 0x000000010b057824 */ /* 0x000fc600078e0211 */
[----:B------:R-:W-:Y:S01]  /*2860*/  @P4 STS [R184+0xc], RZ ;  /* 0x00000cffb8004388 */ /* 0x000fe20000000800 */
[----:B------:R-:W-:-:S03]  /*2870*/  @!P2 IMAD R6, R19, c[0x0][0x1a0], RZ ;  /* 0x000068001306aa24 */ /* 0x000fc600078e02ff */
[----:B------:R-:W-:Y:S01]  /*2880*/  @!PT LDS RZ, [RZ] ;  /* 0x00000000fffff984 */ /* 0x000fe20000000800 */
[----:B------:R-:W-:Y:S01]  /*2890*/  @!PT LDS RZ, [RZ] ;  /* 0x00000000fffff984 */ /* 0x000fe20000000800 */
[----:B------:R-:W-:Y:S01]  /*28a0*/  @!PT LDS RZ, [RZ] ;  /* 0x00000000fffff984 */ /* 0x000fe20000000800 */
[----:B------:R2:W-:Y:S01]  /*28b0*/  @!P4 LDGSTS.E.BYPASS.LTC128B.128 [R184], [R156.64] ;  /* 0x000000009cb8cfae */ /* 0x0005e2000b901d60 */
[----:B------:R-:W-:Y:S01]  /*28c0*/  @!P1 IMAD.IADD R11, R13, 0x1, R16 ;  /* 0x000000010d0b9824 */ /* 0x000fe200078e0210 */
[----:B------:R-:W-:Y:S02]  /*28d0*/  @!P2 IADD3 R9, R9, R7, RZ ;  /* 0x000000070909a210 */ /* 0x000fe40007ffe0ff */
[----:B------:R-:W-:Y:S01]  /*28e0*/  @P3 STS [R184+0x1000], RZ ;  /* 0x001000ffb8003388 */ /* 0x000fe20000000800 */
[C---:B------:R-:W-:Y:S01]  /*28f0*/  @!P2 LEA R16, P4, R8.reuse, c[0x0][0x168], 0x1 ;  /* 0x00005a000810aa11 */ /* 0x040fe200078808ff */
[----:B------:R-:W-:Y:S02]  /*2900*/  @!P2 IMAD.MOV.U32 R4, RZ, RZ, R10 ;  /* 0x000000ffff04a224 */ /* 0x000fe400078e000a */
[----:B------:R-:W-:Y:S04]  /*2910*/  @P3 STS [R184+0x1004], RZ ;  /* 0x001004ffb8003388 */ /* 0x000fe80000000800 */
[----:B------:R-:W-:Y:S04]  /*2920*/  @P3 STS [R184+0x1008], RZ ;  /* 0x001008ffb8003388 */ /* 0x000fe80000000800 */
[----:B------:R-:W-:Y:S04]  /*2930*/  @P3 STS [R184+0x100c], RZ ;  /* 0x00100cffb8003388 */ /* 0x000fe80000000800 */
[----:B------:R-:W-:Y:S01]  /*2940*/  @!PT LDS RZ, [RZ] ;  /* 0x00000000fffff984 */ /* 0x000fe20000000800 */
[----:B------:R-:W-:Y:S01]  /*2950*/  @!PT LDS RZ, [RZ] ;  /* 0x00000000fffff984 */ /* 0x000fe20000000800 */
[----:B------:R-:W-:Y:S01]  /*2960*/  @!PT LDS RZ, [RZ] ;  /* 0x00000000fffff984 */ /* 0x000fe20000000800 */
[----:B------:R3:W-:Y:S01]  /*2970*/  @!P3 LDGSTS.E.BYPASS.LTC128B.128 [R184+0x1000], [R14.64] ;  /* 0x010000000eb8bfae */ /* 0x0007e2000b901d60 */
[C---:B------:R-:W-:Y:S01]  /*2980*/  @!P2 IMAD R18, R3.reuse, c[0x0][0x1a4], R6 ;  /* 0x000069000312aa24 */ /* 0x040fe200078e0206 */
[----:B------:R-:W-:Y:S01]  /*2990*/  @!P2 LEA.HI.X R17, R8, c[0x0][0x16c], R9, 0x1, P4 ;  /* 0x00005b000811aa11 */ /* 0x000fe200020f0c09 */
[----:B------:R-:W-:Y:S01]  /*29a0*/  @!P2 IMAD.WIDE.U32 R6, R3, c[0x0][0x1a0], R4 ;  /* 0x000068000306aa25 */ /* 0x000fe200078e0004 */
[----:B------:R-:W-:-:S03]  /*29b0*/  IADD3 R9, R20, 0x40, RZ ;  /* 0x0000004014097810 */ /* 0x000fc60007ffe0ff */
[----:B------:R-:W-:Y:S01]  /*29c0*/  @!P2 IMAD.IADD R7, R7, 0x1, R18 ;  /* 0x000000010707a824 */ /* 0x000fe200078e0212 */
[----:B------:R-:W-:Y:S01]  /*29d0*/  @P2 STS [R0+0x6000], RZ ;  /* 0x006000ff00002388 */ /* 0x000fe20000000800 */
[----:B---3--:R-:W-:-:S04]  /*29e0*/  @!P1 LEA R14, P3, R12, c[0x0][0x168], 0x1 ;  /* 0x00005a000c0e9a11 */ /* 0x008fc800078608ff */
[----:B------:R-:W-:Y:S02]  /*29f0*/  @!P1 LEA.HI.X R15, R12, c[0x0][0x16c], R11, 0x1, P3 ;  /* 0x00005b000c0f9a11 */ /* 0x000fe400018f0c0b */
[----:B------:R-:W-:Y:S02]  /*2a00*/  @!P1 IADD3 R11, P4, R3, 0x40, RZ ;  /* 0x00000040030b9810 */ /* 0x000fe40007f9e0ff */
[----:B------:R-:W-:-:S03]  /*2a10*/  @!P2 LEA R8, P3, R6, c[0x0][0x170], 0x1 ;  /* 0x00005c000608aa11 */ /* 0x000fc600078608ff */
[----:B------:R-:W-:Y:S01]  /*2a20*/  @!P1 IMAD.X R4, RZ, RZ, R19, P4 ;  /* 0x000000ffff049224 */ /* 0x000fe200020e0613 */
[----:B------:R-:W-:Y:S02]  /*2a30*/  ISETP.GE.AND P4, PT, R9, UR12, PT ;  /* 0x0000000c09007c0c */ /* 0x000fe4000bf86270 */
[----:B------:R-:W-:Y:S01]  /*2a40*/  @!P2 LEA.HI.X R9, R6, c[0x0][0x174], R7, 0x1, P3 ;  /* 0x00005d000609aa11 */ /* 0x000fe200018f0c07 */
[----:B------:R-:W-:Y:S01]  /*2a50*/  @!P1 IMAD R6, R4, c[0x0][0x1a0], RZ ;  /* 0x0000680004069a24 */ /* 0x000fe200078e02ff */
[----:B------:R-:W-:Y:S01]  /*2a60*/  @!P1 MOV R4, R10 ;  /* 0x0000000a00049202 */ /* 0x000fe20000000f00 */
[----:B------:R-:W-:Y:S01]  /*2a70*/  @P2 STS [R0+0x6004], RZ ;  /* 0x006004ff00002388 */ /* 0x000fe20000000800 */
[----:B------:R-:W-:Y:S01]  /*2a80*/  IADD3 R3, R20, 0x48, RZ ;  /* 0x0000004814037810 */ /* 0x000fe20007ffe0ff */
[C---:B------:R-:W-:Y:S02]  /*2a90*/  @!P1 IMAD R6, R11.reuse, c[0x0][0x1a4], R6 ;  /* 0x000069000b069a24 */ /* 0x040fe400078e0206 */
[----:B------:R-:W-:Y:S01]  /*2aa0*/  @P2 STS.64 [R0+0x6008], RZ ;  /* 0x006008ff00002388 */ /* 0x000fe20000000a00 */
[----:B------:R-:W-:Y:S01]  /*2ab0*/  @!P1 IMAD.WIDE.U32 R4, R11, c[0x0][0x1a0], R4 ;  /* 0x000068000b049a25 */ /* 0x000fe200078e0004 */
[----:B------:R-:W-:-:S02]  /*2ac0*/  ISETP.GE.AND P3, PT, R3, UR12, PT ;  /* 0x0000000c03007c0c */ /* 0x000fc4000bf66270 */
[----:B------:R-:W-:Y:S01]  /*2ad0*/  @!PT LDS RZ, [RZ] ;  /* 0x00000000fffff984 */ /* 0x000fe20000000800 */
[----:B------:R-:W-:Y:S01]  /*2ae0*/  @!PT LDS RZ, [RZ] ;  /* 0x00000000fffff984 */ /* 0x000fe20000000800 */
[----:B------:R-:W-:Y:S01]  /*2af0*/  @!PT LDS RZ, [RZ] ;  /* 0x00000000fffff984 */ /* 0x000fe20000000800 */
[----:B------:R1:W-:Y:S01]  /*2b00*/  @!P2 LDGSTS.E.BYPASS.LTC128B.128 [R0+0x6000], [R16.64] ;  /* 0x060000001000afae */ /* 0x0003e2000b901d60 */
[----:B------:R-:W-:-:S03]  /*2b10*/  @!P1 IMAD.IADD R5, R5, 0x1, R6 ;  /* 0x0000000105059824 */ /* 0x000fc600078e0206 */
[----:B------:R-:W-:Y:S04]  /*2b20*/  @P1 STS.128 [R0+0x7000], RZ ;  /* 0x007000ff00001388 */ /* 0x000fe80000000c00 */
        /* <DEDUP_REMOVED lines=13> */
[----:B------:R1:W-:Y:S04]  /*2c00*/  @P1 STS.128 [R0+0x9000], RZ ;  /* 0x009000ff00001388 */ /* 0x0003e80000000c00 */
[----:B------:R-:W-:Y:S01]  /*2c10*/  @!PT LDS RZ, [RZ] ;  /* 0x00000000fffff984 */ /* 0x000fe20000000800 */
[----:B------:R-:W-:Y:S01]  /*2c20*/  @!PT LDS RZ, [RZ] ;  /* 0x00000000fffff984 */ /* 0x000fe20000000800 */
[----:B------:R-:W-:Y:S01]  /*2c30*/  @!PT LDS RZ, [RZ] ;  /* 0x00000000fffff984 */ /* 0x000fe20000000800 */
[----:B------:R1:W-:Y:S01]  /*2c40*/  @!P1 LDGSTS.E.BYPASS.LTC128B.128 [R0+0x9000], [R6.64] ;  /* 0x0900000006009fae */ /* 0x0003e2000b901d60 */
[C---:B------:R-:W-:Y:S01]  /*2c50*/  IMAD.SHL.U32 R4, R20.reuse, 0x4, RZ ;  /* 0x0000000414047824 */ /* 0x040fe200078e00ff */
[----:B------:R-:W-:Y:S01]  /*2c60*/  ISETP.GE.AND P6, PT, R20, UR12, PT ;  /* 0x0000000c14007c0c */ /* 0x000fe2000bfc6270 */
[----:B------:R-:W-:Y:S01]  /*2c70*/  IMAD.MOV.U32 R248, RZ, RZ, 0x7f800000 ;  /* 0x7f800000fff87424 */ /* 0x000fe200078e00ff */
[----:B------:R-:W-:Y:S01]  /*2c80*/  MOV R246, 0x7f800000 ;  /* 0x7f80000000f67802 */ /* 0x000fe20000000f00 */
[----:B------:R-:W-:Y:S01]  /*2c90*/  IMAD.MOV.U32 R249, RZ, RZ, 0x7f800000 ;  /* 0x7f800000fff97424 */ /* 0x000fe200078e00ff */
[----:B-1----:R-:W-:Y:S01]  /*2ca0*/  SHF.R.S32.HI R0, RZ, 0x1f, R3 ;  /* 0x0000001fff007819 */ /* 0x002fe20000011403 */
[----:B------:R-:W0:Y:S01]  /*2cb0*/  LDGDEPBAR ;  /* 0x00000000000079af */ /* 0x000e220000000000 */
[----:B------:R-:W-:-:S04]  /*2cc0*/  @!P3 LEA R6, P1, R3, UR9, 0x2 ;  /* 0x000000090306bc11 */ /* 0x000fc8000f8210ff */
[----:B------:R-:W-:-:S05]  /*2cd0*/  @!P3 LEA.HI.X R7, R3, UR8, R0, 0x2, P1 ;  /* 0x000000080307bc11 */ /* 0x000fca00088f1400 */
[----:B------:R2:W5:Y:S01]  /*2ce0*/  @!P3 LDG.E R247, [R6.64] ;  /* 0x0000002006f7b981 */ /* 0x000562000c1e1900 */
[----:B------:R-:W-:Y:S02]  /*2cf0*/  SHF.R.S32.HI R8, RZ, 0x1f, R20 ;  /* 0x0000001fff087819 */ /* 0x000fe40000011414 */
[----:B------:R-:W-:Y:S02]  /*2d00*/  IADD3 R0, R130, 0x1000, RZ ;  /* 0x0000100082007810 */ /* 0x000fe40007ffe0ff */
[----:B------:R-:W-:Y:S02]  /*2d10*/  IADD3 R4, P2, R4, UR9, RZ ;  /* 0x0000000904047c10 */ /* 0x000fe4000ff5e0ff */
[----:B------:R-:W-:Y:S02]  /*2d20*/  SHF.L.U64.HI R5, R20, 0x2, R8 ;  /* 0x0000000214057819 */ /* 0x000fe40000010208 */
[----:B------:R-:W-:Y:S02]  /*2d30*/  SEL R0, R0, R130, !P0 ;  /* 0x0000008200007207 */ /* 0x000fe40004000000 */
[----:B------:R-:W-:-:S03]  /*2d40*/  IADD3.X R5, R5, UR8, RZ, P2, !PT ;  /* 0x0000000805057c10 */ /* 0x000fc600097fe4ff */
[----:B------:R-:W-:Y:S01]  /*2d50*/  IMAD.SHL.U32 R118, R0, 0x2, RZ ;  /* 0x0000000200767824 */ /* 0x000fe200078e00ff */
[----:B------:R-:W-:Y:S01]  /*2d60*/  IADD3 R0, R20, -0x80, RZ ;  /* 0xffffff8014007810 */ /* 0x000fe20007ffe0ff */
[----:B------:R1:W5:Y:S04]  /*2d70*/  @!P6 LDG.E R248, [R4.64] ;  /* 0x0000002004f8e981 */ /* 0x000368000c1e1900 */
[----:B------:R1:W5:Y:S01]  /*2d80*/  @!P5 LDG.E R249, [R4.64+0x20] ;  /* 0x0000202004f9d981 */ /* 0x000362000c1e1900 */
[----:B------:R-:W-:-:S03]  /*2d90*/  IMAD.SHL.U32 R0, R0, 0x4, RZ ;  /* 0x0000000400007824 */ /* 0x000fc600078e00ff */
[----:B------:R1:W5:Y:S01]  /*2da0*/  @!P4 LDG.E R246, [R4.64+0x100] ;  /* 0x0001002004f6c981 */ /* 0x000362000c1e1900 */
[----:B------:R-:W-:Y:S01]  /*2db0*/  IADD3 R3, R124, 0x1000, RZ ;  /* 0x000010007c037810 */ /* 0x000fe20007ffe0ff */
[----:B------:R-:W-:Y:S01]  /*2dc0*/  IMAD.SHL.U32 R122, R130, 0x2, RZ ;  /* 0x00000002827a7824 */ /* 0x000fe200078e00ff */
[C---:B-1----:R-:W-:Y:S02]  /*2dd0*/  SHF.L.U64.HI R5, R20.reuse, 0x2, R8 ;  /* 0x0000000214057819 */ /* 0x042fe40000010208 */
[----:B------:R-:W-:-:S03]  /*2de0*/  SHF.L.U32 R4, R20, 0x2, RZ ;  /* 0x0000000214047819 */ /* 0x000fc600000006ff */
[----:B------:R2:W-:Y:S04]  /*2df0*/  STL [R1+0x8], R5 ;  /* 0x0000080501007387 */ /* 0x0005e80000100800 */
[----:B------:R2:W-:Y:S04]  /*2e00*/  STL [R1+0x4], R4 ;  /* 0x0000040401007387 */ /* 0x0005e80000100800 */
[----:B------:R2:W-:Y:S01]  /*2e10*/  STL [R1], R0 ;  /* 0x0000000001007387 */ /* 0x0005e20000100800 */
        /* <DEDUP_REMOVED lines=20> */
[----:B------:R-:W-:Y:S02]  /*2f60*/  UMOV UR10, UR35 ;  /* 0x00000023000a7c82 */ /* 0x000fe40008000000 */
.L_x_837:
[----:B--2---:R-:W2:Y:S01]  /*2f70*/  LDL R0, [R1+0x10] ;  /* 0x0000100001007983 */ /* 0x004ea20000100800 */
[----:B------:R-:W-:Y:S01]  /*2f80*/  IADD3 R112, R125, R118, RZ ;  /* 0x000000767d707210 */ /* 0x000fe20007ffe0ff */
[----:B------:R-:W-:Y:S01]  /*2f90*/  UISETP.GE.AND UP5, UPT, UR5, 0x1, UPT ;  /* 0x000000010500788c */ /* 0x000fe2000bfa6270 */
[----:B------:R-:W-:Y:S01]  /*2fa0*/  PLOP3.LUT P1, PT, PT, PT, UP0, 0x80, 0x0 ;  /* 0x000000000000781c */ /* 0x000fe20003f2f008 */
[----:B------:R-:W0:Y:S01]  /*2fb0*/  LDGDEPBAR ;  /* 0x00000000000079af */ /* 0x000e220000000000 */
[----:B------:R-:W-:Y:S02]  /*2fc0*/  PLOP3.LUT P3, PT, PT, PT, UP0, 0x80, 0x0 ;  /* 0x000000000000781c */ /* 0x000fe40003f6f008 */
[----:B------:R-:W-:Y:S02]  /*2fd0*/  PLOP3.LUT P0, PT, PT, PT, UP0, 0x80, 0x0 ;  /* 0x000000000000781c */ /* 0x000fe40003f0f008 */
[----:B------:R-:W-:Y:S02]  /*2fe0*/  PLOP3.LUT P4, PT, PT, PT, UP0, 0x80, 0x0 ;  /* 0x000000000000781c */ /* 0x000fe40003f8f008 */
[----:B-----5:R-:W-:Y:S01]  /*2ff0*/  FSETP.NEU.FTZ.AND P2, PT, R248, -INF , PT ;  /* 0xff800000f800780b */ /* 0x020fe20003f5d000 */
[----:B------:R-:W-:Y:S01]  /*3000*/  STL [R1+0xa4], R89 ;  /* 0x0000a45901007387 */ /* 0x000fe20000100800 */
[----:B------:R-:W-:Y:S02]  /*3010*/  PLOP3.LUT P6, PT, PT, PT, UP0, 0x80, 0x0 ;  /* 0x000000000000781c */ /* 0x000fe40003fcf008 */
[----:B------:R-:W-:Y:S01]  /*3020*/  PLOP3.LUT P5, PT, PT, PT, UP0, 0x80, 0x0 ;  /* 0x000000000000781c */ /* 0x000fe20003faf008 */
        /* <DEDUP_REMOVED lines=22> */
[----:B------:R-:W-:Y:S01]  /*3190*/  STL [R1+0x48], R2 ;  /* 0x0000480201007387 */ /* 0x000fe20000100800 */
[----:B------:R-:W-:Y:S04]  /*31a0*/  DEPBAR.LE SB0, 0x0 ;  /* 0x000080000000791a */ /* 0x000fe80000000000 */
[----:B------:R-:W-:Y:S08]  /*31b0*/  BAR.SYNC.DEFER_BLOCKING 0x0 ;  /* 0x0000000000007b1d */ /* 0x000ff00000010000 */
[----:B------:R-:W-:Y:S08]  /*31c0*/  LDSM.16.M88.4 R64, [R118] ;  /* 0x000000007640783b */ /* 0x000ff00000000200 */
[----:B------:R-:W1:Y:S08]  /*31d0*/  LDSM.16.M88.4 R16, [R117+0x6000] ;  /* 0x006000007510783b */ /* 0x000e700000000200 */
[----:B------:R-:W3:Y:S08]  /*31e0*/  LDSM.16.M88.4 R60, [R118+0x1000] ;  /* 0x00100000763c783b */ /* 0x000ef00000000200 */
[----:B------:R-:W4:Y:S08]  /*31f0*/  LDSM.16.M88.4 R32, [R117+0x6400] ;  /* 0x006400007520783b */ /* 0x000f300000000200 */
[----:B------:R-:W4:Y:S08]  /*3200*/  LDSM.16.M88.4 R48, [R117+0x6800] ;  /* 0x006800007530783b */ /* 0x000f300000000200 */
[----:B------:R-:W4:Y:S01]  /*3210*/  LDSM.16.M88.4 R100, [R117+0x6c00] ;  /* 0x006c00007564783b */ /* 0x000f220000000200 */
[-C--:B-1----:R-:W-:Y:S07]  /*3220*/  HMMA.16816.F32.BF16 R4, R64, R16.reuse, RZ ;  /* 0x000000104004723c */ /* 0x082fee00000418ff */
[----:B------:R-:W-:Y:S01]  /*3230*/  LDSM.16.M88.4 R104, [R112] ;  /* 0x000000007068783b */ /* 0x000fe20000000200 */
[C---:B---3--:R-:W-:Y:S07]  /*3240*/  HMMA.16816.F32.BF16 R8, R60.reuse, R16, RZ ;  /* 0x000000103c08723c */ /* 0x048fee00000418ff */
[----:B------:R-:W1:Y:S01]  /*3250*/  LDSM.16.M88.4 R108, [R116+0x6000] ;  /* 0x00600000746c783b */ /* 0x000e620000000200 */
[-C--:B------:R-:W-:Y:S07]  /*3260*/  HMMA.16816.F32.BF16 R12, R60, R18.reuse, RZ ;  /* 0x000000123c0c723c */ /* 0x080fee00000418ff */
[----:B------:R-:W3:Y:S01]  /*3270*/  LDSM.16.M88.4 R112, [R112+0x1000] ;  /* 0x001000007070783b */ /* 0x000ee20000000200 */
        /* <DEDUP_REMOVED lines=14> */
[C---:B---3--:R-:W-:Y:S08]  /*3360*/  HMMA.16816.F32.BF16 R8, R112.reuse, R108, R8 ;  /* 0x0000006c7008723c */ /* 0x048ff00000041808 */
        /* <DEDUP_REMOVED lines=8> */
[----:B------:R-:W3:Y:S01]  /*33f0*/  MUFU.TANH R141, R5 ;  /* 0x00000005008d7308 */ /* 0x000ee20000002400 */
        /* <DEDUP_REMOVED lines=11> */
[----:B------:R-:W1:Y:S01]  /*34b0*/  MUFU.TANH R220, R6 ;  /* 0x0000000600dc7308 */ /* 0x000e620000002400 */
[----:B------:R-:W-:Y:S09]  /*34c0*/  FMUL.FTZ R9, R9, c[0x0][0x2ec] ;  /* 0x0000bb0009097a20 */ /* 0x000ff20000410000 */
[----:B------:R3:W-:Y:S01]  /*34d0*/  MUFU.TANH R77, R10 ;  /* 0x0000000a004d7308 */ /* 0x0007e20000002400 */
[----:B----4-:R-:W-:Y:S04]  /*34e0*/  MOV R11, UR30 ;  /* 0x0000001e000b7c02 */ /* 0x010fe80008000f00 */
[----:B--2---:R-:W-:Y:S05]  /*34f0*/  @P1 LEA R11, R11, R0, 0x7 ;  /* 0x000000000b0b1211 */ /* 0x004fea00078e38ff */
[----:B------:R2:W4:Y:S01]  /*3500*/  MUFU.TANH R219, R7 ;  /* 0x0000000700db7308 */ /* 0x0005220000002400 */
[----:B------:R-:W-:Y:S02]  /*3510*/  PLOP3.LUT P1, PT, PT, PT, UP0, 0x80, 0x0 ;  /* 0x000000000000781c */ /* 0x000fe40003f2f008 */
[C---:B------:R-:W-:Y:S02]  /*3520*/  @P3 ISETP.GE.AND P3, PT, R11.reuse, UR4, PT ;  /* 0x000000040b003c0c */ /* 0x040fe4000bf66270 */
[----:B------:R-:W-:Y:S02]  /*3530*/  @P0 IADD3 R0, R11, 0x1, RZ ;  /* 0x000000010b000810 */ /* 0x000fe40007ffe0ff */
[----:B------:R-:W-:Y:S02]  /*3540*/  PLOP3.LUT P0, PT, PT, PT, UP0, 0x80, 0x0 ;  /* 0x000000000000781c */ /* 0x000fe40003f0f008 */
[----:B------:R-:W-:Y:S01]  /*3550*/  @P4 ISETP.GE.AND P4, PT, R0, UR4, PT ;  /* 0x0000000400004c0c */ /* 0x000fe2000bf86270 */
[----:B------:R4:W4:Y:S01]  /*3560*/  MUFU.TANH R243, R8 ;  /* 0x0000000800f37308 */ /* 0x0009220000002400 */
[----:B-1----:R-:W-:Y:S01]  /*3570*/  MOV R0, R137 ;  /* 0x0000008900007202 */ /* 0x002fe20000000f00 */
[----:B---3--:R-:W-:Y:S04]  /*3580*/  FMUL.FTZ R10, R248, 1.4426950216293334961 ;  /* 0x3fb8aa3bf80a7820 */ /* 0x008fe80000410000 */
[----:B------:R-:W-:Y:S02]  /*3590*/  @P1 FSEL R0, R137, -INF , !P3 ;  /* 0xff80000089001808 */ /* 0x000fe40005800000 */
[----:B------:R-:W-:Y:S02]  /*35a0*/  PLOP3.LUT P1, PT, PT, PT, UP0, 0x80, 0x0 ;  /* 0x000000000000781c */ /* 0x000fe40003f2f008 */
[----:B------:R1:W3:Y:S01]  /*35b0*/  MUFU.TANH R242, R9 ;  /* 0x0000000900f27308 */ /* 0x0002e20000002400 */
[----:B------:R-:W-:Y:S02]  /*35c0*/  FSEL R10, R10, RZ, P2 ;  /* 0x000000ff0a0a7208 */ /* 0x000fe40001000000 */
[----:B------:R-:W-:Y:S01]  /*35d0*/  FSETP.NEU.FTZ.AND P2, PT, R249, -INF , PT ;  /* 0xff800000f900780b */ /* 0x000fe20003f5d000 */
[----:B--2---:R-:W2:Y:S06]  /*35e0*/  LDSM.16.M88.4 R4, [R116+0x6400] ;  /* 0x006400007404783b */ /* 0x004eac0000000200 */
[----:B------:R-:W-:Y:S01]  /*35f0*/  MUFU.TANH R239, R12 ;  /* 0x0000000c00ef7308 */ /* 0x000fe20000002400 */
[--C-:B----4-:R-:W-:Y:S01]  /*3600*/  FFMA.FTZ R8, R0, c[0x0][0x23c], -R10.reuse ;  /* 0x00008f0000087a23 */ /* 0x110fe2000001080a */
[----:B------:R-:W-:Y:S02]  /*3610*/  MOV R0, R141 ;  /* 0x0000008d00007202 */ /* 0x000fe40000000f00 */
[----:B------:R-:W-:Y:S02]  /*3620*/  @P0 FSEL R0, R141, -INF , !P4 ;  /* 0xff8000008d000808 */ /* 0x000fe40006000000 */
[----:B------:R-:W-:Y:S04]  /*3630*/  PLOP3.LUT P0, PT, PT, PT, UP0, 0x80, 0x0 ;  /* 0x000000000000781c */ /* 0x000fe80003f0f008 */
[----:B------:R4:W-:Y:S01]  /*3640*/  MUFU.EX2 R217, R8 ;  /* 0x0000000800d97308 */ /* 0x0009e20000000800 */
[----:B-1----:R-:W-:Y:S05]  /*3650*/  FMUL.FTZ R9, R249, 1.4426950216293334961 ;  /* 0x3fb8aa3bf9097820 */ /* 0x002fea0000410000 */
[----:B------:R-:W-:Y:S04]  /*3660*/  FSEL R9, R9, RZ, P2 ;  /* 0x000000ff09097208 */ /* 0x000fe80001000000 */
[----:B------:R-:W-:Y:S01]  /*3670*/  MUFU.TANH R238, R13 ;  /* 0x0000000d00ee7308 */ /* 0x000fe20000002400 */
[C---:B------:R-:W-:Y:S09]  /*3680*/  FSETP.NEU.FTZ.AND P2, PT, R246.reuse, -INF , PT ;  /* 0xff800000f600780b */ /* 0x040ff20003f5d000 */
[----:B------:R-:W-:Y:S01]  /*3690*/  MUFU.TANH R75, R14 ;  /* 0x0000000e004b7308 */ /* 0x000fe20000002400 */
[-C--:B--2---:R-:W-:Y:S01]  /*36a0*/  HMMA.16816.F32.BF16 R20, R104, R4.reuse, R20 ;  /* 0x000000046814723c */ /* 0x084fe20000041814 */
[----:B----4-:R-:W-:Y:S08]  /*36b0*/  FMUL.FTZ R8, R246, 1.4426950216293334961 ;  /* 0x3fb8aa3bf6087820 */ /* 0x010ff00000410000 */
[----:B------:R-:W-:Y:S03]  /*36c0*/  MUFU.TANH R74, R15 ;  /* 0x0000000f004a7308 */ /* 0x000fe60000002400 */
[----:B------:R-:W-:Y:S01]  /*36d0*/  FSEL R8, R8, RZ, P2 ;  /* 0x000000ff08087208 */ /* 0x000fe20001000000 */
[C---:B------:R-:W-:Y:S01]  /*36e0*/  HMMA.16816.F32.BF16 R24, R112.reuse, R4, R24 ;  /* 0x000000047018723c */ /* 0x040fe20000041818 */
[C---:B------:R-:W-:Y:S06]  /*36f0*/  FSETP.NEU.FTZ.AND P2, PT, R247.reuse, -INF , PT ;  /* 0xff800000f700780b */ /* 0x040fec0003f5d000 */
[----:B------:R-:W-:Y:S01]  /*3700*/  FFMA.FTZ R4, R0, c[0x0][0x23c], -R10 ;  /* 0x00008f0000047a23 */ /* 0x000fe2000001080a */
[----:B------:R-:W1:Y:S01]  /*3710*/  MUFU.TANH R189, R16 ;  /* 0x0000001000bd7308 */ /* 0x000e620000002400 */
[-C--:B------:R-:W-:Y:S03]  /*3720*/  HMMA.16816.F32.BF16 R28, R112, R6.reuse, R28 ;  /* 0x00000006701c723c */ /* 0x080fe6000004181c */
[----:B------:R-:W-:Y:S01]  /*3730*/  FMUL.FTZ R5, R247, 1.4426950216293334961 ;  /* 0x3fb8aa3bf7057820 */ /* 0x000fe20000410000 */
[----:B------:R-:W-:Y:S02]  /*3740*/  MOV R0, R220 ;  /* 0x000000dc00007202 */ /* 0x000fe40000000f00 */
[----:B------:R-:W-:Y:S01]  /*3750*/  @P1 FSEL R0, R220, -INF , !P3 ;  /* 0xff800000dc001808 */ /* 0x000fe20005800000 */
[----:B------:R-:W-:Y:S01]  /*3760*/  FMUL.FTZ R20, R20, c[0x0][0x2ec] ;  /* 0x0000bb0014147a20 */ /* 0x000fe20000410000 */
[C---:B------:R-:W-:Y:S01]  /*3770*/  HMMA.16816.F32.BF16 R32, R104.reuse, R6, R32 ;  /* 0x000000066820723c */ /* 0x040fe20000041820 */
[----:B------:R2:W-:Y:S01]  /*3780*/  MUFU.EX2 R150, R4 ;  /* 0x0000000400967308 */ /* 0x0005e20000000800 */
[----:B------:R-:W-:Y:S02]  /*3790*/  PLOP3.LUT P1, PT, PT, PT, UP0, 0x80, 0x0 ;  /* 0x000000000000781c */ /* 0x000fe40003f2f008 */
[----:B------:R-:W-:Y:S02]  /*37a0*/  FMUL.FTZ R21, R21, c[0x0][0x2ec] ;  /* 0x0000bb0015157a20 */ /* 0x000fe40000410000 */
[----:B------:R-:W-:Y:S02]  /*37b0*/  FMUL.FTZ R22, R22, c[0x0][0x2ec] ;  /* 0x0000bb0016167a20 */ /* 0x000fe40000410000 */
[----:B------:R-:W-:Y:S03]  /*37c0*/  FMUL.FTZ R27, R27, c[0x0][0x2ec] ;  /* 0x0000bb001b1b7a20 */ /* 0x000fe60000410000 */
[----:B------:R-:W4:Y:S01]  /*37d0*/  MUFU.TANH R140, R17 ;  /* 0x00000011008c7308 */ /* 0x000f220000002400 */
        /* <DEDUP_REMOVED lines=8> */
[--C-:B--2---:R-:W-:Y:S01]  /*3860*/  FFMA.FTZ R4, R0, c[0x0][0x23c], -R9.reuse ;  /* 0x00008f0000047a23 */ /* 0x104fe20000010809 */
[----:B------:R-:W-:Y:S01]  /*3870*/  MOV R0, R219 ;  /* 0x000000db00007202 */ /* 0x000fe20000000f00 */
[----:B------:R-:W-:Y:S01]  /*3880*/  FMUL.FTZ R33, R33, c[0x0][0x2ec] ;  /* 0x0000bb0021217a20 */ /* 0x000fe20000410000 */
[----:B------:R-:W-:Y:S01]  /*3890*/  @P0 FSEL R0, R219, -INF , !P4 ;  /* 0xff800000db000808 */ /* 0x000fe20006000000 */
[----:B------:R-:W-:Y:S01]  /*38a0*/  FMUL.FTZ R35, R35, c[0x0][0x2ec] ;  /* 0x0000bb0023237a20 */ /* 0x000fe20000410000 */
[----:B------:R-:W-:Y:S01]  /*38b0*/  MUFU.EX2 R2, R4 ;  /* 0x0000000400027308 */ /* 0x000fe20000000800 */
[----:B------:R-:W-:Y:S01]  /*38c0*/  PLOP3.LUT P0, PT, PT, PT, UP0, 0x80, 0x0 ;  /* 0x000000000000781c */ /* 0x000fe20003f0f008 */
[----:B------:R-:W-:Y:S02]  /*38d0*/  FMUL.FTZ R34, R34, c[0x0][0x2ec] ;  /* 0x0000bb0022227a20 */ /* 0x000fe40000410000 */
[--C-:B------:R-:W-:Y:S02]  /*38e0*/  FFMA.FTZ R0, R0, c[0x0][0x23c], -R9.reuse ;  /* 0x00008f0000007a23 */ /* 0x100fe40000010809 */
[----:B------:R-:W-:Y:S02]  /*38f0*/  FMUL.FTZ R30, R30, c[0x0][0x2ec] ;  /* 0x0000bb001e1e7a20 */ /* 0x000fe40000410000 */
[----:B------:R-:W-:Y:S02]  /*3900*/  FMUL.FTZ R31, R31, c[0x0][0x2ec] ;  /* 0x0000bb001f1f7a20 */ /* 0x000fe40000410000 */
[----:B------:R-:W2:Y:S10]  /*3910*/  MUFU.TANH R215, R18 ;  /* 0x0000001200d77308 */ /* 0x000eb40000002400 */
[----:B------:R1:W-:Y:S10]  /*3920*/  MUFU.EX2 R89, R0 ;  /* 0x0000000000597308 */ /* 0x0003f40000000800 */
[----:B------:R-:W-:Y:S10]  /*3930*/  MUFU.TANH R139, R20 ;  /* 0x00000014008b7308 */ /* 0x000ff40000002400 */
[----:B------:R-:W-:Y:S01]  /*3940*/  MUFU.TANH R138, R21 ;  /* 0x00000015008a7308 */ /* 0x000fe20000002400 */
[----:B-1----:R-:W-:Y:S02]  /*3950*/  MOV R0, R243 ;  /* 0x000000f300007202 */ /* 0x002fe40000000f00 */
[----:B------:R-:W-:Y:S02]  /*3960*/  @P1 FSEL R0, R243, -INF , !P3 ;  /* 0xff800000f3001808 */ /* 0x000fe40005800000 */
[----:B------:R-:W-:Y:S05]  /*3970*/  PLOP3.LUT P1, PT, PT, PT, UP0, 0x80, 0x0 ;  /* 0x000000000000781c */ /* 0x000fea0003f2f008 */
[----:B------:R-:W1:Y:S01]  /*3980*/  MUFU.TANH R210, R22 ;  /* 0x0000001600d27308 */ /* 0x000e620000002400 */
[--C-:B------:R-:W-:Y:S01]  /*3990*/  FFMA.FTZ R4, R0, c[0x0][0x23c], -R8.reuse ;  /* 0x00008f0000047a23 */ /* 0x100fe20000010808 */
[----:B---3--:R-:W-:Y:S02]  /*39a0*/  MOV R0, R242 ;  /* 0x000000f200007202 */ /* 0x008fe40000000f00 */
[----:B------:R-:W-:Y:S02]  /*39b0*/  @P0 FSEL R0, R242, -INF , !P4 ;  /* 0xff800000f2000808 */ /* 0x000fe40006000000 */
[----:B------:R-:W-:Y:S03]  /*39c0*/  PLOP3.LUT P0, PT, PT, PT, UP0, 0x80, 0x0 ;  /* 0x000000000000781c */ /* 0x000fe60003f0f008 */
[----:B------:R-:W-:Y:S01]  /*39d0*/  FFMA.FTZ R12, R0, c[0x0][0x23c], -R8 ;  /* 0x00008f00000c7a23 */ /* 0x000fe20000010808 */
[----:B------:R3:W-:Y:S01]  /*39e0*/  MUFU.EX2 R88, R4 ;  /* 0x0000000400587308 */ /* 0x0007e20000000800 */
[----:B------:R-:W-:Y:S02]  /*39f0*/  FSEL R0, R5, RZ, P2 ;  /* 0x000000ff05007208 */ /* 0x000fe40001000000 */
[----:B------:R-:W-:Y:S07]  /*3a00*/  PLOP3.LUT P2, PT, PT, PT, UP0, 0x80, 0x0 ;  /* 0x000000000000781c */ /* 0x000fee0003f4f008 */
[----:B------:R1:W-:Y:S10]  /*3a10*/  MUFU.EX2 R87, R12 ;  /* 0x0000000c00577308 */ /* 0x0003f40000000800 */
[----:B------:R-:W-:Y:S01]  /*3a20*/  MUFU.TANH R209, R23 ;  /* 0x0000001700d17308 */ /* 0x000fe20000002400 */
        /* <DEDUP_REMOVED lines=11> */
[----:B-1----:R-:W-:Y:S02]  /*3ae0*/  MOV R12, R189 ;  /* 0x000000bd000c7202 */ /* 0x002fe40000000f00 */
[----:B------:R-:W-:Y:S07]  /*3af0*/  PLOP3.LUT P4, PT, PT, PT, UP0, 0x80, 0x0 ;  /* 0x000000000000781c */ /* 0x000fee0003f8f008 */
        /* <DEDUP_REMOVED lines=15> */
[----:B------:R-:W-:Y:S02]  /*3bf0*/  MOV R4, R238 ;  /* 0x000000ee00047202 */ /* 0x000fe40000000f00 */
[----:B------:R-:W-:Y:S01]  /*3c00*/  @P0 FSEL R4, R238, -INF , !P3 ;  /* 0xff800000ee040808 */ /* 0x000fe20005800000 */
[----:B------:R1:W-:Y:S01]  /*3c10*/  MUFU.EX2 R86, R5 ;  /* 0x0000000500567308 */ /* 0x0003e20000000800 */
[----:B------:R-:W-:Y:S09]  /*3c20*/  PLOP3.LUT P0, PT, PT, PT, UP0, 0x80, 0x0 ;  /* 0x000000000000781c */ /* 0x000ff20003f0f008 */
        /* <DEDUP_REMOVED lines=12> */
[----:B------:R-:W3:Y:S01]  /*3cf0*/  MUFU.TANH R173, R32 ;  /* 0x0000002000ad7308 */ /* 0x000ee20000002400 */
        /* <DEDUP_REMOVED lines=12> */
[----:B-1----:R-:W1:Y:S09]  /*3dc0*/  LDSM.16.M88.4 R4, [R116+0x6800] ;  /* 0x006800007404783b */ /* 0x002e720000000200 */
[----:B------:R-:W1:Y:S01]  /*3dd0*/  MUFU.TANH R136, R33 ;  /* 0x0000002100887308 */ /* 0x000e620000002400 */
[----:B--2---:R-:W-:Y:S02]  /*3de0*/  MOV R13, R215 ;  /* 0x000000d7000d7202 */ /* 0x004fe40000000f00 */
[----:B------:R-:W-:Y:S02]  /*3df0*/  @P1 FSEL R13, R215, -INF , !P2 ;  /* 0xff800000d70d1808 */ /* 0x000fe40005000000 */
[----:B------:R-:W-:Y:S05]  /*3e00*/  PLOP3.LUT P1, PT, PT, PT, UP0, 0x80, 0x0 ;  /* 0x000000000000781c */ /* 0x000fea0003f2f008 */
[----:B------:R-:W-:Y:S01]  /*3e10*/  MUFU.TANH R191, R35 ;  /* 0x0000002300bf7308 */ /* 0x000fe20000002400 */
[----:B------:R-:W-:Y:S01]  /*3e20*/  PLOP3.LUT P2, PT, PT, PT, UP0, 0x80, 0x0 ;  /* 0x000000000000781c */ /* 0x000fe20003f4f008 */
[--C-:B------:R-:W-:Y:S01]  /*3e30*/  FFMA.FTZ R13, R13, c[0x0][0x23c], -R9.reuse ;  /* 0x00008f000d0d7a23 */ /* 0x100fe20000010809 */
[----:B----4-:R-:W-:Y:S02]  /*3e40*/  MOV R12, R213 ;  /* 0x000000d5000c7202 */ /* 0x010fe40000000f00 */
[----:B------:R-:W-:Y:S02]  /*3e50*/  @P0 FSEL R12, R213, -INF , !P3 ;  /* 0xff800000d50c0808 */ /* 0x000fe40005800000 */
[----:B------:R-:W-:Y:S03]  /*3e60*/  PLOP3.LUT P0, PT, PT, PT, UP0, 0x80, 0x0 ;  /* 0x000000000000781c */ /* 0x000fe60003f0f008 */
[----:B------:R-:W-:Y:S01]  /*3e70*/  MUFU.EX2 R236, R13 ;  /* 0x0000000d00ec7308 */ /* 0x000fe20000000800 */
[--C-:B------:R-:W-:Y:S01]  /*3e80*/  FFMA.FTZ R12, R12, c[0x0][0x23c], -R9.reuse ;  /* 0x00008f000c0c7a23 */ /* 0x100fe20000010809 */
[----:B------:R-:W-:Y:S08]  /*3e90*/  PLOP3.LUT P3, PT, PT, PT, UP0, 0x80, 0x0 ;  /* 0x000000000000781c */ /* 0x000ff00003f6f008 */
[----:B------:R2:W-:Y:S01]  /*3ea0*/  MUFU.EX2 R235, R12 ;  /* 0x0000000c00eb7308 */ /* 0x0005e20000000800 */
[-C--:B-1----:R-:W-:Y:S09]  /*3eb0*/  HMMA.16816.F32.BF16 R36, R104, R4.reuse, R36 ;  /* 0x000000046824723c */ /* 0x082ff20000041824 */
[----:B------:R-:W1:Y:S01]  /*3ec0*/  MUFU.TANH R192, R34 ;  /* 0x0000002200c07308 */ /* 0x000e620000002400 */
[C---:B------:R-:W-:Y:S07]  /*3ed0*/  HMMA.16816.F32.BF16 R40, R112.reuse, R4, R40 ;  /* 0x000000047028723c */ /* 0x040fee0000041828 */
[----:B------:R-:W-:Y:S01]  /*3ee0*/  MOV R4, R210 ;  /* 0x000000d200047202 */ /* 0x000fe20000000f00 */
[-C--:B------:R-:W-:Y:S01]  /*3ef0*/  HMMA.16816.F32.BF16 R44, R112, R6.reuse, R44 ;  /* 0x00000006702c723c */ /* 0x080fe2000004182c */
[C---:B--2---:R-:W-:Y:S02]  /*3f00*/  @P1 IADD3 R12, R11.reuse, 0x10, RZ ;  /* 0x000000100b0c1810 */ /* 0x044fe40007ffe0ff */
[----:B------:R-:W-:Y:S02]  /*3f10*/  PLOP3.LUT P1, PT, PT, PT, UP0, 0x80, 0x0 ;  /* 0x000000000000781c */ /* 0x000fe40003f2f008 */
[----:B------:R-:W-:Y:S03]  /*3f20*/  @P2 ISETP.GE.AND P2, PT, R12, UR4, PT ;  /* 0x000000040c002c0c */ /* 0x000fe6000bf46270 */
[C---:B------:R-:W-:Y:S01]  /*3f30*/  HMMA.16816.F32.BF16 R48, R104.reuse, R6, R48 ;  /* 0x000000066830723c */ /* 0x040fe20000041830 */
[----:B------:R-:W-:Y:S03]  /*3f40*/  @P0 IADD3 R12, R11, 0x11, RZ ;  /* 0x000000110b0c0810 */ /* 0x000fe60007ffe0ff */
[----:B------:R-:W-:Y:S01]  /*3f50*/  FMUL.FTZ R36, R36, c[0x0][0x2ec] ;  /* 0x0000bb0024247a20 */ /* 0x000fe20000410000 */
[----:B------:R-:W-:Y:S01]  /*3f60*/  PLOP3.LUT P0, PT, PT, PT, UP0, 0x80, 0x0 ;  /* 0x000000000000781c */ /* 0x000fe20003f0f008 */
[----:B------:R-:W-:Y:S01]  /*3f70*/  FMUL.FTZ R37, R37, c[0x0][0x2ec] ;  /* 0x0000bb0025257a20 */ /* 0x000fe20000410000 */
[----:B------:R-:W-:Y:S01]  /*3f80*/  @P3 ISETP.GE.AND P3, PT, R12, UR4, PT ;  /* 0x000000040c003c0c */ /* 0x000fe2000bf66270 */
[----:B------:R-:W2:Y:S01]  /*3f90*/  MUFU.TANH R134, R36 ;  /* 0x0000002400867308 */ /* 0x000ea20000002400 */
[----:B------:R-:W-:Y:S03]  /*3fa0*/  FMUL.FTZ R38, R38, c[0x0][0x2ec] ;  /* 0x0000bb0026267a20 */ /* 0x000fe60000410000 */
[----:B------:R-:W-:Y:S01]  /*3fb0*/  FMUL.FTZ R39, R39, c[0x0][0x2ec] ;  /* 0x0000bb0027277a20 */ /* 0x000fe20000410000 */
[----:B------:R-:W-:Y:S01]  /*3fc0*/  MOV R12, R139 ;  /* 0x0000008b000c7202 */ /* 0x000fe20000000f00 */
[----:B------:R-:W-:Y:S01]  /*3fd0*/  FMUL.FTZ R40, R40, c[0x0][0x2ec] ;  /* 0x0000bb0028287a20 */ /* 0x000fe20000410000 */
[----:B------:R-:W-:Y:S01]  /*3fe0*/  @P1 FSEL R12, R139, -INF , !P2 ;  /* 0xff8000008b0c1808 */ /* 0x000fe20005000000 */
[----:B------:R-:W-:Y:S01]  /*3ff0*/  FMUL.FTZ R41, R41, c[0x0][0x2ec] ;  /* 0x0000bb0029297a20 */ /* 0x000fe20000410000 */
[----:B------:R-:W-:Y:S01]  /*4000*/  PLOP3.LUT P1, PT, PT, PT, UP0, 0x80, 0x0 ;  /* 0x000000000000781c */ /* 0x000fe20003f2f008 */
[----:B------:R-:W4:Y:S01]  /*4010*/  MUFU.TANH R133, R37 ;  /* 0x0000002500857308 */ /* 0x000f220000002400 */
[----:B------:R-:W-:Y:S02]  /*4020*/  FMUL.FTZ R42, R42, c[0x0][0x2ec] ;  /* 0x0000bb002a2a7a20 */ /* 0x000fe40000410000 */
[--C-:B------:R-:W-:Y:S01]  /*4030*/  FFMA.FTZ R13, R12, c[0x0][0x23c], -R10.reuse ;  /* 0x00008f000c0d7a23 */ /* 0x100fe2000001080a */
[----:B------:R-:W-:Y:S01]  /*4040*/  MOV R12, R138 ;  /* 0x0000008a000c7202 */ /* 0x000fe20000000f00 */
[----:B------:R-:W-:Y:S01]  /*4050*/  FMUL.FTZ R43, R43, c[0x0][0x2ec] ;  /* 0x0000bb002b2b7a20 */ /* 0x000fe20000410000 */
[----:B------:R-:W-:Y:S01]  /*4060*/  @P0 FSEL R12, R138, -INF , !P3 ;  /* 0xff8000008a0c0808 */ /* 0x000fe20005800000 */
[----:B------:R-:W-:Y:S01]  /*4070*/  FMUL.FTZ R44, R44, c[0x0][0x2ec] ;  /* 0x0000bb002c2c7a20 */ /* 0x000fe20000410000 */
[----:B------:R-:W-:Y:S01]  /*4080*/  PLOP3.LUT P0, PT, PT, PT, UP0, 0x80, 0x0 ;  /* 0x000000000000781c */ /* 0x000fe20003f0f008 */
[----:B------:R-:W-:Y:S01]  /*4090*/  FMUL.FTZ R48, R48, c[0x0][0x2ec] ;  /* 0x0000bb0030307a20 */ /* 0x000fe20000410000 */
[----:B------:R-:W-:Y:S01]  /*40a0*/  MUFU.EX2 R194, R13 ;  /* 0x0000000d00c27308 */ /* 0x000fe20000000800 */
[----:B------:R-:W-:Y:S01]  /*40b0*/  FFMA.FTZ R5, R12, c[0x0][0x23c], -R10 ;  /* 0x00008f000c057a23 */ /* 0x000fe2000001080a */
[----:B------:R-:W-:Y:S01]  /*40c0*/  @P1 FSEL R4, R210, -INF , !P2 ;  /* 0xff800000d2041808 */ /* 0x000fe20005000000 */
[----:B------:R-:W-:Y:S01]  /*40d0*/  FMUL.FTZ R45, R45, c[0x0][0x2ec] ;  /* 0x0000bb002d2d7a20 */ /* 0x000fe20000410000 */
[----:B------:R-:W-:Y:S01]  /*40e0*/  PLOP3.LUT P1, PT, PT, PT, UP0, 0x80, 0x0 ;  /* 0x000000000000781c */ /* 0x000fe20003f2f008 */
[----:B------:R-:W-:Y:S01]  /*40f0*/  FMUL.FTZ R46, R46, c[0x0][0x2ec] ;  /* 0x0000bb002e2e7a20 */ /* 0x000fe20000410000 */
[----:B---3--:R-:W-:Y:S01]  /*4100*/  MOV R12, R173 ;  /* 0x000000ad000c7202 */ /* 0x008fe20000000f00 */
[----:B------:R-:W-:Y:S02]  /*4110*/  FMUL.FTZ R47, R47, c[0x0][0x2ec] ;  /* 0x0000bb002f2f7a20 */ /* 0x000fe40000410000 */
[----:B------:R-:W-:Y:S01]  /*4120*/  FMUL.FTZ R49, R49, c[0x0][0x2ec] ;  /* 0x0000bb0031317a20 */ /* 0x000fe20000410000 */
[----:B------:R3:W-:Y:S01]  /*4130*/  MUFU.EX2 R193, R5 ;  /* 0x0000000500c17308 */ /* 0x0007e20000000800 */
[----:B------:R-:W-:Y:S02]  /*4140*/  FMUL.FTZ R50, R50, c[0x0][0x2ec] ;  /* 0x0000bb0032327a20 */ /* 0x000fe40000410000 */
[----:B------:R-:W-:Y:S07]  /*4150*/  FMUL.FTZ R51, R51, c[0x0][0x2ec] ;  /* 0x0000bb0033337a20 */ /* 0x000fee0000410000 */
[----:B------:R-:W-:Y:S10]  /*4160*/  MUFU.TANH R166, R48 ;  /* 0x0000003000a67308 */ /* 0x000ff40000002400 */
[----:B------:R-:W-:Y:S01]  /*4170*/  MUFU.TANH R165, R49 ;  /* 0x0000003100a57308 */ /* 0x000fe20000002400 */
[--C-:B---3--:R-:W-:Y:S01]  /*4180*/  FFMA.FTZ R5, R4, c[0x0][0x23c], -R9.reuse ;  /* 0x00008f0004057a23 */ /* 0x108fe20000010809 */
[----:B------:R-:W-:Y:S02]  /*4190*/  MOV R4, R209 ;  /* 0x000000d100047202 */ /* 0x000fe40000000f00 */
[----:B------:R-:W-:Y:S02]  /*41a0*/  @P0 FSEL R4, R209, -INF , !P3 ;  /* 0xff800000d1040808 */ /* 0x000fe40005800000 */
[----:B------:R-:W-:Y:S04]  /*41b0*/  PLOP3.LUT P0, PT, PT, PT, UP0, 0x80, 0x0 ;  /* 0x000000000000781c */ /* 0x000fe80003f0f008 */
[----:B------:R-:W-:Y:S01]  /*41c0*/  MUFU.TANH R176, R50 ;  /* 0x0000003200b07308 */ /* 0x000fe20000002400 */
[--C-:B------:R-:W-:Y:S09]  /*41d0*/  FFMA.FTZ R4, R4, c[0x0][0x23c], -R9.reuse ;  /* 0x00008f0004047a23 */ /* 0x100ff20000010809 */
[----:B------:R3:W-:Y:S10]  /*41e0*/  MUFU.EX2 R228, R4 ;  /* 0x0000000400e47308 */ /* 0x0007f40000000800 */
[----:B------:R1:W-:Y:S10]  /*41f0*/  MUFU.EX2 R229, R5 ;  /* 0x0000000500e57308 */ /* 0x0003f40000000800 */
[----:B------:R-:W2:Y:S01]  /*4200*/  MUFU.TANH R190, R38 ;  /* 0x0000002600be7308 */ /* 0x000ea20000002400 */
[----:B---3--:R-:W-:Y:S02]  /*4210*/  MOV R4, R231 ;  /* 0x000000e700047202 */ /* 0x008fe40000000f00 */
[----:B------:R-:W-:Y:S02]  /*4220*/  @P1 FSEL R4, R231, -INF , !P2 ;  /* 0xff800000e7041808 */ /* 0x000fe40005000000 */
[----:B------:R-:W-:Y:S05]  /*4230*/  PLOP3.LUT P1, PT, PT, PT, UP0, 0x80, 0x0 ;  /* 0x000000000000781c */ /* 0x000fea0003f2f008 */
[----:B------:R-:W-:Y:S01]  /*4240*/  MUFU.TANH R175, R51 ;  /* 0x0000003300af7308 */ /* 0x000fe20000002400 */
[--C-:B-1----:R-:W-:Y:S01]  /*4250*/  FFMA.FTZ R5, R4, c[0x0][0x23c], -R8.reuse ;  /* 0x00008f0004057a23 */ /* 0x102fe20000010808 */
[----:B------:R-:W-:Y:S02]  /*4260*/  MOV R4, R230 ;  /* 0x000000e600047202 */ /* 0x000fe40000000f00 */
[----:B------:R-:W-:Y:S02]  /*4270*/  @P0 FSEL R4, R230, -INF , !P3 ;  /* 0xff800000e6040808 */ /* 0x000fe40005800000 */
[----:B------:R-:W-:Y:S04]  /*4280*/  PLOP3.LUT P0, PT, PT, PT, UP0, 0x80, 0x0 ;  /* 0x000000000000781c */ /* 0x000fe80003f0f008 */
[----:B------:R1:W-:Y:S01]  /*4290*/  MUFU.EX2 R84, R5 ;  /* 0x0000000500547308 */ /* 0x0003e20000000800 */
[----:B------:R-:W-:Y:S09]  /*42a0*/  FFMA.FTZ R4, R4, c[0x0][0x23c], -R8 ;  /* 0x00008f0004047a23 */ /* 0x000ff20000010808 */
[----:B------:R3:W-:Y:S10]  /*42b0*/  MUFU.EX2 R83, R4 ;  /* 0x0000000400537308 */ /* 0x0007f40000000800 */
[----:B------:R-:W2:Y:S01]  /*42c0*/  MUFU.TANH R187, R39 ;  /* 0x0000002700bb7308 */ /* 0x000ea20000002400 */
[----:B-1----:R-:W-:Y:S02]  /*42d0*/  MOV R5, R69 ;  /* 0x0000004500057202 */ /* 0x002fe40000000f00 */
[----:B------:R-:W-:Y:S02]  /*42e0*/  @P1 FSEL R5, R69, -INF , !P2 ;  /* 0xff80000045051808 */ /* 0x000fe40005000000 */
[----:B------:R-:W-:Y:S02]  /*42f0*/  PLOP3.LUT P1, PT, PT, PT, UP0, 0x80, 0x0 ;  /* 0x000000000000781c */ /* 0x000fe40003f2f008 */
[----:B------:R-:W-:Y:S01]  /*4300*/  PLOP3.LUT P2, PT, PT, PT, UP0, 0x80, 0x0 ;  /* 0x000000000000781c */ /* 0x000fe20003f4f008 */
[--C-:B------:R-:W-:Y:S02]  /*4310*/  FFMA.FTZ R5, R5, c[0x0][0x23c], -R0.reuse ;  /* 0x00008f0005057a23 */ /* 0x100fe40000010800 */
[----:B------:R-:W-:Y:S01]  /*4320*/  MUFU.TANH R208, R40 ;  /* 0x0000002800d07308 */ /* 0x000fe20000002400 */
[----:B---3--:R-:W-:Y:S02]  /*4330*/  MOV R4, R68 ;  /* 0x0000004400047202 */ /* 0x008fe40000000f00 */
        /* <DEDUP_REMOVED lines=35> */
[----:B------:R-:W-:Y:S03]  /*4570*/  MOV R12, R136 ;  /* 0x00000088000c7202 */ /* 0x000fe60000000f00 */
[----:B------:R3:W-:Y:S01]  /*4580*/  MUFU.EX2 R182, R13 ;  /* 0x0000000d00b67308 */ /* 0x0007e20000000800 */
        /* <DEDUP_REMOVED lines=8> */
[----:B------:R-:W-:Y:S02]  /*4610*/  PLOP3.LUT P0, PT, PT, PT, UP0, 0x80, 0x0 ;  /* 0x000000000000781c */ /* 0x000fe40003f0f008 */
[----:B---3--:R-:W-:Y:S01]  /*4620*/  MOV R13, R192 ;  /* 0x000000c0000d7202 */ /* 0x008fe20000000f00 */
[--C-:B------:R-:W-:Y:S01]  /*4630*/  FFMA.FTZ R12, R12, c[0x0][0x23c], -R10.reuse ;  /* 0x00008f000c0c7a23 */ /* 0x100fe2000001080a */
[----:B------:R-:W-:Y:S02]  /*4640*/  @P1 FSEL R13, R192, -INF , !P2 ;  /* 0xff800000c00d1808 */ /* 0x000fe40005000000 */
[----:B------:R-:W-:Y:S01]  /*4650*/  PLOP3.LUT P1, PT, PT, PT, UP0, 0x80, 0x0 ;  /* 0x000000000000781c */ /* 0x000fe20003f2f008 */
[----:B------:R3:W-:Y:S01]  /*4660*/  MUFU.EX2 R178, R12 ;  /* 0x0000000c00b27308 */ /* 0x0007e20000000800 */
[----:B------:R-:W-:Y:S01]  /*4670*/  PLOP3.LUT P2, PT, PT, PT, UP0, 0x80, 0x0 ;  /* 0x000000000000781c */ /* 0x000fe20003f4f008 */
[--C-:B------:R-:W-:Y:S08]  /*4680*/  FFMA.FTZ R13, R13, c[0x0][0x23c], -R9.reuse ;  /* 0x00008f000d0d7a23 */ /* 0x100ff00000010809 */
[----:B------:R-:W-:Y:S01]  /*4690*/  MUFU.EX2 R206, R13 ;  /* 0x0000000d00ce7308 */ /* 0x000fe20000000800 */
[----:B-1----:R-:W1:Y:S01]  /*46a0*/  LDSM.16.M88.4 R4, [R116+0x6c00] ;  /* 0x006c00007404783b */ /* 0x002e620000000200 */
[----:B---3--:R-:W-:Y:S02]  /*46b0*/  MOV R12, R191 ;  /* 0x000000bf000c7202 */ /* 0x008fe40000000f00 */
[----:B------:R-:W-:Y:S02]  /*46c0*/  @P0 FSEL R12, R191, -INF , !P3 ;  /* 0xff800000bf0c0808 */ /* 0x000fe40005800000 */
[----:B------:R-:W-:Y:S02]  /*46d0*/  PLOP3.LUT P0, PT, PT, PT, UP0, 0x80, 0x0 ;  /* 0x000000000000781c */ /* 0x000fe40003f0f008 */
[----:B------:R-:W-:Y:S01]  /*46e0*/  PLOP3.LUT P3, PT, PT, PT, UP0, 0x80, 0x0 ;  /* 0x000000000000781c */ /* 0x000fe20003f6f008 */
[--C-:B------:R-:W-:Y:S04]  /*46f0*/  FFMA.FTZ R12, R12, c[0x0][0x23c], -R9.reuse ;  /* 0x00008f000c0c7a23 */ /* 0x100fe80000010809 */
[----:B------:R3:W-:Y:S01]  /*4700*/  MUFU.EX2 R205, R12 ;  /* 0x0000000c00cd7308 */ /* 0x0007e20000000800 */
[-C--:B-1----:R-:W-:Y:S01]  /*4710*/  HMMA.16816.F32.BF16 R52, R104, R4.reuse, R52 ;  /* 0x000000046834723c */ /* 0x082fe20000041834 */
[C---:B---3--:R-:W-:Y:S02]  /*4720*/  @P1 IADD3 R12, R11.reuse, 0x20, RZ ;  /* 0x000000200b0c1810 */ /* 0x048fe40007ffe0ff */
[----:B------:R-:W-:Y:S05]  /*4730*/  PLOP3.LUT P1, PT, PT, PT, UP0, 0x80, 0x0 ;  /* 0x000000000000781c */ /* 0x000fea0003f2f008 */
[C---:B------:R-:W-:Y:S01]  /*4740*/  HMMA.16816.F32.BF16 R56, R112.reuse, R4, R56 ;  /* 0x000000047038723c */ /* 0x040fe20000041838 */
[----:B------:R-:W-:Y:S03]  /*4750*/  @P2 ISETP.GE.AND P2, PT, R12, UR4, PT ;  /* 0x000000040c002c0c */ /* 0x000fe6000bf46270 */
[----:B------:R-:W-:Y:S02]  /*4760*/  @P0 IADD3 R12, R11, 0x21, RZ ;  /* 0x000000210b0c0810 */ /* 0x000fe40007ffe0ff */
[----:B------:R-:W-:Y:S02]  /*4770*/  PLOP3.LUT P0, PT, PT, PT, UP0, 0x80, 0x0 ;  /* 0x000000000000781c */ /* 0x000fe40003f0f008 */
[----:B------:R-:W-:Y:S01]  /*4780*/  @P3 ISETP.GE.AND P3, PT, R12, UR4, PT ;  /* 0x000000040c003c0c */ /* 0x000fe2000bf66270 */
[-C--:B------:R-:W-:Y:S01]  /*4790*/  HMMA.16816.F32.BF16 R60, R112, R6.reuse, R60 ;  /* 0x00000006703c723c */ /* 0x080fe2000004183c */
[----:B------:R-:W3:Y:S02]  /*47a0*/  LDL R114, [R1+0x4] ;  /* 0x0000040001727983 */ /* 0x000ee40000100800 */
[----:B--2---:R-:W-:Y:S02]  /*47b0*/  MOV R12, R134 ;  /* 0x00000086000c7202 */ /* 0x004fe40000000f00 */
[----:B------:R-:W-:Y:S01]  /*47c0*/  @P1 FSEL R12, R134, -INF , !P2 ;  /* 0xff800000860c1808 */ /* 0x000fe20005000000 */
[----:B------:R-:W2:Y:S01]  /*47d0*/  LDL R112, [R1+0x8] ;  /* 0x0000080001707983 */ /* 0x000ea20000100800 */
[----:B------:R-:W-:Y:S01]  /*47e0*/  FMUL.FTZ R52, R52, c[0x0][0x2ec] ;  /* 0x0000bb0034347a20 */ /* 0x000fe20000410000 */
[----:B------:R-:W-:Y:S01]  /*47f0*/  HMMA.16816.F32.BF16 R64, R104, R6, R64 ;  /* 0x000000066840723c */ /* 0x000fe20000041840 */
[----:B------:R-:W-:Y:S01]  /*4800*/  FMUL.FTZ R53, R53, c[0x0][0x2ec] ;  /* 0x0000bb0035357a20 */ /* 0x000fe20000410000 */
[----:B------:R-:W-:Y:S01]  /*4810*/  PLOP3.LUT P1, PT, PT, PT, UP0, 0x80, 0x0 ;  /* 0x000000000000781c */ /* 0x000fe20003f2f008 */
[----:B------:R-:W-:Y:S01]  /*4820*/  MUFU.TANH R161, R52 ;  /* 0x0000003400a17308 */ /* 0x000fe20000002400 */
[--C-:B------:R-:W-:Y:S01]  /*4830*/  FFMA.FTZ R13, R12, c[0x0][0x23c], -R10.reuse ;  /* 0x00008f000c0d7a23 */ /* 0x100fe2000001080a */
[----:B----4-:R-:W-:Y:S01]  /*4840*/  MOV R12, R133 ;  /* 0x00000085000c7202 */ /* 0x010fe20000000f00 */
[----:B------:R-:W-:Y:S01]  /*4850*/  FMUL.FTZ R54, R54, c[0x0][0x2ec] ;  /* 0x0000bb0036367a20 */ /* 0x000fe20000410000 */
[----:B------:R-:W-:Y:S01]  /*4860*/  @P0 FSEL R12, R133, -INF , !P3 ;  /* 0xff800000850c0808 */ /* 0x000fe20005800000 */
[----:B------:R-:W-:Y:S01]  /*4870*/  FMUL.FTZ R55, R55, c[0x0][0x2ec] ;  /* 0x0000bb0037377a20 */ /* 0x000fe20000410000 */
[----:B------:R-:W-:Y:S02]  /*4880*/  MOV R113, R2 ;  /* 0x0000000200717202 */ /* 0x000fe40000000f00 */
[----:B------:R-:W-:Y:S01]  /*4890*/  PLOP3.LUT P0, PT, PT, PT, UP0, 0x80, 0x0 ;  /* 0x000000000000781c */ /* 0x000fe20003f0f008 */
[----:B------:R-:W-:Y:S01]  /*48a0*/  FFMA.FTZ R5, R12, c[0x0][0x23c], -R10 ;  /* 0x00008f000c057a23 */ /* 0x000fe2000001080a */
[----:B------:R-:W-:Y:S01]  /*48b0*/  MOV R4, R190 ;  /* 0x000000be00047202 */ /* 0x000fe20000000f00 */
[----:B------:R-:W-:Y:S01]  /*48c0*/  FMUL.FTZ R56, R56, c[0x0][0x2ec] ;  /* 0x0000bb0038387a20 */ /* 0x000fe20000410000 */
[----:B------:R-:W-:Y:S01]  /*48d0*/  @P1 FSEL R4, R190, -INF , !P2 ;  /* 0xff800000be041808 */ /* 0x000fe20005000000 */
[----:B------:R-:W-:Y:S01]  /*48e0*/  FMUL.FTZ R57, R57, c[0x0][0x2ec] ;  /* 0x0000bb0039397a20 */ /* 0x000fe20000410000 */
[----:B------:R1:W-:Y:S01]  /*48f0*/  MUFU.EX2 R135, R5 ;  /* 0x0000000500877308 */ /* 0x0003e20000000800 */
[----:B------:R-:W-:Y:S01]  /*4900*/  FMUL.FTZ R58, R58, c[0x0][0x2ec] ;  /* 0x0000bb003a3a7a20 */ /* 0x000fe20000410000 */
[----:B------:R-:W-:Y:S01]  /*4910*/  @P4 IADD3 R6, R11, 0x30, RZ ;  /* 0x000000300b064810 */ /* 0x000fe20007ffe0ff */
[----:B------:R-:W-:Y:S01]  /*4920*/  FMUL.FTZ R59, R59, c[0x0][0x2ec] ;  /* 0x0000bb003b3b7a20 */ /* 0x000fe20000410000 */
[----:B------:R-:W-:Y:S01]  /*4930*/  PLOP3.LUT P4, PT, PT, PT, UP0, 0x80, 0x0 ;  /* 0x000000000000781c */ /* 0x000fe20003f8f008 */
[----:B------:R-:W-:Y:S01]  /*4940*/  FMUL.FTZ R60, R60, c[0x0][0x2ec] ;  /* 0x0000bb003c3c7a20 */ /* 0x000fe20000410000 */
[----:B------:R-:W-:Y:S01]  /*4950*/  @P5 ISETP.GE.AND P5, PT, R6, UR4, PT ;  /* 0x0000000406005c0c */ /* 0x000fe2000bfa6270 */
[----:B------:R-:W-:Y:S01]  /*4960*/  FMUL.FTZ R61, R61, c[0x0][0x2ec] ;  /* 0x0000bb003d3d7a20 */ /* 0x000fe20000410000 */
[----:B------:R-:W-:Y:S01]  /*4970*/  PLOP3.LUT P1, PT, PT, PT, UP0, 0x80, 0x0 ;  /* 0x000000000000781c */ /* 0x000fe20003f2f008 */
[----:B------:R-:W-:Y:S01]  /*4980*/  FMUL.FTZ R62, R62, c[0x0][0x2ec] ;  /* 0x0000bb003e3e7a20 */ /* 0x000fe20000410000 */
[----:B------:R-:W-:Y:S01]  /*4990*/  MUFU.TANH R185, R60 ;  /* 0x0000003c00b97308 */ /* 0x000fe20000002400 */
[----:B------:R-:W-:Y:S02]  /*49a0*/  FMUL.FTZ R64, R64, c[0x0][0x2ec] ;  /* 0x0000bb0040407a20 */ /* 0x000fe40000410000 */
[----:B------:R-:W-:Y:S02]  /*49b0*/  FMUL.FTZ R65, R65, c[0x0][0x2ec] ;  /* 0x0000bb0041417a20 */ /* 0x000fe40000410000 */
[----:B------:R-:W-:Y:S02]  /*49c0*/  FMUL.FTZ R66, R66, c[0x0][0x2ec] ;  /* 0x0000bb0042427a20 */ /* 0x000fe40000410000 */
[----:B------:R-:W-:Y:S02]  /*49d0*/  FMUL.FTZ R67, R67, c[0x0][0x2ec] ;  /* 0x0000bb0043437a20 */ /* 0x000fe40000410000 */
[----:B------:R-:W-:Y:S01]  /*49e0*/  FMUL.FTZ R63, R63, c[0x0][0x2ec] ;  /* 0x0000bb003f3f7a20 */ /* 0x000fe20000410000 */
[----:B------:R-:W-:Y:S01]  /*49f0*/  MUFU.TANH R183, R61 ;  /* 0x0000003d00b77308 */ /* 0x000fe20000002400 */
[--C-:B-1----:R-:W-:Y:S01]  /*4a00*/  FFMA.FTZ R5, R4, c[0x0][0x23c], -R9.reuse ;  /* 0x00008f0004057a23 */ /* 0x102fe20000010809 */
[----:B------:R-:W-:Y:S02]  /*4a10*/  MOV R4, R187 ;  /* 0x000000bb00047202 */ /* 0x000fe40000000f00 */
[----:B------:R-:W-:Y:S02]  /*4a20*/  @P0 FSEL R4, R187, -INF , !P3 ;  /* 0xff800000bb040808 */ /* 0x000fe40005800000 */
[----:B------:R-:W-:Y:S04]  /*4a30*/  PLOP3.LUT P0, PT, PT, PT, UP0, 0x80, 0x0 ;  /* 0x000000000000781c */ /* 0x000fe80003f0f008 */
[----:B------:R-:W1:Y:S01]  /*4a40*/  MUFU.TANH R200, R62 ;  /* 0x0000003e00c87308 */ /* 0x000e620000002400 */
[--C-:B------:R-:W-:Y:S09]  /*4a50*/  FFMA.FTZ R4, R4, c[0x0][0x23c], -R9.reuse ;  /* 0x00008f0004047a23 */ /* 0x100ff20000010809 */
[----:B------:R4:W-:Y:S10]  /*4a60*/  MUFU.EX2 R195, R4 ;  /* 0x0000000400c37308 */ /* 0x0009f40000000800 */
[----:B------:R4:W-:Y:S01]  /*4a70*/  MUFU.EX2 R196, R5 ;  /* 0x0000000500c47308 */ /* 0x0009e20000000800 */
[----:B-1----:R-:W-:Y:S09]  /*4a80*/  MOV R7, R200 ;  /* 0x000000c800077202 */ /* 0x002ff20000000f00 */
[----:B------:R-:W1:Y:S01]  /*4a90*/  MUFU.TANH R155, R53 ;  /* 0x00000035009b7308 */ /* 0x000e620000002400 */
[----:B----4-:R-:W-:Y:S02]  /*4aa0*/  MOV R4, R208 ;  /* 0x000000d000047202 */ /* 0x010fe40000000f00 */
[----:B------:R-:W-:Y:S02]  /*4ab0*/  @P1 FSEL R4, R208, -INF , !P2 ;  /* 0xff800000d0041808 */ /* 0x000fe40005000000 */
[----:B------:R-:W-:Y:S05]  /*4ac0*/  PLOP3.LUT P1, PT, PT, PT, UP0, 0x80, 0x0 ;  /* 0x000000000000781c */ /* 0x000fea0003f2f008 */
[----:B------:R-:W-:Y:S01]  /*4ad0*/  MUFU.TANH R152, R64 ;  /* 0x0000004000987308 */ /* 0x000fe20000002400 */
[--C-:B------:R-:W-:Y:S01]  /*4ae0*/  FFMA.FTZ R5, R4, c[0x0][0x23c], -R8.reuse ;  /* 0x00008f0004057a23 */ /* 0x100fe20000010808 */
[----:B------:R-:W-:Y:S02]  /*4af0*/  MOV R4, R207 ;  /* 0x000000cf00047202 */ /* 0x000fe40000000f00 */
[----:B------:R-:W-:Y:S02]  /*4b00*/  @P0 FSEL R4, R207, -INF , !P3 ;  /* 0xff800000cf040808 */ /* 0x000fe40005800000 */
[----:B------:R-:W-:Y:S04]  /*4b10*/  PLOP3.LUT P0, PT, PT, PT, UP0, 0x80, 0x0 ;  /* 0x000000000000781c */ /* 0x000fe80003f0f008 */
[----:B------:R4:W-:Y:S10]  /*4b20*/  MUFU.EX2 R234, R5 ;  /* 0x0000000500ea7308 */ /* 0x0009f40000000800 */
[----:B------:R-:W-:Y:S10]  /*4b30*/  MUFU.TANH R151, R65 ;  /* 0x0000004100977308 */ /* 0x000ff40000002400 */
[----:B------:R-:W-:Y:S01]  /*4b40*/  MUFU.TANH R164, R66 ;  /* 0x0000004200a47308 */ /* 0x000fe20000002400 */
[----:B----4-:R-:W-:Y:S01]  /*4b50*/  FFMA.FTZ R5, R4, c[0x0][0x23c], -R8 ;  /* 0x00008f0004057a23 */ /* 0x010fe20000010808 */
        /* <DEDUP_REMOVED lines=8> */
[----:B------:R-:W-:Y:S01]  /*4be0*/  MUFU.TANH R199, R63 ;  /* 0x0000003f00c77308 */ /* 0x000fe20000002400 */
[--C-:B----4-:R-:W-:Y:S01]  /*4bf0*/  FFMA.FTZ R5, R4, c[0x0][0x23c], -R0.reuse ;  /* 0x00008f0004057a23 */ /* 0x110fe20000010800 */
[----:B------:R-:W-:Y:S02]  /*4c00*/  MOV R4, R232 ;  /* 0x000000e800047202 */ /* 0x000fe40000000f00 */
[----:B------:R-:W-:Y:S02]  /*4c10*/  @P0 FSEL R4, R232, -INF , !P3 ;  /* 0xff800000e8040808 */ /* 0x000fe40005800000 */
[----:B------:R-:W-:Y:S04]  /*4c20*/  PLOP3.LUT P3, PT, PT, PT, UP0, 0x80, 0x0 ;  /* 0x000000000000781c */ /* 0x000fe80003f6f008 */
[----:B------:R-:W-:Y:S01]  /*4c30*/  MUFU.EX2 R3, R5 ;  /* 0x0000000500037308 */ /* 0x000fe20000000800 */
[----:B------:R-:W-:Y:S01]  /*4c40*/  PLOP3.LUT P0, PT, PT, PT, UP0, 0x80, 0x0 ;  /* 0x000000000000781c */ /* 0x000fe20003f0f008 */
[----:B------:R-:W-:Y:S08]  /*4c50*/  FFMA.FTZ R4, R4, c[0x0][0x23c], -R0 ;  /* 0x00008f0004047a23 */ /* 0x000ff00000010800 */
[----:B------:R4:W-:Y:S10]  /*4c60*/  MUFU.EX2 R2, R4 ;  /* 0x0000000400027308 */ /* 0x0009f40000000800 */
[----:B------:R-:W1:Y:S10]  /*4c70*/  MUFU.TANH R172, R54 ;  /* 0x0000003600ac7308 */ /* 0x000e740000002400 */
[----:B------:R-:W1:Y:S01]  /*4c80*/  MUFU.TANH R171, R55 ;  /* 0x0000003700ab7308 */ /* 0x000e620000002400 */
[C---:B----4-:R-:W-:Y:S02]  /*4c90*/  @P1 IADD3 R4, R11.reuse, 0x28, RZ ;  /* 0x000000280b041810 */ /* 0x050fe40007ffe0ff */
[----:B------:R-:W-:Y:S02]  /*4ca0*/  PLOP3.LUT P1, PT, PT, PT, UP0, 0x80, 0x0 ;  /* 0x000000000000781c */ /* 0x000fe40003f2f008 */
[----:B------:R-:W-:Y:S02]  /*4cb0*/  @P6 ISETP.GE.AND P6, PT, R4, UR4, PT ;  /* 0x0000000404006c0c */ /* 0x000fe4000bfc6270 */
[----:B------:R-:W-:Y:S03]  /*4cc0*/  @P0 IADD3 R4, R11, 0x29, RZ ;  /* 0x000000290b040810 */ /* 0x000fe60007ffe0ff */
[----:B------:R-:W4:Y:S01]  /*4cd0*/  MUFU.TANH R188, R56 ;  /* 0x0000003800bc7308 */ /* 0x000f220000002400 */
        /* <DEDUP_REMOVED lines=17> */
[----:B------:R1:W-:Y:S10]  /*4df0*/  MUFU.EX2 R218, R5 ;  /* 0x0000000500da7308 */ /* 0x0003f40000000800 */
[----:B------:R-:W-:Y:S01]  /*4e00*/  MUFU.EX2 R174, R13 ;  /* 0x0000000d00ae7308 */ /* 0x000fe20000000800 */
[--C-:B-1----:R-:W-:Y:S01]  /*4e10*/  FFMA.FTZ R5, R4, c[0x0][0x23c], -R0.reuse ;  /* 0x00008f0004057a23 */ /* 0x102fe20000010800 */
[----:B------:R-:W-:Y:S02]  /*4e20*/  MOV R4, R224 ;  /* 0x000000e000047202 */ /* 0x000fe40000000f00 */
[----:B------:R-:W-:Y:S06]  /*4e30*/  @P0 FSEL R4, R224, -INF , !P3 ;  /* 0xff800000e0040808 */ /* 0x000fec0005800000 */
        /* <DEDUP_REMOVED lines=33> */
[----:B------:R-:W-:Y:S02]  /*5050*/  MOV R4, R155 ;  /* 0x0000009b00047202 */ /* 0x000fe40000000f00 */
[----:B------:R-:W-:Y:S03]  /*5060*/  @P1 FSEL R4, R155, -INF , !P6 ;  /* 0xff8000009b041808 */ /* 0x000fe60007000000 */
[----:B------:R1:W-:Y:S01]  /*5070*/  MUFU.EX2 R132, R5 ;  /* 0x0000000500847308 */ /* 0x0003e20000000800 */
[----:B------:R-:W-:Y:S01]  /*5080*/  PLOP3.LUT P1, PT, PT, PT, UP0, 0x80, 0x0 ;  /* 0x000000000000781c */ /* 0x000fe20003f2f008 */
[----:B-1----:R-:W-:Y:S01]  /*5090*/  FFMA.FTZ R5, R4, c[0x0][0x23c], -R10 ;  /* 0x00008f0004057a23 */ /* 0x002fe2000001080a */
[----:B------:R-:W-:Y:S02]  /*50a0*/  MOV R4, R172 ;  /* 0x000000ac00047202 */ /* 0x000fe40000000f00 */
[----:B------:R-:W-:Y:S05]  /*50b0*/  @P0 FSEL R4, R172, -INF , !P5 ;  /* 0xff800000ac040808 */ /* 0x000fea0006800000 */
[----:B------:R1:W-:Y:S01]  /*50c0*/  MUFU.EX2 R131, R5 ;  /* 0x0000000500837308 */ /* 0x0003e20000000800 */
[----:B------:R-:W-:Y:S01]  /*50d0*/  PLOP3.LUT P0, PT, PT, PT, UP0, 0x80, 0x0 ;  /* 0x000000000000781c */ /* 0x000fe20003f0f008 */
[--C-:B-1----:R-:W-:Y:S01]  /*50e0*/  FFMA.FTZ R5, R4, c[0x0][0x23c], -R9.reuse ;  /* 0x00008f0004057a23 */ /* 0x102fe20000010809 */
[----:B------:R-:W-:Y:S02]  /*50f0*/  MOV R4, R171 ;  /* 0x000000ab00047202 */ /* 0x000fe40000000f00 */
[----:B------:R-:W-:Y:S05]  /*5100*/  @P1 FSEL R4, R171, -INF , !P6 ;  /* 0xff800000ab041808 */ /* 0x000fea0007000000 */
[----:B------:R1:W-:Y:S01]  /*5110*/  MUFU.EX2 R179, R5 ;  /* 0x0000000500b37308 */ /* 0x0003e20000000800 */
[----:B------:R-:W-:Y:S01]  /*5120*/  PLOP3.LUT P1, PT, PT, PT, UP0, 0x80, 0x0 ;  /* 0x000000000000781c */ /* 0x000fe20003f2f008 */
[--C-:B-1----:R-:W-:Y:S01]  /*5130*/  FFMA.FTZ R5, R4, c[0x0][0x23c], -R9.reuse ;  /* 0x00008f0004057a23 */ /* 0x102fe20000010809 */
[----:B----4-:R-:W-:Y:S02]  /*5140*/  MOV R4, R188 ;  /* 0x000000bc00047202 */ /* 0x010fe40000000f00 */
        /* <DEDUP_REMOVED lines=13> */
[----:B----4-:R-:W-:Y:S01]  /*5220*/  F2FP.BF16.PACK_AB R6, R87, R88 ;  /* 0x000000585706723e */ /* 0x010fe200000010ff */
[----:B-1----:R-:W-:Y:S01]  /*5230*/  FFMA.FTZ R5, R4, c[0x0][0x23c], -R8 ;  /* 0x00008f0004057a23 */ /* 0x002fe20000010808 */
[----:B--2---:R-:W-:Y:S02]  /*5240*/  MOV R4, R214 ;  /* 0x000000d600047202 */ /* 0x004fe40000000f00 */
        /* <DEDUP_REMOVED lines=35> */
[----:B----4-:R-:W-:Y:S01]  /*5480*/  F2FP.BF16.PACK_AB R5, R80, R81 ;  /* 0x000000515005723e */ /* 0x010fe200000010ff */
        /* <DEDUP_REMOVED lines=11> */
[----:B----4-:R-:W-:Y:S01]  /*5540*/  F2FP.BF16.PACK_AB R6, R78, R79 ;  /* 0x0000004f4e06723e */ /* 0x010fe200000010ff */
[----:B------:R4:W-:Y:S01]  /*5550*/  STS [R147+0x14000], R4 ;  /* 0x0140000493007388 */ /* 0x0009e20000000800 */
[----:B---3--:R-:W-:Y:S02]  /*5560*/  F2FP.BF16.PACK_AB R7, R83, R84 ;  /* 0x000000545307723e */ /* 0x008fe400000010ff */
[----:B------:R-:W-:Y:S01]  /*5570*/  MOV R5, R164 ;  /* 0x000000a400057202 */ /* 0x000fe20000000f00 */
[----:B------:R3:W-:Y:S01]  /*5580*/  STS [R147+0x14400], R6 ;  /* 0x0144000693007388 */ /* 0x0007e20000000800 */
[----:B------:R-:W-:Y:S02]  /*5590*/  @P0 FSEL R5, R164, -INF , !P3 ;  /* 0xff800000a4050808 */ /* 0x000fe40005800000 */
[----:B------:R-:W-:Y:S01]  /*55a0*/  PLOP3.LUT P0, PT, PT, PT, UP0, 0x80, 0x0 ;  /* 0x000000000000781c */ /* 0x000fe20003f0f008 */
[----:B------:R2:W-:Y:S02]  /*55b0*/  STS [R148+0x12400], R8 ;  /* 0x0124000894007388 */ /* 0x0005e40000000800 */
[--C-:B-1----:R-:W-:Y:S01]  /*55c0*/  FFMA.FTZ R10, R5, c[0x0][0x23c], -R9.reuse ;  /* 0x00008f00050a7a23 */ /* 0x102fe20000010809 */
[----:B------:R-:W-:Y:S02]  /*55d0*/  F2FP.BF16.PACK_AB R5, R178, R182 ;  /* 0x000000b6b205723e */ /* 0x000fe400000010ff */
[----:B----4-:R-:W-:Y:S01]  /*55e0*/  F2FP.BF16.PACK_AB R4, R193, R194 ;  /* 0x000000c2c104723e */ /* 0x010fe200000010ff */
[----:B------:R-:W-:Y:S01]  /*55f0*/  MUFU.EX2 R170, R10 ;  /* 0x0000000a00aa7308 */ /* 0x000fe20000000800 */
[----:B---3--:R-:W-:Y:S03]  /*5600*/  MOV R6, R162 ;  /* 0x000000a200067202 */ /* 0x008fe60000000f00 */
        /* <DEDUP_REMOVED lines=10> */
[----:B------:R-:W-:Y:S02]  /*56b0*/  PLOP3.LUT P1, PT, PT, PT, UP5, 0x80, 0x0 ;  /* 0x000000000000781c */ /* 0x000fe40003f2f058 */
[----:B------:R-:W-:Y:S05]  /*56c0*/  IADD3.X R115, R112, UR10, RZ, P0, !PT ;  /* 0x0000000a70737c10 */ /* 0x000fea00087fe4ff */
[----:B------:R-:W4:Y:S02]  /*56d0*/  LDG.E R112, [R114.64] ;  /* 0x0000002072707981 */ /* 0x000f24000c1e1900 */
[----:B------:R3:W3:Y:S01]  /*56e0*/  MUFU.EX2 R226, R0 ;  /* 0x0000000000e27308 */ /* 0x0006e20000000800 */
[----:B-1----:R-:W-:Y:S02]  /*56f0*/  F2FP.BF16.PACK_AB R4, R205, R206 ;  /* 0x000000cecd04723e */ /* 0x002fe400000010ff */
[----:B--2---:R-:W-:Y:S03]  /*5700*/  F2FP.BF16.PACK_AB R5, R70, R71 ;  /* 0x000000474605723e */ /* 0x004fe600000010ff */
[----:B------:R1:W-:Y:S04]  /*5710*/  STS [R146+0x12400], R4 ;  /* 0x0124000492007388 */ /* 0x0003e80000000800 */
[----:B------:R2:W-:Y:S01]  /*5720*/  STS [R148+0x14000], R7 ;  /* 0x0140000794007388 */ /* 0x0005e20000000800 */
[----:B---3--:R-:W-:Y:S02]  /*5730*/  F2FP.BF16.PACK_AB R0, R180, R181 ;  /* 0x000000b5b400723e */ /* 0x008fe400000010ff */
        /* <DEDUP_REMOVED lines=9> */
[----:B---3--:R-:W-:Y:S03]  /*57d0*/  F2FP.BF16.PACK_AB R5, R2, R3 ;  /* 0x000000030205723e */ /* 0x008fe600000010ff */
[----:B------:R2:W-:Y:S01]  /*57e0*/  STS [R143+0x12400], R0 ;  /* 0x012400008f007388 */ /* 0x0005e20000000800 */
[----:B------:R-:W-:Y:S05]  /*57f0*/  F2FP.BF16.PACK_AB R4, R160, R163 ;  /* 0x000000a3a004723e */ /* 0x000fea00000010ff */
[----:B------:R3:W-:Y:S04]  /*5800*/  STS [R143+0x12000], R4 ;  /* 0x012000048f007388 */ /* 0x0007e80000000800 */
[----:B------:R3:W-:Y:S04]  /*5810*/  STS [R142+0x14000], R6 ;  /* 0x014000068e007388 */ /* 0x0007e80000000800 */
[----:B------:R3:W-:Y:S01]  /*5820*/  STS [R142+0x14400], R5 ;  /* 0x014400058e007388 */ /* 0x0007e20000000800 */
[----:B-1----:R-:W-:Y:S02]  /*5830*/  F2FP.BF16.PACK_AB R7, R218, R221 ;  /* 0x000000ddda07723e */ /* 0x002fe400000010ff */
[----:B--2---:R-:W-:Y:S03]  /*5840*/  F2FP.BF16.PACK_AB R0, R153, R154 ;  /* 0x0000009a9900723e */ /* 0x004fe600000010ff */
[----:B------:R1:W-:Y:S01]  /*5850*/  STS [R143+0x14000], R7 ;  /* 0x014000078f007388 */ /* 0x0003e20000000800 */
[----:B---3--:R-:W-:Y:S02]  /*5860*/  F2FP.BF16.PACK_AB R4, R177, R179 ;  /* 0x000000b3b104723e */ /* 0x008fe400000010ff */
[----:B------:R-:W-:Y:S02]  /*5870*/  F2FP.BF16.PACK_AB R6, R250, R252 ;  /* 0x000000fcfa06723e */ /* 0x000fe400000010ff */
        /* <DEDUP_REMOVED lines=8> */
[----:B------:R-:W-:Y:S03]  /*5900*/  F2FP.BF16.PACK_AB R4, R202, R204 ;  /* 0x000000ccca04723e */ /* 0x000fe600000010ff */
[----:B------:R-:W-:Y:S01]  /*5910*/  STS [R144+0x12400], R5 ;  /* 0x0124000590007388 */ /* 0x000fe20000000800 */
[----:B-1----:R-:W-:Y:S03]  /*5920*/  F2FP.BF16.PACK_AB R0, R226, R237 ;  /* 0x000000ede200723e */ /* 0x002fe600000010ff */
[----:B------:R-:W-:Y:S04]  /*5930*/  STS [R145+0x14000], R7 ;  /* 0x0140000791007388 */ /* 0x000fe80000000800 */
[----:B------:R-:W-:Y:S04]  /*5940*/  STS [R145+0x14400], R6 ;  /* 0x0144000691007388 */ /* 0x000fe80000000800 */
[----:B------:R-:W-:Y:S04]  /*5950*/  STS [R144+0x14000], R4 ;  /* 0x0140000490007388 */ /* 0x000fe80000000800 */
[----:B------:R1:W-:Y:S04]  /*5960*/  STS [R144+0x14400], R0 ;  /* 0x0144000090007388 */ /* 0x0003e80000000800 */
[----:B------:R-:W-:Y:S08]  /*5970*/  LDSM.16.M88.4 R64, [R122+0x4000] ;  /* 0x004000007a40783b */ /* 0x000ff00000000200 */
[----:B------:R-:W2:Y:S08]  /*5980*/  LDSM.16.M88.4 R16, [R117+0x8000] ;  /* 0x008000007510783b */ /* 0x000eb00000000200 */
[----:B------:R-:W3:Y:S01]  /*5990*/  LDSM.16.M88.4 R60, [R122+0x5000] ;  /* 0x005000007a3c783b */ /* 0x000ee20000000200 */
[----:B-1----:R-:W-:Y:S07]  /*59a0*/  FFMA.FTZ R0, -R137, R137, 1 ;  /* 0x3f80000089007423 */ /* 0x002fee0000010189 */
[----:B------:R-:W1:Y:S01]  /*59b0*/  LDSM.16.M88.4 R32, [R117+0x8400] ;  /* 0x008400007520783b */ /* 0x000e620000000200 */
[----:B------:R-:W-:Y:S07]  /*59c0*/  FMUL.FTZ R0, R0, c[0x0][0x2ec] ;  /* 0x0000bb0000007a20 */ /* 0x000fee0000410000 */
[----:B------:R-:W1:Y:S08]  /*59d0*/  LDSM.16.M88.4 R48, [R117+0x8800] ;  /* 0x008800007530783b */ /* 0x000e700000000200 */
[----:B------:R-:W1:Y:S01]  /*59e0*/  LDSM.16.M88.4 R100, [R117+0x8c00] ;  /* 0x008c00007564783b */ /* 0x000e620000000200 */
[-C--:B--2---:R-:W-:Y:S07]  /*59f0*/  HMMA.16816.F32.BF16 R4, R64, R16.reuse, RZ ;  /* 0x000000104004723c */ /* 0x084fee00000418ff */
[----:B------:R-:W-:Y:S01]  /*5a00*/  LDSM.16.M88.4 R104, [R123+0x4000] ;  /* 0x004000007b68783b */ /* 0x000fe20000000200 */
[C---:B---3--:R-:W-:Y:S07]  /*5a10*/  HMMA.16816.F32.BF16 R8, R60.reuse, R16, RZ ;  /* 0x000000103c08723c */ /* 0x048fee00000418ff */
[----:B------:R-:W2:Y:S01]  /*5a20*/  LDSM.16.M88.4 R108, [R116+0x8000] ;  /* 0x00800000746c783b */ /* 0x000ea20000000200 */
        /* <DEDUP_REMOVED lines=18> */
[C---:B----4-:R-:W-:Y:S02]  /*5b50*/  FADD.FTZ R4, -R112.reuse, R4 ;  /* 0x0000000470047221 */ /* 0x050fe40000010100 */
[----:B------:R-:W-:Y:S02]  /*5b60*/  FADD.FTZ R5, -R112, R5 ;  /* 0x0000000570057221 */ /* 0x000fe40000010100 */
[----:B------:R-:W-:Y:S01]  /*5b70*/  FMUL.FTZ R4, R217, R4 ;  /* 0x00000004d9047220 */ /* 0x000fe20000410000 */
[----:B------:R-:W-:Y:S01]  /*5b80*/  MOV R217, R113 ;  /* 0x0000007100d97202 */ /* 0x000fe20000000f00 */
[----:B------:R-:W-:Y:S02]  /*5b90*/  FMUL.FTZ R113, R150, R5 ;  /* 0x0000000596717220 */ /* 0x000fe40000410000 */
[----:B------:R-:W-:Y:S01]  /*5ba0*/  FMUL.FTZ R150, R4, R0 ;  /* 0x0000000004967220 */ /* 0x000fe20000410000 */
[----:B------:R-:W2:Y:S01]  /*5bb0*/  LDG.E R5, [R114.64+0x20] ;  /* 0x0000202072057981 */ /* 0x000ea2000c1e1900 */
[C---:B-1----:R-:W-:Y:S03]  /*5bc0*/  HMMA.16816.F32.BF16 R8, R100.reuse, R108, R8 ;  /* 0x0000006c6408723c */ /* 0x042fe60000041808 */
[----:B------:R1:W3:Y:S04]  /*5bd0*/  LDG.E R4, [R114.64+0x100] ;  /* 0x0001002072047981 */ /* 0x0002e8000c1e1900 */
[----:B------:R1:W4:Y:S01]  /*5be0*/  LDG.E R0, [R114.64+0x120] ;  /* 0x0001202072007981 */ /* 0x000322000c1e1900 */
[-C--:B------:R-:W-:Y:S08]  /*5bf0*/  HMMA.16816.F32.BF16 R12, R100, R110.reuse, R12 ;  /* 0x0000006e640c723c */ /* 0x080ff0000004180c */
[C---:B------:R-:W-:Y:S01]  /*5c00*/  HMMA.16816.F32.BF16 R16, R104.reuse, R110, R16 ;  /* 0x0000006e6810723c */ /* 0x040fe20000041810 */
[----:B------:R-:W1:Y:S11]  /*5c10*/  LDSM.16.M88.4 R108, [R116+0x8400] ;  /* 0x00840000746c783b */ /* 0x000e760000000200 */
[----:B------:R-:W-:Y:S11]  /*5c20*/  @!UPT UIADD3 URZ, URZ, URZ, URZ ;  /* 0x0000003f3f3ff290 */ /* 0x000ff6000fffe03f */
[----:B------:R-:W-:Y:S01]  /*5c30*/  @!UPT UIADD3 URZ, URZ, URZ, URZ ;  /* 0x0000003f3f3ff290 */ /* 0x000fe2000fffe03f */
[C---:B------:R-:W-:Y:S02]  /*5c40*/  FADD.FTZ R16, -R112.reuse, R16 ;  /* 0x0000001070107221 */ /* 0x040fe40000010100 */
[C---:B------:R-:W-:Y:S01]  /*5c50*/  FADD.FTZ R17, -R112.reuse, R17 ;  /* 0x0000001170117221 */ /* 0x040fe20000010100 */
[-C--:B-1----:R-:W-:Y:S08]  /*5c60*/  HMMA.16816.F32.BF16 R20, R104, R108.reuse, R20 ;  /* 0x0000006c6814723c */ /* 0x082ff00000041814 */
[C---:B------:R-:W-:Y:S08]  /*5c70*/  HMMA.16816.F32.BF16 R24, R100.reuse, R108, R24 ;  /* 0x0000006c6418723c */ /* 0x040ff00000041818 */
[-C--:B------:R-:W-:Y:S08]  /*5c80*/  HMMA.16816.F32.BF16 R28, R100, R110.reuse, R28 ;  /* 0x0000006e641c723c */ /* 0x080ff0000004181c */
[C---:B------:R-:W-:Y:S01]  /*5c90*/  FADD.FTZ R20, -R112.reuse, R20 ;  /* 0x0000001470147221 */ /* 0x040fe20000010100 */
[C---:B------:R-:W-:Y:S01]  /*5ca0*/  HMMA.16816.F32.BF16 R32, R104.reuse, R110, R32 ;  /* 0x0000006e6820723c */ /* 0x040fe20000041820 */
[----:B------:R-:W1:Y:S02]  /*5cb0*/  LDSM.16.M88.4 R108, [R116+0x8800] ;  /* 0x00880000746c783b */ /* 0x000e640000000200 */
[C---:B------:R-:W-:Y:S11]  /*5cc0*/  FADD.FTZ R21, -R112.reuse, R21 ;  /* 0x0000001570157221 */ /* 0x040ff60000010100 */
[----:B------:R-:W-:Y:S10]  /*5cd0*/  @!UPT UIADD3 URZ, URZ, URZ, URZ ;  /* 0x0000003f3f3ff290 */ /* 0x000ff4000fffe03f */
[C---:B------:R-:W-:Y:S02]  /*5ce0*/  FADD.FTZ R32, -R112.reuse, R32 ;  /* 0x0000002070207221 */ /* 0x040fe40000010100 */
[----:B------:R-:W-:Y:S01]  /*5cf0*/  FADD.FTZ R33, -R112, R33 ;  /* 0x0000002170217221 */ /* 0x000fe20000010100 */
[-C--:B-1----:R-:W-:Y:S08]  /*5d00*/  HMMA.16816.F32.BF16 R36, R104, R108.reuse, R36 ;  /* 0x0000006c6824723c */ /* 0x082ff00000041824 */
[C---:B------:R-:W-:Y:S08]  /*5d10*/  HMMA.16816.F32.BF16 R40, R100.reuse, R108, R40 ;  /* 0x0000006c6428723c */ /* 0x040ff00000041828 */
[-C--:B------:R-:W-:Y:S08]  /*5d20*/  HMMA.16816.F32.BF16 R44, R100, R110.reuse, R44 ;  /* 0x0000006e642c723c */ /* 0x080ff0000004182c */
[C---:B------:R-:W-:Y:S01]  /*5d30*/  HMMA.16816.F32.BF16 R48, R104.reuse, R110, R48 ;  /* 0x0000006e6830723c */ /* 0x040fe20000041830 */
[----:B------:R-:W1:Y:S07]  /*5d40*/  LDSM.16.M88.4 R108, [R116+0x8c00] ;  /* 0x008c0000746c783b */ /* 0x000e6e0000000200 */
[-C--:B-1----:R-:W-:Y:S08]  /*5d50*/  HMMA.16816.F32.BF16 R52, R104, R108.reuse, R52 ;  /* 0x0000006c6834723c */ /* 0x082ff00000041834 */
[C---:B------:R-:W-:Y:S08]  /*5d60*/  HMMA.16816.F32.BF16 R56, R100.reuse, R108, R56 ;  /* 0x0000006c6438723c */ /* 0x040ff00000041838 */
[-C--:B------:R-:W-:Y:S07]  /*5d70*/  HMMA.16816.F32.BF16 R60, R100, R110.reuse, R60 ;  /* 0x0000006e643c723c */ /* 0x080fee000004183c */
[----:B------:R-:W-:Y:S01]  /*5d80*/  FFMA.FTZ R100, -R141, R141, 1 ;  /* 0x3f8000008d647423 */ /* 0x000fe2000001018d */
[----:B------:R-:W-:Y:S01]  /*5d90*/  HMMA.16816.F32.BF16 R64, R104, R110, R64 ;  /* 0x0000006e6840723c */ /* 0x000fe20000041840 */
[----:B------:R-:W-:Y:S03]  /*5da0*/  FMUL.FTZ R103, R203, R16 ;  /* 0x00000010cb677220 */ /* 0x000fe60000410000 */
[----:B------:R-:W-:Y:S02]  /*5db0*/  FMUL.FTZ R100, R100, c[0x0][0x2ec] ;  /* 0x0000bb0064647a20 */ /* 0x000fe40000410000 */
[----:B------:R-:W-:Y:S02]  /*5dc0*/  FMUL.FTZ R102, R201, R17 ;  /* 0x00000011c9667220 */ /* 0x000fe40000410000 */
[----:B------:R-:W-:Y:S04]  /*5dd0*/  FFMA.FTZ R17, -R189, R189, 1 ;  /* 0x3f800000bd117423 */ /* 0x000fe800000101bd */
[----:B------:R-:W-:Y:S02]  /*5de0*/  FFMA.FTZ R16, -R140, R140, 1 ;  /* 0x3f8000008c107423 */ /* 0x000fe4000001018c */
[----:B------:R-:W-:Y:S02]  /*5df0*/  FMUL.FTZ R141, R113, R100 ;  /* 0x00000064718d7220 */ /* 0x000fe40000410000 */
[----:B------:R-:W-:Y:S02]  /*5e00*/  FMUL.FTZ R101, R194, R20 ;  /* 0x00000014c2657220 */ /* 0x000fe40000410000 */
[----:B------:R-:W-:Y:S02]  /*5e10*/  FMUL.FTZ R100, R193, R21 ;  /* 0x00000015c1647220 */ /* 0x000fe40000410000 */
[----:B------:R-:W-:Y:S02]  /*5e20*/  FMUL.FTZ R17, R17, c[0x0][0x2ec] ;  /* 0x0000bb0011117a20 */ /* 0x000fe40000410000 */
[----:B------:R-:W-:Y:S02]  /*5e30*/  FMUL.FTZ R16, R16, c[0x0][0x2ec] ;  /* 0x0000bb0010107a20 */ /* 0x000fe40000410000 */
[----:B------:R-:W-:Y:S02]  /*5e40*/  FFMA.FTZ R20, -R139, R139, 1 ;  /* 0x3f8000008b147423 */ /* 0x000fe4000001018b */
[----:B------:R-:W-:Y:S02]  /*5e50*/  FFMA.FTZ R21, -R138, R138, 1 ;  /* 0x3f8000008a157423 */ /* 0x000fe4000001018a */
[----:B------:R-:W-:Y:S02]  /*5e60*/  FMUL.FTZ R140, R103, R17 ;  /* 0x00000011678c7220 */ /* 0x000fe40000410000 */
[----:B------:R-:W-:Y:S02]  /*5e70*/  FMUL.FTZ R139, R102, R16 ;  /* 0x00000010668b7220 */ /* 0x000fe40000410000 */
[----:B------:R-:W-:Y:S02]  /*5e80*/  FMUL.FTZ R17, R20, c[0x0][0x2ec] ;  /* 0x0000bb0014117a20 */ /* 0x000fe40000410000 */
[----:B------:R-:W-:Y:S02]  /*5e90*/  FMUL.FTZ R16, R21, c[0x0][0x2ec] ;  /* 0x0000bb0015107a20 */ /* 0x000fe40000410000 */
        /* <DEDUP_REMOVED lines=30> */
[----:B------:R-:W-:Y:S02]  /*6080*/  FMUL.FTZ R37, R132, R37 ;  /* 0x0000002584257220 */ /* 0x000fe40000410000 */
[----:B------:R-:W-:Y:S02]  /*6090*/  FMUL.FTZ R36, R131, R36 ;  /* 0x0000002483247220 */ /* 0x000fe40000410000 */
        /* <DEDUP_REMOVED lines=12> */
[C---:B--2---:R-:W-:Y:S02]  /*6160*/  FADD.FTZ R17, -R5.reuse, R6 ;  /* 0x0000000605117221 */ /* 0x044fe40000010100 */
[----:B------:R-:W-:Y:S02]  /*6170*/  FADD.FTZ R16, -R5, R7 ;  /* 0x0000000705107221 */ /* 0x000fe40000010100 */
[----:B------:R-:W-:Y:S02]  /*6180*/  FFMA.FTZ R6, -R219, R219, 1 ;  /* 0x3f800000db067423 */ /* 0x000fe400000101db */
[----:B------:R-:W-:Y:S02]  /*6190*/  FFMA.FTZ R21, -R161, R161, 1 ;  /* 0x3f800000a1157423 */ /* 0x000fe400000101a1 */
[----:B------:R-:W-:Y:S02]  /*61a0*/  FFMA.FTZ R20, -R155, R155, 1 ;  /* 0x3f8000009b147423 */ /* 0x000fe4000001019b */
[----:B------:R-:W-:Y:S02]  /*61b0*/  FFMA.FTZ R7, -R220, R220, 1 ;  /* 0x3f800000dc077423 */ /* 0x000fe400000101dc */
[----:B------:R-:W-:Y:S02]  /*61c0*/  FMUL.FTZ R16, R89, R16 ;  /* 0x0000001059107220 */ /* 0x000fe40000410000 */
[----:B------:R-:W-:Y:S01]  /*61d0*/  FMUL.FTZ R6, R6, c[0x0][0x2ec] ;  /* 0x0000bb0006067a20 */ /* 0x000fe20000410000 */
[----:B------:R1:W5:Y:S01]  /*61e0*/  LDL.LU R89, [R1+0xa4] ;  /* 0x0000a40001597983 */ /* 0x0003620000300800 */
[----:B------:R-:W-:Y:S02]  /*61f0*/  FMUL.FTZ R21, R21, c[0x0][0x2ec] ;  /* 0x0000bb0015157a20 */ /* 0x000fe40000410000 */
[----:B------:R-:W-:Y:S02]  /*6200*/  FMUL.FTZ R20, R20, c[0x0][0x2ec] ;  /* 0x0000bb0014147a20 */ /* 0x000fe40000410000 */
[----:B------:R-:W-:Y:S02]  /*6210*/  FMUL.FTZ R17, R217, R17 ;  /* 0x00000011d9117220 */ /* 0x000fe40000410000 */
[----:B------:R-:W-:Y:S02]  /*6220*/  FMUL.FTZ R7, R7, c[0x0][0x2ec] ;  /* 0x0000bb0007077a20 */ /* 0x000fe40000410000 */
[C---:B------:R-:W-:Y:S02]  /*6230*/  FADD.FTZ R18, -R5.reuse, R18 ;  /* 0x0000001205127221 */ /* 0x040fe40000010100 */
[----:B------:R-:W-:Y:S02]  /*6240*/  FADD.FTZ R19, -R5, R19 ;  /* 0x0000001305137221 */ /* 0x000fe40000010100 */
[----:B------:R-:W-:Y:S02]  /*6250*/  FMUL.FTZ R110, R16, R6 ;  /* 0x00000006106e7220 */ /* 0x000fe40000410000 */
[----:B------:R-:W-:Y:S02]  /*6260*/  FFMA.FTZ R6, -R213, R213, 1 ;  /* 0x3f800000d5067423 */ /* 0x000fe400000101d5 */
[----:B------:R-:W-:Y:S02]  /*6270*/  FMUL.FTZ R115, R37, R21 ;  /* 0x0000001525737220 */ /* 0x000fe40000410000 */
[----:B------:R-:W-:Y:S02]  /*6280*/  FMUL.FTZ R114, R36, R20 ;  /* 0x0000001424727220 */ /* 0x000fe40000410000 */
[----:B------:R-:W-:Y:S02]  /*6290*/  FMUL.FTZ R111, R17, R7 ;  /* 0x00000007116f7220 */ /* 0x000fe40000410000 */
[----:B------:R-:W-:Y:S02]  /*62a0*/  FMUL.FTZ R21, R236, R18 ;  /* 0x00000012ec157220 */ /* 0x000fe40000410000 */
[----:B------:R-:W-:Y:S02]  /*62b0*/  FMUL.FTZ R20, R235, R19 ;  /* 0x00000013eb147220 */ /* 0x000fe40000410000 */
[----:B------:R-:W-:Y:S02]  /*62c0*/  FADD.FTZ R18, -R5, R23 ;  /* 0x0000001705127221 */ /* 0x000fe40000010100 */
[----:B------:R-:W-:Y:S02]  /*62d0*/  FFMA.FTZ R7, -R215, R215, 1 ;  /* 0x3f800000d7077423 */ /* 0x000fe400000101d7 */
[----:B------:R-:W-:Y:S02]  /*62e0*/  FMUL.FTZ R6, R6, c[0x0][0x2ec] ;  /* 0x0000bb0006067a20 */ /* 0x000fe40000410000 */
[----:B------:R-:W-:Y:S02]  /*62f0*/  FFMA.FTZ R17, -R209, R209, 1 ;  /* 0x3f800000d1117423 */ /* 0x000fe400000101d1 */
        /* <DEDUP_REMOVED lines=21> */
[----:B------:R-:W-:Y:S02]  /*6450*/  FMUL.FTZ R7, R7, c[0x0][0x2ec] ;  /* 0x0000bb0007077a20 */ /* 0x000fe40000410000 */
[----:B------:R-:W-:Y:S02]  /*6460*/  FFMA.FTZ R16, -R190, R190, 1 ;  /* 0x3f800000be107423 */ /* 0x000fe400000101be */
[----:B------:R-:W-:Y:S02]  /*6470*/  FMUL.FTZ R104, R20, R6 ;  /* 0x0000000614687220 */ /* 0x000fe40000410000 */
[----:B------:R-:W-:Y:S02]  /*6480*/  FMUL.FTZ R6, R17, c[0x0][0x2ec] ;  /* 0x0000bb0011067a20 */ /* 0x000fe40000410000 */
[----:B------:R-:W-:Y:S02]  /*6490*/  FMUL.FTZ R105, R21, R7 ;  /* 0x0000000715697220 */ /* 0x000fe40000410000 */
[----:B------:R-:W-:Y:S02]  /*64a0*/  FMUL.FTZ R7, R16, c[0x0][0x2ec] ;  /* 0x0000bb0010077a20 */ /* 0x000fe40000410000 */
[----:B------:R-:W-:Y:S02]  /*64b0*/  FADD.FTZ R16, -R5, R51 ;  /* 0x0000003305107221 */ /* 0x000fe40000010100 */
[----:B------:R-:W-:Y:S02]  /*64c0*/  FMUL.FTZ R102, R18, R6 ;  /* 0x0000000612667220 */ /* 0x000fe40000410000 */
[----:B------:R-:W-:Y:S02]  /*64d0*/  FFMA.FTZ R6, -R175, R175, 1 ;  /* 0x3f800000af067423 */ /* 0x000fe400000101af */
[C---:B------:R-:W-:Y:S02]  /*64e0*/  FADD.FTZ R19, -R5.reuse, R38 ;  /* 0x0000002605137221 */ /* 0x040fe40000010100 */
[----:B------:R-:W-:Y:S02]  /*64f0*/  FMUL.FTZ R16, R180, R16 ;  /* 0x00000010b4107220 */ /* 0x000fe40000410000 */
[----:B------:R-:W-:Y:S02]  /*6500*/  FMUL.FTZ R6, R6, c[0x0][0x2ec] ;  /* 0x0000bb0006067a20 */ /* 0x000fe40000410000 */
[----:B------:R-:W-:Y:S02]  /*6510*/  FMUL.FTZ R19, R196, R19 ;  /* 0x00000013c4137220 */ /* 0x000fe40000410000 */
[C---:B------:R-:W-:Y:S02]  /*6520*/  FADD.FTZ R18, -R5.reuse, R66 ;  /* 0x0000004205127221 */ /* 0x040fe40000010100 */
[----:B------:R-:W-:Y:S02]  /*6530*/  FMUL.FTZ R100, R16, R6 ;  /* 0x0000000610647220 */ /* 0x000fe40000410000 */
[----:B------:R-:W-:Y:S02]  /*6540*/  FFMA.FTZ R6, -R164, R164, 1 ;  /* 0x3f800000a4067423 */ /* 0x000fe400000101a4 */
[----:B------:R-:W-:Y:S02]  /*6550*/  FADD.FTZ R17, -R5, R50 ;  /* 0x0000003205117221 */ /* 0x000fe40000010100 */
[----:B------:R-:W-:Y:S02]  /*6560*/  FMUL.FTZ R103, R19, R7 ;  /* 0x0000000713677220 */ /* 0x000fe40000410000 */
[----:B------:R-:W-:Y:S02]  /*6570*/  FFMA.FTZ R7, -R176, R176, 1 ;  /* 0x3f800000b0077423 */ /* 0x000fe400000101b0 */
[----:B------:R-:W-:Y:S02]  /*6580*/  FMUL.FTZ R18, R170, R18 ;  /* 0x00000012aa127220 */ /* 0x000fe40000410000 */
[----:B------:R-:W-:Y:S02]  /*6590*/  FMUL.FTZ R6, R6, c[0x0][0x2ec] ;  /* 0x0000bb0006067a20 */ /* 0x000fe40000410000 */
[----:B------:R-:W-:Y:S02]  /*65a0*/  FMUL.FTZ R17, R181, R17 ;  /* 0x00000011b5117220 */ /* 0x000fe40000410000 */
[C---:B------:R-:W-:Y:S02]  /*65b0*/  FADD.FTZ R20, -R5.reuse, R54 ;  /* 0x0000003605147221 */ /* 0x040fe40000010100 */
[----:B------:R-:W-:Y:S02]  /*65c0*/  FADD.FTZ R19, -R5, R55 ;  /* 0x0000003705137221 */ /* 0x000fe40000010100 */
[----:B------:R-:W-:Y:S02]  /*65d0*/  FMUL.FTZ R7, R7, c[0x0][0x2ec] ;  /* 0x0000bb0007077a20 */ /* 0x000fe40000410000 */
[----:B------:R-:W-:Y:S02]  /*65e0*/  FADD.FTZ R67, -R5, R67 ;  /* 0x0000004305437221 */ /* 0x000fe40000010100 */
[----:B------:R-:W-:Y:S02]  /*65f0*/  FFMA.FTZ R16, -R172, R172, 1 ;  /* 0x3f800000ac107423 */ /* 0x000fe400000101ac */
[----:B------:R-:W-:Y:S02]  /*6600*/  FFMA.FTZ R5, -R162, R162, 1 ;  /* 0x3f800000a2057423 */ /* 0x000fe400000101a2 */
[----:B------:R-:W-:Y:S02]  /*6610*/  FMUL.FTZ R65, R18, R6 ;  /* 0x0000000612417220 */ /* 0x000fe40000410000 */
[----:B---3--:R-:W-:Y:S02]  /*6620*/  FADD.FTZ R12, -R4, R12 ;  /* 0x0000000c040c7221 */ /* 0x008fe40000010100 */
[----:B------:R-:W-:Y:S02]  /*6630*/  FFMA.FTZ R6, -R239, R239, 1 ;  /* 0x3f800000ef067423 */ /* 0x000fe400000101ef */
[----:B------:R-:W-:Y:S02]  /*6640*/  FMUL.FTZ R20, R179, R20 ;  /* 0x00000014b3147220 */ /* 0x000fe40000410000 */
[----:B------:R-:W-:Y:S02]  /*6650*/  FMUL.FTZ R101, R17, R7 ;  /* 0x0000000711657220 */ /* 0x000fe40000410000 */
[----:B------:R-:W-:Y:S02]  /*6660*/  FMUL.FTZ R17, R169, R67 ;  /* 0x00000043a9117220 */ /* 0x000fe40000410000 */
[----:B------:R-:W-:Y:S02]  /*6670*/  FMUL.FTZ R16, R16, c[0x0][0x2ec] ;  /* 0x0000bb0010107a20 */ /* 0x000fe40000410000 */
[----:B------:R-:W-:Y:S02]  /*6680*/  FMUL.FTZ R5, R5, c[0x0][0x2ec] ;  /* 0x0000bb0005057a20 */ /* 0x000fe40000410000 */
[----:B------:R-:W-:Y:S02]  /*6690*/  FADD.FTZ R8, -R4, R8 ;  /* 0x0000000804087221 */ /* 0x000fe40000010100 */
[----:B------:R-:W-:Y:S02]  /*66a0*/  FMUL.FTZ R12, R86, R12 ;  /* 0x0000000c560c7220 */ /* 0x000fe40000410000 */
[----:B------:R-:W-:Y:S02]  /*66b0*/  FMUL.FTZ R6, R6, c[0x0][0x2ec] ;  /* 0x0000bb0006067a20 */ /* 0x000fe40000410000 */
[----:B------:R-:W-:Y:S02]  /*66c0*/  FFMA.FTZ R7, -R171, R171, 1 ;  /* 0x3f800000ab077423 */ /* 0x000fe400000101ab */
[----:B------:R-:W-:Y:S02]  /*66d0*/  FMUL.FTZ R67, R20, R16 ;  /* 0x0000001014437220 */ /* 0x000fe40000410000 */
[----:B------:R-:W-:Y:S02]  /*66e0*/  FMUL.FTZ R64, R17, R5 ;  /* 0x0000000511407220 */ /* 0x000fe40000410000 */
[----:B------:R-:W-:Y:S02]  /*66f0*/  FADD.FTZ R5, -R4, R9 ;  /* 0x0000000904057221 */ /* 0x000fe40000010100 */
[----:B------:R-:W-:Y:S02]  /*6700*/  FMUL.FTZ R16, R88, R8 ;  /* 0x0000000858107220 */ /* 0x000fe40000410000 */
[----:B------:R-:W-:Y:S01]  /*6710*/  FMUL.FTZ R20, R12, R6 ;  /* 0x000000060c147220 */ /* 0x000fe20000410000 */
[----:B------:R1:W5:Y:S01]  /*6720*/  LDL.LU R88, [R1+0xa0] ;  /* 0x0000a00001587983 */ /* 0x0003620000300800 */
        /* <DEDUP_REMOVED lines=8> */
[----:B------:R-:W-:Y:S02]  /*67b0*/  FFMA.FTZ R5, -R238, R238, 1 ;  /* 0x3f800000ee057423 */ /* 0x000fe400000101ee */
[----:B------:R-:W-:Y:S01]  /*67c0*/  FMUL.FTZ R12, R82, R12 ;  /* 0x0000000c520c7220 */ /* 0x000fe20000410000 */
[----:B------:R1:W5:Y:S01]  /*67d0*/  LDL.LU R86, [R1+0x98] ;  /* 0x0000980001567983 */ /* 0x0003620000300800 */
[----:B------:R-:W-:Y:S02]  /*67e0*/  FMUL.FTZ R6, R6, c[0x0][0x2ec] ;  /* 0x0000bb0006067a20 */ /* 0x000fe40000410000 */
[----:B------:R-:W-:Y:S02]  /*67f0*/  FMUL.FTZ R66, R19, R7 ;  /* 0x0000000713427220 */ /* 0x000fe40000410000 */
[----:B------:R-:W-:Y:S02]  /*6800*/  FMUL.FTZ R9, R85, R9 ;  /* 0x0000000955097220 */ /* 0x000fe40000410000 */
[----:B------:R-:W-:Y:S01]  /*6810*/  FFMA.FTZ R7, -R242, R242, 1 ;  /* 0x3f800000f2077423 */ /* 0x000fe200000101f2 */
[----:B------:R1:W5:Y:S01]  /*6820*/  LDL.LU R85, [R1+0x94] ;  /* 0x0000940001557983 */ /* 0x0003620000300800 */
[----:B------:R-:W-:Y:S02]  /*6830*/  FMUL.FTZ R8, R8, c[0x0][0x2ec] ;  /* 0x0000bb0008087a20 */ /* 0x000fe40000410000 */
[----:B------:R-:W-:Y:S02]  /*6840*/  FMUL.FTZ R5, R5, c[0x0][0x2ec] ;  /* 0x0000bb0005057a20 */ /* 0x000fe40000410000 */
[----:B------:R-:W-:Y:S02]  /*6850*/  FMUL.FTZ R53, R12, R6 ;  /* 0x000000060c357220 */ /* 0x000fe40000410000 */
[----:B------:R-:W-:Y:S02]  /*6860*/  FADD.FTZ R12, -R4, R44 ;  /* 0x0000002c040c7221 */ /* 0x000fe40000010100 */
[----:B------:R-:W-:Y:S02]  /*6870*/  FFMA.FTZ R6, -R198, R198, 1 ;  /* 0x3f800000c6067423 */ /* 0x000fe400000101c6 */
[----:B------:R-:W-:Y:S02]  /*6880*/  FMUL.FTZ R7, R7, c[0x0][0x2ec] ;  /* 0x0000bb0007077a20 */ /* 0x000fe40000410000 */
[----:B------:R-:W-:Y:S02]  /*6890*/  FMUL.FTZ R55, R16, R8 ;  /* 0x0000000810377220 */ /* 0x000fe40000410000 */
[----:B------:R-:W-:Y:S02]  /*68a0*/  FMUL.FTZ R19, R9, R5 ;  /* 0x0000000509137220 */ /* 0x000fe40000410000 */
[C---:B------:R-:W-:Y:S02]  /*68b0*/  FADD.FTZ R16, -R4.reuse, R24 ;  /* 0x0000001804107221 */ /* 0x040fe40000010100 */
[----:B------:R-:W-:Y:S02]  /*68c0*/  FADD.FTZ R9, -R4, R29 ;  /* 0x0000001d04097221 */ /* 0x000fe40000010100 */
[----:B------:R-:W-:Y:S02]  /*68d0*/  FFMA.FTZ R5, -R222, R222, 1 ;  /* 0x3f800000de057423 */ /* 0x000fe400000101de */
[----:B------:R-:W-:Y:S02]  /*68e0*/  FMUL.FTZ R12, R221, R12 ;  /* 0x0000000cdd0c7220 */ /* 0x000fe40000410000 */
        /* <DEDUP_REMOVED lines=19> */
[----:B------:R-:W-:Y:S02]  /*6a20*/  FMUL.FTZ R12, R211, R12 ;  /* 0x0000000cd30c7220 */ /* 0x000fe40000410000 */
[----:B------:R-:W-:Y:S02]  /*6a30*/  FMUL.FTZ R6, R6, c[0x0][0x2ec] ;  /* 0x0000bb0006067a20 */ /* 0x000fe40000410000 */
[----:B------:R-:W-:Y:S02]  /*6a40*/  FMUL.FTZ R8, R8, c[0x0][0x2ec] ;  /* 0x0000bb0008087a20 */ /* 0x000fe40000410000 */
[----:B------:R-:W-:Y:S02]  /*6a50*/  FMUL.FTZ R7, R7, c[0x0][0x2ec] ;  /* 0x0000bb0007077a20 */ /* 0x000fe40000410000 */
[----:B------:R-:W-:Y:S02]  /*6a60*/  FMUL.FTZ R9, R218, R9 ;  /* 0x00000009da097220 */ /* 0x000fe40000410000 */
[----:B------:R-:W-:Y:S02]  /*6a70*/  FMUL.FTZ R5, R5, c[0x0][0x2ec] ;  /* 0x0000bb0005057a20 */ /* 0x000fe40000410000 */
[----:B------:R-:W-:Y:S02]  /*6a80*/  FMUL.FTZ R44, R12, R6 ;  /* 0x000000060c2c7220 */ /* 0x000fe40000410000 */
[----:B----4-:R-:W-:Y:S02]  /*6a90*/  FADD.FTZ R12, -R0, R10 ;  /* 0x0000000a000c7221 */ /* 0x010fe40000010100 */
[----:B------:R-:W-:Y:S02]  /*6aa0*/  FMUL.FTZ R54, R16, R8 ;  /* 0x0000000810367220 */ /* 0x000fe40000410000 */
[----:B------:R-:W-:Y:S02]  /*6ab0*/  FMUL.FTZ R22, R13, R7 ;  /* 0x000000070d167220 */ /* 0x000fe40000410000 */
[C---:B------:R-:W-:Y:S02]  /*6ac0*/  FADD.FTZ R16, -R4.reuse, R40 ;  /* 0x0000002804107221 */ /* 0x040fe40000010100 */
[----:B------:R-:W-:Y:S02]  /*6ad0*/  FADD.FTZ R13, -R4, R41 ;  /* 0x00000029040d7221 */ /* 0x000fe40000010100 */
[----:B------:R-:W-:Y:S02]  /*6ae0*/  FFMA.FTZ R8, -R208, R208, 1 ;  /* 0x3f800000d0087423 */ /* 0x000fe400000101d0 */
[----:B------:R-:W-:Y:S02]  /*6af0*/  FFMA.FTZ R7, -R207, R207, 1 ;  /* 0x3f800000cf077423 */ /* 0x000fe400000101cf */
[----:B------:R-:W-:Y:S02]  /*6b00*/  FMUL.FTZ R48, R9, R5 ;  /* 0x0000000509307220 */ /* 0x000fe40000410000 */
[----:B------:R-:W-:Y:S02]  /*6b10*/  FADD.FTZ R9, -R4, R60 ;  /* 0x0000003c04097221 */ /* 0x000fe40000010100 */
[----:B------:R-:W-:Y:S02]  /*6b20*/  FFMA.FTZ R5, -R185, R185, 1 ;  /* 0x3f800000b9057423 */ /* 0x000fe400000101b9 */
[----:B------:R-:W-:Y:S02]  /*6b30*/  FADD.FTZ R11, -R0, R11 ;  /* 0x0000000b000b7221 */ /* 0x000fe40000010100 */
[----:B------:R-:W-:Y:S02]  /*6b40*/  FMUL.FTZ R12, R81, R12 ;  /* 0x0000000c510c7220 */ /* 0x000fe40000410000 */
[----:B------:R-:W-:Y:S01]  /*6b50*/  FMUL.FTZ R16, R234, R16 ;  /* 0x00000010ea107220 */ /* 0x000fe20000410000 */
[----:B------:R1:W5:Y:S01]  /*6b60*/  LDL.LU R81, [R1+0x84] ;  /* 0x0000840001517983 */ /* 0x0003620000300800 */
[----:B------:R-:W-:Y:S02]  /*6b70*/  FMUL.FTZ R13, R227, R13 ;  /* 0x0000000de30d7220 */ /* 0x000fe40000410000 */
[----:B------:R-:W-:Y:S02]  /*6b80*/  FMUL.FTZ R8, R8, c[0x0][0x2ec] ;  /* 0x0000bb0008087a20 */ /* 0x000fe40000410000 */
[----:B------:R-:W-:Y:S02]  /*6b90*/  FMUL.FTZ R7, R7, c[0x0][0x2ec] ;  /* 0x0000bb0007077a20 */ /* 0x000fe40000410000 */
[----:B------:R-:W-:Y:S02]  /*6ba0*/  FMUL.FTZ R9, R204, R9 ;  /* 0x00000009cc097220 */ /* 0x000fe40000410000 */
[----:B------:R-:W-:Y:S02]  /*6bb0*/  FMUL.FTZ R5, R5, c[0x0][0x2ec] ;  /* 0x0000bb0005057a20 */ /* 0x000fe40000410000 */
[----:B------:R-:W-:Y:S02]  /*6bc0*/  FADD.FTZ R10, -R0, R14 ;  /* 0x0000000e000a7221 */ /* 0x000fe40000010100 */
[----:B------:R-:W-:Y:S02]  /*6bd0*/  FMUL.FTZ R11, R80, R11 ;  /* 0x0000000b500b7220 */ /* 0x000fe40000410000 */
[----:B------:R-:W-:Y:S01]  /*6be0*/  FMUL.FTZ R51, R16, R8 ;  /* 0x0000000810337220 */ /* 0x000fe20000410000 */
[----:B------:R1:W5:Y:S01]  /*6bf0*/  LDL.LU R80, [R1+0x80] ;  /* 0x0000800001507983 */ /* 0x0003620000300800 */
[----:B------:R-:W-:Y:S02]  /*6c00*/  FMUL.FTZ R50, R13, R7 ;  /* 0x000000070d327220 */ /* 0x000fe40000410000 */
[C---:B------:R-:W-:Y:S01]  /*6c10*/  FADD.FTZ R13, -R4.reuse, R56 ;  /* 0x00000038040d7221 */ /* 0x040fe20000010100 */
[----:B------:R-:W-:Y:S01]  /*6c20*/  MOV R56, R168 ;  /* 0x000000a800387202 */ /* 0x000fe20000000f00 */
[----:B------:R-:W-:Y:S02]  /*6c30*/  FADD.FTZ R8, -R4, R61 ;  /* 0x0000003d04087221 */ /* 0x000fe40000010100 */
[----:B------:R-:W-:Y:S02]  /*6c40*/  FFMA.FTZ R4, -R183, R183, 1 ;  /* 0x3f800000b7047423 */ /* 0x000fe400000101b7 */
        /* <DEDUP_REMOVED lines=9> */
[----:B------:R-:W-:Y:S02]  /*6ce0*/  FMUL.FTZ R40, R8, R4 ;  /* 0x0000000408287220 */ /* 0x000fe40000410000 */
[----:B------:R-:W-:Y:S02]  /*6cf0*/  FFMA.FTZ R4, -R77, R77, 1 ;  /* 0x3f8000004d047423 */ /* 0x000fe4000001014d */
[----:B------:R-:W-:Y:S01]  /*6d00*/  FMUL.FTZ R13, R216, R13 ;  /* 0x0000000dd80d7220 */ /* 0x000fe20000410000 */
[----:B------:R1:W5:Y:S01]  /*6d10*/  LDL.LU R77, [R1+0x74] ;  /* 0x00007400014d7983 */ /* 0x0003620000300800 */
[----:B------:R-:W-:Y:S02]  /*6d20*/  FMUL.FTZ R7, R7, c[0x0][0x2ec] ;  /* 0x0000bb0007077a20 */ /* 0x000fe40000410000 */
[----:B------:R-:W-:Y:S02]  /*6d30*/  FFMA.FTZ R6, -R76, R76, 1 ;  /* 0x3f8000004c067423 */ /* 0x000fe4000001014c */
        /* <DEDUP_REMOVED lines=9> */
[C---:B------:R-:W-:Y:S02]  /*6dd0*/  FADD.FTZ R12, -R0.reuse, R26 ;  /* 0x0000001a000c7221 */ /* 0x040fe40000010100 */
        /* <DEDUP_REMOVED lines=22> */
[C---:B------:R-:W-:Y:S01]  /*6f40*/  FADD.FTZ R12, -R0.reuse, R42 ;  /* 0x0000002a000c7221 */ /* 0x040fe20000010100 */
[----:B------:R1:W5:Y:S01]  /*6f50*/  LDL.LU R68, [R1+0x50] ;  /* 0x0000500001447983 */ /* 0x0003620000300800 */
[----:B------:R-:W-:Y:S02]  /*6f60*/  FMUL.FTZ R21, R11, R6 ;  /* 0x000000060b157220 */ /* 0x000fe40000410000 */
        /* <DEDUP_REMOVED lines=14> */
[----:B------:R-:W-:Y:S02]  /*7050*/  FFMA.FTZ R5, -R225, R225, 1 ;  /* 0x3f800000e1057423 */ /* 0x000fe400000101e1 */
[----:B------:R-:W-:Y:S02]  /*7060*/  FFMA.FTZ R8, -R224, R224, 1 ;  /* 0x3f800000e0087423 */ /* 0x000fe400000101e0 */
[----:B------:R-:W-:Y:S02]  /*7070*/  FMUL.FTZ R10, R252, R10 ;  /* 0x0000000afc0a7220 */ /* 0x000fe40000410000 */
[----:B------:R-:W-:Y:S02]  /*7080*/  FMUL.FTZ R9, R250, R9 ;  /* 0x00000009fa097220 */ /* 0x000fe40000410000 */
        /* <DEDUP_REMOVED lines=8> */
[C---:B------:R-:W-:Y:S02]  /*7110*/  FADD.FTZ R10, -R0.reuse, R58 ;  /* 0x0000003a000a7221 */ /* 0x040fe40000010100 */
[C---:B------:R-:W-:Y:S02]  /*7120*/  FADD.FTZ R9, -R0.reuse, R59 ;  /* 0x0000003b00097221 */ /* 0x040fe40000010100 */
[C---:B------:R-:W-:Y:S02]  /*7130*/  FADD.FTZ R35, -R0.reuse, R62 ;  /* 0x0000003e00237221 */ /* 0x040fe40000010100 */
[----:B------:R-:W-:Y:S02]  /*7140*/  FADD.FTZ R8, -R0, R63 ;  /* 0x0000003f00087221 */ /* 0x000fe40000010100 */
[----:B------:R-:W-:Y:S02]  /*7150*/  FFMA.FTZ R0, -R214, R214, 1 ;  /* 0x3f800000d6007423 */ /* 0x000fe400000101d6 */
[----:B------:R-:W-:Y:S02]  /*7160*/  FFMA.FTZ R5, -R212, R212, 1 ;  /* 0x3f800000d4057423 */ /* 0x000fe400000101d4 */
[----:B------:R-:W-:Y:S02]  /*7170*/  FFMA.FTZ R4, -R200, R200, 1 ;  /* 0x3f800000c8047423 */ /* 0x000fe400000101c8 */
[----:B------:R-:W-:Y:S02]  /*7180*/  FFMA.FTZ R7, -R199, R199, 1 ;  /* 0x3f800000c7077423 */ /* 0x000fe400000101c7 */
[----:B------:R-:W-:Y:S02]  /*7190*/  FMUL.FTZ R13, R11, R6 ;  /* 0x000000060b0d7220 */ /* 0x000fe40000410000 */
        /* <DEDUP_REMOVED lines=33> */
.L_x_835:
        /* <DEDUP_REMOVED lines=67> */
[----:B-----5:R-:W-:Y:S04]  /*77e0*/  LDSM.16.MT88.4 R4, [R2+0x12000] ;  /* 0x012000000204783b */ /* 0x020fe80000004200 */
        /* <DEDUP_REMOVED lines=73> */
.L_x_836:
        /* <DEDUP_REMOVED lines=288> */
.L_x_838:
        /* <DEDUP_REMOVED lines=19> */
.L_x_839:
        /* <DEDUP_REMOVED lines=44> */
.L_x_841:
[----:B-12---:R-:W-:Y:S05]  /*9270*/  BSYNC B0 ;  /* 0x0000000000007941 */ /* 0x006fea0003800000 */
.L_x_840:
        /* <DEDUP_REMOVED lines=14> */
.L_x_843:
[----:B------:R-:W-:Y:S05]  /*9360*/  BSYNC B0 ;  /* 0x0000000000007941 */ /* 0x000fea0003800000 */
.L_x_842:
        /* <DEDUP_REMOVED lines=25> */
.L_x_845:
[----:B------:R-:W-:Y:S05]  /*9500*/  BSYNC B0 ;  /* 0x0000000000007941 */ /* 0x000fea0003800000 */
.L_x_844:
        /* <DEDUP_REMOVED lines=12> */
.L_x_834:
        /* <DEDUP_REMOVED lines=21> */
.L_x_847:
        /* <DEDUP_REMOVED lines=19> */
.L_x_848:
        /* <DEDUP_REMOVED lines=36> */
.L_x_850:
[----:B------:R-:W-:Y:S05]  /*9a90*/  BSYNC B0 ;  /* 0x0000000000007941 */ /* 0x000fea0003800000 */
.L_x_849:
        /* <DEDUP_REMOVED lines=15> */
.L_x_852:
[----:B------:R-:W-:Y:S05]  /*9b90*/  BSYNC B0 ;  /* 0x0000000000007941 */ /* 0x000fea0003800000 */
.L_x_851:
        /* <DEDUP_REMOVED lines=26> */
.L_x_854:
[----:B------:R-:W-:Y:S05]  /*9d40*/  BSYNC B0 ;  /* 0x0000000000007941 */ /* 0x000fea0003800000 */
.L_x_853:
        /* <DEDUP_REMOVED lines=12> */
.L_x_846:
[----:B------:R-:W-:Y:S05]  /*9e10*/  BSYNC B1 ;  /* 0x0000000000017941 */ /* 0x000fea0003800000 */
.L_x_829:
        /* <DEDUP_REMOVED lines=11> */
.L_x_855:
[----:B------:R-:W-:Y:S05]  /*9ed0*/  EXIT ;  /* 0x000000000000794d */ /* 0x000fea0003800000 */
.L_x_857:
        /* <DEDUP_REMOVED lines=10> */
.L_x_1350:


//--------------------- .text._ZN5flash44flash_bwd_dq_dk_dv_loop_seqk_parallel_kernelI23Flash_bwd_kernel_traitsILi32ELi128ELi128ELi8ELi4ELi4ELi4ELb0ELb0EN7cutlass10bfloat16_tE19Flash_kernel_traitsILi32ELi128ELi128ELi8ES3_EELb1ELb0ELb0ELb0ELb0ELb0ELb0EEEvNS_16Flash_bwd_paramsE --------------------------
	.section	.text._ZN5flash44flash_bwd_dq_dk_dv_loop_seqk_parallel_kernelI23Flash_bwd_kernel_traitsILi32ELi128ELi128ELi8ELi4ELi4ELi4ELb0ELb0EN7cutlass10bfloat16_tE19Flash_kernel_traitsILi32ELi128ELi128ELi8ES3_EELb1ELb0ELb0ELb0ELb0ELb0ELb0EEEvNS_16Flash_bwd_paramsE,"ax",@progbits
	.sectioninfo	@"SHI_REGISTERS=255"
	.align	128
        .global         _ZN5flash44flash_bwd_dq_dk_dv_loop_seqk_parallel_kernelI23Flash_bwd_kernel_traitsILi32ELi128ELi128ELi8ELi4ELi4ELi4ELb0ELb0EN7cutlass10bfloat16_tE19Flash_kernel_traitsILi32ELi128ELi128ELi8ES3_EELb1ELb0ELb0ELb0ELb0ELb0ELb0EEEvNS_16Flash_bwd_paramsE
        .type           _ZN5flash44flash_bwd_dq_dk_dv_loop_seqk_parallel_kernelI23Flash_bwd_kernel_traitsILi32ELi128ELi128ELi8ELi4ELi4ELi4ELb0ELb0EN7cutlass10bfloat16_tE19Flash_kernel_traitsILi32ELi128ELi128ELi8ES3_EELb1ELb0ELb0ELb0ELb0ELb0ELb0EEEvNS_16Flash_bwd_paramsE,@function
        .size           _ZN5flash44flash_bwd_dq_dk_dv_loop_seqk_parallel_kernelI23Flash_bwd_kernel_traitsILi32ELi128ELi128ELi8ELi4ELi4ELi4ELb0ELb0EN7cutlass10bfloat16_tE19Flash_kernel_traitsILi32ELi128ELi128ELi8ES3_EELb1ELb0ELb0ELb0ELb0ELb0ELb0EEEvNS_16Flash_bwd_paramsE,(.L_x_1351 - _ZN5flash44flash_bwd_dq_dk_dv_loop_seqk_parallel_kernelI23Flash_bwd_kernel_traitsILi32ELi128ELi128ELi8ELi4ELi4ELi4ELb0ELb0EN7cutlass10bfloat16_tE19Flash_kernel_traitsILi32ELi128ELi128ELi8ES3_EELb1ELb0ELb0ELb0ELb0ELb0ELb0EEEvNS_16Flash_bwd_paramsE)
        .other          _ZN5flash44flash_bwd_dq_dk_dv_loop_seqk_parallel_kernelI23Flash_bwd_kernel_traitsILi32ELi128ELi128ELi8ELi4ELi4ELi4ELb0ELb0EN7cutlass10bfloat16_tE19Flash_kernel_traitsILi32ELi128ELi128ELi8ES3_EELb1ELb0ELb0ELb0ELb0ELb0ELb0EEEvNS_16Flash_bwd_paramsE,@"STO_CUDA_ENTRY STV_DEFAULT"
_ZN5flash44flash_bwd_dq_dk_dv_loop_seqk_parallel_kernelI23Flash_bwd_kernel_traitsILi32ELi128ELi128ELi8ELi4ELi4ELi4ELb0ELb0EN7cutlass10bfloat16_tE19Flash_kernel_traitsILi32ELi128ELi128ELi8ES3_EELb1ELb0ELb0ELb0ELb0ELb0ELb0EEEvNS_16Flash_bwd_paramsE:
.text._ZN5flash44flash_bwd_dq_dk_dv_loop_seqk_parallel_kernelI23Flash_bwd_kernel_traitsILi32ELi128ELi128ELi8ELi4ELi4ELi4ELb0ELb0EN7cutlass10bfloat16_tE19Flash_kernel_traitsILi32ELi128ELi128ELi8ES3_EELb1ELb0ELb0ELb0ELb0ELb0ELb0EEEvNS_16Flash_bwd_paramsE:
        /* <DEDUP_REMOVED lines=12> */
[----:B------:R-:W-:Y:S01]  /*00c0*/  UMOV UR6, 0x80 ;  /* 0x0000008000067882 */ /* 0x000fe20000000000 */
[----:B------:R-:W-:Y:S01]  /*00d0*/  IMAD.MOV.U32 R211, RZ, RZ, -0x10 ;  /* 0xfffffff0ffd37424 */ /* 0x000fe200078e00ff */
[----:B------:R-:W-:Y:S01]  /*00e0*/  ULDC UR5, c[0x0][0x210] ;  /* 0x0000840000057ab9 */ /* 0x000fe20000000800 */
[----:B------:R-:W-:Y:S01]  /*00f0*/  IMAD.MOV.U32 R137, RZ, RZ, 0x20 ;  /* 0x00000020ff897424 */ /* 0x000fe200078e00ff */
[----:B------:R-:W-:Y:S01]  /*0100*/  ULDC UR4, c[0x0][0x234] ;  /* 0x00008d0000047ab9 */ /* 0x000fe20000000800 */
[----:B------:R-:W-:Y:S01]  /*0110*/  IMAD.MOV.U32 R132, RZ, RZ, 0x40 ;  /* 0x00000040ff847424 */ /* 0x000fe200078e00ff */
[----:B------:R-:W-:Y:S01]  /*0120*/  ULDC UR7, c[0x0][0x1c0] ;  /* 0x0000700000077ab9 */ /* 0x000fe20000000800 */
[----:B------:R-:W3:Y:S01]  /*0130*/  S2UR UR49, SR_CTAID.Z ;  /* 0x00000000003179c3 */ /* 0x000ee20000002700 */
[----:B------:R-:W-:-:S02]  /*0140*/  UIMAD UR4, UR6, UR5, UR4 ;  /* 0x00000005060472a4 */ /* 0x000fc4000f8e0204 */
[----:B------:R-:W-:Y:S02]  /*0150*/  ULDC.U8 UR8, c[0x0][0x328] ;  /* 0x0000ca0000087ab9 */ /* 0x000fe40000000000 */
[----:B------:R-:W-:Y:S02]  /*0160*/  UISETP.NE.AND UP2, UPT, UR8, URZ, UPT ;  /* 0x0000003f0800728c */ /* 0x000fe4000bf45270 */
[----:B------:R-:W-:Y:S01]  /*0170*/  ULDC UR11, c[0x0][0x1c8] ;  /* 0x00007200000b7ab9 */ /* 0x000fe20000000800 */
[----:B------:R-:W-:Y:S01]  /*0180*/  IMAD.U32 R248, RZ, RZ, UR4 ;  /* 0x00000004fff87e24 */ /* 0x000fe2000f8e00ff */
[----:B------:R-:W-:Y:S02]  /*0190*/  ULDC UR12, c[0x0][0x1c0] ;  /* 0x00007000000c7ab9 */ /* 0x000fe40000000800 */
[----:B------:R-:W-:Y:S02]  /*01a0*/  ULDC UR55, c[0x0][0x22c] ;  /* 0x00008b0000377ab9 */ /* 0x000fe40000000800 */
[----:B------:R-:W-:Y:S01]  /*01b0*/  ULDC UR18, c[0x0][0x224] ;  /* 0x0000890000127ab9 */ /* 0x000fe20000000800 */
[----:B-1----:R-:W-:Y:S01]  /*01c0*/  SHF.R.S32.HI R6, RZ, 0x1f, R10 ;  /* 0x0000001fff067819 */ /* 0x002fe2000001140a */
[----:B--2---:R-:W-:-:S02]  /*01d0*/  USHF.L.U32 UR8, UR46, 0x7, URZ ;  /* 0x000000072e087899 */ /* 0x004fc4000800063f */
[----:B------:R-:W-:Y:S01]  /*01e0*/  USHF.R.S32.HI UR6, URZ, 0x1f, UR18 ;  /* 0x0000001f3f067899 */ /* 0x000fe20008011412 */
        /* <DEDUP_REMOVED lines=9> */
[----:B------:R-:W-:Y:S01]  /*0280*/  ULOP3.LUT UR4, UR49, UR11, URZ, 0x3c, !UPT ;  /* 0x0000000b31047292 */ /* 0x000fe2000f8e3c3f */
[----:B------:R-:W-:Y:S01]  /*0290*/  LEA.HI R128, R6, R10, RZ, 0x3 ;  /* 0x0000000a06807211 */ /* 0x000fe200078f18ff */
[----:B------:R-:W-:Y:S01]  /*02a0*/  UIMAD UR17, UR49, UR55, URZ ;  /* 0x00000037311172a4 */ /* 0x000fe2000f8e023f */
[----:B------:R-:W-:Y:S01]  /*02b0*/  LEA.HI R2, R2, R0, RZ, 0x3 ;  /* 0x0000000002027211 */ /* 0x000fe200078f18ff */
[----:B------:R-:W-:Y:S01]  /*02c0*/  ULDC UR50, c[0x0][0x1c0] ;  /* 0x0000700000327ab9 */ /* 0x000fe20000000800 */
[----:B------:R-:W-:Y:S01]  /*02d0*/  LEA.HI R6, R6, R10, RZ, 0x4 ;  /* 0x0000000a06067211 */ /* 0x000fe200078f20ff */
[----:B------:R-:W-:Y:S01]  /*02e0*/  IMAD.U32 R246, RZ, RZ, UR4 ;  /* 0x00000004fff67e24 */ /* 0x000fe2000f8e00ff */
[----:B------:R-:W-:Y:S01]  /*02f0*/  LOP3.LUT R3, R7, 0xfffffffc, RZ, 0xc0, !PT ;  /* 0xfffffffc07037812 */ /* 0x000fe200078ec0ff */
[----:B------:R-:W-:Y:S01]  /*0300*/  UIMAD UR4, UR46, UR12, UR49 ;  /* 0x0000000c2e0472a4 */ /* 0x000fe2000f8e0231 */
[----:B------:R-:W-:Y:S01]  /*0310*/  LOP3.LUT R4, R5, 0xffffffe0, RZ, 0xc0, !PT ;  /* 0xffffffe005047812 */ /* 0x000fe200078ec0ff */
[----:B------:R-:W-:Y:S01]  /*0320*/  UIMAD.WIDE UR50, UR55, UR50, URZ ;  /* 0x00000032373272a5 */ /* 0x000fe2000f8e023f */
[----:B------:R-:W-:Y:S01]  /*0330*/  LEA.HI R7, R7, R0, RZ, 0x1 ;  /* 0x0000000007077211 */ /* 0x000fe200078f08ff */
[----:B------:R-:W-:Y:S01]  /*0340*/  IMAD.IADD R12, R10, 0x1, -R3 ;  /* 0x000000010a0c7824 */ /* 0x000fe200078e0a03 */
[----:B------:R-:W-:Y:S01]  /*0350*/  LOP3.LUT R2, R2, 0xfffffff8, RZ, 0xc0, !PT ;  /* 0xfffffff802027812 */ /* 0x000fe200078ec0ff */
[----:B------:R-:W-:Y:S01]  /*0360*/  IMAD.IADD R4, R10, 0x1, -R4 ;  /* 0x000000010a047824 */ /* 0x000fe200078e0a04 */
[----:B------:R-:W-:Y:S01]  /*0370*/  LOP3.LUT R8, R6, 0xfffffff0, RZ, 0xc0, !PT ;  /* 0xfffffff006087812 */ /* 0x000fe200078ec0ff */
[----:B------:R-:W-:Y:S01]  /*0380*/  IMAD.SHL.U32 R226, R12, 0x8, RZ ;  /* 0x000000080ce27824 */ /* 0x000fe200078e00ff */
[----:B------:R-:W-:Y:S01]  /*0390*/  LOP3.LUT R9, R128, 0xfffffff8, RZ, 0xc0, !PT ;  /* 0xfffffff880097812 */ /* 0x000fe200078ec0ff */
[----:B------:R-:W-:Y:S01]  /*03a0*/  USHF.L.U32 UR61, UR4, 0x5, URZ ;  /* 0x00000005043d7899 */ /* 0x000fe2000800063f */
        /* <DEDUP_REMOVED lines=9> */
[----:B------:R-:W-:Y:S01]  /*0440*/  USHF.R.S32.HI UR4, URZ, 0x1f, UR17 ;  /* 0x0000001f3f047899 */ /* 0x000fe20008011411 */
[----:B------:R-:W-:Y:S01]  /*0450*/  SHF.R.S32.HI R3, RZ, 0x1f, R5 ;  /* 0x0000001fff037819 */ /* 0x000fe20000011405 */
[----:B------:R-:W-:Y:S01]  /*0460*/  UIMAD.WIDE.U32 UR58, UR46, UR18, URZ ;  /* 0x000000122e3a72a5 */ /* 0x000fe2000f8e003f */
[----:B------:R-:W-:Y:S01]  /*0470*/  LEA.HI R5, R6, R2, RZ, 0x1 ;  /* 0x0000000206057211 */ /* 0x000fe200078f08ff */
[----:B------:R-:W-:Y:S01]  /*0480*/  IMAD R237, R0, 0x8, R237 ;  /* 0x0000000800ed7824 */ /* 0x000fe200078e02ed */
[----:B------:R-:W-:Y:S01]  /*0490*/  LEA.HI R234, R9, R4, RZ, 0x2 ;  /* 0x0000000409ea7211 */ /* 0x000fe200078f10ff */
[----:B------:R-:W-:Y:S01]  /*04a0*/  IMAD.U32 R6, RZ, RZ, UR7 ;  /* 0x00000007ff067e24 */ /* 0x000fe2000f8e00ff */
[----:B------:R-:W-:Y:S01]  /*04b0*/  LEA.HI R4, R3, R0, RZ, 0x2 ;  /* 0x0000000003047211 */ /* 0x000fe200078f10ff */
[----:B------:R-:W-:Y:S01]  /*04c0*/  USHF.R.S32.HI UR7, URZ, 0x1f, UR46 ;  /* 0x0000001f3f077899 */ /* 0x000fe2000801142e */
[----:B------:R-:W-:Y:S01]  /*04d0*/  LOP3.LUT R3, R5, 0xfffffffe, RZ, 0xc0, !PT ;  /* 0xfffffffe05037812 */ /* 0x000fe200078ec0ff */
[----:B------:R-:W-:Y:S01]  /*04e0*/  IMAD.SHL.U32 R6, R12, 0x2, RZ ;  /* 0x000000020c067824 */ /* 0x000fe200078e00ff */
[----:B------:R-:W-:Y:S01]  /*04f0*/  SHF.R.S32.HI R5, RZ, 0x3, R128 ;  /* 0x00000003ff057819 */ /* 0x000fe20000011480 */
[----:B------:R-:W-:Y:S01]  /*0500*/  ULDC UR10, c[0x0][0x1c0] ;  /* 0x00007000000a7ab9 */ /* 0x000fe20000000800 */
[----:B------:R-:W-:Y:S01]  /*0510*/  LOP3.LUT R4, R4, 0xfffffffc, RZ, 0xc0, !PT ;  /* 0xfffffffc04047812 */ /* 0x000fe200078ec0ff */
[----:B------:R-:W-:Y:S01]  /*0520*/  IMAD.IADD R11, R2, 0x1, -R3 ;  /* 0x00000001020b7824 */ /* 0x000fe200078e0a03 */
[----:B------:R-:W-:Y:S01]  /*0530*/  LEA.HI R9, R10, R10, RZ, 0x1 ;  /* 0x0000000a0a097211 */ /* 0x000fe200078f08ff */
[----:B------:R-:W-:Y:S01]  /*0540*/  IMAD.SHL.U32 R2, R5, 0x40, RZ ;  /* 0x0000004005027824 */ /* 0x000fe200078e00ff */
[----:B------:R-:W-:Y:S01]  /*0550*/  SHF.R.S32.HI R5, RZ, 0x1f, R8 ;  /* 0x0000001fff057819 */ /* 0x000fe20000011408 */
[----:B------:R-:W-:Y:S01]  /*0560*/  IMAD.IADD R238, R0, 0x1, -R4 ;  /* 0x0000000100ee7824 */ /* 0x000fe200078e0a04 */
[----:B------:R-:W-:Y:S01]  /*0570*/  LOP3.LUT P5, RZ, R7, 0x2, RZ, 0xc0, !PT ;  /* 0x0000000207ff7812 */ /* 0x000fe200078ac0ff */
[----:B------:R-:W-:Y:S01]  /*0580*/  IMAD R216, R235, 0x2000, R6 ;  /* 0x00002000ebd87824 */ /* 0x000fe200078e0206 */
[----:B------:R-:W-:Y:S01]  /*0590*/  LOP3.LUT R0, R2, 0xc0, RZ, 0xc0, !PT ;  /* 0x000000c002007812 */ /* 0x000fe200078ec0ff */
[----:B------:R-:W-:Y:S01]  /*05a0*/  ULDC UR13, c[0x0][0x214] ;  /* 0x00008500000d7ab9 */ /* 0x000fe20000000800 */
[----:B------:R-:W-:Y:S01]  /*05b0*/  LOP3.LUT R2, R9, 0x7fffffe, RZ, 0xc0, !PT ;  /* 0x07fffffe09027812 */ /* 0x000fe200078ec0ff */
[----:B------:R-:W-:Y:S01]  /*05c0*/  UIMAD UR55, UR55, UR10, URZ ;  /* 0x0000000a373772a4 */ /* 0x000fe2000f8e023f */
[----:B------:R-:W-:Y:S01]  /*05d0*/  SHF.R.U32.HI R4, RZ, 0x3, R0 ;  /* 0x00000003ff047819 */ /* 0x000fe20000011600 */
[----:B------:R-:W-:Y:S01]  /*05e0*/  IMAD.U32 R243, RZ, RZ, UR4 ;  /* 0x00000004fff37e24 */ /* 0x000fe2000f8e00ff */
[----:B------:R-:W-:Y:S01]  /*05f0*/  LOP3.LUT R3, R0, 0x18, R226, 0xf8, !PT ;  /* 0x0000001800037812 */ /* 0x000fe200078ef8e2 */
[----:B------:R-:W-:Y:S01]  /*0600*/  IMAD.IADD R2, R10, 0x1, -R2 ;  /* 0x000000010a027824 */ /* 0x000fe200078e0a02 */
[----:B------:R-:W-:Y:S01]  /*0610*/  LEA.HI R5, R5, R8, RZ, 0x3 ;  /* 0x0000000805057211 */ /* 0x000fe200078f18ff */
[----:B------:R-:W-:Y:S01]  /*0620*/  IMAD R0, R235, 0x8, R11 ;  /* 0x00000008eb007824 */ /* 0x000fe200078e020b */
[----:B------:R-:W-:Y:S01]  /*0630*/  LOP3.LUT R3, R3, R4, RZ, 0x3c, !PT ;  /* 0x0000000403037212 */ /* 0x000fe200078e3cff */
[----:B------:R-:W-:Y:S01]  /*0640*/  USHF.L.U32 UR60, UR55, 0x7, URZ ;  /* 0x00000007373c7899 */ /* 0x000fe2000800063f */
[----:B------:R-:W-:Y:S01]  /*0650*/  LOP3.LUT P4, RZ, R7, 0x4, RZ, 0xc0, !PT ;  /* 0x0000000407ff7812 */ /* 0x000fe2000788c0ff */
[----:B------:R-:W-:Y:S01]  /*0660*/  IMAD R16, R0, 0x8, R2 ;  /* 0x0000000800107824 */ /* 0x000fe200078e0202 */
[----:B------:R-:W-:Y:S01]  /*0670*/  LEA.HI R0, R8, R8, RZ, 0x1 ;  /* 0x0000000808007211 */ /* 0x000fe200078f08ff */
[----:B------:R-:W-:Y:S01]  /*0680*/  IMAD.U32 R237, R237, 0x20, R3 ;  /* 0x00000020eded7824 */ /* 0x000fe200078e0003 */
[----:B------:R-:W-:Y:S01]  /*0690*/  LOP3.LUT R2, R5, 0xfffffff8, RZ, 0xc0, !PT ;  /* 0xfffffff805027812 */ /* 0x000fe200078ec0ff */
[----:B------:R-:W-:Y:S01]  /*06a0*/  ULDC.U8 UR9, c[0x0][0x3d0] ;  /* 0x0000f40000097ab9 */ /* 0x000fe20000000000 */
[----:B------:R-:W-:Y:S01]  /*06b0*/  LOP3.LUT R4, R0, 0x7fffffe, RZ, 0xc0, !PT ;  /* 0x07fffffe00047812 */ /* 0x000fe200078ec0ff */
[----:B------:R-:W-:Y:S01]  /*06c0*/  UISETP.NE.AND UP3, UPT, UR9, URZ, UPT ;  /* 0x0000003f0900728c */ /* 0x000fe2000bf65270 */
        /* <DEDUP_REMOVED lines=14> */
[----:B------:R-:W-:Y:S01]  /*07b0*/  @UP2 UIMAD UR9, UR46, UR13, URZ ;  /* 0x0000000d2e0922a4 */ /* 0x000fe2000f8e023f */
        /* <DEDUP_REMOVED lines=28> */
[----:B------:R-:W-:Y:S01]  /*0980*/  UIMAD UR5, UR51, UR58, URZ ;  /* 0x0000003a330572a4 */ /* 0x000fe2000f8e023f */
[----:B------:R-:W-:Y:S01]  /*0990*/  LOP3.LUT R128, R128, R0, RZ, 0x3c, !PT ;  /* 0x0000000080807212 */ /* 0x000fe200078e3cff */
[----:B------:R-:W-:Y:S01]  /*09a0*/  IMAD R0, R238, 0x200, R6 ;  /* 0x00000200ee007824 */ /* 0x000fe200078e0206 */
[----:B------:R-:W-:Y:S01]  /*09b0*/  IADD3 R216, R4, R216, R2 ;  /* 0x000000d804d87210 */ /* 0x000fe20007ffe002 */
[----:B------:R-:W-:Y:S01]  /*09c0*/  IMAD.SHL.U32 R4, R11, 0x10, RZ ;  /* 0x000000100b047824 */ /* 0x000fe200078e00ff */
[----:B------:R-:W-:Y:S01]  /*09d0*/  SHF.R.U32.HI R2, RZ, 0x3, R8 ;  /* 0x00000003ff027819 */ /* 0x000fe20000011608 */
[----:B------:R-:W-:Y:S01]  /*09e0*/  IMAD R12, R12, 0x20, R0 ;  /* 0x000000200c0c7824 */ /* 0x000fe200078e0200 */
[----:B------:R-:W-:Y:S01]  /*09f0*/  SHF.R.S32.HI R0, RZ, 0x1, R9 ;  /* 0x00000001ff007819 */ /* 0x000fe20000011409 */
[----:B------:R-:W-:Y:S01]  /*0a00*/  IMAD.SHL.U32 R216, R216, 0x2, RZ ;  /* 0x00000002d8d87824 */ /* 0x000fe200078e00ff */
[----:B------:R-:W-:Y:S01]  /*0a10*/  LOP3.LUT R5, R5, R2, RZ, 0x3c, !PT ;  /* 0x0000000205057212 */ /* 0x000fe200078e3cff */
[----:B------:R-:W-:Y:S01]  /*0a20*/  IMAD.SHL.U32 R2, R235, 0x8, RZ ;  /* 0x00000008eb027824 */ /* 0x000fe200078e00ff */
[C---:B------:R-:W-:Y:S01]  /*0a30*/  LOP3.LUT P3, RZ, R0.reuse, 0x2, RZ, 0xc0, !PT ;  /* 0x0000000200ff7812 */ /* 0x040fe2000786c0ff */
[----:B------:R-:W-:Y:S01]  /*0a40*/  IMAD.SHL.U32 R0, R0, 0x40, RZ ;  /* 0x0000004000007824 */ /* 0x000fe200078e00ff */
[----:B------:R-:W-:Y:S01]  /*0a50*/  @!UP2 UIMAD UR4, UR7, UR13, URZ ;  /* 0x0000000d0704a2a4 */ /* 0x000fe2000f8e023f */
[----:B------:R-:W-:Y:S01]  /*0a60*/  IADD3 R212, R216, 0x40, RZ ;  /* 0x00000040d8d47810 */ /* 0x000fe20007ffe0ff */
[----:B------:R-:W-:Y:S01]  /*0a70*/  IMAD.U32 R128, R16, 0x20, R128 ;  /* 0x0000002010807824 */ /* 0x000fe200078e0080 */
[----:B------:R-:W-:Y:S01]  /*0a80*/  LOP3.LUT R2, R2, 0x8, RZ, 0xc0, !PT ;  /* 0x0000000802027812 */ /* 0x000fe200078ec0ff */
[----:B------:R-:W-:Y:S01]  /*0a90*/  IMAD.U32 R252, RZ, RZ, UR5 ;  /* 0x00000005fffc7e24 */ /* 0x000fe2000f8e00ff */
[----:B------:R-:W-:Y:S01]  /*0aa0*/  LOP3.LUT R0, R0, 0xc0, RZ, 0xc0, !PT ;  /* 0x000000c000007812 */ /* 0x000fe200078ec0ff */
[----:B------:R-:W-:Y:S01]  /*0ab0*/  IMAD.U32 R242, RZ, RZ, UR4 ;  /* 0x00000004fff27e24 */ /* 0x000fe2000f8e00ff */
[----:B------:R-:W-:Y:S01]  /*0ac0*/  LOP3.LUT R7, R2, 0x10, R4, 0xf8, !PT ;  /* 0x0000001002077812 */ /* 0x000fe200078ef804 */
[----:B------:R-:W-:Y:S01]  /*0ad0*/  USHF.R.S32.HI UR5, URZ, 0x1f, UR60 ;  /* 0x0000001f3f057899 */ /* 0x000fe2000801143c */
[----:B------:R-:W-:Y:S01]  /*0ae0*/  SHF.R.U32.HI R3, RZ, 0x3, R0 ;  /* 0x00000003ff037819 */ /* 0x000fe20000011600 */
[----:B------:R-:W-:Y:S01]  /*0af0*/  USHF.R.S32.HI UR4, URZ, 0x1f, UR61 ;  /* 0x0000001f3f047899 */ /* 0x000fe2000801143d */
[----:B------:R-:W-:Y:S01]  /*0b00*/  R2P PR, R14, 0x6 ;  /* 0x000000060e007804 */ /* 0x000fe20000000000 */
[----:B------:R-:W-:Y:S01]  /*0b10*/  IMAD.IADD R217, R216, 0x1, R211 ;  /* 0x00000001d8d97824 */ /* 0x000fe200078e02d3 */
[----:B------:R-:W-:Y:S01]  /*0b20*/  LOP3.LUT R8, R3, R0, R2, 0x1e, !PT ;  /* 0x0000000003087212 */ /* 0x000fe200078e1e02 */
[----:B------:R-:W-:Y:S01]  /*0b30*/  IMAD.SHL.U32 R0, R14, 0x40, RZ ;  /* 0x000000400e007824 */ /* 0x000fe200078e00ff */
[----:B------:R-:W-:Y:S01]  /*0b40*/  @P4 IADD3 R212, R216, -0x40, RZ ;  /* 0xffffffc0d8d44810 */ /* 0x000fe20007ffe0ff */
[----:B------:R-:W-:Y:S01]  /*0b50*/  IMAD R3, R11, 0x200, R5 ;  /* 0x000002000b037824 */ /* 0x000fe200078e0205 */
[----:B------:R-:W-:Y:S01]  /*0b60*/  SEL R213, R137, 0xffffffe0, !P5 ;  /* 0xffffffe089d57807 */ /* 0x000fe20006800000 */
[----:B------:R-:W-:Y:S01]  /*0b70*/  IMAD.SHL.U32 R5, R11, 0x8, RZ ;  /* 0x000000080b057824 */ /* 0x000fe200078e00ff */
[----:B------:R-:W-:Y:S01]  /*0b80*/  LOP3.LUT R0, R0, 0x1c0, RZ, 0xc0, !PT ;  /* 0x000001c000007812 */ /* 0x000fe200078ec0ff */
[----:B------:R-:W-:Y:S01]  /*0b90*/  IMAD.SHL.U32 R2, R13, 0x40, RZ ;  /* 0x000000400d027824 */ /* 0x000fe200078e00ff */
[----:B------:R-:W-:Y:S01]  /*0ba0*/  SEL R132, R132, 0xffffffc0, !P2 ;  /* 0xffffffc084847807 */ /* 0x000fe20005000000 */
[----:B------:R-:W-:Y:S01]  /*0bb0*/  IMAD.IADD R8, R8, 0x1, R12 ;  /* 0x0000000108087824 */ /* 0x000fe200078e020c */
[----:B------:R-:W-:Y:S01]  /*0bc0*/  LOP3.LUT R5, R5, 0x8, RZ, 0xc0, !PT ;  /* 0x0000000805057812 */ /* 0x000fe200078ec0ff */
[----:B------:R-:W-:Y:S01]  /*0bd0*/  IMAD.SHL.U32 R128, R128, 0x2, RZ ;  /* 0x0000000280807824 */ /* 0x000fe200078e00ff */
        /* <DEDUP_REMOVED lines=10> */
[----:B------:R-:W-:Y:S01]  /*0c80*/  LOP3.LUT R5, R4, R2, R5, 0x1e, !PT ;  /* 0x0000000204057212 */ /* 0x000fe200078e1e05 */
[----:B------:R-:W-:Y:S01]  /*0c90*/  IMAD R142, R238, 0x200, R0 ;  /* 0x00000200ee8e7824 */ /* 0x000fe200078e0200 */
[----:B------:R-:W-:Y:S01]  /*0ca0*/  LOP3.LUT R2, R4, R7, R2, 0x1e, !PT ;  /* 0x0000000704027212 */ /* 0x000fe200078e1e02 */
[----:B------:R-:W-:Y:S01]  /*0cb0*/  IMAD.IADD R214, R213, 0x1, R212 ;  /* 0x00000001d5d67824 */ /* 0x000fe200078e02d4 */
[----:B------:R-:W-:Y:S01]  /*0cc0*/  LEA R131, R131, 0xa000, 0x1 ;  /* 0x0000a00083837811 */ /* 0x000fe200078e08ff */
[----:B------:R-:W-:Y:S01]  /*0cd0*/  IMAD.U32 R241, RZ, RZ, UR9 ;  /* 0x00000009fff17e24 */ /* 0x000fe2000f8e00ff */
[----:B------:R-:W-:Y:S01]  /*0ce0*/  LEA R239, R8, 0x6000, 0x1 ;  /* 0x0000600008ef7811 */ /* 0x000fe200078e08ff */
[----:B------:R-:W-:Y:S01]  /*0cf0*/  IMAD.IADD R136, R0, 0x1, R2 ;  /* 0x0000000100887824 */ /* 0x000fe200078e0202 */
[C---:B------:R-:W-:Y:S01]  /*0d00*/  IADD3 R138, R131.reuse, 0x20, RZ ;  /* 0x00000020838a7810 */ /* 0x040fe20007ffe0ff */
[C---:B------:R-:W-:Y:S01]  /*0d10*/  IMAD.IADD R133, R131.reuse, 0x1, R132 ;  /* 0x0000000183857824 */ /* 0x040fe200078e0284 */
[----:B------:R-:W-:Y:S01]  /*0d20*/  @P1 IADD3 R138, R131, -0x20, RZ ;  /* 0xffffffe0838a1810 */ /* 0x000fe20007ffe0ff */
[----:B------:R-:W-:Y:S01]  /*0d30*/  IMAD.U32 R245, RZ, RZ, UR8 ;  /* 0x00000008fff57e24 */ /* 0x000fe2000f8e00ff */
[----:B------:R-:W-:Y:S01]  /*0d40*/  LOP3.LUT P0, RZ, R13, 0x2, RZ, 0xc0, !PT ;  /* 0x000000020dff7812 */ /* 0x000fe2000780c0ff */
[----:B------:R-:W-:Y:S01]  /*0d50*/  IMAD.IADD R142, R142, 0x1, R5 ;  /* 0x000000018e8e7824 */ /* 0x000fe200078e0205 */
[----:B------:R-:W-:Y:S01]  /*0d60*/  IADD3 R240, R239, 0x20, RZ ;  /* 0x00000020eff07810 */ /* 0x000fe20007ffe0ff */
[----:B------:R-:W-:Y:S01]  /*0d70*/  IMAD.U32 R251, RZ, RZ, UR5 ;  /* 0x00000005fffb7e24 */ /* 0x000fe2000f8e00ff */
[----:B------:R-:W-:Y:S01]  /*0d80*/  SEL R137, R137, 0xffffffe0, !P0 ;  /* 0xffffffe089897807 */ /* 0x000fe20004000000 */
[----:B------:R-:W-:Y:S01]  /*0d90*/  IMAD.U32 R250, RZ, RZ, UR4 ;  /* 0x00000004fffa7e24 */ /* 0x000fe2000f8e00ff */
[----:B------:R-:W-:Y:S01]  /*0da0*/  @P3 IADD3 R240, R239, -0x20, RZ ;  /* 0xffffffe0eff03810 */ /* 0x000fe20007ffe0ff */
[----:B------:R-:W-:Y:S01]  /*0db0*/  IMAD.SHL.U32 R2, R3, 0x2, RZ ;  /* 0x0000000203027824 */ /* 0x000fe200078e00ff */
[----:B------:R-:W-:Y:S01]  /*0dc0*/  IADD3 R141, R138, 0x2000, RZ ;  /* 0x000020008a8d7810 */ /* 0x000fe20007ffe0ff */
[----:B------:R-:W-:Y:S01]  /*0dd0*/  IMAD.IADD R129, R128, 0x1, R129 ;  /* 0x0000000180817824 */ /* 0x000fe200078e0281 */
[C---:B------:R-:W-:Y:S01]  /*0de0*/  IADD3 R140, R138.reuse, 0x4000, RZ ;  /* 0x000040008a8c7810 */ /* 0x040fe20007ffe0ff */
[----:B------:R-:W-:Y:S01]  /*0df0*/  IMAD.IADD R213, R213, 0x1, R211 ;  /* 0x00000001d5d57824 */ /* 0x000fe200078e02d3 */
[----:B------:R-:W-:Y:S01]  /*0e00*/  IADD3 R139, R138, 0x6000, RZ ;  /* 0x000060008a8b7810 */ /* 0x000fe20007ffe0ff */
[----:B------:R-:W-:Y:S01]  /*0e10*/  IMAD.IADD R132, R132, 0x1, R138 ;  /* 0x0000000184847824 */ /* 0x000fe200078e028a */
[----:B------:R-:W-:Y:S01]  /*0e20*/  UMOV UR54, 0xffffe000 ;  /* 0xffffe00000367882 */ /* 0x000fe20000000000 */
[----:B------:R-:W-:Y:S01]  /*0e30*/  IMAD.U32 R247, RZ, RZ, UR17 ;  /* 0x00000011fff77e24 */ /* 0x000fe2000f8e00ff */
[----:B------:R-:W-:-:S02]  /*0e40*/  UIMAD.WIDE.U32 UR56, UR50, UR58, URZ ;  /* 0x0000003a323872a5 */ /* 0x000fc4000f8e003f */
[----:B------:R-:W-:Y:S02]  /*0e50*/  USHF.L.U32 UR32, UR55, 0x3, URZ ;  /* 0x0000000337207899 */ /* 0x000fe4000800063f */
[----:B------:R-:W-:Y:S02]  /*0e60*/  USHF.L.U32 UR31, UR55, 0x4, URZ ;  /* 0x00000004371f7899 */ /* 0x000fe4000800063f */
[----:B------:R-:W-:Y:S02]  /*0e70*/  UIMAD UR30, UR55, 0x18, URZ ;  /* 0x00000018371e78a4 */ /* 0x000fe4000f8e023f */
[----:B------:R-:W-:Y:S02]  /*0e80*/  USHF.L.U32 UR29, UR55, 0x5, URZ ;  /* 0x00000005371d7899 */ /* 0x000fe4000800063f */
[----:B------:R-:W-:Y:S02]  /*0e90*/  UIMAD UR28, UR55, 0x28, URZ ;  /* 0x00000028371c78a4 */ /* 0x000fe4000f8e023f */
[----:B------:R-:W-:-:S02]  /*0ea0*/  UIMAD UR27, UR55, 0x30, URZ ;  /* 0x00000030371b78a4 */ /* 0x000fc4000f8e023f */
[----:B------:R-:W-:Y:S02]  /*0eb0*/  UIMAD UR26, UR55, 0x38, URZ ;  /* 0x00000038371a78a4 */ /* 0x000fe4000f8e023f */
[----:B------:R-:W-:Y:S02]  /*0ec0*/  USHF.L.U32 UR25, UR55, 0x6, URZ ;  /* 0x0000000637197899 */ /* 0x000fe4000800063f */
[----:B------:R-:W-:Y:S02]  /*0ed0*/  UIMAD UR24, UR55, 0x48, URZ ;  /* 0x00000048371878a4 */ /* 0x000fe4000f8e023f */
[----:B------:R-:W-:Y:S02]  /*0ee0*/  UIMAD UR23, UR55, 0x50, URZ ;  /* 0x00000050371778a4 */ /* 0x000fe4000f8e023f */
[----:B------:R-:W-:Y:S02]  /*0ef0*/  UIMAD UR22, UR55, 0x58, URZ ;  /* 0x00000058371678a4 */ /* 0x000fe4000f8e023f */
[----:B------:R-:W-:-:S02]  /*0f00*/  UIMAD UR21, UR55, 0x60, URZ ;  /* 0x00000060371578a4 */ /* 0x000fc4000f8e023f */
[----:B------:R-:W-:Y:S02]  /*0f10*/  UIMAD UR20, UR55, 0x68, URZ ;  /* 0x00000068371478a4 */ /* 0x000fe4000f8e023f */
[----:B------:R-:W-:Y:S02]  /*0f20*/  UIMAD UR19, UR55, 0x70, URZ ;  /* 0x00000070371378a4 */ /* 0x000fe4000f8e023f */
[----:B------:R-:W-:Y:S02]  /*0f30*/  UIMAD UR18, UR55, 0x78, URZ ;  /* 0x00000078371278a4 */ /* 0x000fe4000f8e023f */
[----:B------:R-:W-:Y:S02]  /*0f40*/  UIADD3 UR17, -UR60, URZ, URZ ;  /* 0x0000003f3c117290 */ /* 0x000fe4000fffe13f */
.L_x_902:
[----:B------:R-:W-:Y:S02]  /*0f50*/  ULDC.64 UR6, c[0x0][0x250] ;  /* 0x0000940000067ab9 */ /* 0x000fe40000000a00 */
[----:B------:R-:W-:Y:S02]  /*0f60*/  UISETP.NE.U32.AND UP4, UPT, URZ, UR6, UPT ;  /* 0x000000063f00728c */ /* 0x000fe4000bf85070 */
[----:B------:R-:W-:-:S02]  /*0f70*/  USHF.L.U32 UR10, UR46, 0x2, URZ ;  /* 0x000000022e0a7899 */ /* 0x000fc4000800063f */
[----:B------:R-:W-:Y:S02]  /*0f80*/  UISETP.NE.AND.EX UP4, UPT, URZ, UR7, UPT, UP4 ;  /* 0x000000073f00728c */ /* 0x000fe4000bf85340 */
[----:B------:R-:W-:Y:S02]  /*0f90*/  USHF.R.S32.HI UR52, URZ, 0x1f, UR46 ;  /* 0x0000001f3f347899 */ /* 0x000fe4000801142e */
[----:B------:R-:W-:Y:S02]  /*0fa0*/  ULDC.U8 UR4, c[0x0][0x312] ;  /* 0x0000c48000047ab9 */ /* 0x000fe40000000000 */
[----:B------:R-:W-:Y:S01]  /*0fb0*/  USHF.L.U64.HI UR5, UR46, 0x2, UR52 ;  /* 0x000000022e057899 */ /* 0x000fe20008010234 */
[----:B------:R-:W-:Y:S01]  /*0fc0*/  PLOP3.LUT P0, PT, PT, PT, UP4, 0x80, 0x0 ;  /* 0x000000000000781c */ /* 0x000fe20003f0f048 */
[----:B------:R-:W-:Y:S02]  /*0fd0*/  UISETP.NE.AND UP5, UPT, UR4, URZ, UPT ;  /* 0x0000003f0400728c */ /* 0x000fe4000bfa5270 */
[----:B------:R-:W-:-:S02]  /*0fe0*/  ULDC.64 UR34, c[0x0][0x118] ;  /* 0x0000460000227ab9 */ /* 0x000fc40000000a00 */
        /* <DEDUP_REMOVED lines=44> */
.L_x_858:
        /* <DEDUP_REMOVED lines=58> */
.L_x_860:
        /* <DEDUP_REMOVED lines=18> */
.L_x_861:
        /* <DEDUP_REMOVED lines=28> */
[----:B------:R-:W-:-:S04]  /*1930*/  UIMAD UR6, UR51, UR4, URZ ;  /* 0x00000004330672a4 */ /* 0x000fc8000f8e023f */
[----:B------:R-:W-:Y:S02]  /*1940*/  @UP1 UIADD3 UR12, UR9, UR6, URZ ;  /* 0x00000006090c1290 */ /* 0x000fe4000fffe03f */
[----:B------:R-:W-:Y:S01]  /*1950*/  USHF.L.U64.HI UR6, UR46, 0x7, UR52 ;  /* 0x000000072e067899 */ /* 0x000fe20008010234 */
[----:B------:R-:W3:Y:S03]  /*1960*/  R2UR UR52, R242 ;  /* 0x00000000f23473c2 */ /* 0x000ee600000e0000 */
[----:B------:R-:W-:Y:S02]  /*1970*/  USEL UR6, UR6, URZ, UP6 ;  /* 0x0000003f06067287 */ /* 0x000fe4000b000000 */
[----:B-1----:R-:W-:Y:S01]  /*1980*/  UIMAD.WIDE.U32 UR8, UR13, UR10, URZ ;  /* 0x0000000a0d0872a5 */ /* 0x002fe2000f8e003f */
[----:B--2---:R-:W-:Y:S01]  /*1990*/  IMAD.MOV R0, RZ, RZ, -R5 ;  /* 0x000000ffff007224 */ /* 0x004fe200078e0a05 */
[----:B------:R-:W-:Y:S01]  /*19a0*/  USHF.L.U32 UR10, UR46, 0x7, URZ ;  /* 0x000000072e0a7899 */ /* 0x000fe2000800063f */
[----:B------:R-:W-:Y:S01]  /*19b0*/  IMAD.MOV.U32 R4, RZ, RZ, RZ ;  /* 0x000000ffff047224 */ /* 0x000fe200078e00ff */
[----:B------:R-:W-:Y:S01]  /*19c0*/  USEL UR15, UR8, URZ, UP3 ;  /* 0x0000003f080f7287 */ /* 0x000fe20009800000 */
[----:B------:R-:W-:Y:S01]  /*19d0*/  IMAD R0, R0, R6, RZ ;  /* 0x0000000600007224 */ /* 0x000fe200078e02ff */
[----:B------:R-:W-:-:S02]  /*19e0*/  USEL UR8, UR10, URZ, UP6 ;  /* 0x0000003f0a087287 */ /* 0x000fc4000b000000 */
[----:B------:R-:W-:Y:S01]  /*19f0*/  UIMAD UR13, UR13, UR11, UR9 ;  /* 0x0000000b0d0d72a4 */ /* 0x000fe2000f8e0209 */
[----:B------:R-:W-:Y:S01]  /*1a00*/  IMAD.HI.U32 R0, R5, R0, R4 ;  /* 0x0000000005007227 */ /* 0x000fe200078e0004 */
[----:B------:R-:W-:Y:S01]  /*1a10*/  UIADD3 UR8, UP0, UR5, UR8, URZ ;  /* 0x0000000805087290 */ /* 0x000fe2000ff1e03f */
[----:B------:R-:W1:Y:S01]  /*1a20*/  R2UR UR11, R246 ;  /* 0x00000000f60b73c2 */ /* 0x000e6200000e0000 */
[----:B------:R-:W-:Y:S02]  /*1a30*/  USEL UR13, UR13, URZ, UP3 ;  /* 0x0000003f0d0d7287 */ /* 0x000fe40009800000 */
[----:B------:R-:W-:Y:S01]  /*1a40*/  UIADD3.X UR9, UR45, UR6, URZ, UP0, !UPT ;  /* 0x000000062d097290 */ /* 0x000fe200087fe43f */
[----:B------:R-:W-:Y:S01]  /*1a50*/  IMAD.HI.U32 R0, R0, R3, RZ ;  /* 0x0000000300007227 */ /* 0x000fe200078e00ff */
[----:B------:R-:W-:-:S03]  /*1a60*/  UIMAD UR6, UR51, UR8, URZ ;  /* 0x00000008330672a4 */ /* 0x000fc6000f8e023f */
[----:B------:R-:W-:Y:S01]  /*1a70*/  IMAD.MOV R4, RZ, RZ, -R0 ;  /* 0x000000ffff047224 */ /* 0x000fe200078e0a00 */
[----:B------:R-:W-:Y:S02]  /*1a80*/  UIMAD UR10, UR50, UR9, UR6 ;  /* 0x00000009320a72a4 */ /* 0x000fe4000f8e0206 */
[----:B------:R-:W-:Y:S01]  /*1a90*/  UIMAD.WIDE.U32 UR8, UR50, UR8, URZ ;  /* 0x00000008320872a5 */ /* 0x000fe2000f8e003f */
[----:B------:R-:W-:-:S03]  /*1aa0*/  IMAD R3, R6, R4, R3 ;  /* 0x0000000406037224 */ /* 0x000fc600078e0203 */
[----:B------:R-:W-:Y:S01]  /*1ab0*/  UIADD3 UR10, UR9, UR10, URZ ;  /* 0x0000000a090a7290 */ /* 0x000fe2000fffe03f */
[----:B------:R-:W2:Y:S01]  /*1ac0*/  R2UR UR6, R241 ;  /* 0x00000000f10673c2 */ /* 0x000ea200000e0000 */
[----:B------:R-:W-:-:S13]  /*1ad0*/  ISETP.GT.U32.AND P0, PT, R6, R3, PT ;  /* 0x000000030600720c */ /* 0x000fda0003f04070 */
[----:B------:R-:W-:Y:S01]  /*1ae0*/  @!P0 IMAD.IADD R3, R3, 0x1, -R6 ;  /* 0x0000000103038824 */ /* 0x000fe200078e0a06 */
[----:B------:R-:W-:Y:S02]  /*1af0*/  @!P0 IADD3 R0, R0, 0x1, RZ ;  /* 0x0000000100008810 */ /* 0x000fe40007ffe0ff */
[----:B-1----:R-:W-:Y:S01]  /*1b00*/  ISETP.LE.AND P0, PT, RZ, UR11, PT ;  /* 0x0000000bff007c0c */ /* 0x002fe2000bf03270 */
[----:B------:R-:W-:Y:S01]  /*1b10*/  ULDC UR11, c[0x0][0x234] ;  /* 0x00008d00000b7ab9 */ /* 0x000fe20000000800 */
[----:B------:R-:W-:Y:S01]  /*1b20*/  ISETP.GE.U32.AND P2, PT, R3, R6, PT ;  /* 0x000000060300720c */ /* 0x000fe20003f46070 */
[----:B--2---:R-:W-:-:S04]  /*1b30*/  @UP2 USEL UR6, UR6, UR4, !UP1 ;  /* 0x0000000406062287 */ /* 0x004fc8000c800000 */
[----:B------:R-:W-:Y:S02]  /*1b40*/  @UP2 UIMAD UR11, UR49, UR11, UR6 ;  /* 0x0000000b310b22a4 */ /* 0x000fe4000f8e0206 */
[----:B------:R-:W-:-:S06]  /*1b50*/  USHF.R.S32.HI UR6, URZ, 0x1f, UR36 ;  /* 0x0000001f3f067899 */ /* 0x000fcc0008011424 */
[----:B------:R-:W-:Y:S01]  /*1b60*/  @P2 IADD3 R0, R0, 0x1, RZ ;  /* 0x0000000100002810 */ /* 0x000fe20007ffe0ff */
[----:B---3--:R-:W-:-:S04]  /*1b70*/  @!UP2 UMOV UR11, UR52 ;  /* 0x00000034000bac82 */ /* 0x008fc80008000000 */
[----:B------:R-:W-:-:S04]  /*1b80*/  IMAD.MOV.U32 R10, RZ, RZ, R0 ;  /* 0x000000ffff0a7224 */ /* 0x000fc800078e0000 */
[----:B------:R-:W-:Y:S01]  /*1b90*/  @!P0 IMAD.MOV R10, RZ, RZ, -R10 ;  /* 0x000000ffff0a8224 */ /* 0x000fe200078e0a0a */
[----:B------:R-:W-:Y:S02]  /*1ba0*/  PLOP3.LUT P0, PT, PT, PT, UP2, 0x80, 0x0 ;  /* 0x000000000000781c */ /* 0x000fe40003f0f028 */
[----:B------:R-:W-:-:S04]  /*1bb0*/  @!P1 LOP3.LUT R10, RZ, c[0x0][0x1c8], RZ, 0x33, !PT ;  /* 0x00007200ff0a9a12 */ /* 0x000fc800078e33ff */
[----:B------:R-:W-:-:S07]  /*1bc0*/  SHF.R.S32.HI R16, RZ, 0x1f, R10 ;  /* 0x0000001fff107819 */ /* 0x000fce000001140a */
[----:B------:R-:W-:Y:S05]  /*1bd0*/  @!P0 BRA `(.L_x_862) ;  /* 0x0000007000008947 */ /* 0x000fea0003800000 */
[----:B------:R-:W-:Y:S01]  /*1be0*/  ULDC UR49, c[0x0][0x224] ;  /* 0x0000890000317ab9 */ /* 0x000fe20000000800 */
[----:B------:R-:W1:Y:S01]  /*1bf0*/  R2UR UR52, R248 ;  /* 0x00000000f83473c2 */ /* 0x000e6200000e0000 */
[----:B------:R-:W-:-:S04]  /*1c00*/  @!UP1 UIMAD UR4, UR46, UR49, URZ ;  /* 0x000000312e0492a4 */ /* 0x000fc8000f8e023f */
[----:B------:R-:W-:-:S03]  /*1c10*/  ULEA UR4, UR46, UR4, 0x7 ;  /* 0x000000042e047291 */ /* 0x000fc6000f8e383f */
[----:B------:R-:W1:Y:S02]  /*1c20*/  S2UR UR49, SR_CTAID.Z ;  /* 0x00000000003179c3 */ /* 0x000e640000002700 */
[----:B-1----:R-:W-:Y:S01]  /*1c30*/  UIMAD UR4, UR52, UR49, UR4 ;  /* 0x00000031340472a4 */ /* 0x002fe2000f8e0204 */
[----:B------:R-:W-:Y:S05]  /*1c40*/  BRA `(.L_x_863) ;  /* 0x0000002000007947 */ /* 0x000fea0003800000 */
.L_x_862:
[----:B------:R1:W2:Y:S01]  /*1c50*/  R2UR UR4, R245 ;  /* 0x00000000f50473c2 */ /* 0x0002a200000e0000 */
[----:B------:R-:W-:-:S07]  /*1c60*/  DEPBAR.LE SB1, 0x0, {2} ;  /* 0x000090040000791a */ /* 0x000fce0000000000 */
.L_x_863:
[----:B------:R-:W1:Y:S01]  /*1c70*/  R2UR UR52, R247 ;  /* 0x00000000f73473c2 */ /* 0x000e6200000e0000 */
[----:B------:R-:W2:Y:S01]  /*1c80*/  S2R R15, SR_TID.X ;  /* 0x00000000000f7919 */ /* 0x000ea20000002100 */
[----:B------:R-:W-:Y:S01]  /*1c90*/  USHF.R.S32.HI UR9, URZ, 0x1f, UR60 ;  /* 0x0000001f3f097899 */ /* 0x000fe2000801143c */
[----:B------:R-:W-:Y:S01]  /*1ca0*/  SHF.R.S32.HI R227, RZ, 0x1f, R226 ;  /* 0x0000001fffe37819 */ /* 0x000fe200000114e2 */
[----:B------:R-:W-:Y:S01]  /*1cb0*/  IMAD.U32 R8, RZ, RZ, UR5 ;  /* 0x00000005ff087e24 */ /* 0x000fe2000f8e00ff */
[----:B------:R-:W-:Y:S01]  /*1cc0*/  BSSY B1, `(.L_x_859) ;  /* 0x0000884000017945 */ /* 0x000fe20003800000 */
[----:B-1----:R-:W-:Y:S01]  /*1cd0*/  UIADD3 UR8, UP5, UP4, UR8, UR60, UR52 ;  /* 0x0000003c08087290 */ /* 0x002fe2000fcbe034 */
[----:B--2---:R-:W-:Y:S01]  /*1ce0*/  SHF.R.S32.HI R9, RZ, 0x1f, R15 ;  /* 0x0000001fff097819 */ /* 0x004fe2000001140f */
[----:B------:R-:W-:-:S02]  /*1cf0*/  USHF.R.S32.HI UR52, URZ, 0x1f, UR49 ;  /* 0x0000001f3f347899 */ /* 0x000fc40008011431 */
[----:B------:R-:W-:Y:S01]  /*1d00*/  UIADD3 UR15, UP1, UP0, UR15, UR8, UR16 ;  /* 0x000000080f0f7290 */ /* 0x000fe2000f83e010 */
[----:B------:R-:W1:Y:S01]  /*1d10*/  R2UR UR16, R243 ;  /* 0x00000000f31073c2 */ /* 0x000e6200000e0000 */
[----:B------:R-:W-:-:S04]  /*1d20*/  LEA.HI R3, R9, R15, RZ, 0x2 ;  /* 0x0000000f09037211 */ /* 0x000fc800078f10ff */
[----:B------:R-:W-:-:S04]  /*1d30*/  SHF.R.S32.HI R3, RZ, 0x2, R3 ;  /* 0x00000002ff037819 */ /* 0x000fc80000011403 */
[----:B------:R-:W-:Y:S02]  /*1d40*/  SHF.R.S32.HI R17, RZ, 0x1f, R3 ;  /* 0x0000001fff117819 */ /* 0x000fe40000011403 */
[----:B------:R-:W-:-:S04]  /*1d50*/  IADD3 R0, P0, R3, UR5, RZ ;  /* 0x0000000503007c10 */ /* 0x000fc8000ff1e0ff */
[----:B------:R-:W-:Y:S01]  /*1d60*/  IADD3.X R7, R17, UR45, RZ, P0, !PT ;  /* 0x0000002d11077c10 */ /* 0x000fe200087fe4ff */
[----:B------:R-:W-:-:S04]  /*1d70*/  IMAD.WIDE.U32 R4, R0, c[0x0][0x190], R226 ;  /* 0x0000640000047a25 */ /* 0x000fc800078e00e2 */
[----:B------:R-:W-:Y:S01]  /*1d80*/  IMAD R7, R7, c[0x0][0x190], RZ ;  /* 0x0000640007077a24 */ /* 0x000fe200078e02ff */
[----:B------:R-:W-:Y:S01]  /*1d90*/  IADD3 R6, P0, R4, UR53, RZ ;  /* 0x0000003504067c10 */ /* 0x000fe2000ff1e0ff */
[----:B-1----:R-:W-:Y:S02]  /*1da0*/  UIADD3.X UR8, UR10, UR9, UR16, UP5, UP4 ;  /* 0x000000090a087290 */ /* 0x002fe4000afe8410 */
[----:B------:R-:W-:Y:S01]  /*1db0*/  IMAD R0, R0, c[0x0][0x194], R7 ;  /* 0x0000650000007a24 */ /* 0x000fe200078e0207 */
[----:B------:R-:W-:Y:S02]  /*1dc0*/  UMOV UR16, 0x4 ;  /* 0x0000000400107882 */ /* 0x000fe40000000000 */
[----:B------:R-:W-:Y:S02]  /*1dd0*/  UIADD3.X UR13, UR13, UR8, UR12, UP1, UP0 ;  /* 0x000000080d0d7290 */ /* 0x000fe40008fe040c */
[----:B------:R-:W-:Y:S01]  /*1de0*/  IADD3.X R7, R5, UR48, R0, P0, !PT ;  /* 0x0000003005077c10 */ /* 0x000fe200087fe400 */
[----:B------:R-:W-:Y:S01]  /*1df0*/  UISETP.GE.AND UP0, UPT, UR43, 0x1, UPT ;  /* 0x000000012b00788c */ /* 0x000fe2000bf06270 */
[----:B------:R-:W-:Y:S01]  /*1e00*/  LEA.HI R0, R9, R15, RZ, 0x5 ;  /* 0x0000000f09007211 */ /* 0x000fe200078f28ff */
[----:B------:R-:W-:Y:S01]  /*1e10*/  ULDC.64 UR8, c[0x0][0x1a8] ;  /* 0x00006a0000087ab9 */ /* 0x000fe20000000a00 */
[----:B------:R-:W-:Y:S01]  /*1e20*/  IADD3 R4, P0, R226, UR42, RZ ;  /* 0x0000002ae2047c10 */ /* 0x000fe2000ff1e0ff */
[----:B------:R-:W-:Y:S01]  /*1e30*/  UIMAD UR8, UR52, UR8, URZ ;  /* 0x00000008340872a4 */ /* 0x000fe2000f8e023f */
[----:B------:R-:W-:-:S02]  /*1e40*/  LOP3.LUT R9, R0, 0xffffffe0, RZ, 0xc0, !PT ;  /* 0xffffffe000097812 */ /* 0x000fc400078ec0ff */
[----:B------:R-:W-:Y:S01]  /*1e50*/  SHF.R.S32.HI R0, RZ, 0x5, R0 ;  /* 0x00000005ff007819 */ /* 0x000fe20000011400 */
[----:B------:R-:W-:Y:S01]  /*1e60*/  UIMAD UR12, UR49, UR9, UR8 ;  /* 0x00000009310c72a4 */ /* 0x000fe2000f8e0208 */
[----:B------:R-:W-:Y:S01]  /*1e70*/  IADD3.X R5, R227, UR44, RZ, P0, !PT ;  /* 0x0000002ce3057c10 */ /* 0x000fe200087fe4ff */
[----:B------:R-:W-:Y:S01]  /*1e80*/  IMAD.IADD R15, R15, 0x1, -R9 ;  /* 0x000000010f0f7824 */ /* 0x000fe200078e0a09 */
[----:B------:R-:W-:Y:S02]  /*1e90*/  ULDC.64 UR8, c[0x0][0x378] ;  /* 0x0000de0000087ab9 */ /* 0x000fe40000000a00 */
[----:B------:R-:W-:Y:S01]  /*1ea0*/  UIMAD UR8, UR52, UR8, URZ ;  /* 0x00000008340872a4 */ /* 0x000fe2000f8e023f */
[----:B------:R-:W-:Y:S02]  /*1eb0*/  IMAD R0, R0, UR55, R15 ;  /* 0x0000003700007c24 */ /* 0x000fe4000f8e020f */
[----:B------:R-:W-:Y:S01]  /*1ec0*/  IMAD.WIDE.U32 R4, R8, c[0x0][0x370], R4 ;  /* 0x0000dc0008047a25 */ /* 0x000fe200078e0004 */
[----:B------:R-:W-:-:S02]  /*1ed0*/  UIMAD UR10, UR49, UR9, UR8 ;  /* 0x00000009310a72a4 */ /* 0x000fc4000f8e0208 */
[C---:B------:R-:W-:Y:S01]  /*1ee0*/  IADD3 R11, P0, R0.reuse, UR15, RZ ;  /* 0x0000000f000b7c10 */ /* 0x040fe2000ff1e0ff */
[----:B------:R-:W-:Y:S02]  /*1ef0*/  ULDC.64 UR8, c[0x0][0x370] ;  /* 0x0000dc0000087ab9 */ /* 0x000fe40000000a00 */
[----:B------:R-:W-:Y:S01]  /*1f00*/  UIMAD UR8, UR45, UR8, URZ ;  /* 0x000000082d0872a4 */ /* 0x000fe2000f8e023f */
[----:B------:R-:W-:Y:S01]  /*1f10*/  LEA.HI.X.SX32 R14, R0, UR13, 0x1, P0 ;  /* 0x0000000d000e7c11 */ /* 0x000fe200080f0eff */
[----:B------:R-:W-:Y:S01]  /*1f20*/  IMAD.U32 R0, RZ, RZ, UR49 ;  /* 0x00000031ff007e24 */ /* 0x000fe2000f8e00ff */
[----:B------:R-:W-:Y:S02]  /*1f30*/  ULDC.64 UR44, c[0x0][0x200] ;  /* 0x00008000002c7ab9 */ /* 0x000fe40000000a00 */
[----:B------:R-:W-:Y:S01]  /*1f40*/  UIMAD UR9, UR5, UR9, UR8 ;  /* 0x00000009050972a4 */ /* 0x000fe2000f8e0208 */
[----:B------:R-:W-:Y:S01]  /*1f50*/  IMAD.WIDE.U32 R6, R0, c[0x0][0x1a8], R6 ;  /* 0x00006a0000067a25 */ /* 0x000fe200078e0006 */
[----:B------:R-:W-:-:S02]  /*1f60*/  UIADD3 UR8, UR5, UR4, URZ ;  /* 0x0000000405087290 */ /* 0x000fc4000fffe03f */
[----:B------:R-:W-:Y:S02]  /*1f70*/  UIADD3 UR4, UR5, UR11, URZ ;  /* 0x0000000b05047290 */ /* 0x000fe4000fffe03f */
[----:B------:R-:W-:Y:S01]  /*1f80*/  IADD3 R5, R5, UR9, RZ ;  /* 0x0000000905057c10 */ /* 0x000fe2000fffe0ff */
[----:B------:R-:W-:Y:S01]  /*1f90*/  ULDC.64 UR52, c[0x0][0x3c8] ;  /* 0x0000f20000347ab9 */ /* 0x000fe20000000a00 */
[----:B------:R-:W-:Y:S01]  /*1fa0*/  IADD3 R7, R7, UR12, RZ ;  /* 0x0000000c07077c10 */ /* 0x000fe2000fffe0ff */
[----:B------:R-:W-:Y:S01]  /*1fb0*/  UIMAD.WIDE UR12, UR4, UR16, UR44 ;  /* 0x00000010040c72a5 */ /* 0x000fe2000f8e022c */
[----:B------:R-:W-:Y:S01]  /*1fc0*/  LEA R12, P2, R6, c[0x0][0x160], 0x1 ;  /* 0x00005800060c7a11 */ /* 0x000fe200078408ff */
[----:B------:R-:W-:Y:S01]  /*1fd0*/  IMAD.WIDE.U32 R4, R0, c[0x0][0x378], R4 ;  /* 0x0000de0000047a25 */ /* 0x000fe200078e0004 */
[----:B------:R-:W-:Y:S02]  /*1fe0*/  ULEA.HI.SX32 UR9, UR47, 0xffffffff, 0x19 ;  /* 0xffffffff2f097891 */ /* 0x000fe4000f8fca3f */
[----:B------:R-:W-:Y:S01]  /*1ff0*/  UIMAD.WIDE UR4, UR8, UR16, UR52 ;  /* 0x00000010080472a5 */ /* 0x000fe2000f8e0234 */
[----:B------:R-:W-:Y:S01]  /*2000*/  IMAD R0, R17, c[0x0][0x370], RZ ;  /* 0x0000dc0011007a24 */ /* 0x000fe200078e02ff */
[----:B------:R-:W-:-:S02]  /*2010*/  IADD3 R5, R5, UR10, RZ ;  /* 0x0000000a05057c10 */ /* 0x000fc4000fffe0ff */
[----:B------:R-:W-:Y:S01]  /*2020*/  LEA.HI.X R13, R6, c[0x0][0x164], R7, 0x1, P2 ;  /* 0x00005900060d7a11 */ /* 0x000fe200010f0c07 */
[C---:B------:R-:W-:Y:S02]  /*2030*/  IMAD R0, R3.reuse, c[0x0][0x374], R0 ;  /* 0x0000dd0003007a24 */ /* 0x040fe400078e0200 */
[----:B------:R-:W-:-:S04]  /*2040*/  IMAD.WIDE.U32 R4, R3, c[0x0][0x370], R4 ;  /* 0x0000dc0003047a25 */ /* 0x000fc800078e0004 */
[----:B------:R-:W-:Y:S01]  /*2050*/  IMAD.IADD R0, R5, 0x1, R0 ;  /* 0x0000000105007824 */ /* 0x000fe200078e0200 */
[C---:B------:R-:W-:Y:S02]  /*2060*/  LEA R8, P1, R4.reuse, c[0x0][0x330], 0x1 ;  /* 0x0000cc0004087a11 */ /* 0x040fe400078208ff */
[C---:B------:R-:W-:Y:S02]  /*2070*/  LEA R5, P0, R11.reuse, c[0x0][0x350], 0x2 ;  /* 0x0000d4000b057a11 */ /* 0x040fe400078010ff */
[----:B------:R-:W-:Y:S02]  /*2080*/  LEA.HI.X R9, R4, c[0x0][0x334], R0, 0x1, P1 ;  /* 0x0000cd0004097a11 */ /* 0x000fe400008f0c00 */
[----:B------:R-:W-:Y:S02]  /*2090*/  LEA.HI.X R4, R11, c[0x0][0x354], R14, 0x2, P0 ;  /* 0x0000d5000b047a11 */ /* 0x000fe400000f140e */
[----:B------:R-:W-:-:S13]  /*20a0*/  PLOP3.LUT P0, PT, PT, PT, UP0, 0x80, 0x0 ;  /* 0x000000000000781c */ /* 0x000fda0003f0f008 */
[----:B------:R-:W-:Y:S05]  /*20b0*/  @!P0 BRA `(.L_x_864) ;  /* 0x00007bf000008947 */ /* 0x000fea0003800000 */
[----:B------:R-:W-:Y:S01]  /*20c0*/  PLOP3.LUT P0, PT, PT, PT, UP3, 0x80, 0x0 ;  /* 0x000000000000781c */ /* 0x000fe20003f0f038 */
[----:B------:R-:W-:Y:S01]  /*20d0*/  UMOV UR8, UR9 ;  /* 0x0000000900087c82 */ /* 0x000fe20008000000 */
[----:B------:R-:W-:Y:S01]  /*20e0*/  IMAD.SHL.U32 R0, R237, 0x2, RZ ;  /* 0x00000002ed007824 */ /* 0x000fe200078e00ff */
[----:B------:R-:W-:Y:S01]  /*20f0*/  UMOV UR16, UR4 ;  /* 0x0000000400107c82 */ /* 0x000fe20008000000 */
[----:B------:R-:W-:Y:S01]  /*2100*/  BSSY B0, `(.L_x_865) ;  /* 0x000001c000007945 */ /* 0x000fe20003800000 */
[----:B------:R-:W-:Y:S01]  /*2110*/  ULEA.HI UR4, UR8, UR8, URZ, 0x1 ;  /* 0x0000000808047291 */ /* 0x000fe2000f8f083f */
[----:B------:R-:W-:Y:S01]  /*2120*/  MOV R222, R12 ;  /* 0x0000000c00de7202 */ /* 0x000fe20000000f00 */
[----:B------:R-:W-:Y:S01]  /*2130*/  UMOV UR15, UR5 ;  /* 0x00000005000f7c82 */ /* 0x000fe20008000000 */
[----:B------:R-:W-:Y:S01]  /*2140*/  IMAD.MOV.U32 R223, RZ, RZ, R13 ;  /* 0x000000ffffdf7224 */ /* 0x000fe200078e000d */
[----:B------:R-:W-:Y:S01]  /*2150*/  ULOP3.LUT UR4, UR4, 0xfffffffe, URZ, 0xc0, !UPT ;  /* 0xfffffffe04047892 */ /* 0x000fe2000f8ec03f */
[----:B------:R-:W-:Y:S01]  /*2160*/  MOV R220, R8 ;  /* 0x0000000800dc7202 */ /* 0x000fe20000000f00 */
[----:B------:R-:W-:Y:S01]  /*2170*/  IMAD.MOV.U32 R221, RZ, RZ, R9 ;  /* 0x000000ffffdd7224 */ /* 0x000fe200078e0009 */
[----:B------:R-:W-:Y:S01]  /*2180*/  MOV R224, R5 ;  /* 0x0000000500e07202 */ /* 0x000fe20000000f00 */
[----:B------:R-:W-:Y:S01]  /*2190*/  UIADD3 UR4, UR8, -UR4, URZ ;  /* 0x8000000408047290 */ /* 0x000fe2000fffe03f */
[----:B------:R-:W-:Y:S01]  /*21a0*/  @P0 BAR.SYNC.DEFER_BLOCKING 0x0 ;  /* 0x0000000000000b1d */ /* 0x000fe20000010000 */
[----:B------:R-:W-:-:S02]  /*21b0*/  IMAD.MOV.U32 R219, RZ, RZ, R4 ;  /* 0x000000ffffdb7224 */ /* 0x000fc400078e0004 */
[----:B------:R-:W-:Y:S02]  /*21c0*/  UISETP.NE.AND UP0, UPT, UR4, 0x1, UPT ;  /* 0x000000010400788c */ /* 0x000fe4000bf05270 */
[----:B------:R-:W-:-:S06]  /*21d0*/  UIMAD UR4, UR8, -0x80, UR43 ;  /* 0xffffff80080478a4 */ /* 0x000fcc000f8e022b */
        /* <DEDUP_REMOVED lines=14> */
.L_x_866:
[----:B------:R-:W-:Y:S05]  /*22c0*/  BSYNC B0 ;  /* 0x0000000000007941 */ /* 0x000fea0003800000 */
.L_x_865:
        /* <DEDUP_REMOVED lines=8> */
[----:B------:R-:W-:Y:S02]  /*2350*/  IMAD.MOV.U32 R5, RZ, RZ, c[0x0][0x370] ;  /* 0x0000dc00ff057624 */ /* 0x000fe400078e00ff */
[----:B------:R-:W-:-:S03]  /*2360*/  IMAD.MOV.U32 R6, RZ, RZ, c[0x0][0x374] ;  /* 0x0000dd00ff067624 */ /* 0x000fc600078e00ff */
[----:B------:R-:W-:-:S04]  /*2370*/  LEA R4, P0, R5, R220, 0x7 ;  /* 0x000000dc05047211 */ /* 0x000fc800078038ff */
[----:B------:R-:W-:-:S05]  /*2380*/  LEA.HI.X R5, R5, R221, R6, 0x7, P0 ;  /* 0x000000dd05057211 */ /* 0x000fca00000f3c06 */
[----:B------:R-:W-:Y:S01]  /*2390*/  @!PT LDS RZ, [RZ] ;  /* 0x00000000fffff984 */ /* 0x000fe20000000800 */
[----:B------:R-:W-:Y:S01]  /*23a0*/  @!PT LDS RZ, [RZ] ;  /* 0x00000000fffff984 */ /* 0x000fe20000000800 */
[----:B------:R-:W-:Y:S01]  /*23b0*/  @!PT LDS RZ, [RZ] ;  /* 0x00000000fffff984 */ /* 0x000fe20000000800 */
[----:B------:R1:W-:Y:S04]  /*23c0*/  LDGSTS.E.BYPASS.LTC128B.128 [R0+0x5000], [R4.64] ;  /* 0x0500000004007fae */ /* 0x0003e8000b901d62 */
.L_x_868:
[----:B------:R-:W-:Y:S05]  /*23d0*/  BSYNC B0 ;  /* 0x0000000000007941 */ /* 0x000fea0003800000 */
.L_x_867:
[----:B------:R-:W-:Y:S01]  /*23e0*/  PLOP3.LUT P0, PT, PT, PT, UP0, 0x80, 0x0 ;  /* 0x000000000000781c */ /* 0x000fe20003f0f008 */
[----:B------:R-:W-:Y:S01]  /*23f0*/  BSSY B0, `(.L_x_869) ;  /* 0x0000013000007945 */ /* 0x000fe20003800000 */
[----:B-1----:R-:W-:-:S04]  /*2400*/  IADD3 R4, R237, 0x1000, RZ ;  /* 0x00001000ed047810 */ /* 0x002fc80007ffe0ff */
        /* <DEDUP_REMOVED lines=17> */
.L_x_870:
[----:B------:R-:W-:Y:S05]  /*2520*/  BSYNC B0 ;  /* 0x0000000000007941 */ /* 0x000fea0003800000 */
.L_x_869:
        /* <DEDUP_REMOVED lines=20> */
.L_x_872:
[----:B------:R-:W-:Y:S05]  /*2670*/  BSYNC B0 ;  /* 0x0000000000007941 */ /* 0x000fea0003800000 */
.L_x_871:
[----:B------:R-:W-:Y:S01]  /*2680*/  ULDC.64 UR10, c[0x0][0x198] ;  /* 0x00006600000a7ab9 */ /* 0x000fe20000000a00 */
[----:B------:R-:W-:Y:S01]  /*2690*/  IMAD.U32 R12, RZ, RZ, UR36 ;  /* 0x00000024ff0c7e24 */ /* 0x000fe2000f8e00ff */
[----:B------:R-:W-:Y:S01]  /*26a0*/  UIMAD UR5, UR6, UR10, URZ ;  /* 0x0000000a060572a4 */ /* 0x000fe2000f8e023f */
[C---:B------:R-:W-:Y:S01]  /*26b0*/  IADD3 R8, R234.reuse, 0x48, RZ ;  /* 0x00000048ea087810 */ /* 0x040fe20007ffe0ff */
[----:B------:R-:W-:Y:S01]  /*26c0*/  IMAD.MOV.U32 R230, RZ, RZ, 0x7f800000 ;  /* 0x7f800000ffe67424 */ /* 0x000fe200078e00ff */
[----:B------:R-:W-:Y:S01]  /*26d0*/  IADD3 R7, R234, 0x8, RZ ;  /* 0x00000008ea077810 */ /* 0x000fe20007ffe0ff */
[----:B------:R-:W-:Y:S01]  /*26e0*/  UIMAD UR5, UR36, UR11, UR5 ;  /* 0x0000000b240572a4 */ /* 0x000fe2000f8e0205 */
[----:B-1----:R-:W-:Y:S01]  /*26f0*/  IMAD.WIDE.U32 R4, R12, c[0x0][0x198], R226 ;  /* 0x000066000c047a25 */ /* 0x002fe200078e00e2 */
[----:B------:R-:W-:Y:S02]  /*2700*/  ISETP.GE.AND P2, PT, R8, UR4, PT ;  /* 0x0000000408007c0c */ /* 0x000fe4000bf46270 */
[----:B------:R-:W-:Y:S01]  /*2710*/  ISETP.GE.AND P4, PT, R7, UR4, PT ;  /* 0x0000000407007c0c */ /* 0x000fe2000bf86270 */
[----:B------:R-:W-:Y:S01]  /*2720*/  IMAD.MOV.U32 R232, RZ, RZ, 0x7f800000 ;  /* 0x7f800000ffe87424 */ /* 0x000fe200078e00ff */
[----:B------:R-:W-:Y:S01]  /*2730*/  IADD3 R6, P1, R4, UR40, RZ ;  /* 0x0000002804067c10 */ /* 0x000fe2000ff3e0ff */
[----:B------:R-:W-:Y:S01]  /*2740*/  IMAD.U32 R9, RZ, RZ, UR5 ;  /* 0x00000005ff097e24 */ /* 0x000fe2000f8e00ff */
[----:B------:R-:W-:-:S02]  /*2750*/  MOV R231, 0x7f800000 ;  /* 0x7f80000000e77802 */ /* 0x000fc40000000f00 */
[----:B------:R-:W-:Y:S02]  /*2760*/  IADD3 R4, R234, 0x40, RZ ;  /* 0x00000040ea047810 */ /* 0x000fe40007ffe0ff */
[----:B------:R-:W-:Y:S01]  /*2770*/  IADD3.X R7, R5, UR41, R9, P1, !PT ;  /* 0x0000002905077c10 */ /* 0x000fe20008ffe409 */
[----:B------:R-:W-:Y:S01]  /*2780*/  IMAD.MOV.U32 R9, RZ, RZ, 0x4 ;  /* 0x00000004ff097424 */ /* 0x000fe200078e00ff */
[----:B------:R-:W-:Y:S02]  /*2790*/  ISETP.GE.AND P3, PT, R4, UR4, PT ;  /* 0x0000000404007c0c */ /* 0x000fe4000bf66270 */
[----:B------:R-:W-:Y:S01]  /*27a0*/  MOV R4, 0x4 ;  /* 0x0000000400047802 */ /* 0x000fe20000000f00 */
[----:B------:R-:W-:Y:S01]  /*27b0*/  @!P2 IMAD.WIDE R8, R8, R9, UR12 ;  /* 0x0000000c0808ae25 */ /* 0x000fe2000f8e0209 */
[C---:B------:R-:W-:Y:S02]  /*27c0*/  ISETP.GE.AND P5, PT, R234.reuse, UR4, PT ;  /* 0x00000004ea007c0c */ /* 0x040fe4000bfa6270 */
[----:B------:R-:W-:Y:S01]  /*27d0*/  MOV R233, 0x7f800000 ;  /* 0x7f80000000e97802 */ /* 0x000fe20000000f00 */
[----:B------:R-:W-:Y:S01]  /*27e0*/  IMAD.WIDE R4, R234, R4, UR12 ;  /* 0x0000000cea047e25 */ /* 0x000fe2000f8e0204 */
[----:B------:R1:W5:Y:S01]  /*27f0*/  @!P2 LDG.E R231, [R8.64] ;  /* 0x0000002208e7a981 */ /* 0x000362000c1e1900 */
[----:B------:R-:W-:-:S03]  /*2800*/  UIMAD UR4, UR14, -0x80, UR7 ;  /* 0xffffff800e0478a4 */ /* 0x000fc6000f8e0207 */
[----:B------:R2:W5:Y:S04]  /*2810*/  @!P4 LDG.E R233, [R4.64+0x20] ;  /* 0x0000202204e9c981 */ /* 0x000568000c1e1900 */
[----:B------:R2:W5:Y:S01]  /*2820*/  @!P3 LDG.E R230, [R4.64+0x100] ;  /* 0x0001002204e6b981 */ /* 0x000562000c1e1900 */
[----:B------:R-:W-:-:S03]  /*2830*/  ISETP.GE.AND P3, PT, R3, UR4, PT ;  /* 0x0000000403007c0c */ /* 0x000fc6000bf66270 */
[----:B------:R2:W5:Y:S10]  /*2840*/  @!P5 LDG.E R232, [R4.64] ;  /* 0x0000002204e8d981 */ /* 0x000574000c1e1900 */
[----:B------:R1:W-:Y:S04]  /*2850*/  @P3 STS [R0+0x6000], RZ ;  /* 0x006000ff00003388 */ /* 0x0003e80000000800 */
[----:B------:R1:W-:Y:S04]  /*2860*/  @P3 STS [R0+0x6004], RZ ;  /* 0x006004ff00003388 */ /* 0x0003e80000000800 */
[----:B------:R1:W-:Y:S01]  /*2870*/  @P3 STS.64 [R0+0x6008], RZ ;  /* 0x006008ff00003388 */ /* 0x0003e20000000a00 */
[----:B--2---:R-:W-:Y:S01]  /*2880*/  IMAD R4, R16, c[0x0][0x1b0], RZ ;  /* 0x00006c0010047a24 */ /* 0x004fe200078e02ff */
[----:B------:R-:W-:Y:S03]  /*2890*/  BSSY B0, `(.L_x_873) ;  /* 0x0000016000007945 */ /* 0x000fe60003800000 */
[----:B------:R-:W-:-:S02]  /*28a0*/  IMAD R11, R10, c[0x0][0x1b4], R4 ;  /* 0x00006d000a0b7a24 */ /* 0x000fc400078e0204 */
[----:B------:R-:W-:-:S05]  /*28b0*/  IMAD.WIDE.U32 R4, R10, c[0x0][0x1b0], R6 ;  /* 0x00006c000a047a25 */ /* 0x000fca00078e0006 */
[----:B------:R-:W-:Y:S01]  /*28c0*/  IADD3 R11, R5, R11, RZ ;  /* 0x0000000b050b7210 */ /* 0x000fe20007ffe0ff */
[----:B------:R-:W-:Y:S05]  /*28d0*/  @P3 BRA `(.L_x_874) ;  /* 0x0000011000003947 */ /* 0x000fea0003800000 */
[----:B------:R-:W-:-:S13]  /*28e0*/  ISETP.GE.AND P1, PT, R226, c[0x0][0x220], PT ;  /* 0x00008800e2007a0c */ /* 0x000fda0003f26270 */
[----:B------:R2:W-:Y:S04]  /*28f0*/  @P1 STS [R0+0x6000], RZ ;  /* 0x006000ff00001388 */ /* 0x0005e80000000800 */
[----:B------:R2:W-:Y:S04]  /*2900*/  @P1 STS [R0+0x6004], RZ ;  /* 0x006004ff00001388 */ /* 0x0005e80000000800 */
[----:B------:R2:W-:Y:S01]  /*2910*/  @P1 STS.64 [R0+0x6008], RZ ;  /* 0x006008ff00001388 */ /* 0x0005e20000000a00 */
[----:B------:R-:W-:Y:S05]  /*2920*/  @P1 BRA `(.L_x_874) ;  /* 0x000000c000001947 */ /* 0x000fea0003800000 */
[----:B------:R-:W-:Y:S01]  /*2930*/  MOV R6, R4 ;  /* 0x0000000400067202 */ /* 0x000fe20000000f00 */
[----:B-1----:R-:W-:Y:S01]  /*2940*/  IMAD R8, R17, c[0x0][0x198], RZ ;  /* 0x0000660011087a24 */ /* 0x002fe200078e02ff */
        /* <DEDUP_REMOVED lines=10> */
.L_x_874:
[----:B------:R-:W-:Y:S05]  /*29f0*/  BSYNC B0 ;  /* 0x0000000000007941 */ /* 0x000fea0003800000 */
.L_x_873:
[----:B------:R-:W-:Y:S01]  /*2a00*/  ISETP.GE.AND P2, PT, R13, UR4, PT ;  /* 0x000000040d007c0c */ /* 0x000fe2000bf46270 */
[----:B------:R-:W-:-:S12]  /*2a10*/  BSSY B0, `(.L_x_875) ;  /* 0x0000014000007945 */ /* 0x000fd80003800000 */
[----:B------:R1:W-:Y:S01]  /*2a20*/  @P2 STS.128 [R0+0x7000], RZ ;  /* 0x007000ff00002388 */ /* 0x0003e20000000c00 */
[----:B------:R-:W-:Y:S05]  /*2a30*/  @P2 BRA `(.L_x_876) ;  /* 0x0000011000002947 */ /* 0x000fea0003800000 */
[----:B------:R-:W-:-:S13]  /*2a40*/  ISETP.GE.AND P1, PT, R226, c[0x0][0x220], PT ;  /* 0x00008800e2007a0c */ /* 0x000fda0003f26270 */
[----:B------:R1:W-:Y:S01]  /*2a50*/  @P1 STS.128 [R0+0x7000], RZ ;  /* 0x007000ff00001388 */ /* 0x0003e20000000c00 */
[----:B------:R-:W-:Y:S05]  /*2a60*/  @P1 BRA `(.L_x_876) ;  /* 0x000000e000001947 */ /* 0x000fea0003800000 */
[----:B------:R-:W-:Y:S02]  /*2a70*/  IADD3 R5, P1, R3, 0x40, RZ ;  /* 0x0000004003057810 */ /* 0x000fe40007f3e0ff */
[----:B------:R-:W-:-:S03]  /*2a80*/  MOV R7, R11 ;  /* 0x0000000b00077202 */ /* 0x000fc60000000f00 */
[----:B------:R-:W-:-:S04]  /*2a90*/  IMAD.X R6, RZ, RZ, R17, P1 ;  /* 0x000000ffff067224 */ /* 0x000fc800008e0611 */
[----:B-1----:R-:W-:Y:S02]  /*2aa0*/  IMAD R8, R6, c[0x0][0x198], RZ ;  /* 0x0000660006087a24 */ /* 0x002fe400078e02ff */
[----:B------:R-:W-:-:S04]  /*2ab0*/  IMAD.MOV.U32 R6, RZ, RZ, R4 ;  /* 0x000000ffff067224 */ /* 0x000fc800078e0004 */
        /* <DEDUP_REMOVED lines=9> */
.L_x_876:
[----:B------:R-:W-:Y:S05]  /*2b50*/  BSYNC B0 ;  /* 0x0000000000007941 */ /* 0x000fea0003800000 */
.L_x_875:
[----:B------:R-:W-:Y:S01]  /*2b60*/  ULDC.64 UR4, c[0x0][0x1a0] ;  /* 0x0000680000047ab9 */ /* 0x000fe20000000a00 */
[----:B------:R1:W-:Y:S01]  /*2b70*/  @P3 STS [R0+0x8000], RZ ;  /* 0x008000ff00003388 */ /* 0x0003e20000000800 */
[----:B------:R-:W-:Y:S01]  /*2b80*/  UIMAD UR4, UR6, UR4, URZ ;  /* 0x00000004060472a4 */ /* 0x000fe2000f8e023f */
[----:B-1----:R-:W-:Y:S01]  /*2b90*/  IMAD.WIDE.U32 R4, R12, c[0x0][0x1a0], R226 ;  /* 0x000068000c047a25 */ /* 0x002fe200078e00e2 */
[----:B------:R-:W-:Y:S01]  /*2ba0*/  BSSY B0, `(.L_x_877) ;  /* 0x000001d000007945 */ /* 0x000fe20003800000 */
[----:B------:R1:W-:Y:S01]  /*2bb0*/  @P3 STS [R0+0x8004], RZ ;  /* 0x008004ff00003388 */ /* 0x0003e20000000800 */
[----:B------:R-:W-:Y:S02]  /*2bc0*/  UIMAD UR4, UR36, UR5, UR4 ;  /* 0x00000005240472a4 */ /* 0x000fe4000f8e0204 */
[----:B------:R-:W-:Y:S01]  /*2bd0*/  IADD3 R4, P1, R4, UR38, RZ ;  /* 0x0000002604047c10 */ /* 0x000fe2000ff3e0ff */
[----:B------:R1:W-:Y:S03]  /*2be0*/  @P3 STS.64 [R0+0x8008], RZ ;  /* 0x008008ff00003388 */ /* 0x0003e60000000a00 */
[----:B------:R-:W-:-:S04]  /*2bf0*/  MOV R6, UR4 ;  /* 0x0000000400067c02 */ /* 0x000fc80008000f00 */
[----:B------:R-:W-:Y:S01]  /*2c00*/  IADD3.X R5, R5, UR39, R6, P1, !PT ;  /* 0x0000002705057c10 */ /* 0x000fe20008ffe406 */
[----:B------:R-:W-:-:S04]  /*2c10*/  IMAD R6, R16, c[0x0][0x1b8], RZ ;  /* 0x00006e0010067a24 */ /* 0x000fc800078e02ff */
[C---:B------:R-:W-:Y:S02]  /*2c20*/  IMAD R6, R10.reuse, c[0x0][0x1bc], R6 ;  /* 0x00006f000a067a24 */ /* 0x040fe400078e0206 */
        /* <DEDUP_REMOVED lines=20> */
.L_x_878:
[----:B------:R-:W-:Y:S05]  /*2d70*/  BSYNC B0 ;  /* 0x0000000000007941 */ /* 0x000fea0003800000 */
.L_x_877:
        /* <DEDUP_REMOVED lines=19> */
.L_x_880:
[----:B------:R-:W-:Y:S05]  /*2eb0*/  BSYNC B0 ;  /* 0x0000000000007941 */ /* 0x000fea0003800000 */
.L_x_879:
[----:B------:R-:W-:Y:S01]  /*2ec0*/  IMAD.MOV.U32 R6, RZ, RZ, c[0x0][0x308] ;  /* 0x0000c200ff067624 */ /* 0x000fe200078e00ff */
[----:B------:R-:W0:Y:S01]  /*2ed0*/  LDGDEPBAR ;  /* 0x00000000000079af */ /* 0x000e220000000000 */
[----:B------:R-:W-:Y:S01]  /*2ee0*/  IMAD.MOV.U32 R7, RZ, RZ, c[0x0][0x30c] ;  /* 0x0000c300ff077624 */ /* 0x000fe200078e00ff */
[----:B------:R-:W-:-:S04]  /*2ef0*/  UIADD3 UR4, UR36, 0x80, URZ ;  /* 0x0000008024047890 */ /* 0x000fc8000fffe03f */
[----:B-12---:R1:W2:Y:S01]  /*2f00*/  LDG.E.64 R4, [R6.64+0x8] ;  /* 0x0000082206047981 */ /* 0x0062a2000c1e1b00 */
[----:B------:R-:W-:Y:S01]  /*2f10*/  USHF.R.S32.HI UR5, URZ, 0x1f, UR61 ;  /* 0x0000001f3f057899 */ /* 0x000fe2000801143d */
[----:B---34-:R-:W-:Y:S02]  /*2f20*/  SHF.R.S32.HI R0, RZ, 0x1f, R15 ;  /* 0x0000001fff007819 */ /* 0x018fe4000001140f */
[C---:B------:R-:W-:Y:S01]  /*2f30*/  IADD3 R3, R142.reuse, 0x1000, RZ ;  /* 0x000010008e037810 */ /* 0x040fe20007ffe0ff */
        /* <DEDUP_REMOVED lines=19> */
[----:B------:R-:W-:Y:S01]  /*3070*/  UISETP.GE.AND UP1, UPT, UR4, UR7, UPT ;  /* 0x000000070400728c */ /* 0x000fe2000bf26270 */
[----:B-1----:R-:W3:Y:S01]  /*3080*/  LDG.E.64 R6, [R6.64] ;  /* 0x0000002206067981 */ /* 0x002ee2000c1e1b00 */
[----:B------:R-:W-:-:S02]  /*3090*/  SEL R3, R3, R142, !P0 ;  /* 0x0000008e03037207 */ /* 0x000fc40004000000 */
[----:B------:R-:W-:-:S03]  /*30a0*/  IADD3 R135, R134, R137, RZ ;  /* 0x0000008986877210 */ /* 0x000fc60007ffe0ff */
[----:B------:R-:W-:Y:S01]  /*30b0*/  IMAD.SHL.U32 R130, R3, 0x2, RZ ;  /* 0x0000000203827824 */ /* 0x000fe200078e00ff */
[----:B--2---:R-:W-:-:S04]  /*30c0*/  IADD3 R228, P2, P1, R4, UR61, R15 ;  /* 0x0000003d04e47c10 */ /* 0x004fc8000f95e00f */
[----:B------:R-:W-:Y:S02]  /*30d0*/  IADD3.X R236, R5, UR5, R0, P2, P1 ;  /* 0x0000000505ec7c10 */ /* 0x000fe400097e2400 */
[----:B------:R-:W-:Y:S01]  /*30e0*/  IADD3 R0, R136, 0x1000, RZ ;  /* 0x0000100088007810 */ /* 0x000fe20007ffe0ff */
[----:B---3--:R1:W2:Y:S08]  /*30f0*/  R2UR UR9, R7 ;  /* 0x00000000070973c2 */ /* 0x0082b000000e0000 */
[----:B------:R1:W3:Y:S01]  /*3100*/  R2UR UR10, R6 ;  /* 0x00000000060a73c2 */ /* 0x0002e200000e0000 */
[----:B------:R-:W-:Y:S01]  /*3110*/  SEL R0, R0, R136, !P0 ;  /* 0x0000008800007207 */ /* 0x000fe20004000000 */
[----:B------:R-:W-:-:S03]  /*3120*/  IMAD.WIDE.U32 R228, R228, -0x2daee0ad, RZ ;  /* 0xd2511f53e4e47825 */ /* 0x000fc600078e00ff */
[----:B-123--:R-:W-:-:S03]  /*3130*/  SHF.L.U32 R3, R0, 0x1, RZ ;  /* 0x0000000100037819 */ /* 0x00efc600000006ff */
.L_x_883:
        /* <DEDUP_REMOVED lines=12> */
[----:B------:R-:W-:Y:S01]  /*3200*/  IADD3 R5, R8, 0x4, RZ ;  /* 0x0000000408057810 */ /* 0x000fe20007ffe0ff */
[----:B-----5:R-:W-:Y:S01]  /*3210*/  FMUL.FTZ R113, R232, 1.4426950216293334961 ;  /* 0x3fb8aa3be8717820 */ /* 0x020fe20000410000 */
[----:B------:R-:W-:Y:S01]  /*3220*/  IADD3 R4, R0, 0x1, RZ ;  /* 0x0000000100047810 */ /* 0x000fe20007ffe0ff */
[----:B------:R-:W-:Y:S01]  /*3230*/  IMAD.WIDE.U32 R8, R8, -0x326172a9, RZ ;  /* 0xcd9e8d5708087825 */ /* 0x000fe200078e00ff */
[----:B------:R-:W-:Y:S01]  /*3240*/  PLOP3.LUT P6, PT, PT, PT, UP1, 0x80, 0x0 ;  /* 0x000000000000781c */ /* 0x000fe20003fcf018 */
[----:B------:R-:W-:Y:S01]  /*3250*/  UIADD3 UR4, UR9, -0x4498517b, URZ ;  /* 0xbb67ae8509047890 */ /* 0x000fe2000fffe03f */
[C---:B------:R-:W-:Y:S01]  /*3260*/  LOP3.LUT R10, R229.reuse, UR9, R0, 0x96, !PT ;  /* 0x00000009e50a7c12 */ /* 0x040fe2000f8e9600 */
[----:B------:R-:W1:Y:S01]  /*3270*/  @P0 S2R R112, SR_TID.X ;  /* 0x0000000000700919 */ /* 0x000e620000002100 */
[----:B------:R-:W-:Y:S01]  /*3280*/  LOP3.LUT R6, R229, UR9, R4, 0x96, !PT ;  /* 0x00000009e5067c12 */ /* 0x000fe2000f8e9604 */
[----:B------:R-:W-:Y:S01]  /*3290*/  IMAD.WIDE.U32 R4, R5, -0x326172a9, RZ ;  /* 0xcd9e8d5705047825 */ /* 0x000fe200078e00ff */
[----:B------:R-:W-:Y:S01]  /*32a0*/  LOP3.LUT R0, R236, UR10, RZ, 0x3c, !PT ;  /* 0x0000000aec007c12 */ /* 0x000fe2000f8e3cff */
[----:B------:R-:W-:Y:S01]  /*32b0*/  UISETP.GE.AND UP4, UPT, UR8, 0x1, UPT ;  /* 0x000000010800788c */ /* 0x000fe2000bf86270 */
[----:B------:R-:W-:Y:S01]  /*32c0*/  LOP3.LUT R16, R228, UR4, RZ, 0x3c, !PT ;  /* 0x00000004e4107c12 */ /* 0x000fe2000f8e3cff */
[----:B------:R-:W-:Y:S01]  /*32d0*/  UIADD3 UR4, UR10, -0x61c88647, URZ ;  /* 0x9e3779b90a047890 */ /* 0x000fe2000fffe03f */
[-C--:B------:R-:W-:Y:S01]  /*32e0*/  LOP3.LUT R14, R9, R0.reuse, RZ, 0x3c, !PT ;  /* 0x00000000090e7212 */ /* 0x080fe200078e3cff */
[----:B------:R-:W-:Y:S01]  /*32f0*/  IMAD.WIDE.U32 R10, R10, -0x326172a9, RZ ;  /* 0xcd9e8d570a0a7825 */ /* 0x000fe200078e00ff */
[----:B------:R-:W-:Y:S02]  /*3300*/  PLOP3.LUT P0, PT, PT, PT, UP1, 0x80, 0x0 ;  /* 0x000000000000781c */ /* 0x000fe40003f0f018 */
[----:B------:R-:W-:Y:S01]  /*3310*/  LOP3.LUT R12, R5, R0, RZ, 0x3c, !PT ;  /* 0x00000000050c7212 */ /* 0x000fe200078e3cff */
[----:B------:R-:W-:Y:S01]  /*3320*/  IMAD.WIDE.U32 R14, R14, -0x2daee0ad, RZ ;  /* 0xd2511f530e0e7825 */ /* 0x000fe200078e00ff */
[C---:B------:R-:W-:Y:S02]  /*3330*/  LOP3.LUT R18, R11.reuse, UR4, R8, 0x96, !PT ;  /* 0x000000040b127c12 */ /* 0x040fe4000f8e9608 */
[----:B------:R-:W-:Y:S01]  /*3340*/  LOP3.LUT R11, R11, UR4, R4, 0x96, !PT ;  /* 0x000000040b0b7c12 */ /* 0x000fe2000f8e9604 */
[----:B------:R-:W-:Y:S04]  /*3350*/  IMAD.WIDE.U32 R12, R12, -0x2daee0ad, RZ ;  /* 0xd2511f530c0c7825 */ /* 0x000fe800078e00ff */
[----:B------:R-:W-:Y:S04]  /*3360*/  IMAD.WIDE.U32 R6, R6, -0x326172a9, RZ ;  /* 0xcd9e8d5706067825 */ /* 0x000fe800078e00ff */
[----:B------:R-:W-:Y:S01]  /*3370*/  IMAD.WIDE.U32 R18, R18, -0x2daee0ad, RZ ;  /* 0xd2511f5312127825 */ /* 0x000fe200078e00ff */
[C---:B------:R-:W-:Y:S01]  /*3380*/  LOP3.LUT R17, R7.reuse, UR4, R8, 0x96, !PT ;  /* 0x0000000407117c12 */ /* 0x040fe2000f8e9608 */
[----:B------:R-:W-:Y:S04]  /*3390*/  DEPBAR.LE SB0, 0x0 ;  /* 0x000080000000791a */ /* 0x000fe80000000000 */
[----:B------:R-:W-:Y:S01]  /*33a0*/  LOP3.LUT R7, R7, UR4, R4, 0x96, !PT ;  /* 0x0000000407077c12 */ /* 0x000fe2000f8e9604 */
[----:B------:R-:W-:Y:S01]  /*33b0*/  BAR.SYNC.DEFER_BLOCKING 0x0 ;  /* 0x0000000000007b1d */ /* 0x000fe20000010000 */
[C---:B------:R-:W-:Y:S01]  /*33c0*/  LOP3.LUT R8, R16.reuse, R15, RZ, 0x3c, !PT ;  /* 0x0000000f10087212 */ /* 0x040fe200078e3cff */
[----:B------:R-:W-:Y:S01]  /*33d0*/  UIADD3 UR4, UR10, 0x3c6ef372, URZ ;  /* 0x3c6ef3720a047890 */ /* 0x000fe2000fffe03f */
[----:B------:R-:W-:Y:S01]  /*33e0*/  LOP3.LUT R4, R16, R13, RZ, 0x3c, !PT ;  /* 0x0000000d10047212 */ /* 0x000fe200078e3cff */
[----:B------:R-:W-:Y:S04]  /*33f0*/  IMAD.WIDE.U32 R16, R17, -0x2daee0ad, RZ ;  /* 0xd2511f5311107825 */ /* 0x000fe800078e00ff */
[----:B------:R-:W-:Y:S04]  /*3400*/  IMAD.WIDE.U32 R8, R8, -0x326172a9, RZ ;  /* 0xcd9e8d5708087825 */ /* 0x000fe800078e00ff */
[----:B------:R-:W-:Y:S01]  /*3410*/  IMAD.WIDE.U32 R4, R4, -0x326172a9, RZ ;  /* 0xcd9e8d5704047825 */ /* 0x000fe200078e00ff */
[C---:B------:R-:W-:Y:S02]  /*3420*/  LOP3.LUT R26, R9.reuse, UR4, R10, 0x96, !PT ;  /* 0x00000004091a7c12 */ /* 0x040fe4000f8e960a */
[----:B------:R-:W-:Y:S02]  /*3430*/  LOP3.LUT R24, R9, UR4, R6, 0x96, !PT ;  /* 0x0000000409187c12 */ /* 0x000fe4000f8e9606 */
[C---:B------:R-:W-:Y:S01]  /*3440*/  LOP3.LUT R22, R5.reuse, UR4, R10, 0x96, !PT ;  /* 0x0000000405167c12 */ /* 0x040fe2000f8e960a */
[----:B------:R-:W-:Y:S01]  /*3450*/  IMAD.WIDE.U32 R26, R26, -0x2daee0ad, RZ ;  /* 0xd2511f531a1a7825 */ /* 0x000fe200078e00ff */
[----:B------:R-:W-:Y:S01]  /*3460*/  LOP3.LUT R20, R5, UR4, R6, 0x96, !PT ;  /* 0x0000000405147c12 */ /* 0x000fe2000f8e9606 */
[----:B------:R-:W-:Y:S02]  /*3470*/  UIADD3 UR4, UR9, 0x76cf5d0a, URZ ;  /* 0x76cf5d0a09047890 */ /* 0x000fe4000fffe03f */
[----:B------:R-:W-:Y:S01]  /*3480*/  IMAD.WIDE.U32 R10, R11, -0x2daee0ad, RZ ;  /* 0xd2511f530b0a7825 */ /* 0x000fe200078e00ff */
[----:B------:R-:W-:Y:S03]  /*3490*/  LDSM.16.M88.4 R64, [R130] ;  /* 0x000000008240783b */ /* 0x000fe60000000200 */
[--C-:B------:R-:W-:Y:S01]  /*34a0*/  LOP3.LUT R15, R19, UR4, R14.reuse, 0x96, !PT ;  /* 0x00000004130f7c12 */ /* 0x100fe2000f8e960e */
[----:B------:R-:W-:Y:S01]  /*34b0*/  IMAD.WIDE.U32 R6, R7, -0x2daee0ad, RZ ;  /* 0xd2511f5307067825 */ /* 0x000fe200078e00ff */
[----:B------:R-:W-:Y:S02]  /*34c0*/  LOP3.LUT R13, R17, UR4, R14, 0x96, !PT ;  /* 0x00000004110d7c12 */ /* 0x000fe4000f8e960e */
[--C-:B------:R-:W-:Y:S01]  /*34d0*/  LOP3.LUT R11, R11, UR4, R12.reuse, 0x96, !PT ;  /* 0x000000040b0b7c12 */ /* 0x100fe2000f8e960c */
[----:B------:R-:W-:Y:S01]  /*34e0*/  IMAD.WIDE.U32 R14, R15, -0x326172a9, RZ ;  /* 0xcd9e8d570f0e7825 */ /* 0x000fe200078e00ff */
[----:B------:R-:W-:Y:S01]  /*34f0*/  LOP3.LUT R7, R7, UR4, R12, 0x96, !PT ;  /* 0x0000000407077c12 */ /* 0x000fe2000f8e960c */
[----:B------:R-:W-:Y:S01]  /*3500*/  UIADD3 UR4, UR9, 0x32370b8f, URZ ;  /* 0x32370b8f09047890 */ /* 0x000fe2000fffe03f */
[----:B------:R-:W-:Y:S01]  /*3510*/  LDSM.16.M88.4 R60, [R130+0x1000] ;  /* 0x00100000823c783b */ /* 0x000fe20000000200 */
[----:B------:R-:W-:Y:S04]  /*3520*/  IMAD.WIDE.U32 R24, R24, -0x2daee0ad, RZ ;  /* 0xd2511f5318187825 */ /* 0x000fe800078e00ff */
[----:B------:R-:W-:Y:S01]  /*3530*/  LOP3.LUT R34, R27, UR4, R18, 0x96, !PT ;  /* 0x000000041b227c12 */ /* 0x000fe2000f8e9612 */
[----:B------:R-:W-:Y:S01]  /*3540*/  IMAD.WIDE.U32 R22, R22, -0x2daee0ad, RZ ;  /* 0xd2511f5316167825 */ /* 0x000fe200078e00ff */
[----:B------:R-:W-:Y:S01]  /*3550*/  LOP3.LUT R32, R25, UR4, R16, 0x96, !PT ;  /* 0x0000000419207c12 */ /* 0x000fe2000f8e9610 */
[----:B------:R-:W-:Y:S02]  /*3560*/  LDSM.16.M88.4 R48, [R128+0x6800] ;  /* 0x006800008030783b */ /* 0x000fe40000000200 */
[----:B------:R-:W-:Y:S01]  /*3570*/  IMAD.WIDE.U32 R20, R20, -0x2daee0ad, RZ ;  /* 0xd2511f5314147825 */ /* 0x000fe200078e00ff */
[----:B------:R-:W-:Y:S03]  /*3580*/  LOP3.LUT R30, R23, UR4, R10, 0x96, !PT ;  /* 0x00000004171e7c12 */ /* 0x000fe6000f8e960a */
[----:B------:R-:W-:Y:S01]  /*3590*/  IMAD.WIDE.U32 R34, R34, -0x326172a9, RZ ;  /* 0xcd9e8d5722227825 */ /* 0x000fe200078e00ff */
[----:B------:R-:W-:Y:S01]  /*35a0*/  LOP3.LUT R28, R21, UR4, R6, 0x96, !PT ;  /* 0x00000004151c7c12 */ /* 0x000fe2000f8e9606 */
[----:B------:R-:W-:Y:S01]  /*35b0*/  UIADD3 UR4, UR10, -0x255992d5, URZ ;  /* 0xdaa66d2b0a047890 */ /* 0x000fe2000fffe03f */
[----:B------:R-:W-:Y:S01]  /*35c0*/  LDSM.16.M88.4 R100, [R128+0x6c00] ;  /* 0x006c00008064783b */ /* 0x000fe20000000200 */
[----:B------:R-:W-:Y:S04]  /*35d0*/  IMAD.WIDE.U32 R12, R13, -0x326172a9, RZ ;  /* 0xcd9e8d570d0c7825 */ /* 0x000fe800078e00ff */
[--C-:B------:R-:W-:Y:S01]  /*35e0*/  LOP3.LUT R5, R15, UR4, R8.reuse, 0x96, !PT ;  /* 0x000000040f057c12 */ /* 0x100fe2000f8e9608 */
[----:B------:R-:W-:Y:S01]  /*35f0*/  IMAD.WIDE.U32 R10, R11, -0x326172a9, RZ ;  /* 0xcd9e8d570b0a7825 */ /* 0x000fe200078e00ff */
[----:B------:R-:W-:Y:S01]  /*3600*/  LOP3.LUT R8, R13, UR4, R8, 0x96, !PT ;  /* 0x000000040d087c12 */ /* 0x000fe2000f8e9608 */
[----:B------:R-:W-:Y:S02]  /*3610*/  LDSM.16.M88.4 R108, [R129+0x6000] ;  /* 0x00600000816c783b */ /* 0x000fe40000000200 */
        /* <DEDUP_REMOVED lines=681> */
[----:B------:R-:W-:Y:S01]  /*60b0*/  ISETP.LE.U32.AND P4, PT, R5, UR4, PT ;  /* 0x0000000405007c0c */ /* 0x000fe2000bf83070 */
[----:B------:R-:W-:Y:S01]  /*60c0*/  ULDC.64 UR4, c[0x0][0x118] ;  /* 0x0000460000047ab9 */ /* 0x000fe20000000a00 */
        /* <DEDUP_REMOVED lines=230> */
[----:B------:R-:W-:Y:S02]  /*6f30*/  FSETP.GE.FTZ.AND P1, PT, R163, RZ, PT ;  /* 0x000000ffa300720b */ /* 0x000fe40003f36000 */
[----:B------:R-:W-:Y:S01]  /*6f40*/  FSEL R51, R51, R144, P0 ;  /* 0x0000009033337208 */ /* 0x000fe20000000000 */
[----:B------:R-:W-:Y:S01]  /*6f50*/  FMUL.FTZ R172, R172, R38 ;  /* 0x00000026acac7220 */ /* 0x000fe20000410000 */
[----:B------:R-:W-:Y:S02]  /*6f60*/  FSETP.GE.FTZ.AND P0, PT, R204, RZ, PT ;  /* 0x000000ffcc00720b */ /* 0x000fe40003f16000 */
        /* <DEDUP_REMOVED lines=113> */
[----:B------:R-:W-:Y:S01]  /*7680*/  IMAD.MOV.U32 R58, RZ, RZ, R224 ;  /* 0x000000ffff3a7224 */ /* 0x000fe200078e00e0 */
[-C--:B------:R-:W-:Y:S01]  /*7690*/  FSEL R6, R6, R0.reuse, P4 ;  /* 0x0000000006067208 */ /* 0x080fe20002000000 */
[----:B------:R-:W-:Y:S01]  /*76a0*/  IMAD.MOV.U32 R59, RZ, RZ, R219 ;  /* 0x000000ffff3b7224 */ /* 0x000fe200078e00db */
        /* <DEDUP_REMOVED lines=41> */
.L_x_881:
        /* <DEDUP_REMOVED lines=148> */
.L_x_882:
        /* <DEDUP_REMOVED lines=303> */
.L_x_884:
        /* <DEDUP_REMOVED lines=19> */
.L_x_885:
        /* <DEDUP_REMOVED lines=43> */
.L_x_887:
[----:B--2---:R-:W-:Y:S05]  /*9950*/  BSYNC B0 ;  /* 0x0000000000007941 */ /* 0x004fea0003800000 */
.L_x_886:
        /* <DEDUP_REMOVED lines=14> */
.L_x_889:
[----:B------:R-:W-:Y:S05]  /*9a40*/  BSYNC B0 ;  /* 0x0000000000007941 */ /* 0x000fea0003800000 */
.L_x_888:
        /* <DEDUP_REMOVED lines=25> */
.L_x_891:
[----:B------:R-:W-:Y:S05]  /*9be0*/  BSYNC B0 ;  /* 0x0000000000007941 */ /* 0x000fea0003800000 */
.L_x_890:
        /* <DEDUP_REMOVED lines=12> */
.L_x_864:
        /* <DEDUP_REMOVED lines=21> */
.L_x_893:
        /* <DEDUP_REMOVED lines=19> */
.L_x_894:
        /* <DEDUP_REMOVED lines=37> */
.L_x_896:
[----:B------:R-:W-:Y:S05]  /*a180*/  BSYNC B0 ;  /* 0x0000000000007941 */ /* 0x000fea0003800000 */
.L_x_895:
        /* <DEDUP_REMOVED lines=15> */
.L_x_898:
[----:B------:R-:W-:Y:S05]  /*a280*/  BSYNC B0 ;  /* 0x0000000000007941 */ /* 0x000fea0003800000 */
.L_x_897:
        /* <DEDUP_REMOVED lines=26> */
.L_x_900:
[----:B------:R-:W-:Y:S05]  /*a430*/  BSYNC B0 ;  /* 0x0000000000007941 */ /* 0x000fea0003800000 */
.L_x_899:
        /* <DEDUP_REMOVED lines=12> */
.L_x_892:
[----:B------:R-:W-:Y:S05]  /*a500*/  BSYNC B1 ;  /* 0x0000000000017941 */ /* 0x000fea0003800000 */
.L_x_859:
        /* <DEDUP_REMOVED lines=11> */
.L_x_901:
[----:B------:R-:W-:Y:S05]  /*a5c0*/  EXIT ;  /* 0x000000000000794d */ /* 0x000fea0003800000 */
.L_x_903:
        /* <DEDUP_REMOVED lines=11> */
.L_x_1351:


//--------------------- .text._ZN5flash44flash_bwd_dq_dk_dv_loop_seqk_parallel_kernelI23Flash_bwd_kernel_traitsILi32ELi128ELi128ELi8ELi4ELi4ELi4ELb0ELb0EN7cutlass10bfloat16_tE19Flash_kernel_traitsILi32ELi128ELi128ELi8ES3_EELb0ELb0ELb0ELb0ELb0ELb0ELb1EEEvNS_16Flash_bwd_paramsE --------------------------
	.section	.text._ZN5flash44flash_bwd_dq_dk_dv_loop_seqk_parallel_kernelI23Flash_bwd_kernel_traitsILi32ELi128ELi128ELi8ELi4ELi4ELi4ELb0ELb0EN7cutlass10bfloat16_tE19Flash_kernel_traitsILi32ELi128ELi128ELi8ES3_EELb0ELb0ELb0ELb0ELb0ELb0ELb1EEEvNS_16Flash_bwd_paramsE,"ax",@progbits
	.sectioninfo	@"SHI_REGISTERS=255"
	.align	128
        .global         _ZN5flash44flash_bwd_dq_dk_dv_loop_seqk_parallel_kernelI23Flash_bwd_kernel_traitsILi32ELi128ELi128ELi8ELi4ELi4ELi4ELb0ELb0EN7cutlass10bfloat16_tE19Flash_kernel_traitsILi32ELi128ELi128ELi8ES3_EELb0ELb0ELb0ELb0ELb0ELb0ELb1EEEvNS_16Flash_bwd_paramsE
        .type           _ZN5flash44flash_bwd_dq_dk_dv_loop_seqk_parallel_kernelI23Flash_bwd_kernel_traitsILi32ELi128ELi128ELi8ELi4ELi4ELi4ELb0ELb0EN7cutlass10bfloat16_tE19Flash_kernel_traitsILi32ELi128ELi128ELi8ES3_EELb0ELb0ELb0ELb0ELb0ELb0ELb1EEEvNS_16Flash_bwd_paramsE,@function
        .size           _ZN5flash44flash_bwd_dq_dk_dv_loop_seqk_parallel_kernelI23Flash_bwd_kernel_traitsILi32ELi128ELi128ELi8ELi4ELi4ELi4ELb0ELb0EN7cutlass10bfloat16_tE19Flash_kernel_traitsILi32ELi128ELi128ELi8ES3_EELb0ELb0ELb0ELb0ELb0ELb0ELb1EEEvNS_16Flash_bwd_paramsE,(.L_x_1352 - _ZN5flash44flash_bwd_dq_dk_dv_loop_seqk_parallel_kernelI23Flash_bwd_kernel_traitsILi32ELi128ELi128ELi8ELi4ELi4ELi4ELb0ELb0EN7cutlass10bfloat16_tE19Flash_kernel_traitsILi32ELi128ELi128ELi8ES3_EELb0ELb0ELb0ELb0ELb0ELb0ELb1EEEvNS_16Flash_bwd_paramsE)
        .other          _ZN5flash44flash_bwd_dq_dk_dv_loop_seqk_parallel_kernelI23Flash_bwd_kernel_traitsILi32ELi128ELi128ELi8ELi4ELi4ELi4ELb0ELb0EN7cutlass10bfloat16_tE19Flash_kernel_traitsILi32ELi128ELi128ELi8ES3_EELb0ELb0ELb0ELb0ELb0ELb0ELb1EEEvNS_16Flash_bwd_paramsE,@"STO_CUDA_ENTRY STV_DEFAULT"
_ZN5flash44flash_bwd_dq_dk_dv_loop_seqk_parallel_kernelI23Flash_bwd_kernel_traitsILi32ELi128ELi128ELi8ELi4ELi4ELi4ELb0ELb0EN7cutlass10bfloat16_tE19Flash_kernel_traitsILi32ELi128ELi128ELi8ES3_EELb0ELb0ELb0ELb0ELb0ELb0ELb1EEEvNS_16Flash_bwd_paramsE:
.text._ZN5flash44flash_bwd_dq_dk_dv_loop_seqk_parallel_kernelI23Flash_bwd_kernel_traitsILi32ELi128ELi128ELi8ELi4ELi4ELi4ELb0ELb0EN7cutlass10bfloat16_tE19Flash_kernel_traitsILi32ELi128ELi128ELi8ES3_EELb0ELb0ELb0ELb0ELb0ELb0ELb1EEEvNS_16Flash_bwd_paramsE:
        /* <DEDUP_REMOVED lines=179> */
[C---:B------:R-:W-:Y:S01]  /*0b30*/  IADD3 R143, R150.reuse, 0x40, RZ ;  /* 0x00000040968f7810 */ /* 0x040fe20007ffe0ff */
        /* <DEDUP_REMOVED lines=82> */
.L_x_948:
        /* <DEDUP_REMOVED lines=54> */
.L_x_904:
        /* <DEDUP_REMOVED lines=58> */
.L_x_906:
        /* <DEDUP_REMOVED lines=18> */
.L_x_907:
        /* <DEDUP_REMOVED lines=63> */
[----:B-1----:R-:W-:-:S03]  /*1c70*/  @UP2 USEL UR9, UR9, UR5, !UP1 ;  /* 0x0000000509092287 */ /* 0x002fc6000c800000 */
[----:B------:R-:W-:Y:S01]  /*1c80*/  @!P0 IMAD.MOV R12, RZ, RZ, -R12 ;  /* 0x000000ffff0c8224 */ /* 0x000fe200078e0a0c */
[----:B------:R-:W-:Y:S01]  /*1c90*/  PLOP3.LUT P0, PT, PT, PT, UP2, 0x80, 0x0 ;  /* 0x000000000000781c */ /* 0x000fe20003f0f028 */
[----:B------:R-:W-:Y:S02]  /*1ca0*/  ULDC UR11, c[0x0][0x234] ;  /* 0x00008d00000b7ab9 */ /* 0x000fe40000000800 */
        /* <DEDUP_REMOVED lines=17> */
.L_x_908:
[----:B------:R-:W2:Y:S02]  /*1dc0*/  LDL R0, [R1+0x40] ;  /* 0x0000400001007983 */ /* 0x000ea40000100800 */
[----:B--2---:R1:W2:Y:S01]  /*1dd0*/  R2UR UR5, R0 ;  /* 0x00000000000573c2 */ /* 0x0042a200000e0000 */
[----:B------:R-:W-:-:S07]  /*1de0*/  DEPBAR.LE SB1, 0x0, {2} ;  /* 0x000090040000791a */ /* 0x000fce0000000000 */
.L_x_909:
[----:B------:R-:W2:Y:S04]  /*1df0*/  LDL R3, [R1+0x4c] ;  /* 0x00004c0001037983 */ /* 0x000ea80000100800 */
[----:B------:R-:W3:Y:S01]  /*1e00*/  LDL R0, [R1+0x3c] ;  /* 0x00003c0001007983 */ /* 0x000ee20000100800 */
[----:B------:R-:W-:Y:S01]  /*1e10*/  IMAD.U32 R16, RZ, RZ, UR7 ;  /* 0x00000007ff107e24 */ /* 0x000fe2000f8e00ff */
[----:B------:R-:W-:Y:S01]  /*1e20*/  SHF.R.S32.HI R221, RZ, 0x1f, R220 ;  /* 0x0000001fffdd7819 */ /* 0x000fe200000114dc */
[----:B------:R-:W-:Y:S01]  /*1e30*/  IMAD.U32 R15, RZ, RZ, UR6 ;  /* 0x00000006ff0f7e24 */ /* 0x000fe2000f8e00ff */
[----:B------:R-:W1:Y:S01]  /*1e40*/  S2R R10, SR_TID.X ;  /* 0x00000000000a7919 */ /* 0x000e620000002100 */
[----:B------:R-:W-:Y:S01]  /*1e50*/  USHF.R.S32.HI UR6, URZ, 0x1f, UR59 ;  /* 0x0000001f3f067899 */ /* 0x000fe2000801143b */
[----:B------:R-:W-:Y:S01]  /*1e60*/  IMAD.U32 R9, RZ, RZ, UR8 ;  /* 0x00000008ff097e24 */ /* 0x000fe2000f8e00ff */
[----:B------:R-:W-:Y:S01]  /*1e70*/  UIADD3 UR9, UR8, UR9, URZ ;  /* 0x0000000908097290 */ /* 0x000fe2000fffe03f */
[----:B------:R-:W-:Y:S01]  /*1e80*/  BSSY B1, `(.L_x_905) ;  /* 0x0000859000017945 */ /* 0x000fe20003800000 */
[----:B-1----:R-:W-:Y:S01]  /*1e90*/  SHF.R.S32.HI R8, RZ, 0x1f, R10 ;  /* 0x0000001fff087819 */ /* 0x002fe2000001140a */
[----:B--2---:R1:W2:Y:S08]  /*1ea0*/  R2UR UR7, R3 ;  /* 0x00000000030773c2 */ /* 0x0042b000000e0000 */
[----:B---3--:R-:W3:Y:S01]  /*1eb0*/  R2UR UR11, R0 ;  /* 0x00000000000b73c2 */ /* 0x008ee200000e0000 */
[----:B-1----:R-:W-:Y:S01]  /*1ec0*/  LEA.HI R3, R8, R10, RZ, 0x2 ;  /* 0x0000000a08037211 */ /* 0x002fe200078f10ff */
[----:B--2---:R-:W-:-:S02]  /*1ed0*/  UIADD3 UR10, UP5, UP4, UR10, UR59, UR7 ;  /* 0x0000003b0a0a7290 */ /* 0x004fc4000fcbe007 */
[----:B------:R-:W-:Y:S01]  /*1ee0*/  USHF.R.S32.HI UR7, URZ, 0x1f, UR52 ;  /* 0x0000001f3f077899 */ /* 0x000fe20008011434 */
[----:B------:R-:W-:Y:S01]  /*1ef0*/  SHF.R.S32.HI R3, RZ, 0x2, R3 ;  /* 0x00000002ff037819 */ /* 0x000fe20000011403 */
[----:B------:R-:W-:Y:S02]  /*1f00*/  UIADD3 UR43, UP1, UP0, UR36, UR10, UR43 ;  /* 0x0000000a242b7290 */ /* 0x000fe4000f83e02b */
[----:B------:R-:W-:Y:S01]  /*1f10*/  UIADD3 UR36, UR8, UR5, URZ ;  /* 0x0000000508247290 */ /* 0x000fe2000fffe03f */
[----:B------:R-:W-:Y:S01]  /*1f20*/  SHF.R.S32.HI R18, RZ, 0x1f, R3 ;  /* 0x0000001fff127819 */ /* 0x000fe20000011403 */
[----:B---3--:R-:W-:Y:S01]  /*1f30*/  UIADD3.X UR10, UR12, UR6, UR11, UP5, UP4 ;  /* 0x000000060c0a7290 */ /* 0x008fe2000afe840b */
[----:B------:R-:W-:Y:S01]  /*1f40*/  IADD3 R0, P0, R3, UR8, RZ ;  /* 0x0000000803007c10 */ /* 0x000fe2000ff1e0ff */
[----:B------:R-:W-:Y:S02]  /*1f50*/  ULEA.HI.SX32 UR5, UR49, 0xffffffff, 0x19 ;  /* 0xffffffff31057891 */ /* 0x000fe4000f8fca3f */
[----:B------:R-:W-:Y:S01]  /*1f60*/  UIADD3.X UR38, UR37, UR10, UR38, UP1, UP0 ;  /* 0x0000000a25267290 */ /* 0x000fe20008fe0426 */
[----:B------:R-:W-:Y:S01]  /*1f70*/  IADD3.X R7, R18, UR47, RZ, P0, !PT ;  /* 0x0000002f12077c10 */ /* 0x000fe200087fe4ff */
[----:B------:R-:W-:Y:S01]  /*1f80*/  IMAD.WIDE.U32 R4, R0, c[0x0][0x190], R220 ;  /* 0x0000640000047a25 */ /* 0x000fe200078e00dc */
[----:B------:R-:W-:-:S02]  /*1f90*/  ULDC.64 UR10, c[0x0][0x1a8] ;  /* 0x00006a00000a7ab9 */ /* 0x000fc40000000a00 */
[----:B------:R-:W-:Y:S01]  /*1fa0*/  UIMAD UR10, UR7, UR10, URZ ;  /* 0x0000000a070a72a4 */ /* 0x000fe2000f8e023f */
[----:B------:R-:W-:Y:S01]  /*1fb0*/  IMAD R7, R7, c[0x0][0x190], RZ ;  /* 0x0000640007077a24 */ /* 0x000fe200078e02ff */
[----:B------:R-:W-:Y:S01]  /*1fc0*/  IADD3 R6, P0, R4, UR54, RZ ;  /* 0x0000003604067c10 */ /* 0x000fe2000ff1e0ff */
[----:B------:R-:W-:Y:S02]  /*1fd0*/  UISETP.GE.AND UP0, UPT, UR45, 0x1, UPT ;  /* 0x000000012d00788c */ /* 0x000fe4000bf06270 */
[----:B------:R-:W-:Y:S01]  /*1fe0*/  IMAD R0, R0, c[0x0][0x194], R7 ;  /* 0x0000650000007a24 */ /* 0x000fe200078e0207 */
[----:B------:R-:W-:-:S03]  /*1ff0*/  UIMAD UR37, UR52, UR11, UR10 ;  /* 0x0000000b342572a4 */ /* 0x000fc6000f8e020a */
[----:B------:R-:W-:Y:S01]  /*2000*/  ULDC.64 UR10, c[0x0][0x378] ;  /* 0x0000de00000a7ab9 */ /* 0x000fe20000000a00 */
[----:B------:R-:W-:Y:S01]  /*2010*/  IADD3.X R7, R5, UR53, R0, P0, !PT ;  /* 0x0000003505077c10 */ /* 0x000fe200087fe400 */
[----:B------:R-:W-:Y:S01]  /*2020*/  UIMAD UR10, UR7, UR10, URZ ;  /* 0x0000000a070a72a4 */ /* 0x000fe2000f8e023f */
[----:B------:R-:W-:Y:S02]  /*2030*/  LEA.HI R0, R8, R10, RZ, 0x5 ;  /* 0x0000000a08007211 */ /* 0x000fe400078f28ff */
[----:B------:R-:W-:Y:S01]  /*2040*/  IADD3 R4, P0, R220, UR44, RZ ;  /* 0x0000002cdc047c10 */ /* 0x000fe2000ff1e0ff */
[----:B------:R-:W-:Y:S01]  /*2050*/  UIMAD UR12, UR52, UR11, UR10 ;  /* 0x0000000b340c72a4 */ /* 0x000fe2000f8e020a */
[----:B------:R-:W-:Y:S01]  /*2060*/  LOP3.LUT R8, R0, 0xffffffe0, RZ, 0xc0, !PT ;  /* 0xffffffe000087812 */ /* 0x000fe200078ec0ff */
[----:B------:R-:W-:Y:S01]  /*2070*/  ULDC.64 UR6, c[0x0][0x200] ;  /* 0x0000800000067ab9 */ /* 0x000fe20000000a00 */
[----:B------:R-:W-:Y:S01]  /*2080*/  SHF.R.S32.HI R0, RZ, 0x5, R0 ;  /* 0x00000005ff007819 */ /* 0x000fe20000011400 */
[----:B------:R-:W-:Y:S01]  /*2090*/  ULDC.64 UR10, c[0x0][0x370] ;  /* 0x0000dc00000a7ab9 */ /* 0x000fe20000000a00 */
[----:B------:R-:W-:Y:S01]  /*20a0*/  IADD3.X R5, R221, UR46, RZ, P0, !PT ;  /* 0x0000002edd057c10 */ /* 0x000fe200087fe4ff */
[----:B------:R-:W-:Y:S01]  /*20b0*/  IMAD.IADD R8, R10, 0x1, -R8 ;  /* 0x000000010a087824 */ /* 0x000fe200078e0a08 */
[----:B------:R-:W-:-:S03]  /*20c0*/  UIMAD UR10, UR47, UR10, URZ ;  /* 0x0000000a2f0a72a4 */ /* 0x000fc6000f8e023f */
[----:B------:R-:W-:Y:S01]  /*20d0*/  IMAD R0, R0, UR58, R8 ;  /* 0x0000003a00007c24 */ /* 0x000fe2000f8e0208 */
[----:B------:R-:W-:Y:S01]  /*20e0*/  UIMAD UR10, UR8, UR11, UR10 ;  /* 0x0000000b080a72a4 */ /* 0x000fe2000f8e020a */
[----:B------:R-:W-:Y:S01]  /*20f0*/  IMAD.WIDE.U32 R4, R9, c[0x0][0x370], R4 ;  /* 0x0000dc0009047a25 */ /* 0x000fe200078e0004 */
[----:B------:R-:W-:Y:S02]  /*2100*/  UMOV UR47, 0x4 ;  /* 0x00000004002f7882 */ /* 0x000fe40000000000 */
[C---:B------:R-:W-:Y:S01]  /*2110*/  IADD3 R13, P0, R0.reuse, UR43, RZ ;  /* 0x0000002b000d7c10 */ /* 0x040fe2000ff1e0ff */
[----:B------:R-:W-:Y:S01]  /*2120*/  UIMAD.WIDE UR8, UR9, UR47, UR6 ;  /* 0x0000002f090872a5 */ /* 0x000fe2000f8e0206 */
[----:B------:R-:W-:Y:S01]  /*2130*/  IADD3 R5, R5, UR10, RZ ;  /* 0x0000000a05057c10 */ /* 0x000fe2000fffe0ff */
[----:B------:R-:W-:Y:S01]  /*2140*/  ULDC.64 UR10, c[0x0][0x3c8] ;  /* 0x0000f200000a7ab9 */ /* 0x000fe20000000a00 */
[----:B------:R-:W-:Y:S01]  /*2150*/  LEA.HI.X.SX32 R14, R0, UR38, 0x1, P0 ;  /* 0x00000026000e7c11 */ /* 0x000fe200080f0eff */
[----:B------:R-:W-:Y:S01]  /*2160*/  IMAD.U32 R0, RZ, RZ, UR52 ;  /* 0x00000034ff007e24 */ /* 0x000fe2000f8e00ff */
[----:B------:R1:W2:Y:S03]  /*2170*/  R2UR UR7, R16 ;  /* 0x00000000100773c2 */ /* 0x0002a600000e0000 */
[----:B------:R-:W-:-:S04]  /*2180*/  IMAD.WIDE.U32 R4, R0, c[0x0][0x378], R4 ;  /* 0x0000de0000047a25 */ /* 0x000fc800078e0004 */
[----:B------:R-:W-:Y:S01]  /*2190*/  IMAD.WIDE.U32 R6, R0, c[0x0][0x1a8], R6 ;  /* 0x00006a0000067a25 */ /* 0x000fe200078e0006 */
[----:B------:R-:W-:Y:S01]  /*21a0*/  IADD3 R5, R5, UR12, RZ ;  /* 0x0000000c05057c10 */ /* 0x000fe2000fffe0ff */
[----:B------:R1:W3:Y:S02]  /*21b0*/  R2UR UR6, R15 ;  /* 0x000000000f0673c2 */ /* 0x0002e400000e0000 */
[----:B------:R-:W-:Y:S01]  /*21c0*/  IMAD R0, R18, c[0x0][0x370], RZ ;  /* 0x0000dc0012007a24 */ /* 0x000fe200078e02ff */
[----:B------:R-:W-:Y:S01]  /*21d0*/  IADD3 R7, R7, UR37, RZ ;  /* 0x0000002507077c10 */ /* 0x000fe2000fffe0ff */
[C---:B------:R-:W-:Y:S01]  /*21e0*/  IMAD.WIDE.U32 R4, R3.reuse, c[0x0][0x370], R4 ;  /* 0x0000dc0003047a25 */ /* 0x040fe200078e0004 */
[----:B------:R-:W-:Y:S01]  /*21f0*/  LEA R10, P2, R6, c[0x0][0x160], 0x1 ;  /* 0x00005800060a7a11 */ /* 0x000fe200078408ff */
[----:B------:R-:W-:Y:S02]  /*2200*/  UIMAD.WIDE UR36, UR36, UR47, UR10 ;  /* 0x0000002f242472a5 */ /* 0x000fe4000f8e020a */
[----:B------:R-:W-:Y:S01]  /*2210*/  IMAD R0, R3, c[0x0][0x374], R0 ;  /* 0x0000dd0003007a24 */ /* 0x000fe200078e0200 */
[----:B------:R-:W-:-:S02]  /*2220*/  LEA R8, P1, R4, c[0x0][0x330], 0x1 ;  /* 0x0000cc0004087a11 */ /* 0x000fc400078208ff */
[----:B------:R-:W-:Y:S01]  /*2230*/  LEA.HI.X R11, R6, c[0x0][0x164], R7, 0x1, P2 ;  /* 0x00005900060b7a11 */ /* 0x000fe200010f0c07 */
[----:B------:R-:W-:Y:S01]  /*2240*/  IMAD.IADD R0, R5, 0x1, R0 ;  /* 0x0000000105007824 */ /* 0x000fe200078e0200 */
[----:B------:R-:W-:-:S04]  /*2250*/  LEA R5, P0, R13, c[0x0][0x350], 0x2 ;  /* 0x0000d4000d057a11 */ /* 0x000fc800078010ff */
[----:B------:R-:W-:Y:S02]  /*2260*/  LEA.HI.X R9, R4, c[0x0][0x334], R0, 0x1, P1 ;  /* 0x0000cd0004097a11 */ /* 0x000fe400008f0c00 */
[----:B------:R-:W-:Y:S02]  /*2270*/  LEA.HI.X R4, R13, c[0x0][0x354], R14, 0x2, P0 ;  /* 0x0000d5000d047a11 */ /* 0x000fe400000f140e */
[----:B------:R-:W-:-:S13]  /*2280*/  PLOP3.LUT P0, PT, PT, PT, UP0, 0x80, 0x0 ;  /* 0x000000000000781c */ /* 0x000fda0003f0f008 */
[----:B-123--:R-:W-:Y:S05]  /*2290*/  @!P0 BRA `(.L_x_910) ;  /* 0x0000792000008947 */ /* 0x00efea0003800000 */
[----:B------:R-:W2:Y:S01]  /*22a0*/  LDL R19, [R1+0x1c] ;  /* 0x00001c0001137983 */ /* 0x000ea20000100800 */
[----:B------:R-:W-:Y:S01]  /*22b0*/  PLOP3.LUT P0, PT, PT, PT, UP3, 0x80, 0x0 ;  /* 0x000000000000781c */ /* 0x000fe20003f0f038 */
        /* <DEDUP_REMOVED lines=8> */
[----:B------:R-:W-:Y:S01]  /*2340*/  UMOV UR11, UR37 ;  /* 0x00000025000b7c82 */ /* 0x000fe20008000000 */
[----:B------:R-:W-:Y:S01]  /*2350*/  IMAD.MOV.U32 R157, RZ, RZ, R9 ;  /* 0x000000ffff9d7224 */ /* 0x000fe200078e0009 */
[----:B------:R-:W-:Y:S01]  /*2360*/  UIADD3 UR8, UR5, -UR8, URZ ;  /* 0x8000000805087290 */ /* 0x000fe2000fffe03f */
[----:B------:R-:W-:Y:S01]  /*2370*/  MOV R169, R5 ;  /* 0x0000000500a97202 */ /* 0x000fe20000000f00 */
[----:B------:R-:W-:-:S02]  /*2380*/  IMAD.MOV.U32 R168, RZ, RZ, R4 ;  /* 0x000000ffffa87224 */ /* 0x000fc400078e0004 */
[----:B------:R-:W-:Y:S02]  /*2390*/  UISETP.NE.AND UP0, UPT, UR8, 0x1, UPT ;  /* 0x000000010800788c */ /* 0x000fe4000bf05270 */
[----:B------:R-:W-:Y:S01]  /*23a0*/  UIMAD UR8, UR5, -0x80, UR45 ;  /* 0xffffff80050878a4 */ /* 0x000fe2000f8e022d */
[----:B------:R-:W-:Y:S05]  /*23b0*/  @P0 BAR.SYNC.DEFER_BLOCKING 0x0 ;  /* 0x0000000000000b1d */ /* 0x000fea0000010000 */
        /* <DEDUP_REMOVED lines=15> */
.L_x_912:
[----:B------:R-:W-:Y:S05]  /*24b0*/  BSYNC B0 ;  /* 0x0000000000007941 */ /* 0x000fea0003800000 */
.L_x_911:
        /* <DEDUP_REMOVED lines=16> */
.L_x_914:
[----:B------:R-:W-:Y:S05]  /*25c0*/  BSYNC B0 ;  /* 0x0000000000007941 */ /* 0x000fea0003800000 */
.L_x_913:
        /* <DEDUP_REMOVED lines=20> */
.L_x_916:
[----:B------:R-:W-:Y:S05]  /*2710*/  BSYNC B0 ;  /* 0x0000000000007941 */ /* 0x000fea0003800000 */
.L_x_915:
        /* <DEDUP_REMOVED lines=20> */
.L_x_918:
[----:B------:R-:W-:Y:S05]  /*2860*/  BSYNC B0 ;  /* 0x0000000000007941 */ /* 0x000fea0003800000 */
.L_x_917:
[----:B------:R-:W5:Y:S01]  /*2870*/  LDL R15, [R1+0x28] ;  /* 0x00002800010f7983 */ /* 0x000f620000100800 */
[----:B------:R-:W-:Y:S01]  /*2880*/  ULDC.64 UR36, c[0x0][0x198] ;  /* 0x0000660000247ab9 */ /* 0x000fe20000000a00 */
[----:B------:R-:W-:Y:S01]  /*2890*/  IMAD.U32 R13, RZ, RZ, UR34 ;  /* 0x00000022ff0d7e24 */ /* 0x000fe2000f8e00ff */
[----:B------:R-:W-:Y:S01]  /*28a0*/  UIMAD UR36, UR35, UR36, URZ ;  /* 0x00000024232472a4 */ /* 0x000fe2000f8e023f */
[----:B------:R-:W-:Y:S02]  /*28b0*/  IMAD.MOV.U32 R16, RZ, RZ, 0x7f800000 ;  /* 0x7f800000ff107424 */ /* 0x000fe400078e00ff */
[----:B-1----:R-:W-:Y:S01]  /*28c0*/  IMAD.WIDE.U32 R4, R13, c[0x0][0x198], R220 ;  /* 0x000066000d047a25 */ /* 0x002fe200078e00dc */
[----:B------:R-:W-:-:S03]  /*28d0*/  UIMAD UR36, UR34, UR37, UR36 ;  /* 0x00000025222472a4 */ /* 0x000fc6000f8e0224 */
[----:B------:R-:W-:Y:S01]  /*28e0*/  IMAD.MOV.U32 R19, RZ, RZ, 0x7f800000 ;  /* 0x7f800000ff137424 */ /* 0x000fe200078e00ff */
[----:B------:R-:W-:Y:S01]  /*28f0*/  IADD3 R6, P1, R4, UR41, RZ ;  /* 0x0000002904067c10 */ /* 0x000fe2000ff3e0ff */
[----:B------:R-:W-:Y:S02]  /*2900*/  IMAD.MOV.U32 R20, RZ, RZ, 0x7f800000 ;  /* 0x7f800000ff147424 */ /* 0x000fe400078e00ff */
[----:B------:R-:W-:Y:S02]  /*2910*/  IMAD.U32 R4, RZ, RZ, UR36 ;  /* 0x00000024ff047e24 */ /* 0x000fe4000f8e00ff */
[----:B------:R-:W-:-:S03]  /*2920*/  IMAD.MOV.U32 R21, RZ, RZ, 0x7f800000 ;  /* 0x7f800000ff157424 */ /* 0x000fc600078e00ff */
[----:B------:R-:W-:Y:S02]  /*2930*/  IADD3.X R7, R5, UR42, R4, P1, !PT ;  /* 0x0000002a05077c10 */ /* 0x000fe40008ffe404 */
[C---:B-----5:R-:W-:Y:S01]  /*2940*/  IADD3 R4, R15.reuse, 0x48, RZ ;  /* 0x000000480f047810 */ /* 0x060fe20007ffe0ff */
[C---:B------:R-:W-:Y:S01]  /*2950*/  IMAD.SHL.U32 R10, R15.reuse, 0x4, RZ ;  /* 0x000000040f0a7824 */ /* 0x040fe200078e00ff */
[C---:B------:R-:W-:Y:S02]  /*2960*/  IADD3 R8, R15.reuse, 0x8, RZ ;  /* 0x000000080f087810 */ /* 0x040fe40007ffe0ff */
[----:B------:R-:W-:Y:S02]  /*2970*/  ISETP.GE.AND P2, PT, R4, UR8, PT ;  /* 0x0000000804007c0c */ /* 0x000fe4000bf46270 */
[----:B------:R-:W-:Y:S02]  /*2980*/  IADD3 R5, R15, 0x40, RZ ;  /* 0x000000400f057810 */ /* 0x000fe40007ffe0ff */
[----:B------:R-:W-:-:S02]  /*2990*/  ISETP.GE.AND P4, PT, R8, UR8, PT ;  /* 0x0000000808007c0c */ /* 0x000fc4000bf86270 */
[----:B------:R-:W-:Y:S02]  /*29a0*/  ISETP.GE.AND P3, PT, R5, UR8, PT ;  /* 0x0000000805007c0c */ /* 0x000fe4000bf66270 */
[----:B------:R-:W-:Y:S02]  /*29b0*/  SHF.R.S32.HI R5, RZ, 0x1f, R4 ;  /* 0x0000001fff057819 */ /* 0x000fe40000011404 */
[----:B------:R-:W-:Y:S02]  /*29c0*/  SHF.R.S32.HI R14, RZ, 0x1f, R15 ;  /* 0x0000001fff0e7819 */ /* 0x000fe4000001140f */
[----:B------:R-:W-:Y:S02]  /*29d0*/  ISETP.GE.AND P5, PT, R15, UR8, PT ;  /* 0x000000080f007c0c */ /* 0x000fe4000bfa6270 */
[----:B------:R-:W-:-:S04]  /*29e0*/  @!P2 LEA R8, P1, R4, UR10, 0x2 ;  /* 0x0000000a0408ac11 */ /* 0x000fc8000f8210ff */
[----:B------:R-:W-:Y:S02]  /*29f0*/  @!P2 LEA.HI.X R9, R4, UR9, R5, 0x2, P1 ;  /* 0x000000090409ac11 */ /* 0x000fe400088f1405 */
[----:B------:R-:W-:Y:S02]  /*2a00*/  IADD3 R4, P1, R10, UR10, RZ ;  /* 0x0000000a0a047c10 */ /* 0x000fe4000ff3e0ff */
[----:B------:R-:W-:Y:S01]  /*2a10*/  SHF.L.U64.HI R5, R15, 0x2, R14 ;  /* 0x000000020f057819 */ /* 0x000fe2000001020e */
[----:B------:R-:W5:Y:S03]  /*2a20*/  @!P2 LDG.E R16, [R8.64] ;  /* 0x000000200810a981 */ /* 0x000f66000c1e1900 */
[----:B------:R-:W-:-:S05]  /*2a30*/  IADD3.X R5, R5, UR9, RZ, P1, !PT ;  /* 0x0000000905057c10 */ /* 0x000fca0008ffe4ff */
[----:B--2---:R1:W2:Y:S04]  /*2a40*/  @!P3 LDG.E R19, [R4.64+0x100] ;  /* 0x000100200413b981 */ /* 0x0042a8000c1e1900 */
[----:B---3--:R1:W3:Y:S04]  /*2a50*/  @!P4 LDG.E R20, [R4.64+0x20] ;  /* 0x000020200414c981 */ /* 0x0082e8000c1e1900 */
[----:B----4-:R1:W4:Y:S01]  /*2a60*/  @!P5 LDG.E R21, [R4.64] ;  /* 0x000000200415d981 */ /* 0x010322000c1e1900 */
[----:B------:R-:W-:-:S06]  /*2a70*/  UIMAD UR8, UR30, -0x80, UR4 ;  /* 0xffffff801e0878a4 */ /* 0x000fcc000f8e0204 */
[----:B------:R-:W-:-:S13]  /*2a80*/  ISETP.GE.AND P3, PT, R3, UR8, PT ;  /* 0x0000000803007c0c */ /* 0x000fda000bf66270 */
[----:B------:R2:W-:Y:S04]  /*2a90*/  @P3 STS [R0+0x6000], RZ ;  /* 0x006000ff00003388 */ /* 0x0005e80000000800 */
[----:B------:R2:W-:Y:S04]  /*2aa0*/  @P3 STS [R0+0x6004], RZ ;  /* 0x006004ff00003388 */ /* 0x0005e80000000800 */
[----:B------:R2:W-:Y:S01]  /*2ab0*/  @P3 STS.64 [R0+0x6008], RZ ;  /* 0x006008ff00003388 */ /* 0x0005e20000000a00 */
[----:B-1----:R-:W-:Y:S01]  /*2ac0*/  IMAD R4, R17, c[0x0][0x1b0], RZ ;  /* 0x00006c0011047a24 */ /* 0x002fe200078e02ff */
[----:B------:R-:W-:Y:S03]  /*2ad0*/  BSSY B0, `(.L_x_919) ;  /* 0x000001a000007945 */ /* 0x000fe60003800000 */
[----:B------:R-:W-:-:S02]  /*2ae0*/  IMAD R10, R12, c[0x0][0x1b4], R4 ;  /* 0x00006d000c0a7a24 */ /* 0x000fc400078e0204 */
[----:B------:R-:W-:-:S04]  /*2af0*/  IMAD.WIDE.U32 R4, R12, c[0x0][0x1b0], R6 ;  /* 0x00006c000c047a25 */ /* 0x000fc800078e0006 */
[----:B------:R-:W-:Y:S01]  /*2b00*/  IMAD.IADD R10, R5, 0x1, R10 ;  /* 0x00000001050a7824 */ /* 0x000fe200078e020a */
[----:B-----5:R1:W-:Y:S04]  /*2b10*/  STL [R1+0x4], R16 ;  /* 0x0000041001007387 */ /* 0x0203e80000100800 */
[----:B--2---:R1:W-:Y:S04]  /*2b20*/  STL [R1], R19 ;  /* 0x0000001301007387 */ /* 0x0043e80000100800 */
[----:B---3--:R1:W-:Y:S04]  /*2b30*/  STL [R1+0xc], R20 ;  /* 0x00000c1401007387 */ /* 0x0083e80000100800 */
[----:B----4-:R1:W-:Y:S01]  /*2b40*/  STL [R1+0x8], R21 ;  /* 0x0000081501007387 */ /* 0x0103e20000100800 */
        /* <DEDUP_REMOVED lines=18> */
.L_x_920:
[----:B------:R-:W-:Y:S05]  /*2c70*/  BSYNC B0 ;  /* 0x0000000000007941 */ /* 0x000fea0003800000 */
.L_x_919:
[----:B------:R-:W-:Y:S01]  /*2c80*/  ISETP.GE.AND P2, PT, R11, UR8, PT ;  /* 0x000000080b007c0c */ /* 0x000fe2000bf46270 */
[----:B------:R-:W-:-:S12]  /*2c90*/  BSSY B0, `(.L_x_921) ;  /* 0x0000014000007945 */ /* 0x000fd80003800000 */
[----:B------:R4:W-:Y:S01]  /*2ca0*/  @P2 STS.128 [R0+0x7000], RZ ;  /* 0x007000ff00002388 */ /* 0x0009e20000000c00 */
[----:B------:R-:W-:Y:S05]  /*2cb0*/  @P2 BRA `(.L_x_922) ;  /* 0x0000011000002947 */ /* 0x000fea0003800000 */
[----:B------:R-:W-:-:S13]  /*2cc0*/  ISETP.GE.AND P1, PT, R220, c[0x0][0x220], PT ;  /* 0x00008800dc007a0c */ /* 0x000fda0003f26270 */
[----:B------:R1:W-:Y:S01]  /*2cd0*/  @P1 STS.128 [R0+0x7000], RZ ;  /* 0x007000ff00001388 */ /* 0x0003e20000000c00 */
[----:B------:R-:W-:Y:S05]  /*2ce0*/  @P1 BRA `(.L_x_922) ;  /* 0x000000e000001947 */ /* 0x000fea0003800000 */
[----:B------:R-:W-:Y:S01]  /*2cf0*/  IADD3 R5, P1, R3, 0x40, RZ ;  /* 0x0000004003057810 */ /* 0x000fe20007f3e0ff */
[----:B------:R-:W-:Y:S01]  /*2d00*/  IMAD.MOV.U32 R11, RZ, RZ, R10 ;  /* 0x000000ffff0b7224 */ /* 0x000fe200078e000a */
[----:B------:R-:W-:-:S03]  /*2d10*/  MOV R10, R4 ;  /* 0x00000004000a7202 */ /* 0x000fc60000000f00 */
[----:B------:R-:W-:Y:S02]  /*2d20*/  IMAD.X R6, RZ, RZ, R18, P1 ;  /* 0x000000ffff067224 */ /* 0x000fe400008e0612 */
[----:B------:R-:W-:-:S04]  /*2d30*/  IMAD.WIDE.U32 R10, R5, c[0x0][0x198], R10 ;  /* 0x00006600050a7a25 */ /* 0x000fc800078e000a */
[----:B------:R-:W-:Y:S01]  /*2d40*/  IMAD R6, R6, c[0x0][0x198], RZ ;  /* 0x0000660006067a24 */ /* 0x000fe200078e02ff */
[----:B------:R-:W-:-:S03]  /*2d50*/  LEA R4, P1, R10, c[0x0][0x168], 0x1 ;  /* 0x00005a000a047a11 */ /* 0x000fc600078208ff */
[----:B------:R-:W-:-:S05]  /*2d60*/  IMAD R5, R5, c[0x0][0x19c], R6 ;  /* 0x0000670005057a24 */ /* 0x000fca00078e0206 */
[----:B------:R-:W-:-:S04]  /*2d70*/  IADD3 R5, R11, R5, RZ ;  /* 0x000000050b057210 */ /* 0x000fc80007ffe0ff */
[----:B------:R-:W-:-:S05]  /*2d80*/  LEA.HI.X R5, R10, c[0x0][0x16c], R5, 0x1, P1 ;  /* 0x00005b000a057a11 */ /* 0x000fca00008f0c05 */
[----:B------:R-:W-:Y:S01]  /*2d90*/  @!PT LDS RZ, [RZ] ;  /* 0x00000000fffff984 */ /* 0x000fe20000000800 */
[----:B------:R-:W-:Y:S01]  /*2da0*/  @!PT LDS RZ, [RZ] ;  /* 0x00000000fffff984 */ /* 0x000fe20000000800 */
[----:B------:R-:W-:Y:S01]  /*2db0*/  @!PT LDS RZ, [RZ] ;  /* 0x00000000fffff984 */ /* 0x000fe20000000800 */
[----:B------:R1:W-:Y:S02]  /*2dc0*/  LDGSTS.E.BYPASS.LTC128B.128 [R0+0x7000], [R4.64] ;  /* 0x0700000004007fae */ /* 0x0003e4000b901d60 */
.L_x_922:
[----:B------:R-:W-:Y:S05]  /*2dd0*/  BSYNC B0 ;  /* 0x0000000000007941 */ /* 0x000fea0003800000 */
.L_x_921:
        /* <DEDUP_REMOVED lines=22> */
[----:B---3--:R-:W-:Y:S01]  /*2f40*/  IMAD R8, R18, c[0x0][0x1a0], RZ ;  /* 0x0000680012087a24 */ /* 0x008fe200078e02ff */
        /* <DEDUP_REMOVED lines=10> */
.L_x_924:
[----:B------:R-:W-:Y:S05]  /*2ff0*/  BSYNC B0 ;  /* 0x0000000000007941 */ /* 0x000fea0003800000 */
.L_x_923:
        /* <DEDUP_REMOVED lines=19> */
.L_x_926:
[----:B------:R-:W-:Y:S05]  /*3130*/  BSYNC B0 ;  /* 0x0000000000007941 */ /* 0x000fea0003800000 */
.L_x_925:
[----:B-1234-:R-:W-:Y:S01]  /*3140*/  IADD3 R0, R130, 0x1000, RZ ;  /* 0x0000100082007810 */ /* 0x01efe20007ffe0ff */
[C---:B------:R-:W-:Y:S01]  /*3150*/  IMAD.SHL.U32 R4, R15.reuse, 0x4, RZ ;  /* 0x000000040f047824 */ /* 0x040fe200078e00ff */
[C---:B------:R-:W-:Y:S01]  /*3160*/  SHF.L.U64.HI R5, R15.reuse, 0x2, R14 ;  /* 0x000000020f057819 */ /* 0x040fe2000001020e */
[----:B------:R-:W0:Y:S01]  /*3170*/  LDGDEPBAR ;  /* 0x00000000000079af */ /* 0x000e220000000000 */
[----:B------:R-:W-:Y:S01]  /*3180*/  SEL R0, R0, R130, !P0 ;  /* 0x0000008200007207 */ /* 0x000fe20004000000 */
[----:B------:R-:W-:Y:S01]  /*3190*/  UIADD3 UR34, UR34, 0x80, URZ ;  /* 0x0000008022227890 */ /* 0x000fe2000fffe03f */
[----:B------:R-:W-:Y:S01]  /*31a0*/  IADD3 R3, R124, 0x1000, RZ ;  /* 0x000010007c037810 */ /* 0x000fe20007ffe0ff */
[----:B------:R1:W-:Y:S01]  /*31b0*/  STL [R1+0x14], R5 ;  /* 0x0000140501007387 */ /* 0x0003e20000100800 */
[----:B------:R-:W-:Y:S01]  /*31c0*/  SHF.L.U32 R122, R130, 0x1, RZ ;  /* 0x00000001827a7819 */ /* 0x000fe200000006ff */
[----:B------:R-:W-:Y:S01]  /*31d0*/  IMAD.SHL.U32 R118, R0, 0x2, RZ ;  /* 0x0000000200767824 */ /* 0x000fe200078e00ff */
[----:B------:R-:W-:Y:S01]  /*31e0*/  IADD3 R0, R15, -0x80, RZ ;  /* 0xffffff800f007810 */ /* 0x000fe20007ffe0ff */
[----:B------:R1:W-:Y:S01]  /*31f0*/  STL [R1+0x18], R4 ;  /* 0x0000180401007387 */ /* 0x0003e20000100800 */
[----:B------:R-:W-:Y:S01]  /*3200*/  SEL R3, R3, R124, !P0 ;  /* 0x0000007c03037207 */ /* 0x000fe20004000000 */
[----:B------:R-:W-:Y:S01]  /*3210*/  IMAD.MOV.U32 R197, RZ, RZ, R131 ;  /* 0x000000ffffc57224 */ /* 0x000fe200078e0083 */
        /* <DEDUP_REMOVED lines=20> */
[----:B------:R-:W-:-:S03]  /*3360*/  UISETP.GE.AND UP0, UPT, UR34, UR4, UPT ;  /* 0x000000042200728c */ /* 0x000fc6000bf06270 */
.L_x_929:
[----:B------:R-:W0:Y:S01]  /*3370*/  LDGDEPBAR ;  /* 0x00000000000079af */ /* 0x000e220000000000 */
[----:B------:R-:W-:Y:S01]  /*3380*/  IADD3 R112, R125, R118, RZ ;  /* 0x000000767d707210 */ /* 0x000fe20007ffe0ff */
[----:B------:R-:W-:Y:S01]  /*3390*/  UISETP.GE.AND UP5, UPT, UR5, 0x1, UPT ;  /* 0x000000010500788c */ /* 0x000fe2000bfa6270 */
[----:B------:R-:W-:Y:S02]  /*33a0*/  PLOP3.LUT P1, PT, PT, PT, UP0, 0x80, 0x0 ;  /* 0x000000000000781c */ /* 0x000fe40003f2f008 */
[----:B------:R-:W-:Y:S02]  /*33b0*/  PLOP3.LUT P3, PT, PT, PT, UP0, 0x80, 0x0 ;  /* 0x000000000000781c */ /* 0x000fe40003f6f008 */
[----:B------:R-:W-:Y:S01]  /*33c0*/  PLOP3.LUT P0, PT, PT, PT, UP0, 0x80, 0x0 ;  /* 0x000000000000781c */ /* 0x000fe20003f0f008 */
[----:B------:R-:W2:Y:S01]  /*33d0*/  LDL R133, [R1+0x8] ;  /* 0x0000080001857983 */ /* 0x000ea20000100800 */
[----:B------:R-:W-:Y:S02]  /*33e0*/  PLOP3.LUT P4, PT, PT, PT, UP0, 0x80, 0x0 ;  /* 0x000000000000781c */ /* 0x000fe40003f8f008 */
[----:B------:R-:W-:Y:S01]  /*33f0*/  PLOP3.LUT P6, PT, PT, PT, UP0, 0x80, 0x0 ;  /* 0x000000000000781c */ /* 0x000fe20003fcf008 */
[----:B-1----:R-:W3:Y:S01]  /*3400*/  LDL R0, [R1+0x20] ;  /* 0x0000200001007983 */ /* 0x002ee20000100800 */
[----:B------:R-:W-:Y:S03]  /*3410*/  PLOP3.LUT P5, PT, PT, PT, UP0, 0x80, 0x0 ;  /* 0x000000000000781c */ /* 0x000fe60003faf008 */
        /* <DEDUP_REMOVED lines=24> */
[----:B-1----:R-:W4:Y:S01]  /*35a0*/  LDL R3, [R1+0x4] ;  /* 0x0000040001037983 */ /* 0x002f220000100800 */
[----:B------:R-:W-:Y:S04]  /*35b0*/  DEPBAR.LE SB0, 0x0 ;  /* 0x000080000000791a */ /* 0x000fe80000000000 */
[----:B------:R-:W-:Y:S08]  /*35c0*/  BAR.SYNC.DEFER_BLOCKING 0x0 ;  /* 0x0000000000007b1d */ /* 0x000ff00000010000 */
[----:B------:R-:W-:Y:S08]  /*35d0*/  LDSM.16.M88.4 R64, [R118] ;  /* 0x000000007640783b */ /* 0x000ff00000000200 */
[----:B------:R-:W1:Y:S08]  /*35e0*/  LDSM.16.M88.4 R16, [R117+0x6000] ;  /* 0x006000007510783b */ /* 0x000e700000000200 */
[----:B------:R-:W1:Y:S08]  /*35f0*/  LDSM.16.M88.4 R60, [R118+0x1000] ;  /* 0x00100000763c783b */ /* 0x000e700000000200 */
[----:B------:R-:W1:Y:S08]  /*3600*/  LDSM.16.M88.4 R32, [R117+0x6400] ;  /* 0x006400007520783b */ /* 0x000e700000000200 */
[----:B------:R-:W1:Y:S08]  /*3610*/  LDSM.16.M88.4 R48, [R117+0x6800] ;  /* 0x006800007530783b */ /* 0x000e700000000200 */
[----:B------:R-:W2:Y:S01]  /*3620*/  LDSM.16.M88.4 R100, [R117+0x6c00] ;  /* 0x006c00007564783b */ /* 0x000ea20000000200 */
[-C--:B-1----:R-:W-:Y:S07]  /*3630*/  HMMA.16816.F32.BF16 R4, R64, R16.reuse, RZ ;  /* 0x000000104004723c */ /* 0x082fee00000418ff */
[----:B------:R-:W-:Y:S01]  /*3640*/  LDSM.16.M88.4 R104, [R112] ;  /* 0x000000007068783b */ /* 0x000fe20000000200 */
[C---:B------:R-:W-:Y:S07]  /*3650*/  HMMA.16816.F32.BF16 R8, R60.reuse, R16, RZ ;  /* 0x000000103c08723c */ /* 0x040fee00000418ff */
[----:B------:R-:W1:Y:S01]  /*3660*/  LDSM.16.M88.4 R108, [R116+0x6000] ;  /* 0x00600000746c783b */ /* 0x000e620000000200 */
[-C--:B------:R-:W-:Y:S07]  /*3670*/  HMMA.16816.F32.BF16 R12, R60, R18.reuse, RZ ;  /* 0x000000123c0c723c */ /* 0x080fee00000418ff */
[----:B------:R-:W1:Y:S01]  /*3680*/  LDSM.16.M88.4 R112, [R112+0x1000] ;  /* 0x001000007070783b */ /* 0x000e620000000200 */
        /* <DEDUP_REMOVED lines=9> */
[-C--:B--2---:R-:W-:Y:S01]  /*3720*/  HMMA.16816.F32.BF16 R52, R64, R100.reuse, RZ ;  /* 0x000000644034723c */ /* 0x084fe200000418ff */
[----:B------:R-:W-:Y:S07]  /*3730*/  FSETP.NEU.FTZ.AND P2, PT, R133, -INF , PT ;  /* 0xff8000008500780b */ /* 0x000fee0003f5d000 */
[C---:B------:R-:W-:Y:S08]  /*3740*/  HMMA.16816.F32.BF16 R56, R60.reuse, R100, RZ ;  /* 0x000000643c38723c */ /* 0x040ff000000418ff */
[-C--:B------:R-:W-:Y:S08]  /*3750*/  HMMA.16816.F32.BF16 R60, R60, R102.reuse, RZ ;  /* 0x000000663c3c723c */ /* 0x080ff000000418ff */
[----:B------:R-:W-:Y:S08]  /*3760*/  HMMA.16816.F32.BF16 R64, R64, R102, RZ ;  /* 0x000000664040723c */ /* 0x000ff000000418ff */
[-C--:B-1----:R-:W-:Y:S08]  /*3770*/  HMMA.16816.F32.BF16 R4, R104, R108.reuse, R4 ;  /* 0x0000006c6804723c */ /* 0x082ff00000041804 */
[C---:B------:R-:W-:Y:S08]  /*3780*/  HMMA.16816.F32.BF16 R8, R112.reuse, R108, R8 ;  /* 0x0000006c7008723c */ /* 0x040ff00000041808 */
        /* <DEDUP_REMOVED lines=8> */
[----:B------:R-:W2:Y:S01]  /*3810*/  MUFU.TANH R142, R5 ;  /* 0x00000005008e7308 */ /* 0x000ea20000002400 */
        /* <DEDUP_REMOVED lines=12> */
[----:B------:R-:W-:Y:S09]  /*38e0*/  FMUL.FTZ R13, R13, c[0x0][0x2ec] ;  /* 0x0000bb000d0d7a20 */ /* 0x000ff20000410000 */
[----:B------:R-:W-:Y:S01]  /*38f0*/  MUFU.TANH R246, R8 ;  /* 0x0000000800f67308 */ /* 0x000fe20000002400 */
[----:B-1----:R-:W-:Y:S04]  /*3900*/  MOV R11, UR30 ;  /* 0x0000001e000b7c02 */ /* 0x002fe80008000f00 */
[----:B---3--:R-:W-:Y:S05]  /*3910*/  @P1 LEA R11, R11, R0, 0x7 ;  /* 0x000000000b0b1211 */ /* 0x008fea00078e38ff */
[----:B------:R-:W1:Y:S01]  /*3920*/  MUFU.TANH R223, R6 ;  /* 0x0000000600df7308 */ /* 0x000e620000002400 */
[----:B------:R-:W-:Y:S02]  /*3930*/  PLOP3.LUT P1, PT, PT, PT, UP0, 0x80, 0x0 ;  /* 0x000000000000781c */ /* 0x000fe40003f2f008 */
[C---:B------:R-:W-:Y:S01]  /*3940*/  @P3 ISETP.GE.AND P3, PT, R11.reuse, UR4, PT ;  /* 0x000000040b003c0c */ /* 0x040fe2000bf66270 */
[----:B--2---:R-:W2:Y:S01]  /*3950*/  LDL R12, [R1] ;  /* 0x00000000010c7983 */ /* 0x004ea20000100800 */
[----:B------:R-:W-:Y:S02]  /*3960*/  @P0 IADD3 R0, R11, 0x1, RZ ;  /* 0x000000010b000810 */ /* 0x000fe40007ffe0ff */
[----:B------:R-:W-:Y:S02]  /*3970*/  PLOP3.LUT P0, PT, PT, PT, UP0, 0x80, 0x0 ;  /* 0x000000000000781c */ /* 0x000fe40003f0f008 */
[----:B------:R-:W-:Y:S01]  /*3980*/  @P4 ISETP.GE.AND P4, PT, R0, UR4, PT ;  /* 0x0000000400004c0c */ /* 0x000fe2000bf86270 */
[----:B------:R3:W1:Y:S01]  /*3990*/  MUFU.TANH R222, R7 ;  /* 0x0000000700de7308 */ /* 0x0006620000002400 */
[----:B------:R-:W-:Y:S05]  /*39a0*/  MOV R0, R138 ;  /* 0x0000008a00007202 */ /* 0x000fea0000000f00 */
[----:B------:R-:W-:Y:S02]  /*39b0*/  @P1 FSEL R0, R138, -INF , !P3 ;  /* 0xff8000008a001808 */ /* 0x000fe40005800000 */
[----:B------:R-:W-:Y:S02]  /*39c0*/  PLOP3.LUT P1, PT, PT, PT, UP0, 0x80, 0x0 ;  /* 0x000000000000781c */ /* 0x000fe40003f2f008 */
[----:B------:R1:W-:Y:S10]  /*39d0*/  MUFU.TANH R77, R10 ;  /* 0x0000000a004d7308 */ /* 0x0003f40000002400 */
[----:B------:R4:W2:Y:S01]  /*39e0*/  MUFU.TANH R244, R9 ;  /* 0x0000000900f47308 */ /* 0x0008a20000002400 */
[----:B---3--:R-:W3:Y:S09]  /*39f0*/  LDSM.16.M88.4 R4, [R116+0x6400] ;  /* 0x006400007404783b */ /* 0x008ef20000000200 */
[----:B------:R-:W-:Y:S01]  /*3a00*/  MUFU.TANH R241, R13 ;  /* 0x0000000d00f17308 */ /* 0x000fe20000002400 */
[----:B-1----:R-:W-:Y:S05]  /*3a10*/  FMUL.FTZ R10, R133, 1.4426950216293334961 ;  /* 0x3fb8aa3b850a7820 */ /* 0x002fea0000410000 */
[----:B------:R-:W-:Y:S04]  /*3a20*/  FSEL R10, R10, RZ, P2 ;  /* 0x000000ff0a0a7208 */ /* 0x000fe80001000000 */
[----:B------:R-:W-:Y:S01]  /*3a30*/  MUFU.TANH R75, R14 ;  /* 0x0000000e004b7308 */ /* 0x000fe20000002400 */
[----:B----4-:R-:W-:Y:S01]  /*3a40*/  FSETP.NEU.FTZ.AND P2, PT, R132, -INF , PT ;  /* 0xff8000008400780b */ /* 0x010fe20003f5d000 */
[--C-:B------:R-:W-:Y:S01]  /*3a50*/  FFMA.FTZ R8, R0, c[0x0][0x23c], -R10.reuse ;  /* 0x00008f0000087a23 */ /* 0x100fe2000001080a */
[----:B------:R-:W-:Y:S01]  /*3a60*/  MOV R0, R142 ;  /* 0x0000008e00007202 */ /* 0x000fe20000000f00 */
[----:B------:R-:W-:Y:S01]  /*3a70*/  FMUL.FTZ R9, R132, 1.4426950216293334961 ;  /* 0x3fb8aa3b84097820 */ /* 0x000fe20000410000 */
[----:B------:R-:W-:Y:S02]  /*3a80*/  @P0 FSEL R0, R142, -INF , !P4 ;  /* 0xff8000008e000808 */ /* 0x000fe40006000000 */
[----:B------:R-:W-:Y:S03]  /*3a90*/  PLOP3.LUT P0, PT, PT, PT, UP0, 0x80, 0x0 ;  /* 0x000000000000781c */ /* 0x000fe60003f0f008 */
[----:B------:R-:W-:Y:S01]  /*3aa0*/  MUFU.EX2 R218, R8 ;  /* 0x0000000800da7308 */ /* 0x000fe20000000800 */
[----:B------:R-:W-:Y:S09]  /*3ab0*/  FSEL R9, R9, RZ, P2 ;  /* 0x000000ff09097208 */ /* 0x000ff20001000000 */
[----:B------:R-:W-:Y:S01]  /*3ac0*/  MUFU.TANH R74, R15 ;  /* 0x0000000f004a7308 */ /* 0x000fe20000002400 */
[-C--:B---3--:R-:W-:Y:S09]  /*3ad0*/  HMMA.16816.F32.BF16 R20, R104, R4.reuse, R20 ;  /* 0x000000046814723c */ /* 0x088ff20000041814 */
[----:B------:R-:W1:Y:S01]  /*3ae0*/  MUFU.TANH R189, R16 ;  /* 0x0000001000bd7308 */ /* 0x000e620000002400 */
[C---:B------:R-:W-:Y:S07]  /*3af0*/  HMMA.16816.F32.BF16 R24, R112.reuse, R4, R24 ;  /* 0x000000047018723c */ /* 0x040fee0000041818 */
[----:B------:R-:W-:Y:S02]  /*3b00*/  FFMA.FTZ R4, R0, c[0x0][0x23c], -R10 ;  /* 0x00008f0000047a23 */ /* 0x000fe4000001080a */
[----:B------:R-:W3:Y:S01]  /*3b10*/  MUFU.TANH R141, R17 ;  /* 0x00000011008d7308 */ /* 0x000ee20000002400 */
[-C--:B------:R-:W-:Y:S02]  /*3b20*/  HMMA.16816.F32.BF16 R28, R112, R6.reuse, R28 ;  /* 0x00000006701c723c */ /* 0x080fe4000004181c */
[----:B------:R-:W-:Y:S01]  /*3b30*/  FMUL.FTZ R5, R3, 1.4426950216293334961 ;  /* 0x3fb8aa3b03057820 */ /* 0x000fe20000410000 */
[----:B------:R-:W-:Y:S02]  /*3b40*/  MOV R0, R223 ;  /* 0x000000df00007202 */ /* 0x000fe40000000f00 */
[----:B------:R-:W-:Y:S01]  /*3b50*/  @P1 FSEL R0, R223, -INF , !P3 ;  /* 0xff800000df001808 */ /* 0x000fe20005800000 */
[----:B------:R-:W-:Y:S02]  /*3b60*/  FMUL.FTZ R20, R20, c[0x0][0x2ec] ;  /* 0x0000bb0014147a20 */ /* 0x000fe40000410000 */
[C---:B------:R-:W-:Y:S01]  /*3b70*/  HMMA.16816.F32.BF16 R32, R104.reuse, R6, R32 ;  /* 0x000000066820723c */ /* 0x040fe20000041820 */
[----:B------:R4:W-:Y:S01]  /*3b80*/  MUFU.EX2 R152, R4 ;  /* 0x0000000400987308 */ /* 0x0009e20000000800 */
[----:B------:R-:W-:Y:S02]  /*3b90*/  PLOP3.LUT P1, PT, PT, PT, UP0, 0x80, 0x0 ;  /* 0x000000000000781c */ /* 0x000fe40003f2f008 */
[----:B------:R-:W-:Y:S02]  /*3ba0*/  FMUL.FTZ R21, R21, c[0x0][0x2ec] ;  /* 0x0000bb0015157a20 */ /* 0x000fe40000410000 */
[----:B------:R-:W-:Y:S02]  /*3bb0*/  FMUL.FTZ R22, R22, c[0x0][0x2ec] ;  /* 0x0000bb0016167a20 */ /* 0x000fe40000410000 */
[----:B------:R-:W-:Y:S03]  /*3bc0*/  FMUL.FTZ R27, R27, c[0x0][0x2ec] ;  /* 0x0000bb001b1b7a20 */ /* 0x000fe60000410000 */
[----:B------:R-:W-:Y:S01]  /*3bd0*/  MUFU.TANH R214, R19 ;  /* 0x0000001300d67308 */ /* 0x000fe20000002400 */
[----:B------:R-:W-:Y:S02]  /*3be0*/  FMUL.FTZ R26, R26, c[0x0][0x2ec] ;  /* 0x0000bb001a1a7a20 */ /* 0x000fe40000410000 */
[----:B------:R-:W-:Y:S02]  /*3bf0*/  FMUL.FTZ R23, R23, c[0x0][0x2ec] ;  /* 0x0000bb0017177a20 */ /* 0x000fe40000410000 */
[----:B------:R-:W-:Y:S02]  /*3c00*/  FMUL.FTZ R24, R24, c[0x0][0x2ec] ;  /* 0x0000bb0018187a20 */ /* 0x000fe40000410000 */
[----:B------:R-:W-:Y:S02]  /*3c10*/  FMUL.FTZ R25, R25, c[0x0][0x2ec] ;  /* 0x0000bb0019197a20 */ /* 0x000fe40000410000 */
[----:B------:R-:W-:Y:S01]  /*3c20*/  FMUL.FTZ R28, R28, c[0x0][0x2ec] ;  /* 0x0000bb001c1c7a20 */ /* 0x000fe20000410000 */
[----:B------:R-:W1:Y:S01]  /*3c30*/  MUFU.TANH R216, R18 ;  /* 0x0000001200d87308 */ /* 0x000e620000002400 */
[----:B------:R-:W-:Y:S02]  /*3c40*/  FMUL.FTZ R29, R29, c[0x0][0x2ec] ;  /* 0x0000bb001d1d7a20 */ /* 0x000fe40000410000 */
[----:B------:R-:W-:Y:S02]  /*3c50*/  FMUL.FTZ R32, R32, c[0x0][0x2ec] ;  /* 0x0000bb0020207a20 */ /* 0x000fe40000410000 */
[--C-:B----4-:R-:W-:Y:S01]  /*3c60*/  FFMA.FTZ R4, R0, c[0x0][0x23c], -R9.reuse ;  /* 0x00008f0000047a23 */ /* 0x110fe20000010809 */
        /* <DEDUP_REMOVED lines=10> */
[----:B------:R-:W4:Y:S10]  /*3d10*/  MUFU.TANH R140, R20 ;  /* 0x00000014008c7308 */ /* 0x000f340000002400 */
[----:B------:R1:W-:Y:S10]  /*3d20*/  MUFU.EX2 R88, R0 ;  /* 0x0000000000587308 */ /* 0x0003f40000000800 */
[----:B------:R-:W-:Y:S10]  /*3d30*/  MUFU.TANH R139, R21 ;  /* 0x00000015008b7308 */ /* 0x000ff40000002400 */
[----:B------:R-:W2:Y:S01]  /*3d40*/  MUFU.TANH R211, R22 ;  /* 0x0000001600d37308 */ /* 0x000ea20000002400 */
[----:B-1----:R-:W-:Y:S02]  /*3d50*/  MOV R0, R246 ;  /* 0x000000f600007202 */ /* 0x002fe40000000f00 */
[----:B------:R-:W-:Y:S02]  /*3d60*/  @P1 FSEL R0, R246, -INF , !P3 ;  /* 0xff800000f6001808 */ /* 0x000fe40005800000 */
[----:B------:R-:W-:Y:S05]  /*3d70*/  PLOP3.LUT P1, PT, PT, PT, UP0, 0x80, 0x0 ;  /* 0x000000000000781c */ /* 0x000fea0003f2f008 */
[----:B------:R-:W-:Y:S10]  /*3d80*/  MUFU.TANH R210, R23 ;  /* 0x0000001700d27308 */ /* 0x000ff40000002400 */
        /* <DEDUP_REMOVED lines=8> */
[----:B------:R-:W1:Y:S10]  /*3e10*/  MUFU.TANH R174, R32 ;  /* 0x0000002000ae7308 */ /* 0x000e740000002400 */
[----:B------:R-:W1:Y:S10]  /*3e20*/  MUFU.TANH R137, R33 ;  /* 0x0000002100897308 */ /* 0x000e740000002400 */
[----:B------:R-:W-:Y:S10]  /*3e30*/  MUFU.TANH R191, R35 ;  /* 0x0000002300bf7308 */ /* 0x000ff40000002400 */
[----:B------:R-:W1:Y:S01]  /*3e40*/  MUFU.TANH R192, R34 ;  /* 0x0000002200c07308 */ /* 0x000e620000002400 */
[C---:B--2---:R-:W-:Y:S01]  /*3e50*/  FMUL.FTZ R8, R12.reuse, 1.4426950216293334961 ;  /* 0x3fb8aa3b0c087820 */ /* 0x044fe20000410000 */
[----:B------:R-:W-:Y:S04]  /*3e60*/  FSETP.NEU.FTZ.AND P2, PT, R12, -INF , PT ;  /* 0xff8000000c00780b */ /* 0x000fe80003f5d000 */
[----:B------:R-:W-:Y:S02]  /*3e70*/  FSEL R8, R8, RZ, P2 ;  /* 0x000000ff08087208 */ /* 0x000fe40001000000 */
[----:B------:R-:W-:Y:S03]  /*3e80*/  FSETP.NEU.FTZ.AND P2, PT, R3, -INF , PT ;  /* 0xff8000000300780b */ /* 0x000fe60003f5d000 */
[--C-:B------:R-:W-:Y:S01]  /*3e90*/  FFMA.FTZ R4, R0, c[0x0][0x23c], -R8.reuse ;  /* 0x00008f0000047a23 */ /* 0x100fe20000010808 */
[----:B------:R-:W-:Y:S02]  /*3ea0*/  MOV R0, R244 ;  /* 0x000000f400007202 */ /* 0x000fe40000000f00 */
[----:B------:R-:W-:Y:S01]  /*3eb0*/  @P0 FSEL R0, R244, -INF , !P4 ;  /* 0xff800000f4000808 */ /* 0x000fe20006000000 */
[----:B------:R2:W-:Y:S01]  /*3ec0*/  MUFU.EX2 R87, R4 ;  /* 0x0000000400577308 */ /* 0x0005e20000000800 */
[----:B------:R-:W-:Y:S03]  /*3ed0*/  PLOP3.LUT P0, PT, PT, PT, UP0, 0x80, 0x0 ;  /* 0x000000000000781c */ /* 0x000fe60003f0f008 */
[----:B------:R-:W-:Y:S01]  /*3ee0*/  FFMA.FTZ R12, R0, c[0x0][0x23c], -R8 ;  /* 0x00008f00000c7a23 */ /* 0x000fe20000010808 */
[----:B------:R-:W-:Y:S02]  /*3ef0*/  FSEL R0, R5, RZ, P2 ;  /* 0x000000ff05007208 */ /* 0x000fe40001000000 */
[----:B------:R-:W-:Y:S03]  /*3f00*/  PLOP3.LUT P2, PT, PT, PT, UP0, 0x80, 0x0 ;  /* 0x000000000000781c */ /* 0x000fe60003f4f008 */
[----:B------:R1:W-:Y:S01]  /*3f10*/  MUFU.EX2 R86, R12 ;  /* 0x0000000c00567308 */ /* 0x0003e20000000800 */
[----:B--2---:R-:W-:Y:S02]  /*3f20*/  MOV R4, R77 ;  /* 0x0000004d00047202 */ /* 0x004fe40000000f00 */
[----:B------:R-:W-:Y:S02]  /*3f30*/  @P1 FSEL R4, R77, -INF , !P3 ;  /* 0xff8000004d041808 */ /* 0x000fe40005800000 */
[----:B------:R-:W-:Y:S02]  /*3f40*/  PLOP3.LUT P1, PT, PT, PT, UP0, 0x80, 0x0 ;  /* 0x000000000000781c */ /* 0x000fe40003f2f008 */
[----:B------:R-:W-:Y:S01]  /*3f50*/  PLOP3.LUT P3, PT, PT, PT, UP0, 0x80, 0x0 ;  /* 0x000000000000781c */ /* 0x000fe20003f6f008 */
[--C-:B------:R-:W-:Y:S01]  /*3f60*/  FFMA.FTZ R5, R4, c[0x0][0x23c], -R0.reuse ;  /* 0x00008f0004057a23 */ /* 0x100fe20000010800 */
[----:B------:R-:W-:Y:S02]  /*3f70*/  MOV R4, R76 ;  /* 0x0000004c00047202 */ /* 0x000fe40000000f00 */
[----:B------:R-:W-:Y:S01]  /*3f80*/  @P0 FSEL R4, R76, -INF , !P4 ;  /* 0xff8000004c040808 */ /* 0x000fe20006000000 */
[----:B------:R-:W-:Y:S01]  /*3f90*/  MUFU.EX2 R81, R5 ;  /* 0x0000000500517308 */ /* 0x000fe20000000800 */
[----:B------:R-:W-:Y:S02]  /*3fa0*/  PLOP3.LUT P0, PT, PT, PT, UP0, 0x80, 0x0 ;  /* 0x000000000000781c */ /* 0x000fe40003f0f008 */
[----:B-1----:R-:W-:Y:S01]  /*3fb0*/  MOV R12, R189 ;  /* 0x000000bd000c7202 */ /* 0x002fe20000000f00 */
[----:B------:R-:W-:Y:S01]  /*3fc0*/  FFMA.FTZ R4, R4, c[0x0][0x23c], -R0 ;  /* 0x00008f0004047a23 */ /* 0x000fe20000010800 */
[----:B------:R-:W-:Y:S05]  /*3fd0*/  PLOP3.LUT P4, PT, PT, PT, UP0, 0x80, 0x0 ;  /* 0x000000000000781c */ /* 0x000fea0003f8f008 */
[----:B------:R1:W-:Y:S02]  /*3fe0*/  MUFU.EX2 R80, R4 ;  /* 0x0000000400507308 */ /* 0x0003e40000000800 */
[C---:B-1----:R-:W-:Y:S02]  /*3ff0*/  @P1 IADD3 R4, R11.reuse, 0x8, RZ ;  /* 0x000000080b041810 */ /* 0x042fe40007ffe0ff */
[----:B------:R-:W-:Y:S02]  /*4000*/  PLOP3.LUT P1, PT, PT, PT, UP0, 0x80, 0x0 ;  /* 0x000000000000781c */ /* 0x000fe40003f2f008 */
[----:B------:R-:W-:Y:S02]  /*4010*/  @P2 ISETP.GE.AND P2, PT, R4, UR4, PT ;  /* 0x0000000404002c0c */ /* 0x000fe4000bf46270 */
[----:B------:R-:W-:Y:S02]  /*4020*/  @P0 IADD3 R4, R11, 0x9, RZ ;  /* 0x000000090b040810 */ /* 0x000fe40007ffe0ff */
[----:B------:R-:W-:Y:S02]  /*4030*/  PLOP3.LUT P0, PT, PT, PT, UP0, 0x80, 0x0 ;  /* 0x000000000000781c */ /* 0x000fe40003f0f008 */
[----:B------:R-:W-:Y:S02]  /*4040*/  @P3 ISETP.GE.AND P3, PT, R4, UR4, PT ;  /* 0x0000000404003c0c */ /* 0x000fe4000bf66270 */
[----:B------:R-:W-:Y:S05]  /*4050*/  MOV R4, R242 ;  /* 0x000000f200047202 */ /* 0x000fea0000000f00 */
[----:B------:R-:W-:Y:S02]  /*4060*/  @P1 FSEL R4, R242, -INF , !P2 ;  /* 0xff800000f2041808 */ /* 0x000fe40005000000 */
[----:B------:R-:W-:Y:S03]  /*4070*/  PLOP3.LUT P1, PT, PT, PT, UP0, 0x80, 0x0 ;  /* 0x000000000000781c */ /* 0x000fe60003f2f008 */
[--C-:B------:R-:W-:Y:S01]  /*4080*/  FFMA.FTZ R5, R4, c[0x0][0x23c], -R8.reuse ;  /* 0x00008f0004057a23 */ /* 0x100fe20000010808 */
        /* <DEDUP_REMOVED lines=8> */
[----:B------:R-:W-:Y:S11]  /*4110*/  PLOP3.LUT P1, PT, PT, PT, UP0, 0x80, 0x0 ;  /* 0x000000000000781c */ /* 0x000ff60003f2f008 */
[----:B------:R-:W-:Y:S02]  /*4120*/  @!UPT UIADD3 URZ, URZ, URZ, URZ ;  /* 0x0000003f3f3ff290 */ /* 0x000fe4000fffe03f */
[----:B------:R-:W-:Y:S02]  /*4130*/  @P1 FSEL R12, R189, -INF , !P2 ;  /* 0xff800000bd0c1808 */ /* 0x000fe40005000000 */
[----:B------:R-:W-:Y:S03]  /*4140*/  PLOP3.LUT P1, PT, PT, PT, UP0, 0x80, 0x0 ;  /* 0x000000000000781c */ /* 0x000fe60003f2f008 */
[----:B------:R-:W-:Y:S01]  /*4150*/  FFMA.FTZ R13, R12, c[0x0][0x23c], -R10 ;  /* 0x00008f000c0d7a23 */ /* 0x000fe2000001080a */
[----:B---3--:R-:W-:Y:S03]  /*4160*/  MOV R12, R141 ;  /* 0x0000008d000c7202 */ /* 0x008fe60000000f00 */
[----:B------:R2:W-:Y:S01]  /*4170*/  MUFU.EX2 R204, R13 ;  /* 0x0000000d00cc7308 */ /* 0x0005e20000000800 */
[--C-:B-1----:R-:W-:Y:S01]  /*4180*/  FFMA.FTZ R5, R4, c[0x0][0x23c], -R0.reuse ;  /* 0x00008f0004057a23 */ /* 0x102fe20000010800 */
[----:B------:R-:W-:Y:S02]  /*4190*/  MOV R4, R74 ;  /* 0x0000004a00047202 */ /* 0x000fe40000000f00 */
[----:B------:R-:W-:Y:S02]  /*41a0*/  @P0 FSEL R4, R74, -INF , !P3 ;  /* 0xff8000004a040808 */ /* 0x000fe40005800000 */
[----:B------:R-:W-:Y:S03]  /*41b0*/  PLOP3.LUT P0, PT, PT, PT, UP0, 0x80, 0x0 ;  /* 0x000000000000781c */ /* 0x000fe60003f0f008 */
[----:B------:R-:W-:Y:S01]  /*41c0*/  FFMA.FTZ R4, R4, c[0x0][0x23c], -R0 ;  /* 0x00008f0004047a23 */ /* 0x000fe20000010800 */
[----:B------:R-:W-:Y:S09]  /*41d0*/  MUFU.EX2 R79, R5 ;  /* 0x00000005004f7308 */ /* 0x000ff20000000800 */
[----:B------:R-:W-:Y:S01]  /*41e0*/  @P0 FSEL R12, R141, -INF , !P3 ;  /* 0xff8000008d0c0808 */ /* 0x000fe20005800000 */
[----:B------:R1:W-:Y:S01]  /*41f0*/  MUFU.EX2 R78, R4 ;  /* 0x00000004004e7308 */ /* 0x0003e20000000800 */
[----:B------:R-:W-:Y:S03]  /*4200*/  PLOP3.LUT P0, PT, PT, PT, UP0, 0x80, 0x0 ;  /* 0x000000000000781c */ /* 0x000fe60003f0f008 */
[--C-:B------:R-:W-:Y:S01]  /*4210*/  FFMA.FTZ R12, R12, c[0x0][0x23c], -R10.reuse ;  /* 0x00008f000c0c7a23 */ /* 0x100fe2000001080a */
[----:B--2---:R-:W-:Y:S02]  /*4220*/  MOV R13, R216 ;  /* 0x000000d8000d7202 */ /* 0x004fe40000000f00 */
[----:B------:R-:W-:Y:S02]  /*4230*/  @P1 FSEL R13, R216, -INF , !P2 ;  /* 0xff800000d80d1808 */ /* 0x000fe40005000000 */
[----:B------:R-:W-:Y:S01]  /*4240*/  PLOP3.LUT P2, PT, PT, PT, UP0, 0x80, 0x0 ;  /* 0x000000000000781c */ /* 0x000fe20003f4f008 */
[----:B------:R2:W-:Y:S01]  /*4250*/  MUFU.EX2 R202, R12 ;  /* 0x0000000c00ca7308 */ /* 0x0005e20000000800 */
[----:B------:R-:W-:Y:S01]  /*4260*/  PLOP3.LUT P1, PT, PT, PT, UP0, 0x80, 0x0 ;  /* 0x000000000000781c */ /* 0x000fe20003f2f008 */
[--C-:B------:R-:W-:Y:S08]  /*4270*/  FFMA.FTZ R13, R13, c[0x0][0x23c], -R9.reuse ;  /* 0x00008f000d0d7a23 */ /* 0x100ff00000010809 */
[----:B------:R-:W-:Y:S01]  /*4280*/  MUFU.EX2 R239, R13 ;  /* 0x0000000d00ef7308 */ /* 0x000fe20000000800 */
[----:B-1----:R-:W1:Y:S01]  /*4290*/  LDSM.16.M88.4 R4, [R116+0x6800] ;  /* 0x006800007404783b */ /* 0x002e620000000200 */
[----:B--2---:R-:W-:Y:S02]  /*42a0*/  MOV R12, R214 ;  /* 0x000000d6000c7202 */ /* 0x004fe40000000f00 */
[----:B------:R-:W-:Y:S02]  /*42b0*/  @P0 FSEL R12, R214, -INF , !P3 ;  /* 0xff800000d60c0808 */ /* 0x000fe40005800000 */
[----:B------:R-:W-:Y:S02]  /*42c0*/  PLOP3.LUT P0, PT, PT, PT, UP0, 0x80, 0x0 ;  /* 0x000000000000781c */ /* 0x000fe40003f0f008 */
[----:B------:R-:W-:Y:S01]  /*42d0*/  PLOP3.LUT P3, PT, PT, PT, UP0, 0x80, 0x0 ;  /* 0x000000000000781c */ /* 0x000fe20003f6f008 */
[--C-:B------:R-:W-:Y:S04]  /*42e0*/  FFMA.FTZ R12, R12, c[0x0][0x23c], -R9.reuse ;  /* 0x00008f000c0c7a23 */ /* 0x100fe80000010809 */
[----:B------:R2:W-:Y:S01]  /*42f0*/  MUFU.EX2 R238, R12 ;  /* 0x0000000c00ee7308 */ /* 0x0005e20000000800 */
[-C--:B-1----:R-:W-:Y:S01]  /*4300*/  HMMA.16816.F32.BF16 R36, R104, R4.reuse, R36 ;  /* 0x000000046824723c */ /* 0x082fe20000041824 */
[C---:B--2---:R-:W-:Y:S02]  /*4310*/  @P1 IADD3 R12, R11.reuse, 0x10, RZ ;  /* 0x000000100b0c1810 */ /* 0x044fe40007ffe0ff */
[----:B------:R-:W-:Y:S05]  /*4320*/  PLOP3.LUT P1, PT, PT, PT, UP0, 0x80, 0x0 ;  /* 0x000000000000781c */ /* 0x000fea0003f2f008 */
[C---:B------:R-:W-:Y:S01]  /*4330*/  HMMA.16816.F32.BF16 R40, R112.reuse, R4, R40 ;  /* 0x000000047028723c */ /* 0x040fe20000041828 */
[----:B------:R-:W-:Y:S03]  /*4340*/  @P2 ISETP.GE.AND P2, PT, R12, UR4, PT ;  /* 0x000000040c002c0c */ /* 0x000fe6000bf46270 */
[----:B------:R-:W-:Y:S02]  /*4350*/  @P0 IADD3 R12, R11, 0x11, RZ ;  /* 0x000000110b0c0810 */ /* 0x000fe40007ffe0ff */
[----:B------:R-:W-:Y:S02]  /*4360*/  PLOP3.LUT P0, PT, PT, PT, UP0, 0x80, 0x0 ;  /* 0x000000000000781c */ /* 0x000fe40003f0f008 */
[----:B------:R-:W-:Y:S01]  /*4370*/  @P3 ISETP.GE.AND P3, PT, R12, UR4, PT ;  /* 0x000000040c003c0c */ /* 0x000fe2000bf66270 */
[-C--:B------:R-:W-:Y:S03]  /*4380*/  HMMA.16816.F32.BF16 R44, R112, R6.reuse, R44 ;  /* 0x00000006702c723c */ /* 0x080fe6000004182c */
[----:B----4-:R-:W-:Y:S02]  /*4390*/  MOV R12, R140 ;  /* 0x0000008c000c7202 */ /* 0x010fe40000000f00 */
[----:B------:R-:W-:Y:S02]  /*43a0*/  @P1 FSEL R12, R140, -INF , !P2 ;  /* 0xff8000008c0c1808 */ /* 0x000fe40005000000 */
[----:B------:R-:W-:Y:S01]  /*43b0*/  PLOP3.LUT P1, PT, PT, PT, UP0, 0x80, 0x0 ;  /* 0x000000000000781c */ /* 0x000fe20003f2f008 */
[C---:B------:R-:W-:Y:S01]  /*43c0*/  HMMA.16816.F32.BF16 R48, R104.reuse, R6, R48 ;  /* 0x000000066830723c */ /* 0x040fe20000041830 */
[----:B------:R-:W-:Y:S03]  /*43d0*/  MOV R4, R211 ;  /* 0x000000d300047202 */ /* 0x000fe60000000f00 */
[--C-:B------:R-:W-:Y:S01]  /*43e0*/  FFMA.FTZ R13, R12, c[0x0][0x23c], -R10.reuse ;  /* 0x00008f000c0d7a23 */ /* 0x100fe2000001080a */
        /* <DEDUP_REMOVED lines=12> */
[----:B------:R1:W-:Y:S01]  /*44b0*/  MUFU.EX2 R193, R5 ;  /* 0x0000000500c17308 */ /* 0x0003e20000000800 */
        /* <DEDUP_REMOVED lines=14> */
[--C-:B-1----:R-:W-:Y:S01]  /*45a0*/  FFMA.FTZ R5, R4, c[0x0][0x23c], -R9.reuse ;  /* 0x00008f0004057a23 */ /* 0x102fe20000010809 */
[----:B------:R-:W-:Y:S02]  /*45b0*/  MOV R4, R210 ;  /* 0x000000d200047202 */ /* 0x000fe40000000f00 */
[----:B------:R-:W-:Y:S02]  /*45c0*/  @P0 FSEL R4, R210, -INF , !P3 ;  /* 0xff800000d2040808 */ /* 0x000fe40005800000 */
[----:B------:R-:W-:Y:S01]  /*45d0*/  MUFU.TANH R167, R48 ;  /* 0x0000003000a77308 */ /* 0x000fe20000002400 */
[----:B------:R-:W-:Y:S02]  /*45e0*/  PLOP3.LUT P0, PT, PT, PT, UP0, 0x80, 0x0 ;  /* 0x000000000000781c */ /* 0x000fe40003f0f008 */
[--C-:B------:R-:W-:Y:S07]  /*45f0*/  FFMA.FTZ R4, R4, c[0x0][0x23c], -R9.reuse ;  /* 0x00008f0004047a23 */ /* 0x100fee0000010809 */
[----:B------:R1:W-:Y:S10]  /*4600*/  MUFU.EX2 R231, R4 ;  /* 0x0000000400e77308 */ /* 0x0003f40000000800 */
[----:B------:R3:W-:Y:S10]  /*4610*/  MUFU.EX2 R232, R5 ;  /* 0x0000000500e87308 */ /* 0x0007f40000000800 */
[----:B------:R-:W4:Y:S01]  /*4620*/  MUFU.TANH R190, R38 ;  /* 0x0000002600be7308 */ /* 0x000f220000002400 */
[----:B-1----:R-:W-:Y:S02]  /*4630*/  MOV R4, R234 ;  /* 0x000000ea00047202 */ /* 0x002fe40000000f00 */
[----:B------:R-:W-:Y:S02]  /*4640*/  @P1 FSEL R4, R234, -INF , !P2 ;  /* 0xff800000ea041808 */ /* 0x000fe40005000000 */
[----:B------:R-:W-:Y:S05]  /*4650*/  PLOP3.LUT P1, PT, PT, PT, UP0, 0x80, 0x0 ;  /* 0x000000000000781c */ /* 0x000fea0003f2f008 */
[----:B------:R-:W-:Y:S01]  /*4660*/  MUFU.TANH R166, R49 ;  /* 0x0000003100a67308 */ /* 0x000fe20000002400 */
[--C-:B---3--:R-:W-:Y:S01]  /*4670*/  FFMA.FTZ R5, R4, c[0x0][0x23c], -R8.reuse ;  /* 0x00008f0004057a23 */ /* 0x108fe20000010808 */
        /* <DEDUP_REMOVED lines=64> */
[----:B------:R-:W-:Y:S01]  /*4a80*/  MUFU.TANH R227, R47 ;  /* 0x0000002f00e37308 */ /* 0x000fe20000002400 */
[----:B---3--:R-:W-:Y:S02]  /*4a90*/  MOV R13, R192 ;  /* 0x000000c0000d7202 */ /* 0x008fe40000000f00 */
[----:B------:R-:W-:Y:S02]  /*4aa0*/  @P1 FSEL R13, R192, -INF , !P2 ;  /* 0xff800000c00d1808 */ /* 0x000fe40005000000 */
[----:B------:R-:W-:Y:S02]  /*4ab0*/  PLOP3.LUT P1, PT, PT, PT, UP0, 0x80, 0x0 ;  /* 0x000000000000781c */ /* 0x000fe40003f2f008 */
[----:B------:R-:W-:Y:S01]  /*4ac0*/  PLOP3.LUT P2, PT, PT, PT, UP0, 0x80, 0x0 ;  /* 0x000000000000781c */ /* 0x000fe20003f4f008 */
[--C-:B------:R-:W-:Y:S01]  /*4ad0*/  FFMA.FTZ R13, R13, c[0x0][0x23c], -R9.reuse ;  /* 0x00008f000d0d7a23 */ /* 0x100fe20000010809 */
[----:B--2---:R-:W-:Y:S03]  /*4ae0*/  MOV R12, R191 ;  /* 0x000000bf000c7202 */ /* 0x004fe60000000f00 */
        /* <DEDUP_REMOVED lines=10> */
[----:B------:R-:W-:Y:S01]  /*4b90*/  PLOP3.LUT P1, PT, PT, PT, UP0, 0x80, 0x0 ;  /* 0x000000000000781c */ /* 0x000fe20003f2f008 */
[----:B------:R-:W2:Y:S01]  /*4ba0*/  LDL R114, [R1+0x18] ;  /* 0x0000180001727983 */ /* 0x000ea20000100800 */
[----:B------:R-:W-:Y:S02]  /*4bb0*/  @P2 ISETP.GE.AND P2, PT, R12, UR4, PT ;  /* 0x000000040c002c0c */ /* 0x000fe4000bf46270 */
[----:B------:R-:W-:Y:S01]  /*4bc0*/  @P0 IADD3 R12, R11, 0x21, RZ ;  /* 0x000000210b0c0810 */ /* 0x000fe20007ffe0ff */
[----:B------:R-:W3:Y:S01]  /*4bd0*/  LDL R112, [R1+0x14] ;  /* 0x0000140001707983 */ /* 0x000ee20000100800 */
[----:B------:R-:W-:Y:S01]  /*4be0*/  PLOP3.LUT P0, PT, PT, PT, UP0, 0x80, 0x0 ;  /* 0x000000000000781c */ /* 0x000fe20003f0f008 */
[----:B------:R-:W-:Y:S01]  /*4bf0*/  FMUL.FTZ R52, R52, c[0x0][0x2ec] ;  /* 0x0000bb0034347a20 */ /* 0x000fe20000410000 */
[----:B------:R-:W-:Y:S01]  /*4c00*/  @P3 ISETP.GE.AND P3, PT, R12, UR4, PT ;  /* 0x000000040c003c0c */ /* 0x000fe2000bf66270 */
[----:B------:R-:W-:Y:S02]  /*4c10*/  HMMA.16816.F32.BF16 R64, R104, R6, R64 ;  /* 0x000000066840723c */ /* 0x000fe40000041840 */
[----:B------:R-:W-:Y:S01]  /*4c20*/  FMUL.FTZ R53, R53, c[0x0][0x2ec] ;  /* 0x0000bb0035357a20 */ /* 0x000fe20000410000 */
[----:B------:R-:W-:Y:S01]  /*4c30*/  MOV R12, R135 ;  /* 0x00000087000c7202 */ /* 0x000fe20000000f00 */
[----:B------:R-:W-:Y:S01]  /*4c40*/  FMUL.FTZ R54, R54, c[0x0][0x2ec] ;  /* 0x0000bb0036367a20 */ /* 0x000fe20000410000 */
[----:B----4-:R-:W-:Y:S01]  /*4c50*/  MOV R4, R190 ;  /* 0x000000be00047202 */ /* 0x010fe20000000f00 */
[----:B------:R-:W-:Y:S01]  /*4c60*/  FMUL.FTZ R55, R55, c[0x0][0x2ec] ;  /* 0x0000bb0037377a20 */ /* 0x000fe20000410000 */
[----:B------:R-:W-:Y:S01]  /*4c70*/  @P1 FSEL R12, R135, -INF , !P2 ;  /* 0xff800000870c1808 */ /* 0x000fe20005000000 */
[----:B------:R-:W-:Y:S01]  /*4c80*/  FMUL.FTZ R56, R56, c[0x0][0x2ec] ;  /* 0x0000bb0038387a20 */ /* 0x000fe20000410000 */
[----:B------:R-:W-:Y:S01]  /*4c90*/  MOV R113, R2 ;  /* 0x0000000200717202 */ /* 0x000fe20000000f00 */
[----:B------:R-:W-:Y:S01]  /*4ca0*/  MUFU.TANH R162, R52 ;  /* 0x0000003400a27308 */ /* 0x000fe20000002400 */
[----:B------:R-:W-:Y:S01]  /*4cb0*/  PLOP3.LUT P1, PT, PT, PT, UP0, 0x80, 0x0 ;  /* 0x000000000000781c */ /* 0x000fe20003f2f008 */
[--C-:B------:R-:W-:Y:S01]  /*4cc0*/  FFMA.FTZ R13, R12, c[0x0][0x23c], -R10.reuse ;  /* 0x00008f000c0d7a23 */ /* 0x100fe2000001080a */
[----:B------:R-:W-:Y:S01]  /*4cd0*/  MOV R12, R134 ;  /* 0x00000086000c7202 */ /* 0x000fe20000000f00 */
[----:B------:R-:W-:Y:S01]  /*4ce0*/  FMUL.FTZ R57, R57, c[0x0][0x2ec] ;  /* 0x0000bb0039397a20 */ /* 0x000fe20000410000 */
[----:B------:R-:W-:Y:S01]  /*4cf0*/  @P0 FSEL R12, R134, -INF , !P3 ;  /* 0xff800000860c0808 */ /* 0x000fe20005800000 */
[----:B------:R-:W-:Y:S01]  /*4d00*/  FMUL.FTZ R58, R58, c[0x0][0x2ec] ;  /* 0x0000bb003a3a7a20 */ /* 0x000fe20000410000 */
[----:B------:R-:W-:Y:S01]  /*4d10*/  @P4 IADD3 R6, R11, 0x30, RZ ;  /* 0x000000300b064810 */ /* 0x000fe20007ffe0ff */
[----:B------:R-:W-:Y:S01]  /*4d20*/  FMUL.FTZ R59, R59, c[0x0][0x2ec] ;  /* 0x0000bb003b3b7a20 */ /* 0x000fe20000410000 */
[----:B------:R-:W-:Y:S01]  /*4d30*/  PLOP3.LUT P4, PT, PT, PT, UP0, 0x80, 0x0 ;  /* 0x000000000000781c */ /* 0x000fe20003f8f008 */
[----:B------:R-:W-:Y:S01]  /*4d40*/  FFMA.FTZ R5, R12, c[0x0][0x23c], -R10 ;  /* 0x00008f000c057a23 */ /* 0x000fe2000001080a */
[----:B------:R-:W-:Y:S01]  /*4d50*/  PLOP3.LUT P0, PT, PT, PT, UP0, 0x80, 0x0 ;  /* 0x000000000000781c */ /* 0x000fe20003f0f008 */
[----:B------:R-:W-:Y:S01]  /*4d60*/  FMUL.FTZ R60, R60, c[0x0][0x2ec] ;  /* 0x0000bb003c3c7a20 */ /* 0x000fe20000410000 */
[----:B------:R-:W-:Y:S01]  /*4d70*/  @P5 ISETP.GE.AND P5, PT, R6, UR4, PT ;  /* 0x0000000406005c0c */ /* 0x000fe2000bfa6270 */
[----:B------:R-:W-:Y:S01]  /*4d80*/  FMUL.FTZ R61, R61, c[0x0][0x2ec] ;  /* 0x0000bb003d3d7a20 */ /* 0x000fe20000410000 */
[----:B------:R1:W-:Y:S01]  /*4d90*/  MUFU.EX2 R136, R5 ;  /* 0x0000000500887308 */ /* 0x0003e20000000800 */
[----:B------:R-:W-:Y:S01]  /*4da0*/  FMUL.FTZ R62, R62, c[0x0][0x2ec] ;  /* 0x0000bb003e3e7a20 */ /* 0x000fe20000410000 */
[----:B------:R-:W-:Y:S01]  /*4db0*/  @P1 FSEL R4, R190, -INF , !P2 ;  /* 0xff800000be041808 */ /* 0x000fe20005000000 */
[----:B------:R-:W-:Y:S01]  /*4dc0*/  FMUL.FTZ R64, R64, c[0x0][0x2ec] ;  /* 0x0000bb0040407a20 */ /* 0x000fe20000410000 */
[----:B------:R-:W-:Y:S01]  /*4dd0*/  PLOP3.LUT P1, PT, PT, PT, UP0, 0x80, 0x0 ;  /* 0x000000000000781c */ /* 0x000fe20003f2f008 */
[----:B------:R-:W-:Y:S02]  /*4de0*/  FMUL.FTZ R65, R65, c[0x0][0x2ec] ;  /* 0x0000bb0041417a20 */ /* 0x000fe40000410000 */
[----:B------:R-:W-:Y:S02]  /*4df0*/  FMUL.FTZ R66, R66, c[0x0][0x2ec] ;  /* 0x0000bb0042427a20 */ /* 0x000fe40000410000 */
[----:B------:R-:W-:Y:S01]  /*4e00*/  FMUL.FTZ R67, R67, c[0x0][0x2ec] ;  /* 0x0000bb0043437a20 */ /* 0x000fe20000410000 */
[----:B------:R-:W-:Y:S01]  /*4e10*/  MUFU.TANH R185, R60 ;  /* 0x0000003c00b97308 */ /* 0x000fe20000002400 */
[----:B------:R-:W-:Y:S09]  /*4e20*/  FMUL.FTZ R63, R63, c[0x0][0x2ec] ;  /* 0x0000bb003f3f7a20 */ /* 0x000ff20000410000 */
        /* <DEDUP_REMOVED lines=397> */
[C---:B------:R-:W-:Y:S02]  /*6700*/  FADD.FTZ R18, -R5.reuse, R23 ;  /* 0x0000001705127221 */ /* 0x040fe40000010100 */
        /* <DEDUP_REMOVED lines=30> */
[C---:B------:R-:W-:Y:S02]  /*68f0*/  FADD.FTZ R16, -R5.reuse, R51 ;  /* 0x0000003305107221 */ /* 0x040fe40000010100 */
[----:B------:R-:W-:Y:S02]  /*6900*/  FMUL.FTZ R102, R18, R6 ;  /* 0x0000000612667220 */ /* 0x000fe40000410000 */
[----:B------:R-:W-:Y:S02]  /*6910*/  FFMA.FTZ R6, -R176, R176, 1 ;  /* 0x3f800000b0067423 */ /* 0x000fe400000101b0 */
[----:B------:R-:W-:Y:S02]  /*6920*/  FADD.FTZ R19, -R5, R38 ;  /* 0x0000002605137221 */ /* 0x000fe40000010100 */
[----:B------:R-:W-:Y:S02]  /*6930*/  FMUL.FTZ R16, R181, R16 ;  /* 0x00000010b5107220 */ /* 0x000fe40000410000 */
[----:B------:R-:W-:Y:S02]  /*6940*/  FMUL.FTZ R6, R6, c[0x0][0x2ec] ;  /* 0x0000bb0006067a20 */ /* 0x000fe40000410000 */
[----:B------:R-:W-:Y:S02]  /*6950*/  FMUL.FTZ R19, R196, R19 ;  /* 0x00000013c4137220 */ /* 0x000fe40000410000 */
[----:B------:R-:W-:Y:S02]  /*6960*/  FADD.FTZ R18, -R5, R66 ;  /* 0x0000004205127221 */ /* 0x000fe40000010100 */
        /* <DEDUP_REMOVED lines=22> */
[----:B------:R-:W-:Y:S02]  /*6ad0*/  FMUL.FTZ R12, R85, R12 ;  /* 0x0000000c550c7220 */ /* 0x000fe40000410000 */
[----:B------:R-:W-:Y:S02]  /*6ae0*/  FMUL.FTZ R6, R6, c[0x0][0x2ec] ;  /* 0x0000bb0006067a20 */ /* 0x000fe40000410000 */
[----:B------:R-:W-:Y:S02]  /*6af0*/  FMUL.FTZ R67, R20, R16 ;  /* 0x0000001014437220 */ /* 0x000fe40000410000 */
[----:B------:R-:W-:Y:S02]  /*6b00*/  FMUL.FTZ R64, R17, R5 ;  /* 0x0000000511407220 */ /* 0x000fe40000410000 */
[C---:B------:R-:W-:Y:S02]  /*6b10*/  FADD.FTZ R8, -R4.reuse, R8 ;  /* 0x0000000804087221 */ /* 0x040fe40000010100 */
[----:B------:R-:W-:Y:S02]  /*6b20*/  FADD.FTZ R5, -R4, R9 ;  /* 0x0000000904057221 */ /* 0x000fe40000010100 */
[----:B------:R-:W-:Y:S02]  /*6b30*/  FMUL.FTZ R20, R12, R6 ;  /* 0x000000060c147220 */ /* 0x000fe40000410000 */
[----:B------:R-:W-:Y:S02]  /*6b40*/  FADD.FTZ R12, -R4, R28 ;  /* 0x0000001c040c7221 */ /* 0x000fe40000010100 */
[----:B------:R-:W-:Y:S02]  /*6b50*/  FFMA.FTZ R6, -R226, R226, 1 ;  /* 0x3f800000e2067423 */ /* 0x000fe400000101e2 */
[----:B------:R-:W-:Y:S02]  /*6b60*/  FFMA.FTZ R7, -R172, R172, 1 ;  /* 0x3f800000ac077423 */ /* 0x000fe400000101ac */
[----:B------:R-:W-:Y:S02]  /*6b70*/  FADD.FTZ R9, -R4, R13 ;  /* 0x0000000d04097221 */ /* 0x000fe40000010100 */
[----:B------:R-:W-:Y:S02]  /*6b80*/  FMUL.FTZ R16, R87, R8 ;  /* 0x0000000857107220 */ /* 0x000fe40000410000 */
[----:B------:R-:W-:Y:S01]  /*6b90*/  FMUL.FTZ R13, R86, R5 ;  /* 0x00000005560d7220 */ /* 0x000fe20000410000 */
[----:B------:R1:W5:Y:S01]  /*6ba0*/  LDL.LU R87, [R1+0xa8] ;  /* 0x0000a80001577983 */ /* 0x0003620000300800 */
[----:B------:R-:W-:Y:S02]  /*6bb0*/  FFMA.FTZ R5, -R241, R241, 1 ;  /* 0x3f800000f1057423 */ /* 0x000fe400000101f1 */
[----:B------:R-:W-:Y:S01]  /*6bc0*/  FMUL.FTZ R12, R252, R12 ;  /* 0x0000000cfc0c7220 */ /* 0x000fe20000410000 */
[----:B------:R1:W5:Y:S01]  /*6bd0*/  LDL.LU R86, [R1+0xa4] ;  /* 0x0000a40001567983 */ /* 0x0003620000300800 */
[----:B------:R-:W-:Y:S02]  /*6be0*/  FMUL.FTZ R6, R6, c[0x0][0x2ec] ;  /* 0x0000bb0006067a20 */ /* 0x000fe40000410000 */
[----:B------:R-:W-:Y:S01]  /*6bf0*/  FMUL.FTZ R19, R178, R19 ;  /* 0x00000013b2137220 */ /* 0x000fe20000410000 */
[----:B------:R1:W5:Y:S01]  /*6c00*/  LDL.LU R85, [R1+0xa0] ;  /* 0x0000a00001557983 */ /* 0x0003620000300800 */
[----:B------:R-:W-:Y:S02]  /*6c10*/  FMUL.FTZ R7, R7, c[0x0][0x2ec] ;  /* 0x0000bb0007077a20 */ /* 0x000fe40000410000 */
[----:B------:R-:W-:Y:S02]  /*6c20*/  FMUL.FTZ R9, R84, R9 ;  /* 0x0000000954097220 */ /* 0x000fe40000410000 */
[----:B------:R-:W-:Y:S01]  /*6c30*/  FFMA.FTZ R8, -R246, R246, 1 ;  /* 0x3f800000f6087423 */ /* 0x000fe200000101f6 */
[----:B------:R1:W5:Y:S01]  /*6c40*/  LDL.LU R84, [R1+0x9c] ;  /* 0x00009c0001547983 */ /* 0x0003620000300800 */
[----:B------:R-:W-:Y:S02]  /*6c50*/  FMUL.FTZ R5, R5, c[0x0][0x2ec] ;  /* 0x0000bb0005057a20 */ /* 0x000fe40000410000 */
[----:B------:R-:W-:Y:S02]  /*6c60*/  FMUL.FTZ R53, R12, R6 ;  /* 0x000000060c357220 */ /* 0x000fe40000410000 */
[----:B------:R-:W-:Y:S02]  /*6c70*/  FADD.FTZ R12, -R4, R44 ;  /* 0x0000002c040c7221 */ /* 0x000fe40000010100 */
[----:B------:R-:W-:Y:S02]  /*6c80*/  FFMA.FTZ R6, -R199, R199, 1 ;  /* 0x3f800000c7067423 */ /* 0x000fe400000101c7 */
[----:B------:R-:W-:Y:S02]  /*6c90*/  FMUL.FTZ R66, R19, R7 ;  /* 0x0000000713427220 */ /* 0x000fe40000410000 */
[----:B------:R-:W-:Y:S02]  /*6ca0*/  FFMA.FTZ R7, -R244, R244, 1 ;  /* 0x3f800000f4077423 */ /* 0x000fe400000101f4 */
[----:B------:R-:W-:Y:S02]  /*6cb0*/  FMUL.FTZ R8, R8, c[0x0][0x2ec] ;  /* 0x0000bb0008087a20 */ /* 0x000fe40000410000 */
[----:B------:R-:W-:Y:S02]  /*6cc0*/  FMUL.FTZ R19, R9, R5 ;  /* 0x0000000509137220 */ /* 0x000fe40000410000 */
[----:B------:R-:W-:Y:S02]  /*6cd0*/  FADD.FTZ R9, -R4, R29 ;  /* 0x0000001d04097221 */ /* 0x000fe40000010100 */
[----:B------:R-:W-:Y:S02]  /*6ce0*/  FFMA.FTZ R5, -R225, R225, 1 ;  /* 0x3f800000e1057423 */ /* 0x000fe400000101e1 */
[----:B------:R-:W-:Y:S02]  /*6cf0*/  FMUL.FTZ R12, R224, R12 ;  /* 0x0000000ce00c7220 */ /* 0x000fe40000410000 */
[----:B------:R-:W-:Y:S02]  /*6d00*/  FMUL.FTZ R6, R6, c[0x0][0x2ec] ;  /* 0x0000bb0006067a20 */ /* 0x000fe40000410000 */
[----:B------:R-:W-:Y:S02]  /*6d10*/  FMUL.FTZ R7, R7, c[0x0][0x2ec] ;  /* 0x0000bb0007077a20 */ /* 0x000fe40000410000 */
[----:B------:R-:W-:Y:S02]  /*6d20*/  FMUL.FTZ R55, R16, R8 ;  /* 0x0000000810377220 */ /* 0x000fe40000410000 */
[----:B------:R-:W-:Y:S02]  /*6d30*/  FADD.FTZ R16, -R4, R24 ;  /* 0x0000001804107221 */ /* 0x000fe40000010100 */
[----:B------:R-:W-:Y:S02]  /*6d40*/  FMUL.FTZ R9, R250, R9 ;  /* 0x00000009fa097220 */ /* 0x000fe40000410000 */
[----:B------:R-:W-:Y:S02]  /*6d50*/  FMUL.FTZ R5, R5, c[0x0][0x2ec] ;  /* 0x0000bb0005057a20 */ /* 0x000fe40000410000 */
[----:B------:R-:W-:Y:S02]  /*6d60*/  FMUL.FTZ R49, R12, R6 ;  /* 0x000000060c317220 */ /* 0x000fe40000410000 */
[----:B------:R-:W-:Y:S01]  /*6d70*/  FADD.FTZ R12, -R4, R57 ;  /* 0x00000039040c7221 */ /* 0x000fe20000010100 */
[----:B------:R-:W-:Y:S01]  /*6d80*/  MOV R57, R168 ;  /* 0x000000a800397202 */ /* 0x000fe20000000f00 */
[----:B------:R-:W-:Y:S02]  /*6d90*/  FFMA.FTZ R6, -R186, R186, 1 ;  /* 0x3f800000ba067423 */ /* 0x000fe400000101ba */
[----:B------:R-:W-:Y:S02]  /*6da0*/  FMUL.FTZ R23, R13, R7 ;  /* 0x000000070d177220 */ /* 0x000fe40000410000 */
[----:B------:R-:W-:Y:S02]  /*6db0*/  FADD.FTZ R13, -R4, R25 ;  /* 0x00000019040d7221 */ /* 0x000fe40000010100 */
[----:B------:R-:W-:Y:S02]  /*6dc0*/  FMUL.FTZ R16, R83, R16 ;  /* 0x0000001053107220 */ /* 0x000fe40000410000 */
[----:B------:R-:W-:Y:S01]  /*6dd0*/  FFMA.FTZ R8, -R234, R234, 1 ;  /* 0x3f800000ea087423 */ /* 0x000fe200000101ea */
[----:B------:R1:W5:Y:S01]  /*6de0*/  LDL.LU R83, [R1+0x98] ;  /* 0x0000980001537983 */ /* 0x0003620000300800 */
[----:B------:R-:W-:Y:S02]  /*6df0*/  FFMA.FTZ R7, -R233, R233, 1 ;  /* 0x3f800000e9077423 */ /* 0x000fe400000101e9 */
[----:B------:R-:W-:Y:S02]  /*6e00*/  FMUL.FTZ R52, R9, R5 ;  /* 0x0000000509347220 */ /* 0x000fe40000410000 */
[----:B------:R-:W-:Y:S02]  /*6e10*/  FADD.FTZ R9, -R4, R45 ;  /* 0x0000002d04097221 */ /* 0x000fe40000010100 */
[----:B------:R-:W-:Y:S02]  /*6e20*/  FFMA.FTZ R5, -R198, R198, 1 ;  /* 0x3f800000c6057423 */ /* 0x000fe400000101c6 */
[----:B------:R-:W-:Y:S02]  /*6e30*/  FMUL.FTZ R12, R212, R12 ;  /* 0x0000000cd40c7220 */ /* 0x000fe40000410000 */
[----:B------:R-:W-:Y:S02]  /*6e40*/  FMUL.FTZ R6, R6, c[0x0][0x2ec] ;  /* 0x0000bb0006067a20 */ /* 0x000fe40000410000 */
[----:B------:R-:W-:Y:S02]  /*6e50*/  FMUL.FTZ R13, R82, R13 ;  /* 0x0000000d520d7220 */ /* 0x000fe40000410000 */
[----:B------:R-:W-:Y:S01]  /*6e60*/  FMUL.FTZ R8, R8, c[0x0][0x2ec] ;  /* 0x0000bb0008087a20 */ /* 0x000fe20000410000 */
[----:B------:R1:W5:Y:S01]  /*6e70*/  LDL.LU R82, [R1+0x94] ;  /* 0x0000940001527983 */ /* 0x0003620000300800 */
        /* <DEDUP_REMOVED lines=163> */
.L_x_927:
        /* <DEDUP_REMOVED lines=149> */
.L_x_928:
        /* <DEDUP_REMOVED lines=296> */
.L_x_930:
        /* <DEDUP_REMOVED lines=19> */
.L_x_931:
        /* <DEDUP_REMOVED lines=43> */
.L_x_933:
[----:B--2---:R-:W-:Y:S05]  /*9860*/  BSYNC B0 ;  /* 0x0000000000007941 */ /* 0x004fea0003800000 */
.L_x_932:
        /* <DEDUP_REMOVED lines=14> */
.L_x_935:
[----:B------:R-:W-:Y:S05]  /*9950*/  BSYNC B0 ;  /* 0x0000000000007941 */ /* 0x000fea0003800000 */
.L_x_934:
        /* <DEDUP_REMOVED lines=25> */
.L_x_937:
[----:B------:R-:W-:Y:S05]  /*9af0*/  BSYNC B0 ;  /* 0x0000000000007941 */ /* 0x000fea0003800000 */
.L_x_936:
        /* <DEDUP_REMOVED lines=12> */
.L_x_910:
        /* <DEDUP_REMOVED lines=21> */
.L_x_939:
        /* <DEDUP_REMOVED lines=19> */
.L_x_940:
        /* <DEDUP_REMOVED lines=37> */
.L_x_942:
[----:B------:R-:W-:Y:S05]  /*a090*/  BSYNC B0 ;  /* 0x0000000000007941 */ /* 0x000fea0003800000 */
.L_x_941:
        /* <DEDUP_REMOVED lines=15> */
.L_x_944:
[----:B------:R-:W-:Y:S05]  /*a190*/  BSYNC B0 ;  /* 0x0000000000007941 */ /* 0x000fea0003800000 */
.L_x_943:
        /* <DEDUP_REMOVED lines=26> */
.L_x_946:
[----:B------:R-:W-:Y:S05]  /*a340*/  BSYNC B0 ;  /* 0x0000000000007941 */ /* 0x000fea0003800000 */
.L_x_945:
        /* <DEDUP_REMOVED lines=12> */
.L_x_938:
[----:B------:R-:W-:Y:S05]  /*a410*/  BSYNC B1 ;  /* 0x0000000000017941 */ /* 0x000fea0003800000 */
.L_x_905:
        /* <DEDUP_REMOVED lines=11> */
.L_x_947:
[----:B------:R-:W-:Y:S05]  /*a4d0*/  EXIT ;  /* 0x000000000000794d */ /* 0x000fea0003800000 */
.L_x_949:
        /* <DEDUP_REMOVED lines=10> */
.L_x_1352:


//--------------------- .text._ZN5flash44flash_bwd_dq_dk_dv_loop_seqk_parallel_kernelI23Flash_bwd_kernel_traitsILi32ELi128ELi128ELi8ELi4ELi4ELi4ELb0ELb0EN7cutlass10bfloat16_tE19Flash_kernel_traitsILi32ELi128ELi128ELi8ES3_EELb1ELb0ELb1ELb0ELb0ELb0ELb0EEEvNS_16Flash_bwd_paramsE --------------------------
	.section	.text._ZN5flash44flash_bwd_dq_dk_dv_loop_seqk_parallel_kernelI23Flash_bwd_kernel_traitsILi32ELi128ELi128ELi8ELi4ELi4ELi4ELb0ELb0EN7cutlass10bfloat16_tE19Flash_kernel_traitsILi32ELi128ELi128ELi8ES3_EELb1ELb0ELb1ELb0ELb0ELb0ELb0EEEvNS_16Flash_bwd_paramsE,"ax",@progbits
	.sectioninfo	@"SHI_REGISTERS=250"
	.align	128
        .global         _ZN5flash44flash_bwd_dq_dk_dv_loop_seqk_parallel_kernelI23Flash_bwd_kernel_traitsILi32ELi128ELi128ELi8ELi4ELi4ELi4ELb0ELb0EN7cutlass10bfloat16_tE19Flash_kernel_traitsILi32ELi128ELi128ELi8ES3_EELb1ELb0ELb1ELb0ELb0ELb0ELb0EEEvNS_16Flash_bwd_paramsE
        .type           _ZN5flash44flash_bwd_dq_dk_dv_loop_seqk_parallel_kernelI23Flash_bwd_kernel_traitsILi32ELi128ELi128ELi8ELi4ELi4ELi4ELb0ELb0EN7cutlass10bfloat16_tE19Flash_kernel_traitsILi32ELi128ELi128ELi8ES3_EELb1ELb0ELb1ELb0ELb0ELb0ELb0EEEvNS_16Flash_bwd_paramsE,@function
        .size           _ZN5flash44flash_bwd_dq_dk_dv_loop_seqk_parallel_kernelI23Flash_bwd_kernel_traitsILi32ELi128ELi128ELi8ELi4ELi4ELi4ELb0ELb0EN7cutlass10bfloat16_tE19Flash_kernel_traitsILi32ELi128ELi128ELi8ES3_EELb1ELb0ELb1ELb0ELb0ELb0ELb0EEEvNS_16Flash_bwd_paramsE,(.L_x_1353 - _ZN5flash44flash_bwd_dq_dk_dv_loop_seqk_parallel_kernelI23Flash_bwd_kernel_traitsILi32ELi128ELi128ELi8ELi4ELi4ELi4ELb0ELb0EN7cutlass10bfloat16_tE19Flash_kernel_traitsILi32ELi128ELi128ELi8ES3_EELb1ELb0ELb1ELb0ELb0ELb0ELb0EEEvNS_16Flash_bwd_paramsE)
        .other          _ZN5flash44flash_bwd_dq_dk_dv_loop_seqk_parallel_kernelI23Flash_bwd_kernel_traitsILi32ELi128ELi128ELi8ELi4ELi4ELi4ELb0ELb0EN7cutlass10bfloat16_tE19Flash_kernel_traitsILi32ELi128ELi128ELi8ES3_EELb1ELb0ELb1ELb0ELb0ELb0ELb0EEEvNS_16Flash_bwd_paramsE,@"STO_CUDA_ENTRY STV_DEFAULT"
_ZN5flash44flash_bwd_dq_dk_dv_loop_seqk_parallel_kernelI23Flash_bwd_kernel_traitsILi32ELi128ELi128ELi8ELi4ELi4ELi4ELb0ELb0EN7cutlass10bfloat16_tE19Flash_kernel_traitsILi32ELi128ELi128ELi8ES3_EELb1ELb0ELb1ELb0ELb0ELb0ELb0EEEvNS_16Flash_bwd_paramsE:
.text._ZN5flash44flash_bwd_dq_dk_dv_loop_seqk_parallel_kernelI23Flash_bwd_kernel_traitsILi32ELi128ELi128ELi8ELi4ELi4ELi4ELb0ELb0EN7cutlass10bfloat16_tE19Flash_kernel_traitsILi32ELi128ELi128ELi8ES3_EELb1ELb0ELb1ELb0ELb0ELb0ELb0EEEvNS_16Flash_bwd_paramsE:
        /* <DEDUP_REMOVED lines=13> */
[----:B------:R-:W-:Y:S01]  /*00d0*/  IMAD.MOV.U32 R136, RZ, RZ, 0x20 ;  /* 0x00000020ff887424 */ /* 0x000fe200078e00ff */
[----:B------:R-:W-:Y:S01]  /*00e0*/  ULDC UR6, c[0x0][0x210] ;  /* 0x0000840000067ab9 */ /* 0x000fe20000000800 */
[----:B------:R-:W-:Y:S01]  /*00f0*/  IMAD.MOV.U32 R173, RZ, RZ, -0x10 ;  /* 0xfffffff0ffad7424 */ /* 0x000fe200078e00ff */
[----:B------:R-:W-:Y:S02]  /*0100*/  ULDC UR4, c[0x0][0x234] ;  /* 0x00008d0000047ab9 */ /* 0x000fe40000000800 */
[----:B------:R-:W-:Y:S01]  /*0110*/  UIMAD UR4, UR7, UR6, UR4 ;  /* 0x00000006070472a4 */ /* 0x000fe2000f8e0204 */
[----:B------:R-:W2:Y:S01]  /*0120*/  S2UR UR55, SR_CTAID.Z ;  /* 0x00000000003779c3 */ /* 0x000ea20000002700 */
[----:B------:R-:W-:-:S02]  /*0130*/  ULDC UR8, c[0x0][0x1c0] ;  /* 0x0000700000087ab9 */ /* 0x000fc40000000800 */
[----:B------:R-:W-:Y:S02]  /*0140*/  ULDC UR12, c[0x0][0x1c8] ;  /* 0x00007200000c7ab9 */ /* 0x000fe40000000800 */
[----:B------:R-:W-:Y:S01]  /*0150*/  IMAD.U32 R154, RZ, RZ, UR4 ;  /* 0x00000004ff9a7e24 */ /* 0x000fe2000f8e00ff */
[----:B------:R-:W-:Y:S02]  /*0160*/  ULDC UR17, c[0x0][0x224] ;  /* 0x0000890000117ab9 */ /* 0x000fe40000000800 */
[----:B------:R-:W-:Y:S02]  /*0170*/  ULDC UR19, c[0x0][0x224] ;  /* 0x0000890000137ab9 */ /* 0x000fe40000000800 */
[----:B------:R-:W-:Y:S02]  /*0180*/  ULDC UR61, c[0x0][0x22c] ;  /* 0x00008b00003d7ab9 */ /* 0x000fe40000000800 */
[----:B------:R-:W-:Y:S02]  /*0190*/  ULDC UR56, c[0x0][0x1c0] ;  /* 0x0000700000387ab9 */ /* 0x000fe40000000800 */
[----:B------:R-:W-:Y:S01]  /*01a0*/  ULDC.U8 UR10, c[0x0][0x3d0] ;  /* 0x0000f400000a7ab9 */ /* 0x000fe20000000000 */
[----:B-1----:R-:W-:Y:S01]  /*01b0*/  SHF.R.S32.HI R139, RZ, 0x1f, R135 ;  /* 0x0000001fff8b7819 */ /* 0x002fe20000011487 */
[----:B------:R-:W-:-:S02]  /*01c0*/  ULDC UR11, c[0x0][0x1c0] ;  /* 0x00007000000b7ab9 */ /* 0x000fc40000000800 */
[----:B------:R-:W-:Y:S01]  /*01d0*/  ULDC UR15, c[0x0][0x1c0] ;  /* 0x00007000000f7ab9 */ /* 0x000fe20000000800 */
[CC--:B------:R-:W-:Y:S01]  /*01e0*/  LEA.HI R0, R139.reuse, R135.reuse, RZ, 0x2 ;  /* 0x000000878b007211 */ /* 0x0c0fe200078f10ff */
[----:B------:R-:W-:Y:S01]  /*01f0*/  USHF.R.S32.HI UR7, URZ, 0x1f, UR19 ;  /* 0x0000001f3f077899 */ /* 0x000fe20008011413 */
[----:B------:R-:W-:Y:S01]  /*0200*/  LEA.HI R142, R139, R135, RZ, 0x5 ;  /* 0x000000878b8e7211 */ /* 0x000fe200078f28ff */
[----:B------:R-:W-:Y:S01]  /*0210*/  ULDC.U8 UR9, c[0x0][0x328] ;  /* 0x0000ca0000097ab9 */ /* 0x000fe20000000000 */
[--C-:B------:R-:W-:Y:S01]  /*0220*/  SHF.R.S32.HI R3, RZ, 0x2, R0.reuse ;  /* 0x00000002ff037819 */ /* 0x100fe20000011400 */
[----:B--2---:R-:W-:Y:S01]  /*0230*/  UIMAD UR6, UR54, UR8, UR55 ;  /* 0x00000008360672a4 */ /* 0x004fe2000f8e0237 */
[----:B------:R-:W-:Y:S01]  /*0240*/  SHF.R.S32.HI R10, RZ, 0x1f, R0 ;  /* 0x0000001fff0a7819 */ /* 0x000fe20000011400 */
[----:B------:R-:W-:Y:S01]  /*0250*/  ULOP3.LUT UR4, UR55, UR12, URZ, 0x3c, !UPT ;  /* 0x0000000c37047292 */ /* 0x000fe2000f8e3c3f */
[----:B------:R-:W-:Y:S01]  /*0260*/  LOP3.LUT R2, R142, 0xffffffe0, RZ, 0xc0, !PT ;  /* 0xffffffe08e027812 */ /* 0x000fe200078ec0ff */
[----:B------:R-:W-:Y:S01]  /*0270*/  UIMAD UR6, UR6, UR17, URZ ;  /* 0x00000011060672a4 */ /* 0x000fe2000f8e023f */
[C---:B------:R-:W-:Y:S01]  /*0280*/  LOP3.LUT R175, R0.reuse, 0xfffffffc, RZ, 0xc0, !PT ;  /* 0xfffffffc00af7812 */ /* 0x040fe200078ec0ff */
[----:B------:R-:W-:Y:S01]  /*0290*/  USHF.R.S32.HI UR8, URZ, 0x1f, UR55 ;  /* 0x0000001f3f087899 */ /* 0x000fe20008011437 */
[-C--:B------:R-:W-:Y:S01]  /*02a0*/  LEA.HI R0, R0, R3.reuse, RZ, 0x1 ;  /* 0x0000000300007211 */ /* 0x080fe200078f08ff */
[C---:B------:R-:W-:Y:S01]  /*02b0*/  IMAD.IADD R2, R135.reuse, 0x1, -R2 ;  /* 0x0000000187027824 */ /* 0x040fe200078e0a02 */
[----:B------:R-:W-:Y:S01]  /*02c0*/  LEA.HI R10, R10, R3, RZ, 0x3 ;  /* 0x000000030a0a7211 */ /* 0x000fe200078f18ff */
[----:B------:R-:W-:Y:S01]  /*02d0*/  IMAD.IADD R175, R135, 0x1, -R175 ;  /* 0x0000000187af7824 */ /* 0x000fe200078e0aaf */
[----:B------:R-:W-:Y:S01]  /*02e0*/  LOP3.LUT R0, R0, 0x7fffffe, RZ, 0xc0, !PT ;  /* 0x07fffffe00007812 */ /* 0x000fe200078ec0ff */
[----:B------:R-:W-:Y:S01]  /*02f0*/  UIMAD.WIDE UR56, UR61, UR56, URZ ;  /* 0x000000383d3872a5 */ /* 0x000fe2000f8e023f */
[----:B------:R-:W-:Y:S01]  /*0300*/  LOP3.LUT R10, R10, 0xfffffff8, RZ, 0xc0, !PT ;  /* 0xfffffff80a0a7812 */ /* 0x000fe200078ec0ff */
[----:B------:R-:W-:Y:S01]  /*0310*/  IMAD.SHL.U32 R158, R175, 0x8, RZ ;  /* 0x00000008af9e7824 */ /* 0x000fe200078e00ff */
[-C--:B------:R-:W-:Y:S01]  /*0320*/  LEA.HI R141, R139, R135.reuse, RZ, 0x7 ;  /* 0x000000878b8d7211 */ /* 0x080fe200078f38ff */
[----:B------:R-:W-:Y:S01]  /*0330*/  IMAD.IADD R0, R3, 0x1, -R0 ;  /* 0x0000000103007824 */ /* 0x000fe200078e0a00 */
[-C--:B------:R-:W-:Y:S01]  /*0340*/  LEA.HI R9, R139, R135.reuse, RZ, 0x3 ;  /* 0x000000878b097211 */ /* 0x080fe200078f18ff */
[----:B------:R-:W-:Y:S01]  /*0350*/  IMAD.IADD R10, R3, 0x1, -R10 ;  /* 0x00000001030a7824 */ /* 0x000fe200078e0a0a */
[----:B------:R-:W-:Y:S01]  /*0360*/  LEA.HI R139, R139, R135, RZ, 0x4 ;  /* 0x000000878b8b7211 */ /* 0x000fe200078f20ff */
[----:B------:R-:W-:Y:S01]  /*0370*/  IMAD.SHL.U32 R175, R175, 0x2, RZ ;  /* 0x00000002afaf7824 */ /* 0x000fe200078e00ff */
[----:B------:R-:W-:Y:S01]  /*0380*/  SHF.R.S32.HI R140, RZ, 0x1f, R2 ;  /* 0x0000001fff8c7819 */ /* 0x000fe20000011402 */
[----:B------:R-:W-:Y:S01]  /*0390*/  UIMAD UR18, UR55, UR61, URZ ;  /* 0x0000003d371272a4 */ /* 0x000fe2000f8e023f */
[----:B------:R-:W-:Y:S01]  /*03a0*/  SHF.R.S32.HI R3, RZ, 0x4, R139 ;  /* 0x00000004ff037819 */ /* 0x000fe2000001148b */
[----:B------:R-:W-:Y:S01]  /*03b0*/  IMAD.U32 R157, RZ, RZ, UR4 ;  /* 0x00000004ff9d7e24 */ /* 0x000fe2000f8e00ff */
[--C-:B------:R-:W-:Y:S01]  /*03c0*/  SHF.R.S32.HI R143, RZ, 0x5, R142.reuse ;  /* 0x00000005ff8f7819 */ /* 0x100fe2000001148e */
[----:B------:R-:W-:Y:S01]  /*03d0*/  UISETP.NE.AND UP6, UPT, UR10, URZ, UPT ;  /* 0x0000003f0a00728c */ /* 0x000fe2000bfc5270 */
[----:B------:R-:W-:Y:S01]  /*03e0*/  SHF.R.S32.HI R142, RZ, 0x1f, R142 ;  /* 0x0000001fff8e7819 */ /* 0x000fe2000001148e */
[----:B------:R-:W-:Y:S01]  /*03f0*/  UIMAD UR61, UR61, UR11, URZ ;  /* 0x0000000b3d3d72a4 */ /* 0x000fe2000f8e023f */
[----:B------:R-:W-:Y:S01]  /*0400*/  LEA.HI R140, R140, R2, RZ, 0x2 ;  /* 0x000000028c8c7211 */ /* 0x000fe200078f10ff */
[----:B------:R-:W-:Y:S01]  /*0410*/  UIMAD UR4, UR54, UR15, UR55 ;  /* 0x0000000f360472a4 */ /* 0x000fe2000f8e0237 */
[----:B------:R-:W-:Y:S01]  /*0420*/  LOP3.LUT R7, R139, 0xfffffff0, RZ, 0xc0, !PT ;  /* 0xfffffff08b077812 */ /* 0x000fe200078ec0ff */
[----:B------:R-:W-:Y:S01]  /*0430*/  UISETP.NE.AND UP5, UPT, UR9, URZ, UPT ;  /* 0x0000003f0900728c */ /* 0x000fe2000bfa5270 */
[----:B------:R-:W-:Y:S01]  /*0440*/  SHF.R.S32.HI R2, RZ, 0x3, R9 ;  /* 0x00000003ff027819 */ /* 0x000fe20000011409 */
[----:B------:R-:W-:Y:S01]  /*0450*/  UIMAD.WIDE.U32 UR10, UR54, UR19, URZ ;  /* 0x00000013360a72a5 */ /* 0x000fe2000f8e003f */
[----:B------:R-:W-:Y:S01]  /*0460*/  LOP3.LUT R4, R9, 0xfffffff8, RZ, 0xc0, !PT ;  /* 0xfffffff809047812 */ /* 0x000fe200078ec0ff */
[----:B------:R-:W-:Y:S01]  /*0470*/  IMAD.IADD R7, R135, 0x1, -R7 ;  /* 0x0000000187077824 */ /* 0x000fe200078e0a07 */
[----:B------:R-:W-:Y:S01]  /*0480*/  LEA.HI R139, R139, R3, RZ, 0x1 ;  /* 0x000000038b8b7211 */ /* 0x000fe200078f08ff */
[----:B------:R-:W-:Y:S01]  /*0490*/  IMAD.SHL.U32 R2, R2, 0x40, RZ ;  /* 0x0000004002027824 */ /* 0x000fe200078e00ff */
[----:B------:R-:W-:Y:S01]  /*04a0*/  LEA.HI R142, R142, R143, RZ, 0x2 ;  /* 0x0000008f8e8e7211 */ /* 0x000fe200078f10ff */
[----:B------:R-:W-:Y:S01]  /*04b0*/  IMAD.IADD R135, R135, 0x1, -R4 ;  /* 0x0000000187877824 */ /* 0x000fe200078e0a04 */
[----:B------:R-:W-:Y:S01]  /*04c0*/  LOP3.LUT R139, R139, 0xfffffffe, RZ, 0xc0, !PT ;  /* 0xfffffffe8b8b7812 */ /* 0x000fe200078ec0ff */
[----:B------:R-:W-:Y:S01]  /*04d0*/  USHF.L.U32 UR9, UR54, 0x7, URZ ;  /* 0x0000000736097899 */ /* 0x000fe2000800063f */
[----:B------:R-:W-:Y:S01]  /*04e0*/  LOP3.LUT R142, R142, 0xfffffffc, RZ, 0xc0, !PT ;  /* 0xfffffffc8e8e7812 */ /* 0x000fe200078ec0ff */
[----:B------:R-:W-:Y:S01]  /*04f0*/  UIMAD UR7, UR7, UR54, URZ ;  /* 0x00000036070772a4 */ /* 0x000fe2000f8e023f */
[----:B------:R-:W-:Y:S01]  /*0500*/  LOP3.LUT R2, R2, 0xc0, RZ, 0xc0, !PT ;  /* 0x000000c002027812 */ /* 0x000fe200078ec0ff */
[----:B------:R-:W-:Y:S01]  /*0510*/  IMAD.IADD R139, R3, 0x1, -R139 ;  /* 0x00000001038b7824 */ /* 0x000fe200078e0a8b */
[----:B------:R-:W-:Y:S01]  /*0520*/  LEA.HI R3, R135, R135, RZ, 0x1 ;  /* 0x0000008787037211 */ /* 0x000fe200078f08ff */
[C---:B------:R-:W-:Y:S01]  /*0530*/  IMAD.IADD R142, R143.reuse, 0x1, -R142 ;  /* 0x000000018f8e7824 */ /* 0x040fe200078e0a8e */
[----:B------:R-:W-:Y:S01]  /*0540*/  SHF.R.S32.HI R141, RZ, 0x7, R141 ;  /* 0x00000007ff8d7819 */ /* 0x000fe2000001148d */
[----:B------:R-:W-:Y:S01]  /*0550*/  IMAD R143, R143, 0x8, R0 ;  /* 0x000000088f8f7824 */ /* 0x000fe200078e0200 */
[----:B------:R-:W-:Y:S01]  /*0560*/  SHF.R.U32.HI R0, RZ, 0x3, R2 ;  /* 0x00000003ff007819 */ /* 0x000fe20000011602 */
[----:B------:R-:W-:Y:S01]  /*0570*/  IMAD.SHL.U32 R8, R142, 0x10, RZ ;  /* 0x000000108e087824 */ /* 0x000fe200078e00ff */
[----:B------:R-:W-:Y:S01]  /*0580*/  LOP3.LUT R4, R3, 0x7fffffe, RZ, 0xc0, !PT ;  /* 0x07fffffe03047812 */ /* 0x000fe200078ec0ff */
[C---:B------:R-:W-:Y:S01]  /*0590*/  IMAD R137, R141.reuse, 0x8, R139 ;  /* 0x000000088d897824 */ /* 0x040fe200078e028b */
[----:B------:R-:W-:Y:S01]  /*05a0*/  LOP3.LUT R2, R2, 0x18, R158, 0xf8, !PT ;  /* 0x0000001802027812 */ /* 0x000fe200078ef89e */
[----:B------:R-:W-:Y:S01]  /*05b0*/  IMAD R164, R141, 0x2000, R175 ;  /* 0x000020008da47824 */ /* 0x000fe200078e02af */
[-C--:B------:R-:W-:Y:S01]  /*05c0*/  LEA.HI R5, R7, R7.reuse, RZ, 0x1 ;  /* 0x0000000707057211 */ /* 0x080fe200078f08ff */
[C---:B------:R-:W-:Y:S01]  /*05d0*/  IMAD.IADD R4, R135.reuse, 0x1, -R4 ;  /* 0x0000000187047824 */ /* 0x040fe200078e0a04 */
[----:B------:R-:W-:Y:S01]  /*05e0*/  LOP3.LUT R0, R2, R0, RZ, 0x3c, !PT ;  /* 0x0000000002007212 */ /* 0x000fe200078e3cff */
[----:B------:R-:W-:Y:S01]  /*05f0*/  IMAD.SHL.U32 R135, R135, 0x40, RZ ;  /* 0x0000004087877824 */ /* 0x000fe200078e00ff */
[----:B------:R-:W-:Y:S01]  /*0600*/  SHF.R.S32.HI R2, RZ, 0x1f, R7 ;  /* 0x0000001fff027819 */ /* 0x000fe20000011407 */
[----:B------:R-:W-:Y:S01]  /*0610*/  IMAD R137, R137, 0x8, R4 ;  /* 0x0000000889897824 */ /* 0x000fe200078e0204 */
[----:B------:R-:W-:Y:S01]  /*0620*/  SHF.R.S32.HI R4, RZ, 0x1, R5 ;  /* 0x00000001ff047819 */ /* 0x000fe20000011405 */
[----:B------:R-:W-:Y:S01]  /*0630*/  IMAD.U32 R143, R143, 0x20, R0 ;  /* 0x000000208f8f7824 */ /* 0x000fe200078e0000 */
[----:B------:R-:W-:Y:S01]  /*0640*/  LOP3.LUT R0, R5, 0x7fffffe, RZ, 0xc0, !PT ;  /* 0x07fffffe05007812 */ /* 0x000fe200078ec0ff */
[----:B------:R-:W-:Y:S01]  /*0650*/  IMAD R175, R142, 0x200, R175 ;  /* 0x000002008eaf7824 */ /* 0x000fe200078e02af */
[----:B------:R-:W-:Y:S01]  /*0660*/  SHF.R.S32.HI R5, RZ, 0x1f, R5 ;  /* 0x0000001fff057819 */ /* 0x000fe20000011405 */
[----:B------:R-:W-:Y:S01]  /*0670*/  IMAD.SHL.U32 R138, R139, 0x10, RZ ;  /* 0x000000108b8a7824 */ /* 0x000fe200078e00ff */
[----:B------:R-:W-:Y:S01]  /*0680*/  LEA.HI R2, R2, R7, RZ, 0x3 ;  /* 0x0000000702027211 */ /* 0x000fe200078f18ff */
[----:B------:R-:W-:Y:S01]  /*0690*/  IMAD.IADD R0, R7, 0x1, -R0 ;  /* 0x0000000107007824 */ /* 0x000fe200078e0a00 */
[----:B------:R-:W-:Y:S01]  /*06a0*/  LEA.HI R5, R5, R4, RZ, 0x2 ;  /* 0x0000000405057211 */ /* 0x000fe200078f10ff */
[----:B------:R-:W-:Y:S01]  /*06b0*/  IMAD.SHL.U32 R11, R142, 0x400, RZ ;  /* 0x000004008e0b7824 */ /* 0x000fe200078e00ff */
[----:B------:R-:W-:Y:S01]  /*06c0*/  LOP3.LUT R6, R2, 0xfffffff8, RZ, 0xc0, !PT ;  /* 0xfffffff802067812 */ /* 0x000fe200078ec0ff */
[----:B------:R-:W-:Y:S01]  /*06d0*/  IMAD.U32 R153, RZ, RZ, UR6 ;  /* 0x00000006ff997e24 */ /* 0x000fe2000f8e00ff */
[----:B------:R-:W-:Y:S01]  /*06e0*/  LOP3.LUT R5, R5, 0xfffffffc, RZ, 0xc0, !PT ;  /* 0xfffffffc05057812 */ /* 0x000fe200078ec0ff */
[----:B------:R-:W-:Y:S01]  /*06f0*/  IMAD.U32 R150, RZ, RZ, UR8 ;  /* 0x00000008ff967e24 */ /* 0x000fe2000f8e00ff */
[----:B------:R-:W-:Y:S01]  /*0700*/  LOP3.LUT R135, R135, 0x1c0, RZ, 0xc0, !PT ;  /* 0x000001c087877812 */ /* 0x000fe200078ec0ff */
[----:B------:R-:W-:Y:S01]  /*0710*/  IMAD.IADD R6, R7, 0x1, -R6 ;  /* 0x0000000107067824 */ /* 0x000fe200078e0a06 */
[----:B------:R-:W-:Y:S01]  /*0720*/  LOP3.LUT R7, R10, 0x1, RZ, 0xc0, !PT ;  /* 0x000000010a077812 */ /* 0x000fe200078ec0ff */
[----:B------:R-:W-:Y:S01]  /*0730*/  IMAD.IADD R5, R4, 0x1, -R5 ;  /* 0x0000000104057824 */ /* 0x000fe200078e0a05 */
[----:B------:R-:W-:Y:S01]  /*0740*/  LEA.HI R4, R10, R10, RZ, 0x1 ;  /* 0x0000000a0a047211 */ /* 0x000fe200078f08ff */
[----:B------:R-:W-:Y:S01]  /*0750*/  USHF.L.U32 UR6, UR4, 0x5, URZ ;  /* 0x0000000504067899 */ /* 0x000fe2000800063f */
[----:B------:R-:W-:Y:S01]  /*0760*/  SHF.R.S32.HI R3, RZ, 0x1, R3 ;  /* 0x00000001ff037819 */ /* 0x000fe20000011403 */
[----:B------:R-:W-:Y:S01]  /*0770*/  USHF.R.S32.HI UR8, URZ, 0x1f, UR54 ;  /* 0x0000001f3f087899 */ /* 0x000fe20008011436 */
[----:B------:R-:W-:Y:S01]  /*0780*/  ISETP.NE.U32.AND P6, PT, R7, 0x1, PT ;  /* 0x000000010700780c */ /* 0x000fe20003fc5070 */
[----:B------:R-:W-:Y:S01]  /*0790*/  UIMAD UR4, UR57, UR10, URZ ;  /* 0x0000000a390472a4 */ /* 0x000fe2000f8e023f */
[----:B------:R-:W-:Y:S01]  /*07a0*/  LEA.HI.SX32 R140, R140, R8, 0x1e ;  /* 0x000000088c8c7211 */ /* 0x000fe200078ff2ff */
[----:B------:R-:W-:Y:S01]  /*07b0*/  IMAD.U32 R148, RZ, RZ, UR9 ;  /* 0x00000009ff947e24 */ /* 0x000fe2000f8e00ff */
[----:B------:R-:W-:Y:S01]  /*07c0*/  LOP3.LUT R7, R4, 0x3fffffe, RZ, 0xc0, !PT ;  /* 0x03fffffe04077812 */ /* 0x000fe200078ec0ff */
[----:B------:R-:W-:Y:S01]  /*07d0*/  IMAD.U32 R147, RZ, RZ, UR7 ;  /* 0x00000007ff937e24 */ /* 0x000fe2000f8e00ff */
[----:B------:R-:W-:Y:S01]  /*07e0*/  LOP3.LUT R8, R135, 0x30, R8, 0xf8, !PT ;  /* 0x0000003087087812 */ /* 0x000fe200078ef808 */
[----:B------:R-:W-:Y:S01]  /*07f0*/  USHF.R.S32.HI UR9, URZ, 0x1f, UR55 ;  /* 0x0000001f3f097899 */ /* 0x000fe20008011437 */
[C---:B------:R-:W-:Y:S01]  /*0800*/  LOP3.LUT P0, RZ, R3.reuse, 0x2, RZ, 0xc0, !PT ;  /* 0x0000000203ff7812 */ /* 0x040fe2000780c0ff */
[----:B------:R-:W-:Y:S01]  /*0810*/  IMAD.SHL.U32 R3, R3, 0x40, RZ ;  /* 0x0000004003037824 */ /* 0x000fe200078e00ff */
[----:B------:R-:W-:Y:S01]  /*0820*/  SHF.R.S32.HI R4, RZ, 0x1, R4 ;  /* 0x00000001ff047819 */ /* 0x000fe20000011404 */
[----:B------:R-:W-:Y:S01]  /*0830*/  IMAD.IADD R7, R10, 0x1, -R7 ;  /* 0x000000010a077824 */ /* 0x000fe200078e0a07 */
[----:B------:R-:W-:Y:S01]  /*0840*/  LOP3.LUT R8, R8, 0x8, R9, 0xf8, !PT ;  /* 0x0000000808087812 */ /* 0x000fe200078ef809 */
[----:B------:R-:W-:Y:S01]  /*0850*/  USHF.R.S32.HI UR7, URZ, 0x1f, UR18 ;  /* 0x0000001f3f077899 */ /* 0x000fe20008011412 */
[----:B------:R-:W-:Y:S01]  /*0860*/  SHF.R.U32.HI R135, RZ, 0x3, R135 ;  /* 0x00000003ff877819 */ /* 0x000fe20000011687 */
[----:B------:R-:W-:Y:S01]  /*0870*/  IMAD R175, R7, 0x20, R175 ;  /* 0x0000002007af7824 */ /* 0x000fe200078e02af */
[C---:B------:R-:W-:Y:S01]  /*0880*/  LOP3.LUT P5, RZ, R10.reuse, 0x2, RZ, 0xc0, !PT ;  /* 0x000000020aff7812 */ /* 0x040fe200078ac0ff */
[----:B------:R-:W-:Y:S01]  /*0890*/  IMAD.SHL.U32 R7, R141, 0x8, RZ ;  /* 0x000000088d077824 */ /* 0x000fe200078e00ff */
[C---:B------:R-:W-:Y:S01]  /*08a0*/  LOP3.LUT P4, RZ, R10.reuse, 0x4, RZ, 0xc0, !PT ;  /* 0x000000040aff7812 */ /* 0x040fe2000788c0ff */
[----:B------:R-:W-:Y:S01]  /*08b0*/  IMAD.SHL.U32 R10, R10, 0x40, RZ ;  /* 0x000000400a0a7824 */ /* 0x000fe200078e00ff */
[C---:B------:R-:W-:Y:S01]  /*08c0*/  LOP3.LUT P3, RZ, R4.reuse, 0x2, RZ, 0xc0, !PT ;  /* 0x0000000204ff7812 */ /* 0x040fe2000786c0ff */
[----:B------:R-:W-:Y:S01]  /*08d0*/  IMAD.SHL.U32 R4, R4, 0x40, RZ ;  /* 0x0000004004047824 */ /* 0x000fe200078e00ff */
[----:B------:R-:W-:Y:S01]  /*08e0*/  LOP3.LUT R3, R3, 0xc0, RZ, 0xc0, !PT ;  /* 0x000000c003037812 */ /* 0x000fe200078ec0ff */
[----:B------:R-:W-:Y:S01]  /*08f0*/  ULDC UR16, c[0x0][0x1c0] ;  /* 0x0000700000107ab9 */ /* 0x000fe20000000800 */
[----:B------:R-:W-:Y:S01]  /*0900*/  LOP3.LUT R135, R8, R135, RZ, 0x3c, !PT ;  /* 0x0000008708877212 */ /* 0x000fe200078e3cff */
[----:B------:R-:W-:Y:S01]  /*0910*/  IMAD.U32 R145, RZ, RZ, UR8 ;  /* 0x00000008ff917e24 */ /* 0x000fe2000f8e00ff */
[C---:B------:R-:W-:Y:S01]  /*0920*/  R2P PR, R6.reuse, 0x6 ;  /* 0x0000000606007804 */ /* 0x040fe20000000000 */
[----:B------:R-:W-:Y:S01]  /*0930*/  IMAD.SHL.U32 R6, R6, 0x40, RZ ;  /* 0x0000004006067824 */ /* 0x000fe200078e00ff */
[----:B------:R-:W-:Y:S01]  /*0940*/  LOP3.LUT R9, R3, 0x8, R9, 0xf8, !PT ;  /* 0x0000000803097812 */ /* 0x000fe200078ef809 */
[C---:B------:R-:W-:Y:S01]  /*0950*/  IMAD R135, R139.reuse, 0x200, R135 ;  /* 0x000002008b877824 */ /* 0x040fe200078e0287 */
[----:B------:R-:W-:Y:S01]  /*0960*/  SHF.R.U32.HI R3, RZ, 0x3, R3 ;  /* 0x00000003ff037819 */ /* 0x000fe20000011603 */
[----:B------:R-:W-:Y:S01]  /*0970*/  IMAD.SHL.U32 R139, R139, 0x8, RZ ;  /* 0x000000088b8b7824 */ /* 0x000fe200078e00ff */
[----:B------:R-:W-:Y:S01]  /*0980*/  LOP3.LUT R10, R10, 0x1c0, RZ, 0xc0, !PT ;  /* 0x000001c00a0a7812 */ /* 0x000fe200078ec0ff */
[----:B------:R-:W-:Y:S01]  /*0990*/  IMAD.U32 R146, RZ, RZ, UR4 ;  /* 0x00000004ff927e24 */ /* 0x000fe2000f8e00ff */
[----:B------:R-:W-:Y:S01]  /*09a0*/  LOP3.LUT R6, R6, 0x1c0, RZ, 0xc0, !PT ;  /* 0x000001c006067812 */ /* 0x000fe200078ec0ff */
[----:B------:R-:W-:Y:S01]  /*09b0*/  @!UP5 UIMAD UR8, UR54, UR16, UR55 ;  /* 0x000000103608d2a4 */ /* 0x000fe2000f8e0237 */
[----:B------:R-:W-:Y:S01]  /*09c0*/  LOP3.LUT R3, R9, R3, RZ, 0x3c, !PT ;  /* 0x0000000309037212 */ /* 0x000fe200078e3cff */
[----:B------:R-:W-:Y:S01]  /*09d0*/  USHF.L.U32 UR4, UR61, 0x7, URZ ;  /* 0x000000073d047899 */ /* 0x000fe2000800063f */
[----:B------:R-:W-:Y:S01]  /*09e0*/  SHF.R.S32.HI R2, RZ, 0x3, R2 ;  /* 0x00000003ff027819 */ /* 0x000fe20000011402 */
[----:B------:R-:W-:Y:S01]  /*09f0*/  ULDC UR13, c[0x0][0x214] ;  /* 0x00008500000d7ab9 */ /* 0x000fe20000000800 */
[----:B------:R-:W-:Y:S01]  /*0a00*/  LOP3.LUT R4, R4, 0xc0, RZ, 0xc0, !PT ;  /* 0x000000c004047812 */ /* 0x000fe200078ec0ff */
[----:B------:R-:W-:Y:S01]  /*0a10*/  IMAD.U32 R137, R137, 0x20, R3 ;  /* 0x0000002089897824 */ /* 0x000fe200078e0003 */
[----:B------:R-:W-:Y:S01]  /*0a20*/  LEA.HI R10, R10, R10, RZ, 0x1d ;  /* 0x0000000a0a0a7211 */ /* 0x000fe200078fe8ff */
[C---:B------:R-:W-:Y:S01]  /*0a30*/  IMAD R0, R2.reuse, 0x8, R0 ;  /* 0x0000000802007824 */ /* 0x040fe200078e0200 */
[----:B------:R-:W-:Y:S01]  /*0a40*/  LOP3.LUT R139, R139, 0x8, RZ, 0xc0, !PT ;  /* 0x000000088b8b7812 */ /* 0x000fe200078ec0ff */
[--C-:B------:R-:W-:Y:S01]  /*0a50*/  IMAD R2, R2, 0x200, R11.reuse ;  /* 0x0000020002027824 */ /* 0x100fe200078e020b */
[----:B------:R-:W-:Y:S01]  /*0a60*/  SHF.R.U32.HI R134, RZ, 0x3, R6 ;  /* 0x00000003ff867819 */ /* 0x000fe20000011606 */
[----:B------:R-:W-:Y:S01]  /*0a70*/  IMAD.SHL.U32 R0, R0, 0x20, RZ ;  /* 0x0000002000007824 */ /* 0x000fe200078e00ff */
[----:B------:R-:W-:Y:S01]  /*0a80*/  LOP3.LUT R7, R7, 0x8, RZ, 0xc0, !PT ;  /* 0x0000000807077812 */ /* 0x000fe200078ec0ff */
[----:B------:R-:W-:Y:S01]  /*0a90*/  IMAD.U32 R162, RZ, RZ, UR10 ;  /* 0x0000000affa27e24 */ /* 0x000fe2000f8e00ff */
[----:B------:R-:W-:Y:S01]  /*0aa0*/  SHF.R.U32.HI R3, RZ, 0x3, R4 ;  /* 0x00000003ff037819 */ /* 0x000fe20000011604 */
[----:B------:R-:W-:Y:S01]  /*0ab0*/  IMAD.U32 R163, RZ, RZ, UR11 ;  /* 0x0000000bffa37e24 */ /* 0x000fe2000f8e00ff */
[----:B------:R-:W-:Y:S01]  /*0ac0*/  SEL R129, R136, 0xffffffe0, !P0 ;  /* 0xffffffe088817807 */ /* 0x000fe20004000000 */
[----:B------:R-:W-:Y:S01]  /*0ad0*/  IMAD.U32 R144, RZ, RZ, UR9 ;  /* 0x00000009ff907e24 */ /* 0x000fe2000f8e00ff */
[----:B------:R-:W-:Y:S01]  /*0ae0*/  IADD3 R164, R10, R164, R11 ;  /* 0x000000a40aa47210 */ /* 0x000fe20007ffe00b */
[----:B------:R-:W-:Y:S01]  /*0af0*/  IMAD.U32 R151, RZ, RZ, UR6 ;  /* 0x00000006ff977e24 */ /* 0x000fe2000f8e00ff */
[C---:B------:R-:W-:Y:S01]  /*0b00*/  LOP3.LUT P0, RZ, R5.reuse, 0x2, RZ, 0xc0, !PT ;  /* 0x0000000205ff7812 */ /* 0x040fe2000780c0ff */
[----:B------:R-:W-:Y:S01]  /*0b10*/  IMAD.SHL.U32 R5, R5, 0x40, RZ ;  /* 0x0000004005057824 */ /* 0x000fe200078e00ff */
[----:B------:R-:W-:Y:S01]  /*0b20*/  LOP3.LUT R134, R134, R6, R139, 0x1e, !PT ;  /* 0x0000000686867212 */ /* 0x000fe200078e1e8b */
[----:B------:R-:W-:Y:S01]  /*0b30*/  IMAD.SHL.U32 R164, R164, 0x2, RZ ;  /* 0x00000002a4a47824 */ /* 0x000fe200078e00ff */
[----:B------:R-:W-:Y:S01]  /*0b40*/  LOP3.LUT R3, R3, R4, R7, 0x1e, !PT ;  /* 0x0000000403037212 */ /* 0x000fe200078e1e07 */
[----:B------:R-:W-:Y:S01]  /*0b50*/  IMAD.U32 R149, RZ, RZ, UR7 ;  /* 0x00000007ff957e24 */ /* 0x000fe2000f8e00ff */
[----:B------:R-:W-:Y:S01]  /*0b60*/  LOP3.LUT R5, R5, 0xc0, RZ, 0xc0, !PT ;  /* 0x000000c005057812 */ /* 0x000fe200078ec0ff */
[----:B------:R-:W-:Y:S01]  /*0b70*/  IMAD.IADD R134, R2, 0x1, R134 ;  /* 0x0000000102867824 */ /* 0x000fe200078e0286 */
[----:B------:R-:W-:Y:S01]  /*0b80*/  LOP3.LUT R138, R7, 0x10, R138, 0xf8, !PT ;  /* 0x00000010078a7812 */ /* 0x000fe200078ef88a */
[----:B------:R-:W-:Y:S01]  /*0b90*/  IMAD.IADD R175, R3, 0x1, R175 ;  /* 0x0000000103af7824 */ /* 0x000fe200078e02af */
[----:B------:R-:W-:Y:S01]  /*0ba0*/  SHF.R.U32.HI R4, RZ, 0x3, R5 ;  /* 0x00000003ff047819 */ /* 0x000fe20000011605 */
[----:B------:R-:W-:Y:S01]  /*0bb0*/  IMAD.MOV.U32 R3, RZ, RZ, 0x40 ;  /* 0x00000040ff037424 */ /* 0x000fe200078e00ff */
[----:B------:R-:W-:Y:S01]  /*0bc0*/  SEL R173, R173, 0x10, !P6 ;  /* 0x00000010adad7807 */ /* 0x000fe20007000000 */
[----:B------:R-:W-:Y:S01]  /*0bd0*/  @UP5 UIMAD UR9, UR54, UR13, URZ ;  /* 0x0000000d360952a4 */ /* 0x000fe2000f8e023f */
[----:B------:R-:W-:Y:S01]  /*0be0*/  IADD3 R168, R164, 0x40, RZ ;  /* 0x00000040a4a87810 */ /* 0x000fe20007ffe0ff */
[----:B------:R-:W-:Y:S01]  /*0bf0*/  UIMAD.WIDE.U32 UR10, UR56, UR10, URZ ;  /* 0x0000000a380a72a5 */ /* 0x000fe2000f8e003f */
[----:B------:R-:W-:Y:S01]  /*0c00*/  LEA R134, R134, 0xa000, 0x1 ;  /* 0x0000a00086867811 */ /* 0x000fe200078e08ff */
[----:B------:R-:W-:Y:S01]  /*0c10*/  @!UP5 UIMAD UR8, UR8, UR13, URZ ;  /* 0x0000000d0808d2a4 */ /* 0x000fe2000f8e023f */
[----:B------:R-:W-:Y:S01]  /*0c20*/  @P4 IADD3 R168, R164, -0x40, RZ ;  /* 0xffffffc0a4a84810 */ /* 0x000fe20007ffe0ff */
[----:B------:R-:W-:Y:S01]  /*0c30*/  USHF.R.S32.HI UR7, URZ, 0x1f, UR4 ;  /* 0x0000001f3f077899 */ /* 0x000fe20008011404 */
[C---:B------:R-:W-:Y:S01]  /*0c40*/  LOP3.LUT R139, R4.reuse, R5, R139, 0x1e, !PT ;  /* 0x00000005048b7212 */ /* 0x040fe200078e1e8b */
[----:B------:R-:W-:Y:S01]  /*0c50*/  USHF.R.S32.HI UR6, URZ, 0x1f, UR6 ;  /* 0x0000001f3f067899 */ /* 0x000fe20008011406 */
[----:B------:R-:W-:Y:S01]  /*0c60*/  LOP3.LUT R138, R4, R138, R5, 0x1e, !PT ;  /* 0x0000008a048a7212 */ /* 0x000fe200078e1e05 */
[----:B------:R-:W-:Y:S01]  /*0c70*/  IMAD R2, R142, 0x200, R0 ;  /* 0x000002008e027824 */ /* 0x000fe200078e0200 */
[----:B------:R-:W-:Y:S01]  /*0c80*/  SEL R171, R136, 0xffffffe0, !P5 ;  /* 0xffffffe088ab7807 */ /* 0x000fe20006800000 */
[----:B------:R-:W-:Y:S01]  /*0c90*/  IMAD.IADD R170, R164, 0x1, R173 ;  /* 0x00000001a4aa7824 */ /* 0x000fe200078e02ad */
[----:B------:R-:W-:Y:S01]  /*0ca0*/  SEL R3, R3, 0xffffffc0, !P2 ;  /* 0xffffffc003037807 */ /* 0x000fe20005000000 */
[----:B------:R-:W-:Y:S01]  /*0cb0*/  IMAD.SHL.U32 R137, R137, 0x2, RZ ;  /* 0x0000000289897824 */ /* 0x000fe200078e00ff */
[----:B------:R-:W-:Y:S01]  /*0cc0*/  IADD3 R133, R134, 0x20, RZ ;  /* 0x0000002086857810 */ /* 0x000fe20007ffe0ff */
[----:B------:R-:W-:Y:S01]  /*0cd0*/  IMAD.IADD R173, R173, 0x1, R168 ;  /* 0x00000001adad7824 */ /* 0x000fe200078e02a8 */
[----:B------:R-:W-:Y:S01]  /*0ce0*/  LEA R175, R175, 0x6000, 0x1 ;  /* 0x00006000afaf7811 */ /* 0x000fe200078e08ff */
[----:B------:R-:W-:Y:S01]  /*0cf0*/  IMAD.IADD R139, R2, 0x1, R139 ;  /* 0x00000001028b7824 */ /* 0x000fe200078e028b */
[----:B------:R-:W-:Y:S01]  /*0d00*/  @P1 IADD3 R133, R134, -0x20, RZ ;  /* 0xffffffe086851810 */ /* 0x000fe20007ffe0ff */
[----:B------:R-:W-:Y:S01]  /*0d10*/  IMAD.IADD R138, R0, 0x1, R138 ;  /* 0x00000001008a7824 */ /* 0x000fe200078e028a */
[C---:B------:R-:W-:Y:S01]  /*0d20*/  IADD3 R174, R175.reuse, 0x20, RZ ;  /* 0x00000020afae7810 */ /* 0x040fe20007ffe0ff */
[--C-:B------:R-:W-:Y:S01]  /*0d30*/  IMAD.IADD R169, R164, 0x1, R171.reuse ;  /* 0x00000001a4a97824 */ /* 0x100fe200078e02ab */
[----:B------:R-:W-:Y:S01]  /*0d40*/  SEL R136, R136, 0xffffffe0, !P0 ;  /* 0xffffffe088887807 */ /* 0x000fe20004000000 */
[----:B------:R-:W-:Y:S01]  /*0d50*/  IMAD.IADD R176, R170, 0x1, R171 ;  /* 0x00000001aab07824 */ /* 0x000fe200078e02ab */
[----:B------:R-:W-:Y:S01]  /*0d60*/  @P3 IADD3 R174, R175, -0x20, RZ ;  /* 0xffffffe0afae3810 */ /* 0x000fe20007ffe0ff */
[----:B------:R-:W-:Y:S01]  /*0d70*/  IMAD.IADD R172, R171, 0x1, R168 ;  /* 0x00000001abac7824 */ /* 0x000fe200078e02a8 */
[C---:B------:R-:W-:Y:S01]  /*0d80*/  IADD3 R128, R133.reuse, 0x2000, RZ ;  /* 0x0000200085807810 */ /* 0x040fe20007ffe0ff */
[----:B------:R-:W-:Y:S01]  /*0d90*/  IMAD.IADD R132, R134, 0x1, R3 ;  /* 0x0000000186847824 */ /* 0x000fe200078e0203 */
[C---:B------:R-:W-:Y:S01]  /*0da0*/  IADD3 R2, R133.reuse, 0x4000, RZ ;  /* 0x0000400085027810 */ /* 0x040fe20007ffe0ff */
[----:B------:R-:W-:Y:S01]  /*0db0*/  IMAD.U32 R156, RZ, RZ, UR18 ;  /* 0x00000012ff9c7e24 */ /* 0x000fe2000f8e00ff */
[----:B------:R-:W-:Y:S01]  /*0dc0*/  IADD3 R0, R133, 0x6000, RZ ;  /* 0x0000600085007810 */ /* 0x000fe20007ffe0ff */
[----:B------:R-:W-:Y:S01]  /*0dd0*/  IMAD.U32 R155, RZ, RZ, UR9 ;  /* 0x00000009ff9b7e24 */ /* 0x000fe2000f8e00ff */
[----:B------:R-:W-:Y:S01]  /*0de0*/  ULDC UR60, c[0x0][0x2e8] ;  /* 0x0000ba00003c7ab9 */ /* 0x000fe20000000800 */
[----:B------:R-:W-:Y:S01]  /*0df0*/  IMAD.U32 R152, RZ, RZ, UR4 ;  /* 0x00000004ff987e24 */ /* 0x000fe2000f8e00ff */
[----:B------:R-:W-:Y:S01]  /*0e00*/  ULDC UR59, c[0x0][0x2e8] ;  /* 0x0000ba00003b7ab9 */ /* 0x000fe20000000800 */
[----:B------:R-:W-:Y:S01]  /*0e10*/  IMAD.U32 R160, RZ, RZ, UR10 ;  /* 0x0000000affa07e24 */ /* 0x000fe2000f8e00ff */
[----:B------:R-:W-:Y:S01]  /*0e20*/  ULDC.U8 UR5, c[0x0][0x2d8] ;  /* 0x0000b60000057ab9 */ /* 0x000fe20000000000 */
[----:B------:R-:W-:Y:S01]  /*0e30*/  IMAD.U32 R161, RZ, RZ, UR11 ;  /* 0x0000000bffa17e24 */ /* 0x000fe2000f8e00ff */
[----:B------:R-:W-:Y:S01]  /*0e40*/  USHF.L.U32 UR48, UR61, 0x3, URZ ;  /* 0x000000033d307899 */ /* 0x000fe2000800063f */
[----:B------:R-:W-:Y:S01]  /*0e50*/  IMAD.U32 R167, RZ, RZ, UR8 ;  /* 0x00000008ffa77e24 */ /* 0x000fe2000f8e00ff */
[----:B------:R-:W-:Y:S01]  /*0e60*/  USHF.L.U32 UR47, UR61, 0x4, URZ ;  /* 0x000000043d2f7899 */ /* 0x000fe2000800063f */
[----:B------:R-:W-:Y:S01]  /*0e70*/  IMAD.U32 R166, RZ, RZ, UR7 ;  /* 0x00000007ffa67e24 */ /* 0x000fe2000f8e00ff */
[----:B------:R-:W-:Y:S01]  /*0e80*/  UIMAD UR46, UR61, 0x18, URZ ;  /* 0x000000183d2e78a4 */ /* 0x000fe2000f8e023f */
[----:B------:R-:W-:Y:S01]  /*0e90*/  IMAD.U32 R165, RZ, RZ, UR6 ;  /* 0x00000006ffa57e24 */ /* 0x000fe2000f8e00ff */
[----:B------:R-:W-:Y:S01]  /*0ea0*/  USHF.L.U32 UR45, UR61, 0x5, URZ ;  /* 0x000000053d2d7899 */ /* 0x000fe2000800063f */
[----:B------:R-:W-:Y:S01]  /*0eb0*/  IMAD.SHL.U32 R135, R135, 0x2, RZ ;  /* 0x0000000287877824 */ /* 0x000fe200078e00ff */
[----:B------:R-:W-:Y:S01]  /*0ec0*/  UIMAD UR44, UR61, 0x28, URZ ;  /* 0x000000283d2c78a4 */ /* 0x000fe2000f8e023f */
[----:B------:R-:W-:Y:S01]  /*0ed0*/  IMAD.IADD R129, R137, 0x1, R129 ;  /* 0x0000000189817824 */ /* 0x000fe200078e0281 */
[----:B------:R-:W-:Y:S01]  /*0ee0*/  UIMAD UR43, UR61, 0x30, URZ ;  /* 0x000000303d2b78a4 */ /* 0x000fe2000f8e023f */
[----:B------:R-:W-:Y:S01]  /*0ef0*/  IMAD.IADD R171, R171, 0x1, R173 ;  /* 0x00000001abab7824 */ /* 0x000fe200078e02ad */
[----:B------:R-:W-:Y:S01]  /*0f00*/  UIMAD UR42, UR61, 0x38, URZ ;  /* 0x000000383d2a78a4 */ /* 0x000fe2000f8e023f */
[----:B------:R-:W-:Y:S01]  /*0f10*/  IMAD.IADD R3, R3, 0x1, R133 ;  /* 0x0000000103037824 */ /* 0x000fe200078e0285 */
[----:B------:R-:W-:-:S02]  /*0f20*/  USHF.L.U32 UR41, UR61, 0x6, URZ ;  /* 0x000000063d297899 */ /* 0x000fc4000800063f */
[----:B------:R-:W-:Y:S02]  /*0f30*/  UIMAD UR40, UR61, 0x48, URZ ;  /* 0x000000483d2878a4 */ /* 0x000fe4000f8e023f */
[----:B------:R-:W-:Y:S02]  /*0f40*/  UIMAD UR39, UR61, 0x50, URZ ;  /* 0x000000503d2778a4 */ /* 0x000fe4000f8e023f */
[----:B------:R-:W-:Y:S02]  /*0f50*/  UIMAD UR38, UR61, 0x58, URZ ;  /* 0x000000583d2678a4 */ /* 0x000fe4000f8e023f */
[----:B------:R-:W-:Y:S02]  /*0f60*/  UIMAD UR37, UR61, 0x60, URZ ;  /* 0x000000603d2578a4 */ /* 0x000fe4000f8e023f */
[----:B------:R-:W-:Y:S02]  /*0f70*/  UIMAD UR36, UR61, 0x68, URZ ;  /* 0x000000683d2478a4 */ /* 0x000fe4000f8e023f */
[----:B------:R-:W-:-:S02]  /*0f80*/  UIMAD UR35, UR61, 0x70, URZ ;  /* 0x000000703d2378a4 */ /* 0x000fc4000f8e023f */
[----:B------:R-:W-:Y:S02]  /*0f90*/  UIMAD UR34, UR61, 0x78, URZ ;  /* 0x000000783d2278a4 */ /* 0x000fe4000f8e023f */
[----:B------:R-:W-:Y:S02]  /*0fa0*/  UIADD3 UR33, -UR4, URZ, URZ ;  /* 0x0000003f04217290 */ /* 0x000fe4000fffe13f */
[----:B------:R-:W-:Y:S02]  /*0fb0*/  UMOV UR58, 0xffffe000 ;  /* 0xffffe000003a7882 */ /* 0x000fe40000000000 */
[----:B------:R-:W-:Y:S02]  /*0fc0*/  ULDC.64 UR12, c[0x0][0x118] ;  /* 0x00004600000c7ab9 */ /* 0x000fe40000000a00 */
.L_x_996:
[----:B------:R-:W-:Y:S02]  /*0fd0*/  ULDC.64 UR6, c[0x0][0x250] ;  /* 0x0000940000067ab9 */ /* 0x000fe40000000a00 */
[----:B------:R-:W-:Y:S02]  /*0fe0*/  UISETP.NE.U32.AND UP3, UPT, URZ, UR6, UPT ;  /* 0x000000063f00728c */ /* 0x000fe4000bf65070 */
[----:B------:R-:W-:-:S02]  /*0ff0*/  USHF.L.U32 UR15, UR54, 0x2, URZ ;  /* 0x00000002360f7899 */ /* 0x000fc4000800063f */
[----:B------:R-:W-:Y:S02]  /*1000*/  UISETP.NE.AND.EX UP3, UPT, URZ, UR7, UPT, UP3 ;  /* 0x000000073f00728c */ /* 0x000fe4000bf65330 */
[----:B------:R-:W-:Y:S02]  /*1010*/  USHF.R.S32.HI UR50, URZ, 0x1f, UR54 ;  /* 0x0000001f3f327899 */ /* 0x000fe40008011436 */
[----:B------:R-:W-:Y:S02]  /*1020*/  ULDC.64 UR52, c[0x0][0x118] ;  /* 0x0000460000347ab9 */ /* 0x000fe40000000a00 */
        /* <DEDUP_REMOVED lines=9> */
[----:B------:R-:W-:-:S02]  /*10c0*/  UISETP.NE.U32.AND UP1, UPT, URZ, UR6, UPT ;  /* 0x000000063f00728c */ /* 0x000fc4000bf25070 */
[----:B------:R-:W-:Y:S01]  /*10d0*/  UIADD3 UR6, UP0, UR15, UR6, URZ ;  /* 0x000000060f067290 */ /* 0x000fe2000ff1e03f */
[----:B--2---:R1:W2:Y:S01]  /*10e0*/  @P0 LDG.E R5, [R4.64] ;  /* 0x0000003404050981 */ /* 0x0042a2000c1e1900 */
        /* <DEDUP_REMOVED lines=12> */
[----:B------:R-:W3:Y:S01]  /*11b0*/  @P2 LDG.E R7, [R10.64] ;  /* 0x000000340a072981 */ /* 0x000ee2000c1e1900 */
[----:B------:R-:W-:-:S03]  /*11c0*/  MOV R9, UR7 ;  /* 0x0000000700097c02 */ /* 0x000fc60008000f00 */
[----:B-1----:R-:W4:Y:S07]  /*11d0*/  @P2 LDG.E R4, [R10.64+0x4] ;  /* 0x000004340a042981 */ /* 0x002f2e000c1e1900 */
[----:B-----5:R-:W5:Y:S01]  /*11e0*/  @!P1 LDG.E R6, [R8.64] ;  /* 0x0000003408069981 */ /* 0x020f62000c1e1900 */
[----:B------:R-:W-:Y:S02]  /*11f0*/  UMOV UR6, 0xffffffff ;  /* 0xffffffff00067882 */ /* 0x000fe40000000000 */
[----:B------:R-:W-:-:S02]  /*1200*/  UMOV UR49, URZ ;  /* 0x0000003f00317c82 */ /* 0x000fc40008000000 */
[----:B------:R-:W-:Y:S02]  /*1210*/  UMOV UR51, 0xffffffff ;  /* 0xffffffff00337882 */ /* 0x000fe40000000000 */
[----:B------:R-:W-:Y:S01]  /*1220*/  ULDC UR7, c[0x0][0x218] ;  /* 0x0000860000077ab9 */ /* 0x000fe20000000800 */
[----:B--2---:R1:W2:Y:S01]  /*1230*/  @P0 R2UR UR49, R5 ;  /* 0x00000000053103c2 */ /* 0x0042a200000e0000 */
[----:B------:R-:W-:-:S07]  /*1240*/  ISETP.NE.U32.AND P0, PT, RZ, c[0x0][0x248], PT ;  /* 0x00009200ff007a0c */ /* 0x000fce0003f05070 */
[----:B---3--:R-:W3:Y:S08]  /*1250*/  @P2 R2UR UR6, R7 ;  /* 0x00000000070623c2 */ /* 0x008ef000000e0000 */
[----:B----4-:R-:W3:Y:S01]  /*1260*/  @P2 R2UR UR9, R4 ;  /* 0x00000000040923c2 */ /* 0x010ee200000e0000 */
[----:B------:R-:W-:-:S07]  /*1270*/  ISETP.NE.AND.EX P0, PT, RZ, c[0x0][0x24c], PT, P0 ;  /* 0x00009300ff007a0c */ /* 0x000fce0003f05300 */
[----:B-----5:R1:W4:Y:S01]  /*1280*/  @!P1 R2UR UR51, R6 ;  /* 0x00000000063393c2 */ /* 0x02032200000e0000 */
        /* <DEDUP_REMOVED lines=10> */
.L_x_950:
        /* <DEDUP_REMOVED lines=67> */
.L_x_952:
        /* <DEDUP_REMOVED lines=18> */
.L_x_953:
[----:B------:R-:W-:Y:S01]  /*1880*/  IABS R6, c[0x0][0x1c8] ;  /* 0x0000720000067a13 */ /* 0x000fe20000000000 */
[----:B------:R-:W-:Y:S01]  /*1890*/  ULDC.64 UR16, c[0x0][0x370] ;  /* 0x0000dc0000107ab9 */ /* 0x000fe20000000a00 */
[----:B------:R-:W1:Y:S01]  /*18a0*/  R2UR UR23, R147 ;  /* 0x00000000931773c2 */ /* 0x000e6200000e0000 */
[----:B------:R-:W-:Y:S01]  /*18b0*/  @UP3 UIMAD.WIDE.U32 UR10, UR6, UR16, URZ ;  /* 0x00000010060a32a5 */ /* 0x000fe2000f8e003f */
[----:B------:R-:W2:Y:S01]  /*18c0*/  I2F.RP R8, R6 ;  /* 0x0000000600087306 */ /* 0x000ea20000209400 */
[----:B------:R-:W-:Y:S01]  /*18d0*/  ULDC UR19, c[0x0][0x224] ;  /* 0x0000890000137ab9 */ /* 0x000fe20000000800 */
[----:B------:R-:W-:Y:S01]  /*18e0*/  IMAD.U32 R5, RZ, RZ, UR5 ;  /* 0x00000005ff057e24 */ /* 0x000fe2000f8e00ff */
[----:B------:R-:W-:Y:S01]  /*18f0*/  @UP3 UIMAD UR28, UR6, UR17, UR11 ;  /* 0x00000011061c32a4 */ /* 0x000fe2000f8e020b */
[----:B------:R-:W-:Y:S01]  /*1900*/  IMAD.U32 R4, RZ, RZ, UR4 ;  /* 0x00000004ff047e24 */ /* 0x000fe2000f8e00ff */
[----:B------:R-:W-:Y:S01]  /*1910*/  UIMAD.WIDE.U32 UR4, UR54, UR19, URZ ;  /* 0x00000013360472a5 */ /* 0x000fe2000f8e003f */
[----:B------:R-:W3:Y:S01]  /*1920*/  R2UR UR18, R146 ;  /* 0x00000000921273c2 */ /* 0x000ee200000e0000 */
[----:B------:R-:W-:Y:S01]  /*1930*/  @UP3 UMOV UR24, UR10 ;  /* 0x0000000a00183c82 */ /* 0x000fe20008000000 */
[----:B------:R-:W-:Y:S01]  /*1940*/  ISETP.NE.AND P2, PT, RZ, c[0x0][0x1c8], PT ;  /* 0x00007200ff007a0c */ /* 0x000fe20003f45270 */
[----:B------:R-:W-:-:S02]  /*1950*/  ULDC.64 UR10, c[0x0][0x368] ;  /* 0x0000da00000a7ab9 */ /* 0x000fc40000000a00 */
[----:B------:R-:W-:-:S03]  /*1960*/  @!UP3 UIMAD UR15, UR50, UR10, URZ ;  /* 0x0000000a320fb2a4 */ /* 0x000fc6000f8e023f */
[----:B------:R-:W4:Y:S01]  /*1970*/  R2UR UR17, R161 ;  /* 0x00000000a11173c2 */ /* 0x000f2200000e0000 */
[----:B------:R-:W-:Y:S01]  /*1980*/  @!UP3 UIMAD UR15, UR54, UR11, UR15 ;  /* 0x0000000b360fb2a4 */ /* 0x000fe2000f8e020f */
[----:B--2---:R-:W2:Y:S01]  /*1990*/  MUFU.RCP R8, R8 ;  /* 0x0000000800087308 */ /* 0x004ea20000001000 */
[----:B------:R-:W-:-:S04]  /*19a0*/  @!UP3 UIMAD.WIDE.U32 UR10, UR54, UR10, URZ ;  /* 0x0000000a360ab2a5 */ /* 0x000fc8000f8e003f */
[----:B------:R-:W-:Y:S01]  /*19b0*/  @!UP3 UIADD3 UR28, UR11, UR15, URZ ;  /* 0x0000000f0b1cb290 */ /* 0x000fe2000fffe03f */
[----:B------:R5:W5:Y:S01]  /*19c0*/  R2UR UR4, R4 ;  /* 0x00000000040473c2 */ /* 0x000b6200000e0000 */
[----:B------:R-:W-:Y:S02]  /*19d0*/  UIMAD UR15, UR57, UR6, URZ ;  /* 0x00000006390f72a4 */ /* 0x000fe4000f8e023f */
[----:B------:R-:W-:Y:S02]  /*19e0*/  @!UP3 UMOV UR24, UR10 ;  /* 0x0000000a0018bc82 */ /* 0x000fe40008000000 */
[----:B-1----:R-:W-:-:S03]  /*19f0*/  UIMAD UR10, UR50, UR19, UR23 ;  /* 0x00000013320a72a4 */ /* 0x002fc6000f8e0217 */
[----:B------:R-:W1:Y:S01]  /*1a00*/  R2UR UR16, R160 ;  /* 0x00000000a01073c2 */ /* 0x000e6200000e0000 */
[----:B------:R-:W-:Y:S01]  /*1a10*/  UIADD3 UR10, UR5, UR10, URZ ;  /* 0x0000000a050a7290 */ /* 0x000fe2000fffe03f */
[----:B--2---:R-:W-:-:S03]  /*1a20*/  IADD3 R8, R8, 0xffffffe, RZ ;  /* 0x0ffffffe08087810 */ /* 0x004fc60007ffe0ff */
[----:B---3--:R-:W-:Y:S01]  /*1a30*/  UIMAD UR10, UR56, UR10, UR18 ;  /* 0x0000000a380a72a4 */ /* 0x008fe2000f8e0212 */
[----:B------:R-:W5:Y:S02]  /*1a40*/  F2I.FTZ.U32.TRUNC.NTZ R9, R8 ;  /* 0x0000000800097305 */ /* 0x000f64000021f000 */
[----:B------:R2:W3:Y:S01]  /*1a50*/  R2UR UR5, R5 ;  /* 0x00000000050573c2 */ /* 0x0004e200000e0000 */
[----:B----4-:R-:W-:Y:S02]  /*1a60*/  UIADD3 UR18, UR17, UR10, URZ ;  /* 0x0000000a11127290 */ /* 0x010fe4000fffe03f */
[----:B------:R-:W-:-:S04]  /*1a70*/  UIMAD.WIDE.U32 UR10, UR56, UR6, URZ ;  /* 0x00000006380a72a5 */ /* 0x000fc8000f8e003f */
[----:B------:R-:W-:Y:S01]  /*1a80*/  @UP3 UIADD3 UR18, UR11, UR15, URZ ;  /* 0x0000000f0b123290 */ /* 0x000fe2000fffe03f */
[----:B------:R-:W4:Y:S01]  /*1a90*/  S2UR UR19, SR_CTAID.X ;  /* 0x00000000001379c3 */ /* 0x000f220000002500 */
[----:B-----5:R-:W-:Y:S02]  /*1aa0*/  IMAD.MOV R4, RZ, RZ, -R9 ;  /* 0x000000ffff047224 */ /* 0x020fe400078e0a09 */
[----:B------:R-:W-:-:S05]  /*1ab0*/  IMAD.MOV.U32 R8, RZ, RZ, RZ ;  /* 0x000000ffff087224 */ /* 0x000fca00078e00ff */
[----:B------:R-:W5:Y:S01]  /*1ac0*/  R2UR UR32, R157 ;  /* 0x000000009d2073c2 */ /* 0x000f6200000e0000 */
[----:B------:R-:W-:Y:S01]  /*1ad0*/  IMAD R12, R4, R6, RZ ;  /* 0x00000006040c7224 */ /* 0x000fe200078e02ff */
[----:B-1----:R-:W-:-:S03]  /*1ae0*/  USEL UR26, UR16, UR10, !UP3 ;  /* 0x0000000a101a7287 */ /* 0x002fc6000d800000 */
[----:B------:R-:W-:Y:S01]  /*1af0*/  IMAD.HI.U32 R12, R9, R12, R8 ;  /* 0x0000000c090c7227 */ /* 0x000fe200078e0008 */
[----:B--2---:R-:W-:Y:S01]  /*1b00*/  IABS R5, UR55 ;  /* 0x0000003700057c13 */ /* 0x004fe20008000000 */
[----:B------:R-:W-:-:S04]  /*1b10*/  ULDC.64 UR16, c[0x0][0x3d8] ;  /* 0x0000f60000107ab9 */ /* 0x000fc80000000a00 */
[----:B------:R-:W-:-:S04]  /*1b20*/  IMAD.HI.U32 R12, R12, R5, RZ ;  /* 0x000000050c0c7227 */ /* 0x000fc800078e00ff */
[----:B------:R-:W-:Y:S01]  /*1b30*/  IMAD.MOV R4, RZ, RZ, -R12 ;  /* 0x000000ffff047224 */ /* 0x000fe200078e0a0c */
[----:B----4-:R-:W-:Y:S01]  /*1b40*/  UIMAD.WIDE.U32 UR10, UR19, UR16, URZ ;  /* 0x00000010130a72a5 */ /* 0x010fe2000f8e003f */
[----:B------:R-:W1:Y:S02]  /*1b50*/  R2UR UR16, R155 ;  /* 0x000000009b1073c2 */ /* 0x000e6400000e0000 */
[C---:B------:R-:W-:Y:S01]  /*1b60*/  IMAD R4, R6.reuse, R4, R5 ;  /* 0x0000000406047224 */ /* 0x040fe200078e0205 */
[----:B------:R-:W-:Y:S02]  /*1b70*/  UIMAD UR17, UR19, UR17, UR11 ;  /* 0x00000011131172a4 */ /* 0x000fe4000f8e020b */
[----:B------:R-:W-:Y:S02]  /*1b80*/  USHF.L.U32 UR19, UR54, 0x7, URZ ;  /* 0x0000000736137899 */ /* 0x000fe4000800063f */
[----:B------:R-:W-:Y:S01]  /*1b90*/  ISETP.GT.U32.AND P1, PT, R6, R4, PT ;  /* 0x000000040600720c */ /* 0x000fe20003f24070 */
[----:B------:R-:W-:-:S02]  /*1ba0*/  USEL UR23, UR10, URZ, UP6 ;  /* 0x0000003f0a177287 */ /* 0x000fc4000b000000 */
[----:B------:R-:W-:-:S04]  /*1bb0*/  USHF.L.U64.HI UR10, UR54, 0x7, UR50 ;  /* 0x00000007360a7899 */ /* 0x000fc80008010232 */
[----:B------:R-:W-:Y:S02]  /*1bc0*/  USEL UR11, UR10, URZ, UP1 ;  /* 0x0000003f0a0b7287 */ /* 0x000fe40008800000 */
[----:B------:R-:W-:Y:S01]  /*1bd0*/  USEL UR10, UR19, URZ, UP1 ;  /* 0x0000003f130a7287 */ /* 0x000fe20008800000 */
[----:B------:R-:W2:Y:S03]  /*1be0*/  R2UR UR19, R167 ;  /* 0x00000000a71373c2 */ /* 0x000ea600000e0000 */
[----:B------:R-:W-:Y:S01]  /*1bf0*/  @!P1 IMAD.IADD R4, R4, 0x1, -R6 ;  /* 0x0000000104049824 */ /* 0x000fe200078e0a06 */
[----:B------:R-:W-:Y:S01]  /*1c00*/  @!P1 IADD3 R12, R12, 0x1, RZ ;  /* 0x000000010c0c9810 */ /* 0x000fe20007ffe0ff */
[----:B------:R-:W-:Y:S01]  /*1c10*/  UIADD3 UR10, UP1, UR8, UR10, URZ ;  /* 0x0000000a080a7290 */ /* 0x000fe2000ff3e03f */
[----:B-----5:R-:W-:Y:S01]  /*1c20*/  ISETP.LE.AND P1, PT, RZ, UR32, PT ;  /* 0x00000020ff007c0c */ /* 0x020fe2000bf23270 */
[----:B-1----:R-:W-:Y:S01]  /*1c30*/  @UP5 USEL UR16, UR16, UR6, !UP3 ;  /* 0x0000000610105287 */ /* 0x002fe2000d800000 */
[----:B------:R-:W-:Y:S01]  /*1c40*/  ISETP.GE.U32.AND P3, PT, R4, R6, PT ;  /* 0x000000060400720c */ /* 0x000fe20003f66070 */
[----:B------:R-:W-:-:S02]  /*1c50*/  ULDC UR32, c[0x0][0x234] ;  /* 0x00008d0000207ab9 */ /* 0x000fc40000000800 */
[----:B------:R-:W-:Y:S02]  /*1c60*/  UIADD3.X UR15, UR27, UR11, URZ, UP1, !UPT ;  /* 0x0000000b1b0f7290 */ /* 0x000fe40008ffe43f */
[----:B------:R-:W-:Y:S02]  /*1c70*/  UIMAD UR11, UR57, UR10, URZ ;  /* 0x0000000a390b72a4 */ /* 0x000fe4000f8e023f */
[----:B------:R-:W-:Y:S02]  /*1c80*/  @UP5 UIMAD UR16, UR55, UR32, UR16 ;  /* 0x00000020371052a4 */ /* 0x000fe4000f8e0210 */
[----:B------:R-:W-:Y:S02]  /*1c90*/  UIMAD UR15, UR56, UR15, UR11 ;  /* 0x0000000f380f72a4 */ /* 0x000fe4000f8e020b */
[----:B------:R-:W-:Y:S02]  /*1ca0*/  UIMAD.WIDE.U32 UR10, UR56, UR10, URZ ;  /* 0x0000000a380a72a5 */ /* 0x000fe4000f8e003f */
[----:B------:R-:W-:Y:S01]  /*1cb0*/  @P3 IADD3 R12, R12, 0x1, RZ ;  /* 0x000000010c0c3810 */ /* 0x000fe20007ffe0ff */
[----:B--2---:R-:W-:-:S04]  /*1cc0*/  @!UP5 UMOV UR16, UR19 ;  /* 0x000000130010dc82 */ /* 0x004fc80008000000 */
[----:B------:R-:W-:Y:S01]  /*1cd0*/  @!P1 IMAD.MOV R12, RZ, RZ, -R12 ;  /* 0x000000ffff0c9224 */ /* 0x000fe200078e0a0c */
[----:B------:R-:W-:Y:S01]  /*1ce0*/  PLOP3.LUT P1, PT, PT, PT, UP5, 0x80, 0x0 ;  /* 0x000000000000781c */ /* 0x000fe20003f2f058 */
[----:B------:R-:W-:Y:S01]  /*1cf0*/  USEL UR19, UR17, URZ, UP6 ;  /* 0x0000003f11137287 */ /* 0x000fe2000b000000 */
[----:B------:R-:W-:Y:S01]  /*1d00*/  @!P2 LOP3.LUT R12, RZ, c[0x0][0x1c8], RZ, 0x33, !PT ;  /* 0x00007200ff0caa12 */ /* 0x000fe200078e33ff */
[----:B------:R-:W-:Y:S02]  /*1d10*/  UIADD3 UR17, UR11, UR15, URZ ;  /* 0x0000000f0b117290 */ /* 0x000fe4000fffe03f */
[----:B------:R-:W-:Y:S01]  /*1d20*/  USHF.R.S32.HI UR15, URZ, 0x1f, UR7 ;  /* 0x0000001f3f0f7899 */ /* 0x000fe20008011407 */
[----:B------:R-:W-:-:S07]  /*1d30*/  SHF.R.S32.HI R11, RZ, 0x1f, R12 ;  /* 0x0000001fff0b7819 */ /* 0x000fce000001140c */
[----:B---3--:R-:W-:Y:S05]  /*1d40*/  @!P1 BRA `(.L_x_954) ;  /* 0x0000007000009947 */ /* 0x008fea0003800000 */
[----:B------:R-:W1:Y:S01]  /*1d50*/  R2UR UR32, R154 ;  /* 0x000000009a2073c2 */ /* 0x000e6200000e0000 */
[----:B------:R-:W-:Y:S02]  /*1d60*/  ULDC UR5, c[0x0][0x224] ;  /* 0x0000890000057ab9 */ /* 0x000fe40000000800 */
[----:B------:R-:W-:-:S03]  /*1d70*/  @!UP3 UIMAD UR6, UR54, UR5, URZ ;  /* 0x000000053606b2a4 */ /* 0x000fc6000f8e023f */
[----:B------:R-:W-:Y:S02]  /*1d80*/  ULDC.U8 UR5, c[0x0][0x2d8] ;  /* 0x0000b60000057ab9 */ /* 0x000fe40000000000 */
[----:B------:R-:W-:-:S04]  /*1d90*/  ULEA UR6, UR54, UR6, 0x7 ;  /* 0x0000000636067291 */ /* 0x000fc8000f8e383f */
[----:B-1----:R-:W-:Y:S01]  /*1da0*/  UIMAD UR6, UR32, UR55, UR6 ;  /* 0x00000037200672a4 */ /* 0x002fe2000f8e0206 */
[----:B------:R-:W-:Y:S05]  /*1db0*/  BRA `(.L_x_955) ;  /* 0x0000002000007947 */ /* 0x000fea0003800000 */
.L_x_954:
[----:B------:R1:W2:Y:S01]  /*1dc0*/  R2UR UR6, R153 ;  /* 0x00000000990673c2 */ /* 0x0002a200000e0000 */
[----:B------:R-:W-:-:S07]  /*1dd0*/  DEPBAR.LE SB1, 0x0, {2} ;  /* 0x000090040000791a */ /* 0x000fce0000000000 */
.L_x_955:
[----:B------:R-:W1:Y:S01]  /*1de0*/  R2UR UR5, R156 ;  /* 0x000000009c0573c2 */ /* 0x000e6200000e0000 */
[----:B------:R-:W-:Y:S01]  /*1df0*/  IMAD.U32 R9, RZ, RZ, UR13 ;  /* 0x0000000dff097e24 */ /* 0x000fe2000f8e00ff */
[----:B------:R-:W2:Y:S01]  /*1e00*/  S2R R178, SR_TID.X ;  /* 0x0000000000b27919 */ /* 0x000ea20000002100 */
[----:B------:R-:W-:Y:S01]  /*1e10*/  IMAD.U32 R8, RZ, RZ, UR12 ;  /* 0x0000000cff087e24 */ /* 0x000fe2000f8e00ff */
[----:B------:R-:W-:Y:S01]  /*1e20*/  USHF.L.U32 UR32, UR61, 0x7, URZ ;  /* 0x000000073d207899 */ /* 0x000fe2000800063f */
[----:B------:R-:W-:Y:S01]  /*1e30*/  SHF.R.S32.HI R159, RZ, 0x1f, R158 ;  /* 0x0000001fff9f7819 */ /* 0x000fe2000001149e */
[----:B------:R-:W-:Y:S01]  /*1e40*/  UIADD3 UR16, UR8, UR16, URZ ;  /* 0x0000001008107290 */ /* 0x000fe2000fffe03f */
[----:B------:R-:W-:Y:S01]  /*1e50*/  BSSY B1, `(.L_x_951) ;  /* 0x00008ab000017945 */ /* 0x000fe20003800000 */
[----:B------:R-:W3:Y:S08]  /*1e60*/  R2UR UR13, R166 ;  /* 0x00000000a60d73c2 */ /* 0x000ef000000e0000 */
[----:B------:R-:W3:Y:S01]  /*1e70*/  R2UR UR12, R149 ;  /* 0x00000000950c73c2 */ /* 0x000ee200000e0000 */
[----:B-1----:R-:W-:-:S02]  /*1e80*/  UIADD3 UR10, UP4, UP3, UR10, UR32, UR5 ;  /* 0x000000200a0a7290 */ /* 0x002fc4000fb9e005 */
[----:B------:R-:W-:Y:S01]  /*1e90*/  USHF.R.S32.HI UR32, URZ, 0x1f, UR55 ;  /* 0x0000001f3f207899 */ /* 0x000fe20008011437 */
[----:B--2---:R-:W-:Y:S01]  /*1ea0*/  SHF.R.S32.HI R5, RZ, 0x1f, R178 ;  /* 0x0000001fff057819 */ /* 0x004fe200000114b2 */
[----:B------:R-:W-:Y:S02]  /*1eb0*/  UIADD3 UR26, UP2, UP1, UR23, UR10, UR26 ;  /* 0x0000000a171a7290 */ /* 0x000fe4000f95e01a */
[----:B------:R-:W-:Y:S01]  /*1ec0*/  ULDC.U8 UR5, c[0x0][0x2d8] ;  /* 0x0000b60000057ab9 */ /* 0x000fe20000000000 */
[CC--:B------:R-:W-:Y:S02]  /*1ed0*/  LEA.HI R7, R5.reuse, R178.reuse, RZ, 0x2 ;  /* 0x000000b205077211 */ /* 0x0c0fe400078f10ff */
[----:B------:R-:W-:Y:S02]  /*1ee0*/  LEA.HI R5, R5, R178, RZ, 0x5 ;  /* 0x000000b205057211 */ /* 0x000fe400078f28ff */
[----:B------:R-:W-:Y:S02]  /*1ef0*/  SHF.R.S32.HI R7, RZ, 0x2, R7 ;  /* 0x00000002ff077819 */ /* 0x000fe40000011407 */
[----:B------:R-:W-:-:S02]  /*1f00*/  SHF.R.S32.HI R191, RZ, 0x5, R5 ;  /* 0x00000005ffbf7819 */ /* 0x000fc40000011405 */
        /* <DEDUP_REMOVED lines=13> */
[----:B------:R-:W-:Y:S02]  /*1fe0*/  ULDC.64 UR10, c[0x0][0x378] ;  /* 0x0000de00000a7ab9 */ /* 0x000fe40000000a00 */
[----:B------:R-:W-:Y:S01]  /*1ff0*/  UIMAD UR10, UR32, UR10, URZ ;  /* 0x0000000a200a72a4 */ /* 0x000fe2000f8e023f */
[----:B------:R-:W-:Y:S01]  /*2000*/  IADD3.X R15, R15, UR29, R4, P1, !PT ;  /* 0x0000001d0f0f7c10 */ /* 0x000fe20008ffe404 */
[----:B------:R-:W-:Y:S01]  /*2010*/  IMAD.U32 R4, RZ, RZ, UR8 ;  /* 0x00000008ff047e24 */ /* 0x000fe2000f8e00ff */
[----:B------:R-:W-:Y:S01]  /*2020*/  ULDC UR32, c[0x0][0x2e8] ;  /* 0x0000ba0000207ab9 */ /* 0x000fe20000000800 */
[----:B------:R-:W-:Y:S01]  /*2030*/  IADD3 R16, P1, R158, UR24, RZ ;  /* 0x000000189e107c10 */ /* 0x000fe2000ff3e0ff */
[----:B------:R-:W-:-:S03]  /*2040*/  UIMAD UR18, UR55, UR11, UR10 ;  /* 0x0000000b371272a4 */ /* 0x000fc6000f8e020a */
[----:B------:R-:W-:Y:S01]  /*2050*/  ULDC.64 UR10, c[0x0][0x370] ;  /* 0x0000dc00000a7ab9 */ /* 0x000fe20000000a00 */
[----:B------:R-:W-:Y:S01]  /*2060*/  IADD3.X R17, R159, UR28, RZ, P1, !PT ;  /* 0x0000001c9f117c10 */ /* 0x000fe20008ffe4ff */
[----:B------:R-:W-:-:S03]  /*2070*/  UIMAD UR10, UR27, UR10, URZ ;  /* 0x0000000a1b0a72a4 */ /* 0x000fc6000f8e023f */
[----:B------:R-:W-:Y:S01]  /*2080*/  UMOV UR27, 0x4 ;  /* 0x00000004001b7882 */ /* 0x000fe20000000000 */
[----:B------:R-:W-:Y:S01]  /*2090*/  IMAD.WIDE.U32 R16, R4, c[0x0][0x370], R16 ;  /* 0x0000dc0004107a25 */ /* 0x000fe200078e0010 */
[----:B------:R-:W-:Y:S02]  /*20a0*/  UIMAD UR17, UR8, UR11, UR10 ;  /* 0x0000000b081172a4 */ /* 0x000fe4000f8e020a */
[----:B------:R-:W-:Y:S01]  /*20b0*/  UIADD3 UR10, UR8, UR6, URZ ;  /* 0x00000006080a7290 */ /* 0x000fe2000fffe03f */
[----:B------:R-:W-:Y:S01]  /*20c0*/  IMAD.U32 R4, RZ, RZ, UR55 ;  /* 0x00000037ff047e24 */ /* 0x000fe2000f8e00ff */
[----:B------:R-:W-:Y:S01]  /*20d0*/  UIADD3 UR6, -UR4, UR9, UR7 ;  /* 0x0000000904067290 */ /* 0x000fe2000fffe107 */
[----:B------:R-:W-:Y:S01]  /*20e0*/  IMAD.MOV.U32 R18, RZ, RZ, R16 ;  /* 0x000000ffff127224 */ /* 0x000fe200078e0010 */
[----:B------:R-:W-:Y:S01]  /*20f0*/  UIMAD.WIDE UR10, UR10, UR27, UR12 ;  /* 0x0000001b0a0a72a5 */ /* 0x000fe2000f8e020c */
[----:B------:R1:W2:Y:S01]  /*2100*/  R2UR UR12, R8 ;  /* 0x00000000080c73c2 */ /* 0x0002a200000e0000 */
[----:B------:R-:W-:Y:S01]  /*2110*/  UIADD3 UR6, UR6, -UR32, URZ ;  /* 0x8000002006067290 */ /* 0x000fe2000fffe03f */
[----:B------:R-:W-:Y:S01]  /*2120*/  IADD3 R19, R17, UR17, RZ ;  /* 0x0000001111137c10 */ /* 0x000fe2000fffe0ff */
[----:B------:R-:W-:-:S02]  /*2130*/  IMAD.U32 R16, RZ, RZ, UR55 ;  /* 0x00000037ff107e24 */ /* 0x000fc4000f8e00ff */
[----:B------:R-:W-:Y:S02]  /*2140*/  USHF.R.S32.HI UR32, URZ, 0x1f, UR6 ;  /* 0x0000001f3f207899 */ /* 0x000fe40008011406 */
[----:B------:R-:W-:Y:S01]  /*2150*/  IMAD.WIDE.U32 R18, R4, c[0x0][0x378], R18 ;  /* 0x0000de0004127a25 */ /* 0x000fe200078e0012 */
[----:B------:R-:W-:Y:S01]  /*2160*/  UMOV UR30, UR10 ;  /* 0x0000000a001e7c82 */ /* 0x000fe20008000000 */
[----:B------:R3:W4:Y:S01]  /*2170*/  R2UR UR13, R9 ;  /* 0x00000000090d73c2 */ /* 0x00072200000e0000 */
[----:B------:R-:W-:Y:S01]  /*2180*/  ULEA.HI UR32, UR32, UR6, URZ, 0x7 ;  /* 0x0000000620207291 */ /* 0x000fe2000f8f383f */
[----:B------:R-:W-:Y:S01]  /*2190*/  IMAD.WIDE.U32 R16, R16, c[0x0][0x1a8], R14 ;  /* 0x00006a0010107a25 */ /* 0x000fe200078e000e */
[----:B------:R-:W-:Y:S01]  /*21a0*/  IADD3 R19, R19, UR18, RZ ;  /* 0x0000001213137c10 */ /* 0x000fe2000fffe0ff */
[----:B------:R-:W-:Y:S02]  /*21b0*/  UMOV UR29, UR11 ;  /* 0x0000000b001d7c82 */ /* 0x000fe40008000000 */
[----:B------:R-:W-:Y:S01]  /*21c0*/  USHF.R.S32.HI UR32, URZ, 0x7, UR32 ;  /* 0x000000073f207899 */ /* 0x000fe20008011420 */
[----:B------:R-:W-:Y:S01]  /*21d0*/  IADD3 R4, R17, UR19, RZ ;  /* 0x0000001311047c10 */ /* 0x000fe2000fffe0ff */
[----:B------:R-:W-:Y:S01]  /*21e0*/  IMAD.WIDE.U32 R14, R7, c[0x0][0x370], R18 ;  /* 0x0000dc00070e7a25 */ /* 0x000fe200078e0012 */
[----:B------:R-:W-:Y:S01]  /*21f0*/  ULDC.64 UR10, c[0x0][0x200] ;  /* 0x00008000000a7ab9 */ /* 0x000fe20000000a00 */
[----:B------:R-:W-:Y:S01]  /*2200*/  LEA R188, P3, R16, c[0x0][0x160], 0x1 ;  /* 0x0000580010bc7a11 */ /* 0x000fe200078608ff */
[----:B------:R-:W-:-:S02]  /*2210*/  UISETP.LT.AND UP1, UPT, URZ, UR32, UPT ;  /* 0x000000203f00728c */ /* 0x000fc4000bf21270 */
[----:B------:R-:W-:Y:S01]  /*2220*/  LEA R186, P2, R14, c[0x0][0x330], 0x1 ;  /* 0x0000cc000eba7a11 */ /* 0x000fe200078408ff */
[----:B------:R-:W-:Y:S01]  /*2230*/  UIADD3 UR6, UR31, -0x1, URZ ;  /* 0xffffffff1f067890 */ /* 0x000fe2000fffe03f */
[----:B-1----:R-:W-:Y:S01]  /*2240*/  LOP3.LUT R8, R5, 0xffffffe0, RZ, 0xc0, !PT ;  /* 0xffffffe005087812 */ /* 0x002fe200078ec0ff */
[----:B------:R-:W-:Y:S01]  /*2250*/  USEL UR32, URZ, UR32, !UP1 ;  /* 0x000000203f207287 */ /* 0x000fe2000c800000 */
[----:B------:R-:W-:Y:S01]  /*2260*/  IMAD R5, R6, c[0x0][0x370], RZ ;  /* 0x0000dc0006057a24 */ /* 0x000fe200078e02ff */
[----:B------:R-:W-:Y:S01]  /*2270*/  UIMAD.WIDE UR10, UR16, UR27, UR10 ;  /* 0x0000001b100a72a5 */ /* 0x000fe2000f8e020a */
[----:B------:R-:W-:Y:S01]  /*2280*/  LEA.HI.X R189, R16, c[0x0][0x164], R4, 0x1, P3 ;  /* 0x0000590010bd7a11 */ /* 0x000fe200018f0c04 */
[----:B------:R-:W-:Y:S01]  /*2290*/  IMAD.IADD R178, R178, 0x1, -R8 ;  /* 0x00000001b2b27824 */ /* 0x000fe200078e0a08 */
[----:B------:R-:W-:Y:S01]  /*22a0*/  UISETP.GT.AND UP1, UPT, UR31, UR32, UPT ;  /* 0x000000201f00728c */ /* 0x000fe2000bf24270 */
[----:B------:R-:W-:Y:S02]  /*22b0*/  IMAD R5, R7, c[0x0][0x374], R5 ;  /* 0x0000dd0007057a24 */ /* 0x000fe400078e0205 */
[----:B------:R-:W-:-:S02]  /*22c0*/  IMAD R191, R191, UR61, R178 ;  /* 0x0000003dbfbf7c24 */ /* 0x000fc4000f8e02b2 */
[----:B------:R-:W-:-:S03]  /*22d0*/  IMAD.IADD R5, R15, 0x1, R5 ;  /* 0x000000010f057824 */ /* 0x000fc600078e0205 */
[C---:B------:R-:W-:Y:S02]  /*22e0*/  IADD3 R8, P1, R191.reuse, UR26, RZ ;  /* 0x0000001abf087c10 */ /* 0x040fe4000ff3e0ff */
[----:B------:R-:W-:Y:S02]  /*22f0*/  LEA.HI.X R187, R14, c[0x0][0x334], R5, 0x1, P2 ;  /* 0x0000cd000ebb7a11 */ /* 0x000fe400010f0c05 */
[----:B------:R-:W-:Y:S02]  /*2300*/  LEA.HI.X.SX32 R191, R191, UR23, 0x1, P1 ;  /* 0x00000017bfbf7c11 */ /* 0x000fe400088f0eff */
[----:B------:R-:W-:-:S04]  /*2310*/  LEA R190, P1, R8, c[0x0][0x350], 0x2 ;  /* 0x0000d40008be7a11 */ /* 0x000fc800078210ff */
[----:B------:R-:W-:Y:S02]  /*2320*/  LEA.HI.X R191, R8, c[0x0][0x354], R191, 0x2, P1 ;  /* 0x0000d50008bf7a11 */ /* 0x000fe400008f14bf */
[----:B------:R-:W-:-:S13]  /*2330*/  PLOP3.LUT P1, PT, PT, PT, UP1, 0x80, 0x0 ;  /* 0x000000000000781c */ /* 0x000fda0003f2f018 */
        /* <DEDUP_REMOVED lines=19> */
.L_x_957:
        /* <DEDUP_REMOVED lines=16> */
.L_x_958:
        /* <DEDUP_REMOVED lines=8> */
[----:B------:R-:W-:Y:S01]  /*25f0*/  USHF.R.S32.HI UR16, URZ, 0x1f, UR55 ;  /* 0x0000001f3f107899 */ /* 0x000fe20008011437 */
[----:B------:R-:W-:Y:S01]  /*2600*/  IMAD.U32 R10, RZ, RZ, UR55 ;  /* 0x00000037ff0a7e24 */ /* 0x000fe2000f8e00ff */
[----:B------:R-:W-:Y:S01]  /*2610*/  IADD3 R8, P0, R8, UR17, RZ ;  /* 0x0000001108087c10 */ /* 0x000fe2000ff1e0ff */
[----:B------:R-:W-:Y:S01]  /*2620*/  ULDC.64 UR10, c[0x0][0x3b8] ;  /* 0x0000ee00000a7ab9 */ /* 0x000fe20000000a00 */
[----:B------:R-:W-:Y:S01]  /*2630*/  IMAD.U32 R5, RZ, RZ, UR9 ;  /* 0x00000009ff057e24 */ /* 0x000fe2000f8e00ff */
[----:B------:R-:W-:Y:S01]  /*2640*/  ISETP.GE.OR P1, PT, R7, UR4, P2 ;  /* 0x0000000407007c0c */ /* 0x000fe20009726670 */
[----:B------:R-:W-:-:S03]  /*2650*/  UIMAD UR9, UR16, UR10, URZ ;  /* 0x0000000a100972a4 */ /* 0x000fc6000f8e023f */
[----:B------:R-:W-:Y:S01]  /*2660*/  IADD3.X R9, R9, UR18, R5, P0, !PT ;  /* 0x0000001209097c10 */ /* 0x000fe200087fe405 */
        /* <DEDUP_REMOVED lines=13> */
.L_x_960:
[----:B------:R-:W-:Y:S05]  /*2740*/  BSYNC B0 ;  /* 0x0000000000007941 */ /* 0x000fea0003800000 */
.L_x_959:
[----:B------:R-:W-:Y:S01]  /*2750*/  IADD3 R8, R7, 0x40, RZ ;  /* 0x0000004007087810 */ /* 0x000fe20007ffe0ff */
[----:B------:R-:W-:Y:S03]  /*2760*/  BSSY B0, `(.L_x_961) ;  /* 0x000000d000007945 */ /* 0x000fe60003800000 */
[----:B------:R-:W-:-:S13]  /*2770*/  ISETP.GE.OR P0, PT, R8, UR4, P2 ;  /* 0x0000000408007c0c */ /* 0x000fda0009706670 */
[----:B------:R-:W-:Y:S05]  /*2780*/  @P0 BRA `(.L_x_962) ;  /* 0x000000a000000947 */ /* 0x000fea0003800000 */
[----:B------:R-:W-:Y:S02]  /*2790*/  IADD3 R9, P2, R7, 0x40, RZ ;  /* 0x0000004007097810 */ /* 0x000fe40007f5e0ff */
[----:B------:R-:W-:Y:S02]  /*27a0*/  MOV R11, R5 ;  /* 0x00000005000b7202 */ /* 0x000fe40000000f00 */
[----:B------:R-:W-:-:S03]  /*27b0*/  IADD3.X R8, RZ, R6, RZ, P2, !PT ;  /* 0x00000006ff087210 */ /* 0x000fc600017fe4ff */
[----:B------:R-:W-:-:S04]  /*27c0*/  IMAD.WIDE.U32 R10, R9, c[0x0][0x3a0], R10 ;  /* 0x0000e800090a7a25 */ /* 0x000fc800078e000a */
[----:B------:R-:W-:Y:S01]  /*27d0*/  IMAD R8, R8, c[0x0][0x3a0], RZ ;  /* 0x0000e80008087a24 */ /* 0x000fe200078e02ff */
[----:B------:R-:W-:-:S03]  /*27e0*/  LEA R12, P2, R10, c[0x0][0x340], 0x1 ;  /* 0x0000d0000a0c7a11 */ /* 0x000fc600078408ff */
[----:B------:R-:W-:-:S05]  /*27f0*/  IMAD R8, R9, c[0x0][0x3a4], R8 ;  /* 0x0000e90009087a24 */ /* 0x000fca00078e0208 */
[----:B------:R-:W-:-:S04]  /*2800*/  IADD3 R8, R11, R8, RZ ;  /* 0x000000080b087210 */ /* 0x000fc80007ffe0ff */
[----:B------:R-:W-:-:S05]  /*2810*/  LEA.HI.X R13, R10, c[0x0][0x344], R8, 0x1, P2 ;  /* 0x0000d1000a0d7a11 */ /* 0x000fca00010f0c08 */
[----:B------:R2:W-:Y:S02]  /*2820*/  STG.E.128 [R12.64], RZ ;  /* 0x000000ff0c007986 */ /* 0x0005e4000c101d34 */
.L_x_962:
[----:B------:R-:W-:Y:S05]  /*2830*/  BSYNC B0 ;  /* 0x0000000000007941 */ /* 0x000fea0003800000 */
.L_x_961:
[----:B------:R-:W-:Y:S01]  /*2840*/  ULDC.64 UR10, c[0x0][0x3a8] ;  /* 0x0000ea00000a7ab9 */ /* 0x000fe20000000a00 */
[----:B------:R-:W-:Y:S01]  /*2850*/  IMAD.WIDE.U32 R4, R4, c[0x0][0x3a8], R158 ;  /* 0x0000ea0004047a25 */ /* 0x000fe200078e009e */
[----:B------:R-:W-:Y:S01]  /*2860*/  UIMAD UR15, UR15, UR10, URZ ;  /* 0x0000000a0f0f72a4 */ /* 0x000fe2000f8e023f */
[----:B------:R-:W-:Y:S01]  /*2870*/  MOV R8, UR55 ;  /* 0x0000003700087c02 */ /* 0x000fe20008000f00 */
[----:B------:R-:W-:Y:S01]  /*2880*/  USHF.R.S32.HI UR4, URZ, 0x1f, UR55 ;  /* 0x0000001f3f047899 */ /* 0x000fe20008011437 */
[----:B------:R-:W-:Y:S01]  /*2890*/  BSSY B0, `(.L_x_963) ;  /* 0x0000014000007945 */ /* 0x000fe20003800000 */
[----:B------:R-:W-:Y:S01]  /*28a0*/  UIMAD UR7, UR7, UR11, UR15 ;  /* 0x0000000b070772a4 */ /* 0x000fe2000f8e020f */
[----:B------:R-:W-:Y:S01]  /*28b0*/  IADD3 R10, P2, R4, UR8, RZ ;  /* 0x00000008040a7c10 */ /* 0x000fe2000ff5e0ff */
[----:B------:R-:W-:Y:S02]  /*28c0*/  ULDC.64 UR8, c[0x0][0x3c0] ;  /* 0x0000f00000087ab9 */ /* 0x000fe40000000a00 */
[----:B------:R-:W-:-:S02]  /*28d0*/  UIMAD UR4, UR4, UR8, URZ ;  /* 0x00000008040472a4 */ /* 0x000fc4000f8e023f */
[----:B------:R-:W-:Y:S02]  /*28e0*/  IMAD.U32 R4, RZ, RZ, UR7 ;  /* 0x00000007ff047e24 */ /* 0x000fe4000f8e00ff */
[----:B------:R-:W-:-:S03]  /*28f0*/  UIMAD UR4, UR55, UR9, UR4 ;  /* 0x00000009370472a4 */ /* 0x000fc6000f8e0204 */
[----:B------:R-:W-:-:S05]  /*2900*/  IADD3.X R11, R5, UR6, R4, P2, !PT ;  /* 0x00000006050b7c10 */ /* 0x000fca00097fe404 */
        /* <DEDUP_REMOVED lines=9> */
[----:B--2---:R-:W-:-:S04]  /*29a0*/  LEA R12, P1, R10, c[0x0][0x348], 0x1 ;  /* 0x0000d2000a0c7a11 */ /* 0x004fc800078208ff */
[----:B------:R-:W-:-:S05]  /*29b0*/  LEA.HI.X R13, R10, c[0x0][0x34c], R5, 0x1, P1 ;  /* 0x0000d3000a0d7a11 */ /* 0x000fca00008f0c05 */
[----:B------:R2:W-:Y:S04]  /*29c0*/  STG.E.128 [R12.64], RZ ;  /* 0x000000ff0c007986 */ /* 0x0005e8000c101d34 */
.L_x_964:
[----:B------:R-:W-:Y:S05]  /*29d0*/  BSYNC B0 ;  /* 0x0000000000007941 */ /* 0x000fea0003800000 */
.L_x_963:
        /* <DEDUP_REMOVED lines=11> */
[----:B------:R3:W-:Y:S01]  /*2a90*/  STG.E.128 [R8.64], RZ ;  /* 0x000000ff08007986 */ /* 0x0007e2000c101d34 */
[----:B------:R-:W-:Y:S05]  /*2aa0*/  BRA `(.L_x_965) ;  /* 0x00007e5000007947 */ /* 0x000fea0003800000 */
.L_x_956:
[----:B------:R-:W-:Y:S01]  /*2ab0*/  PLOP3.LUT P0, PT, PT, PT, UP6, 0x80, 0x0 ;  /* 0x000000000000781c */ /* 0x000fe20003f0f068 */
[----:B------:R-:W-:Y:S01]  /*2ac0*/  ULEA.HI UR8, UR6, UR6, URZ, 0x1 ;  /* 0x0000000606087291 */ /* 0x000fe2000f8f083f */
[----:B------:R-:W-:Y:S01]  /*2ad0*/  IMAD.SHL.U32 R5, R143, 0x2, RZ ;  /* 0x000000028f057824 */ /* 0x000fe200078e00ff */
[----:B------:R-:W-:Y:S02]  /*2ae0*/  BSSY B0, `(.L_x_966) ;  /* 0x0000014000007945 */ /* 0x000fe40003800000 */
[----:B------:R-:W-:-:S04]  /*2af0*/  ULOP3.LUT UR8, UR8, 0xfffffffe, URZ, 0xc0, !UPT ;  /* 0xfffffffe08087892 */ /* 0x000fc8000f8ec03f */
[----:B------:R-:W-:-:S04]  /*2b00*/  UIADD3 UR8, UR6, -UR8, URZ ;  /* 0x8000000806087290 */ /* 0x000fc8000fffe03f */
[----:B------:R-:W-:Y:S01]  /*2b10*/  @P0 BAR.SYNC.DEFER_BLOCKING 0x0 ;  /* 0x0000000000000b1d */ /* 0x000fe20000010000 */
        /* <DEDUP_REMOVED lines=16> */
.L_x_967:
[----:B------:R-:W-:Y:S05]  /*2c20*/  BSYNC B0 ;  /* 0x0000000000007941 */ /* 0x000fea0003800000 */
.L_x_966:
        /* <DEDUP_REMOVED lines=16> */
.L_x_969:
[----:B------:R-:W-:Y:S05]  /*2d30*/  BSYNC B0 ;  /* 0x0000000000007941 */ /* 0x000fea0003800000 */
.L_x_968:
        /* <DEDUP_REMOVED lines=20> */
.L_x_971:
[----:B------:R-:W-:Y:S05]  /*2e80*/  BSYNC B0 ;  /* 0x0000000000007941 */ /* 0x000fea0003800000 */
.L_x_970:
        /* <DEDUP_REMOVED lines=14> */
[----:B-1----:R-:W-:-:S04]  /*2f70*/  LEA R14, P1, R9, R188, 0x7 ;  /* 0x000000bc090e7211 */ /* 0x002fc800078238ff */
[----:B------:R-:W-:-:S05]  /*2f80*/  LEA.HI.X R15, R9, R189, R4, 0x7, P1 ;  /* 0x000000bd090f7211 */ /* 0x000fca00008f3c04 */
[----:B------:R-:W-:Y:S01]  /*2f90*/  @!PT LDS RZ, [RZ] ;  /* 0x00000000fffff984 */ /* 0x000fe20000000800 */
[----:B------:R-:W-:Y:S01]  /*2fa0*/  @!PT LDS RZ, [RZ] ;  /* 0x00000000fffff984 */ /* 0x000fe20000000800 */
[----:B------:R-:W-:Y:S01]  /*2fb0*/  @!PT LDS RZ, [RZ] ;  /* 0x00000000fffff984 */ /* 0x000fe20000000800 */
[----:B------:R1:W-:Y:S04]  /*2fc0*/  LDGSTS.E.BYPASS.LTC128B.128 [R185+0x1000], [R14.64] ;  /* 0x010000000eb97fae */ /* 0x0003e8000b901d74 */
.L_x_973:
[----:B------:R-:W-:Y:S05]  /*2fd0*/  BSYNC B0 ;  /* 0x0000000000007941 */ /* 0x000fea0003800000 */
.L_x_972:
[----:B------:R-:W-:Y:S01]  /*2fe0*/  ULDC.64 UR16, c[0x0][0x198] ;  /* 0x0000660000107ab9 */ /* 0x000fe20000000a00 */
[----:B------:R-:W-:Y:S01]  /*2ff0*/  IMAD.U32 R4, RZ, RZ, UR7 ;  /* 0x00000007ff047e24 */ /* 0x000fe2000f8e00ff */
[----:B------:R-:W-:Y:S01]  /*3000*/  UIMAD UR16, UR15, UR16, URZ ;  /* 0x000000100f1072a4 */ /* 0x000fe2000f8e023f */
[C---:B------:R-:W-:Y:S01]  /*3010*/  IADD3 R10, R140.reuse, 0x48, RZ ;  /* 0x000000488c0a7810 */ /* 0x040fe20007ffe0ff */
[----:B------:R-:W-:Y:S01]  /*3020*/  IMAD.MOV.U32 R183, RZ, RZ, 0x7f800000 ;  /* 0x7f800000ffb77424 */ /* 0x000fe200078e00ff */
[----:B-1----:R-:W-:Y:S01]  /*3030*/  IADD3 R15, R140, 0x8, RZ ;  /* 0x000000088c0f7810 */ /* 0x002fe20007ffe0ff */
[----:B------:R-:W-:Y:S01]  /*3040*/  UIMAD UR16, UR7, UR17, UR16 ;  /* 0x00000011071072a4 */ /* 0x000fe2000f8e0210 */
[----:B------:R-:W-:Y:S01]  /*3050*/  IMAD.WIDE.U32 R16, R4, c[0x0][0x198], R158 ;  /* 0x0000660004107a25 */ /* 0x000fe200078e009e */
[----:B------:R-:W-:Y:S02]  /*3060*/  ISETP.GE.AND P2, PT, R10, UR8, PT ;  /* 0x000000080a007c0c */ /* 0x000fe4000bf46270 */
[----:B------:R-:W-:Y:S01]  /*3070*/  IADD3 R13, R140, 0x40, RZ ;  /* 0x000000408c0d7810 */ /* 0x000fe20007ffe0ff */
[----:B------:R-:W-:Y:S01]  /*3080*/  IMAD.MOV.U32 R181, RZ, RZ, 0x7f800000 ;  /* 0x7f800000ffb57424 */ /* 0x000fe200078e00ff */
[----:B------:R-:W-:Y:S01]  /*3090*/  IADD3 R14, P1, R16, UR22, RZ ;  /* 0x00000016100e7c10 */ /* 0x000fe2000ff3e0ff */
[----:B------:R-:W-:Y:S01]  /*30a0*/  IMAD.U32 R9, RZ, RZ, UR16 ;  /* 0x00000010ff097e24 */ /* 0x000fe2000f8e00ff */
[----:B------:R-:W-:-:S02]  /*30b0*/  ISETP.GE.AND P4, PT, R15, UR8, PT ;  /* 0x000000080f007c0c */ /* 0x000fc4000bf86270 */
[----:B------:R-:W-:Y:S02]  /*30c0*/  ISETP.GE.AND P5, PT, R140, UR8, PT ;  /* 0x000000088c007c0c */ /* 0x000fe4000bfa6270 */
[----:B------:R-:W-:Y:S02]  /*30d0*/  ISETP.GE.AND P3, PT, R13, UR8, PT ;  /* 0x000000080d007c0c */ /* 0x000fe4000bf66270 */
[----:B------:R-:W-:Y:S01]  /*30e0*/  IADD3.X R15, R17, UR25, R9, P1, !PT ;  /* 0x00000019110f7c10 */ /* 0x000fe20008ffe409 */
[----:B------:R-:W-:Y:S01]  /*30f0*/  IMAD.MOV.U32 R9, RZ, RZ, 0x4 ;  /* 0x00000004ff097424 */ /* 0x000fe200078e00ff */
[----:B------:R-:W-:Y:S02]  /*3100*/  MOV R13, 0x4 ;  /* 0x00000004000d7802 */ /* 0x000fe40000000f00 */
[----:B------:R-:W-:Y:S01]  /*3110*/  MOV R182, 0x7f800000 ;  /* 0x7f80000000b67802 */ /* 0x000fe20000000f00 */
[----:B------:R-:W-:Y:S01]  /*3120*/  @!P2 IMAD.WIDE R18, R10, R9, UR10 ;  /* 0x0000000a0a12ae25 */ /* 0x000fe2000f8e0209 */
[----:B------:R-:W-:-:S03]  /*3130*/  MOV R184, 0x7f800000 ;  /* 0x7f80000000b87802 */ /* 0x000fc60000000f00 */
[----:B------:R-:W-:Y:S01]  /*3140*/  IMAD.WIDE R16, R140, R13, UR10 ;  /* 0x0000000a8c107e25 */ /* 0x000fe2000f8e020d */
[----:B------:R1:W5:Y:S04]  /*3150*/  @!P2 LDG.E R182, [R18.64] ;  /* 0x0000003412b6a981 */ /* 0x000368000c1e1900 */
[----:B------:R1:W5:Y:S04]  /*3160*/  @!P5 LDG.E R183, [R16.64] ;  /* 0x0000003410b7d981 */ /* 0x000368000c1e1900 */
[----:B------:R1:W5:Y:S01]  /*3170*/  @!P4 LDG.E R184, [R16.64+0x20] ;  /* 0x0000203410b8c981 */ /* 0x000362000c1e1900 */
[----:B------:R-:W-:-:S03]  /*3180*/  UIMAD UR8, UR14, -0x80, UR4 ;  /* 0xffffff800e0878a4 */ /* 0x000fc6000f8e0204 */
[----:B------:R1:W5:Y:S03]  /*3190*/  @!P3 LDG.E R181, [R16.64+0x100] ;  /* 0x0001003410b5b981 */ /* 0x000366000c1e1900 */
[----:B------:R-:W-:Y:S01]  /*31a0*/  ISETP.GE.AND P3, PT, R7, UR8, PT ;  /* 0x0000000807007c0c */ /* 0x000fe2000bf66270 */
[----:B------:R-:W-:-:S12]  /*31b0*/  IMAD R10, R11, c[0x0][0x1b0], RZ ;  /* 0x00006c000b0a7a24 */ /* 0x000fd800078e02ff */
[----:B------:R1:W-:Y:S04]  /*31c0*/  @P3 STS [R5+0x6000], RZ ;  /* 0x006000ff05003388 */ /* 0x0003e80000000800 */
[----:B------:R1:W-:Y:S04]  /*31d0*/  @P3 STS [R5+0x6004], RZ ;  /* 0x006004ff05003388 */ /* 0x0003e80000000800 */
[----:B------:R1:W-:Y:S01]  /*31e0*/  @P3 STS.64 [R5+0x6008], RZ ;  /* 0x006008ff05003388 */ /* 0x0003e20000000a00 */
[C---:B------:R-:W-:Y:S02]  /*31f0*/  IMAD R10, R12.reuse, c[0x0][0x1b4], R10 ;  /* 0x00006d000c0a7a24 */ /* 0x040fe400078e020a */
[----:B------:R-:W-:Y:S01]  /*3200*/  IMAD.WIDE.U32 R14, R12, c[0x0][0x1b0], R14 ;  /* 0x00006c000c0e7a25 */ /* 0x000fe200078e000e */
[----:B------:R-:W-:Y:S04]  /*3210*/  BSSY B0, `(.L_x_974) ;  /* 0x0000014000007945 */ /* 0x000fe80003800000 */
[----:B------:R-:W-:Y:S01]  /*3220*/  IADD3 R10, R15, R10, RZ ;  /* 0x0000000a0f0a7210 */ /* 0x000fe20007ffe0ff */
[----:B------:R-:W-:Y:S05]  /*3230*/  @P3 BRA `(.L_x_975) ;  /* 0x0000011000003947 */ /* 0x000fea0003800000 */
[----:B------:R-:W-:-:S13]  /*3240*/  ISETP.GE.AND P1, PT, R158, c[0x0][0x220], PT ;  /* 0x000088009e007a0c */ /* 0x000fda0003f26270 */
[----:B------:R1:W-:Y:S04]  /*3250*/  @P1 STS [R5+0x6000], RZ ;  /* 0x006000ff05001388 */ /* 0x0003e80000000800 */
[----:B------:R1:W-:Y:S04]  /*3260*/  @P1 STS [R5+0x6004], RZ ;  /* 0x006004ff05001388 */ /* 0x0003e80000000800 */
[----:B------:R1:W-:Y:S01]  /*3270*/  @P1 STS.64 [R5+0x6008], RZ ;  /* 0x006008ff05001388 */ /* 0x0003e20000000a00 */
        /* <DEDUP_REMOVED lines=13> */
.L_x_975:
[----:B------:R-:W-:Y:S05]  /*3350*/  BSYNC B0 ;  /* 0x0000000000007941 */ /* 0x000fea0003800000 */
.L_x_974:
        /* <DEDUP_REMOVED lines=8> */
[----:B------:R-:W-:Y:S02]  /*33e0*/  MOV R15, R10 ;  /* 0x0000000a000f7202 */ /* 0x000fe40000000f00 */
[----:B------:R-:W-:-:S03]  /*33f0*/  IADD3.X R8, RZ, R6, RZ, P1, !PT ;  /* 0x00000006ff087210 */ /* 0x000fc60000ffe4ff */
[----:B------:R-:W-:-:S04]  /*3400*/  IMAD.WIDE.U32 R14, R9, c[0x0][0x198], R14 ;  /* 0x00006600090e7a25 */ /* 0x000fc800078e000e */
[----:B------:R-:W-:Y:S01]  /*3410*/  IMAD R8, R8, c[0x0][0x198], RZ ;  /* 0x0000660008087a24 */ /* 0x000fe200078e02ff */
[----:B-1----:R-:W-:-:S03]  /*3420*/  LEA R16, P1, R14, c[0x0][0x168], 0x1 ;  /* 0x00005a000e107a11 */ /* 0x002fc600078208ff */
[----:B------:R-:W-:-:S05]  /*3430*/  IMAD R8, R9, c[0x0][0x19c], R8 ;  /* 0x0000670009087a24 */ /* 0x000fca00078e0208 */
[----:B------:R-:W-:-:S04]  /*3440*/  IADD3 R8, R15, R8, RZ ;  /* 0x000000080f087210 */ /* 0x000fc80007ffe0ff */
[----:B------:R-:W-:-:S05]  /*3450*/  LEA.HI.X R17, R14, c[0x0][0x16c], R8, 0x1, P1 ;  /* 0x00005b000e117a11 */ /* 0x000fca00008f0c08 */
[----:B------:R-:W-:Y:S01]  /*3460*/  @!PT LDS RZ, [RZ] ;  /* 0x00000000fffff984 */ /* 0x000fe20000000800 */
[----:B------:R-:W-:Y:S01]  /*3470*/  @!PT LDS RZ, [RZ] ;  /* 0x00000000fffff984 */ /* 0x000fe20000000800 */
[----:B------:R-:W-:Y:S01]  /*3480*/  @!PT LDS RZ, [RZ] ;  /* 0x00000000fffff984 */ /* 0x000fe20000000800 */
[----:B------:R1:W-:Y:S02]  /*3490*/  LDGSTS.E.BYPASS.LTC128B.128 [R5+0x7000], [R16.64] ;  /* 0x0700000010057fae */ /* 0x0003e4000b901d74 */
.L_x_977:
[----:B------:R-:W-:Y:S05]  /*34a0*/  BSYNC B0 ;  /* 0x0000000000007941 */ /* 0x000fea0003800000 */
.L_x_976:
[----:B------:R-:W-:Y:S01]  /*34b0*/  ULDC.64 UR16, c[0x0][0x1a0] ;  /* 0x0000680000107ab9 */ /* 0x000fe20000000a00 */
[----:B------:R-:W-:Y:S01]  /*34c0*/  IMAD.WIDE.U32 R8, R4, c[0x0][0x1a0], R158 ;  /* 0x0000680004087a25 */ /* 0x000fe200078e009e */
[----:B------:R-:W-:Y:S01]  /*34d0*/  UIMAD UR15, UR15, UR16, URZ ;  /* 0x000000100f0f72a4 */ /* 0x000fe2000f8e023f */
[----:B------:R1:W-:Y:S01]  /*34e0*/  @P3 STS [R5+0x8000], RZ ;  /* 0x008000ff05003388 */ /* 0x0003e20000000800 */
[----:B------:R-:W-:Y:S02]  /*34f0*/  BSSY B0, `(.L_x_978) ;  /* 0x000001d000007945 */ /* 0x000fe40003800000 */
[----:B------:R-:W-:Y:S01]  /*3500*/  UIMAD UR7, UR7, UR17, UR15 ;  /* 0x00000011070772a4 */ /* 0x000fe2000f8e020f */
[----:B------:R1:W-:Y:S01]  /*3510*/  @P3 STS [R5+0x8004], RZ ;  /* 0x008004ff05003388 */ /* 0x0003e20000000800 */
[----:B------:R-:W-:-:S03]  /*3520*/  IADD3 R8, P1, R8, UR20, RZ ;  /* 0x0000001408087c10 */ /* 0x000fc6000ff3e0ff */
[----:B------:R1:W-:Y:S01]  /*3530*/  @P3 STS.64 [R5+0x8008], RZ ;  /* 0x008008ff05003388 */ /* 0x0003e20000000a00 */
        /* <DEDUP_REMOVED lines=24> */
.L_x_979:
[----:B------:R-:W-:Y:S05]  /*36c0*/  BSYNC B0 ;  /* 0x0000000000007941 */ /* 0x000fea0003800000 */
.L_x_978:
[----:B------:R1:W-:Y:S01]  /*36d0*/  @P2 STS.128 [R5+0x9000], RZ ;  /* 0x009000ff05002388 */ /* 0x0003e20000000c00 */
[----:B------:R-:W-:Y:S01]  /*36e0*/  BSSY B0, `(.L_x_980) ;  /* 0x0000013000007945 */ /* 0x000fe20003800000 */
        /* <DEDUP_REMOVED lines=18> */
.L_x_981:
[----:B------:R-:W-:Y:S05]  /*3810*/  BSYNC B0 ;  /* 0x0000000000007941 */ /* 0x000fea0003800000 */
.L_x_980:
[----:B------:R-:W-:Y:S01]  /*3820*/  IMAD.MOV.U32 R4, RZ, RZ, c[0x0][0x308] ;  /* 0x0000c200ff047624 */ /* 0x000fe200078e00ff */
[----:B------:R-:W1:Y:S02]  /*3830*/  R2UR UR8, R151 ;  /* 0x00000000970873c2 */ /* 0x000e6400000e0000 */
[----:B-1234-:R-:W-:Y:S01]  /*3840*/  IMAD.MOV.U32 R5, RZ, RZ, c[0x0][0x30c] ;  /* 0x0000c300ff057624 */ /* 0x01efe200078e00ff */
[----:B------:R-:W0:Y:S04]  /*3850*/  LDGDEPBAR ;  /* 0x00000000000079af */ /* 0x000e280000000000 */
[----:B------:R1:W2:Y:S01]  /*3860*/  LDG.E.64 R6, [R4.64+0x8] ;  /* 0x0000083404067981 */ /* 0x0002a2000c1e1b00 */
[----:B------:R-:W3:Y:S03]  /*3870*/  R2UR UR7, R165 ;  /* 0x00000000a50773c2 */ /* 0x000ee600000e0000 */
[----:B-1----:R-:W4:Y:S01]  /*3880*/  LDG.E.64 R4, [R4.64] ;  /* 0x0000003404047981 */ /* 0x002f22000c1e1b00 */
[----:B------:R-:W-:-:S02]  /*3890*/  IADD3 R131, R139, 0x1000, RZ ;  /* 0x000010008b837810 */ /* 0x000fc40007ffe0ff */
[----:B------:R-:W-:Y:S02]  /*38a0*/  IADD3 R130, R138, 0x1000, RZ ;  /* 0x000010008a827810 */ /* 0x000fe40007ffe0ff */
[----:B------:R-:W-:Y:S02]  /*38b0*/  SHF.R.S32.HI R179, RZ, 0x1f, R178 ;  /* 0x0000001fffb37819 */ /* 0x000fe400000114b2 */
        /* <DEDUP_REMOVED lines=20> */
[----:B------:R-:W-:Y:S02]  /*3a00*/  IMAD.SHL.U32 R130, R130, 0x2, RZ ;  /* 0x0000000282827824 */ /* 0x000fe400078e00ff */
[----:B------:R-:W-:Y:S01]  /*3a10*/  IMAD.MOV.U32 R177, RZ, RZ, 0x4 ;  /* 0x00000004ffb17424 */ /* 0x000fe200078e00ff */
[----:B------:R-:W-:Y:S01]  /*3a20*/  ULDC UR28, c[0x0][0x2e4] ;  /* 0x0000b900001c7ab9 */ /* 0x000fe20000000800 */
[----:B--2---:R-:W-:-:S04]  /*3a30*/  IADD3 R178, P2, P1, R6, UR8, R178 ;  /* 0x0000000806b27c10 */ /* 0x004fc8000f95e0b2 */
[----:B---3--:R-:W-:Y:S01]  /*3a40*/  IADD3.X R179, R7, UR7, R179, P2, P1 ;  /* 0x0000000707b37c10 */ /* 0x008fe200097e24b3 */
[----:B----4-:R-:W1:Y:S08]  /*3a50*/  R2UR UR16, R4 ;  /* 0x00000000041073c2 */ /* 0x010e7000000e0000 */
        /* <DEDUP_REMOVED lines=14> */
.L_x_986:
[----:B------:R-:W0:Y:S01]  /*3b40*/  LDGDEPBAR ;  /* 0x00000000000079af */ /* 0x000e220000000000 */
[----:B------:R-:W-:Y:S01]  /*3b50*/  IMAD.U32 R4, RZ, RZ, UR30 ;  /* 0x0000001eff047e24 */ /* 0x000fe2000f8e00ff */
[----:B------:R-:W-:Y:S01]  /*3b60*/  IADD3 R112, R136, R131, RZ ;  /* 0x0000008388707210 */ /* 0x000fe20007ffe0ff */
[----:B------:R-:W-:Y:S01]  /*3b70*/  IMAD.U32 R5, RZ, RZ, UR29 ;  /* 0x0000001dff057e24 */ /* 0x000fe2000f8e00ff */
[----:B------:R-:W-:Y:S02]  /*3b80*/  USHF.L.U32 UR27, UR14, 0x7, URZ ;  /* 0x000000070e1b7899 */ /* 0x000fe4000800063f */
[C---:B------:R-:W-:Y:S02]  /*3b90*/  LEA R4, P0, R140.reuse, R4, 0x2 ;  /* 0x000000048c047211 */ /* 0x040fe400078010ff */
[----:B------:R-:W-:Y:S02]  /*3ba0*/  UIADD3 UR26, UR27, UR9, URZ ;  /* 0x000000091b1a7290 */ /* 0x000fe4000fffe03f */
[----:B------:R-:W-:Y:S02]  /*3bb0*/  LEA.HI.X.SX32 R5, R140, R5, 0x2, P0 ;  /* 0x000000058c057211 */ /* 0x000fe400000f16ff */
        /* <DEDUP_REMOVED lines=45> */
[C---:B------:R-:W-:Y:S07]  /*3e90*/  HMMA.16816.F32.BF16 R24, R112.reuse, R116, R24 ;  /* 0x000000747018723c */ /* 0x040fee0000041818 */
[----:B------:R-:W-:Y:S01]  /*3ea0*/  IMAD.MOV.U32 R116, RZ, RZ, R190 ;  /* 0x000000ffff747224 */ /* 0x000fe200078e00be */
[-C--:B------:R-:W-:Y:S04]  /*3eb0*/  HMMA.16816.F32.BF16 R28, R112, R118.reuse, R28 ;  /* 0x00000076701c723c */ /* 0x080fe8000004181c */
[----:B------:R-:W-:Y:S04]  /*3ec0*/  MOV R117, R191 ;  /* 0x000000bf00757202 */ /* 0x000fe80000000f00 */
        /* <DEDUP_REMOVED lines=20> */
.L_x_982:
[----:B------:R-:W-:Y:S01]  /*4010*/  IADD3 R123, R140, UR7, RZ ;  /* 0x000000078c7b7c10 */ /* 0x000fe2000fffe0ff */
[----:B------:R-:W1:Y:S01]  /*4020*/  S2R R106, SR_TID.X ;  /* 0x00000000006a7919 */ /* 0x000e620000002100 */
[----:B------:R-:W-:Y:S02]  /*4030*/  UIADD3 UR7, -UR8, UR4, -UR9 ;  /* 0x0000000408077290 */ /* 0x000fe4000fffe909 */
[C---:B------:R-:W-:Y:S01]  /*4040*/  IADD3 R104, R123.reuse, 0x8, RZ ;  /* 0x000000087b687810 */ /* 0x040fe20007ffe0ff */
[----:B------:R-:W-:Y:S01]  /*4050*/  UMOV UR28, UR8 ;  /* 0x00000008001c7c82 */ /* 0x000fe20008000000 */
[C---:B------:R-:W-:Y:S02]  /*4060*/  IADD3 R102, R123.reuse, 0x40, RZ ;  /* 0x000000407b667810 */ /* 0x040fe40007ffe0ff */
[C---:B------:R-:W-:Y:S02]  /*4070*/  IADD3 R100, R123.reuse, 0x48, RZ ;  /* 0x000000487b647810 */ /* 0x040fe40007ffe0ff */
[C---:B------:R-:W-:Y:S02]  /*4080*/  IADD3 R124, R123.reuse, UR7, RZ ;  /* 0x000000077b7c7c10 */ /* 0x040fe4000fffe0ff */
[----:B------:R-:W-:Y:S02]  /*4090*/  IADD3 R105, R104, UR7, RZ ;  /* 0x0000000768697c10 */ /* 0x000fe4000fffe0ff */
[----:B------:R-:W-:Y:S02]  /*40a0*/  IADD3 R103, R102, UR7, RZ ;  /* 0x0000000766677c10 */ /* 0x000fe4000fffe0ff */
[----:B------:R-:W-:Y:S01]  /*40b0*/  IADD3 R101, R100, UR7, RZ ;  /* 0x0000000764657c10 */ /* 0x000fe2000fffe0ff */
[----:B------:R-:W-:Y:S01]  /*40c0*/  UIADD3 UR7, UR4, 0x1, -UR9 ;  /* 0x0000000104077890 */ /* 0x000fe2000fffe809 */
[----:B------:R-:W-:Y:S02]  /*40d0*/  IMNMX R124, RZ, R124, !PT ;  /* 0x0000007cff7c7217 */ /* 0x000fe40007800200 */
[----:B------:R-:W-:Y:S01]  /*40e0*/  IMNMX R105, RZ, R105, !PT ;  /* 0x00000069ff697217 */ /* 0x000fe20007800200 */
[----:B------:R-:W-:Y:S01]  /*40f0*/  UIADD3 UR7, UR7, UR59, URZ ;  /* 0x0000003b07077290 */ /* 0x000fe2000fffe03f */
[----:B------:R-:W-:Y:S02]  /*4100*/  IMNMX R103, RZ, R103, !PT ;  /* 0x00000067ff677217 */ /* 0x000fe40007800200 */
[----:B------:R-:W-:Y:S01]  /*4110*/  IMNMX R101, RZ, R101, !PT ;  /* 0x00000065ff657217 */ /* 0x000fe20007800200 */
[----:B-1----:R-:W-:Y:S02]  /*4120*/  IMAD.SHL.U32 R106, R106, 0x2, RZ ;  /* 0x000000026a6a7824 */ /* 0x002fe400078e00ff */
[----:B------:R-:W-:Y:S02]  /*4130*/  IADD3 R123, R123, UR7, RZ ;  /* 0x000000077b7b7c10 */ /* 0x000fe4000fffe0ff */
[----:B------:R-:W-:Y:S02]  /*4140*/  IADD3 R104, R104, UR7, RZ ;  /* 0x0000000768687c10 */ /* 0x000fe4000fffe0ff */
[----:B------:R-:W-:Y:S01]  /*4150*/  LOP3.LUT R107, R106, 0x6, RZ, 0xc0, !PT ;  /* 0x000000066a6b7812 */ /* 0x000fe200078ec0ff */
[----:B------:R-:W-:Y:S01]  /*4160*/  IMAD.U32 R106, RZ, RZ, UR14 ;  /* 0x0000000eff6a7e24 */ /* 0x000fe2000f8e00ff */
[----:B------:R-:W-:Y:S02]  /*4170*/  IMNMX R123, R123, UR4, PT ;  /* 0x000000047b7b7c17 */ /* 0x000fe4000b800200 */
[----:B------:R-:W-:Y:S01]  /*4180*/  IADD3 R102, R102, UR7, RZ ;  /* 0x0000000766667c10 */ /* 0x000fe2000fffe0ff */
[----:B------:R-:W-:Y:S01]  /*4190*/  IMAD R107, R141, 0x40, R107 ;  /* 0x000000408d6b7824 */ /* 0x000fe200078e026b */
[----:B------:R-:W-:Y:S02]  /*41a0*/  IADD3 R100, R100, UR7, RZ ;  /* 0x0000000764647c10 */ /* 0x000fe4000fffe0ff */
[----:B------:R-:W-:Y:S01]  /*41b0*/  IMNMX R104, R104, UR4, PT ;  /* 0x0000000468687c17 */ /* 0x000fe2000b800200 */
[----:B------:R-:W-:Y:S01]  /*41c0*/  IMAD R106, R106, 0x80, R107 ;  /* 0x000000806a6a7824 */ /* 0x000fe200078e026b */
[----:B------:R-:W-:Y:S02]  /*41d0*/  IMNMX R102, R102, UR4, PT ;  /* 0x0000000466667c17 */ /* 0x000fe4000b800200 */
[----:B------:R-:W-:Y:S02]  /*41e0*/  IMNMX R100, R100, UR4, PT ;  /* 0x0000000464647c17 */ /* 0x000fe4000b800200 */
[CC--:B------:R-:W-:Y:S02]  /*41f0*/  ISETP.GE.AND P0, PT, R106.reuse, R124.reuse, PT ;  /* 0x0000007c6a00720c */ /* 0x0c0fe40003f06270 */
        /* <DEDUP_REMOVED lines=206> */
.L_x_983:
[C---:B------:R-:W-:Y:S01]  /*4ee0*/  FSETP.NEU.FTZ.AND P0, PT, R183.reuse, -INF , PT ;  /* 0xff800000b700780b */ /* 0x040fe20003f1d000 */
[----:B------:R-:W-:Y:S01]  /*4ef0*/  FMUL.FTZ R100, R183, 1.4426950216293334961 ;  /* 0x3fb8aa3bb7647820 */ /* 0x000fe20000410000 */
[----:B------:R-:W-:Y:S01]  /*4f00*/  UISETP.GT.AND UP2, UPT, UR6, UR32, UPT ;  /* 0x000000200600728c */ /* 0x000fe2000bf44270 */
[----:B------:R-:W-:Y:S03]  /*4f10*/  FMUL.FTZ R101, R184, 1.4426950216293334961 ;  /* 0x3fb8aa3bb8657820 */ /* 0x000fe60000410000 */
[----:B------:R-:W-:Y:S02]  /*4f20*/  FSEL R100, R100, RZ, P0 ;  /* 0x000000ff64647208 */ /* 0x000fe40000000000 */
[----:B------:R-:W-:Y:S03]  /*4f30*/  FSETP.NEU.FTZ.AND P0, PT, R184, -INF , PT ;  /* 0xff800000b800780b */ /* 0x000fe60003f1d000 */
[--C-:B------:R-:W-:Y:S01]  /*4f40*/  FFMA.FTZ R64, R64, c[0x0][0x23c], -R100.reuse ;  /* 0x00008f0040407a23 */ /* 0x100fe20000010864 */
[----:B------:R-:W-:Y:S01]  /*4f50*/  FSEL R101, R101, RZ, P0 ;  /* 0x000000ff65657208 */ /* 0x000fe20000000000 */
[--C-:B------:R-:W-:Y:S01]  /*4f60*/  FFMA.FTZ R16, R16, c[0x0][0x23c], -R100.reuse ;  /* 0x00008f0010107a23 */ /* 0x100fe20000010864 */
[----:B------:R-:W-:Y:S01]  /*4f70*/  FSETP.NEU.FTZ.AND P0, PT, R181, -INF , PT ;  /* 0xff800000b500780b */ /* 0x000fe20003f1d000 */
        /* <DEDUP_REMOVED lines=24> */
[----:B------:R-:W-:Y:S01]  /*5100*/  FFMA.FTZ R55, R55, c[0x0][0x23c], -R101 ;  /* 0x00008f0037377a23 */ /* 0x000fe20000010865 */
[----:B------:R-:W-:Y:S01]  /*5110*/  FSEL R19, R19, RZ, P0 ;  /* 0x000000ff13137208 */ /* 0x000fe20000000000 */
[----:B------:R1:W-:Y:S01]  /*5120*/  MUFU.EX2 R223, R4 ;  /* 0x0000000400df7308 */ /* 0x0003e20000000800 */
[----:B------:R-:W-:Y:S01]  /*5130*/  FSETP.NEU.FTZ.AND P0, PT, R182, -INF , PT ;  /* 0xff800000b600780b */ /* 0x000fe20003f1d000 */
[----:B------:R-:W-:Y:S02]  /*5140*/  FFMA.FTZ R17, R17, c[0x0][0x23c], -R100 ;  /* 0x00008f0011117a23 */ /* 0x000fe40000010864 */
[--C-:B------:R-:W-:Y:S02]  /*5150*/  FFMA.FTZ R60, R60, c[0x0][0x23c], -R19.reuse ;  /* 0x00008f003c3c7a23 */ /* 0x100fe40000010813 */
[----:B--2---:R-:W-:Y:S02]  /*5160*/  FMUL.FTZ R16, R182, 1.4426950216293334961 ;  /* 0x3fb8aa3bb6107820 */ /* 0x004fe40000410000 */
[--C-:B------:R-:W-:Y:S02]  /*5170*/  FFMA.FTZ R28, R28, c[0x0][0x23c], -R19.reuse ;  /* 0x00008f001c1c7a23 */ /* 0x100fe40000010813 */
[----:B------:R2:W-:Y:S01]  /*5180*/  MUFU.EX2 R119, R51 ;  /* 0x0000003300777308 */ /* 0x0005e20000000800 */
[----:B------:R-:W-:Y:S01]  /*5190*/  FSEL R16, R16, RZ, P0 ;  /* 0x000000ff10107208 */ /* 0x000fe20000000000 */
[----:B------:R-:W-:Y:S02]  /*51a0*/  FFMA.FTZ R12, R12, c[0x0][0x23c], -R19 ;  /* 0x00008f000c0c7a23 */ /* 0x000fe40000010813 */
[----:B----4-:R-:W-:Y:S02]  /*51b0*/  IMAD.U32 R50, RZ, RZ, UR6 ;  /* 0x00000006ff327e24 */ /* 0x010fe4000f8e00ff */
[----:B------:R-:W-:Y:S02]  /*51c0*/  FFMA.FTZ R30, R30, c[0x0][0x23c], -R16 ;  /* 0x00008f001e1e7a23 */ /* 0x000fe40000010810 */
[----:B------:R-:W-:Y:S02]  /*51d0*/  IMAD R50, R50, 0x8, R142 ;  /* 0x0000000832327824 */ /* 0x000fe400078e028e */
[----:B------:R-:W-:Y:S01]  /*51e0*/  MUFU.EX2 R222, R7 ;  /* 0x0000000700de7308 */ /* 0x000fe20000000800 */
[--C-:B------:R-:W-:Y:S02]  /*51f0*/  FFMA.FTZ R11, R11, c[0x0][0x23c], -R16.reuse ;  /* 0x00008f000b0b7a23 */ /* 0x100fe40000010810 */
[----:B------:R-:W-:Y:S01]  /*5200*/  IADD3 R108, R50, 0x4, RZ ;  /* 0x00000004326c7810 */ /* 0x000fe20007ffe0ff */
[----:B-1----:R-:W-:Y:S02]  /*5210*/  IMAD.U32 R4, RZ, RZ, UR14 ;  /* 0x0000000eff047e24 */ /* 0x002fe4000f8e00ff */
[--C-:B------:R-:W-:Y:S02]  /*5220*/  FFMA.FTZ R31, R31, c[0x0][0x23c], -R16.reuse ;  /* 0x00008f001f1f7a23 */ /* 0x100fe40000010810 */
[----:B------:R-:W-:Y:S02]  /*5230*/  IMAD R4, R4, 0x2, R141 ;  /* 0x0000000204047824 */ /* 0x000fe400078e028d */
[----:B------:R1:W-:Y:S01]  /*5240*/  MUFU.EX2 R204, R60 ;  /* 0x0000003c00cc7308 */ /* 0x0003e20000000800 */
[--C-:B------:R-:W-:Y:S02]  /*5250*/  FFMA.FTZ R14, R14, c[0x0][0x23c], -R16.reuse ;  /* 0x00008f000e0e7a23 */ /* 0x100fe40000010810 */
[--C-:B------:R-:W-:Y:S02]  /*5260*/  FFMA.FTZ R15, R15, c[0x0][0x23c], -R16.reuse ;  /* 0x00008f000f0f7a23 */ /* 0x100fe40000010810 */
[----:B--2---:R-:W-:Y:S04]  /*5270*/  IMAD.WIDE.U32 R50, R50, -0x326172a9, RZ ;  /* 0xcd9e8d5732327825 */ /* 0x004fe800078e00ff */
[----:B------:R-:W-:Y:S01]  /*5280*/  FFMA.FTZ R63, R63, c[0x0][0x23c], -R16 ;  /* 0x00008f003f3f7a23 */ /* 0x000fe20000010810 */
[----:B------:R-:W-:Y:S01]  /*5290*/  LOP3.LUT R210, R51, R179, RZ, 0x3c, !PT ;  /* 0x000000b333d27212 */ /* 0x000fe200078e3cff */
[----:B------:R2:W-:Y:S01]  /*52a0*/  MUFU.EX2 R242, R6 ;  /* 0x0000000600f27308 */ /* 0x0005e20000000800 */
[--C-:B------:R-:W-:Y:S02]  /*52b0*/  FFMA.FTZ R24, R24, c[0x0][0x23c], -R19.reuse ;  /* 0x00008f0018187a23 */ /* 0x100fe40000010813 */
[--C-:B------:R-:W-:Y:S02]  /*52c0*/  FFMA.FTZ R44, R44, c[0x0][0x23c], -R19.reuse ;  /* 0x00008f002c2c7a23 */ /* 0x100fe40000010813 */
[----:B------:R-:W-:Y:S04]  /*52d0*/  IMAD.WIDE.U32 R210, R210, -0x2daee0ad, RZ ;  /* 0xd2511f53d2d27825 */ /* 0x000fe800078e00ff */
[--C-:B------:R-:W-:Y:S01]  /*52e0*/  FFMA.FTZ R29, R29, c[0x0][0x23c], -R19.reuse ;  /* 0x00008f001d1d7a23 */ /* 0x100fe20000010813 */
[----:B------:R4:W-:Y:S01]  /*52f0*/  MUFU.EX2 R196, R34 ;  /* 0x0000002200c47308 */ /* 0x0009e20000000800 */
[--C-:B------:R-:W-:Y:S02]  /*5300*/  FFMA.FTZ R8, R8, c[0x0][0x23c], -R19.reuse ;  /* 0x00008f0008087a23 */ /* 0x100fe40000010813 */
[----:B-1----:R-:W-:Y:S02]  /*5310*/  IMAD.SHL.U32 R60, R4, 0x2, RZ ;  /* 0x00000002043c7824 */ /* 0x002fe400078e00ff */
[--C-:B------:R-:W-:Y:S02]  /*5320*/  FFMA.FTZ R230, R40, c[0x0][0x23c], -R19.reuse ;  /* 0x00008f0028e67a23 */ /* 0x100fe40000010813 */
[--C-:B------:R-:W-:Y:S02]  /*5330*/  FFMA.FTZ R13, R13, c[0x0][0x23c], -R19.reuse ;  /* 0x00008f000d0d7a23 */ /* 0x100fe40000010813 */
[--C-:B------:R-:W-:Y:S01]  /*5340*/  FFMA.FTZ R25, R25, c[0x0][0x23c], -R19.reuse ;  /* 0x00008f0019197a23 */ /* 0x100fe20000010813 */
[----:B------:R1:W-:Y:S01]  /*5350*/  MUFU.EX2 R200, R30 ;  /* 0x0000001e00c87308 */ /* 0x0003e20000000800 */
[--C-:B------:R-:W-:Y:S02]  /*5360*/  FFMA.FTZ R45, R45, c[0x0][0x23c], -R19.reuse ;  /* 0x00008f002d2d7a23 */ /* 0x100fe40000010813 */
[--C-:B------:R-:W-:Y:S02]  /*5370*/  FFMA.FTZ R9, R9, c[0x0][0x23c], -R19.reuse ;  /* 0x00008f0009097a23 */ /* 0x100fe40000010813 */
[----:B--2---:R-:W-:Y:S04]  /*5380*/  IMAD.WIDE.U32 R6, R178, -0x2daee0ad, RZ ;  /* 0xd2511f53b2067825 */ /* 0x004fe800078e00ff */
[--C-:B------:R-:W-:Y:S01]  /*5390*/  FFMA.FTZ R41, R41, c[0x0][0x23c], -R19.reuse ;  /* 0x00008f0029297a23 */ /* 0x100fe20000010813 */
[----:B------:R-:W-:Y:S01]  /*53a0*/  LOP3.LUT R110, R6, UR50, RZ, 0x3c, !PT ;  /* 0x00000032066e7c12 */ /* 0x000fe2000f8e3cff */
[----:B------:R2:W-:Y:S01]  /*53b0*/  MUFU.EX2 R244, R11 ;  /* 0x0000000b00f47308 */ /* 0x0005e20000000800 */
[--C-:B------:R-:W-:Y:S01]  /*53c0*/  FFMA.FTZ R56, R56, c[0x0][0x23c], -R19.reuse ;  /* 0x00008f0038387a23 */ /* 0x100fe20000010813 */
[----:B----4-:R-:W-:Y:S01]  /*53d0*/  IADD3 R34, R60, 0x1, RZ ;  /* 0x000000013c227810 */ /* 0x010fe20007ffe0ff */
[--C-:B------:R-:W-:Y:S01]  /*53e0*/  FFMA.FTZ R57, R57, c[0x0][0x23c], -R19.reuse ;  /* 0x00008f0039397a23 */ /* 0x100fe20000010813 */
[----:B------:R-:W-:Y:S01]  /*53f0*/  LOP3.LUT R60, R7, UR31, R60, 0x96, !PT ;  /* 0x0000001f073c7c12 */ /* 0x000fe2000f8e963c */
[----:B------:R-:W-:Y:S01]  /*5400*/  FFMA.FTZ R19, R61, c[0x0][0x23c], -R19 ;  /* 0x00008f003d137a23 */ /* 0x000fe20000010813 */
[----:B------:R-:W-:Y:S01]  /*5410*/  LOP3.LUT R112, R110, R211, RZ, 0x3c, !PT ;  /* 0x000000d36e707212 */ /* 0x000fe200078e3cff */
[----:B------:R-:W-:Y:S01]  /*5420*/  FFMA.FTZ R245, R10, c[0x0][0x23c], -R16 ;  /* 0x00008f000af57a23 */ /* 0x000fe20000010810 */
[----:B------:R-:W-:Y:S02]  /*5430*/  LOP3.LUT R34, R7, UR31, R34, 0x96, !PT ;  /* 0x0000001f07227c12 */ /* 0x000fe4000f8e9622 */
[----:B------:R4:W-:Y:S01]  /*5440*/  MUFU.EX2 R127, R31 ;  /* 0x0000001f007f7308 */ /* 0x0009e20000000800 */
[----:B------:R-:W-:Y:S04]  /*5450*/  IMAD.WIDE.U32 R60, R60, -0x326172a9, RZ ;  /* 0xcd9e8d573c3c7825 */ /* 0x000fe800078e00ff */
[----:B------:R-:W-:Y:S01]  /*5460*/  IMAD.WIDE.U32 R112, R112, -0x326172a9, RZ ;  /* 0xcd9e8d5770707825 */ /* 0x000fe200078e00ff */
[----:B------:R-:W-:Y:S03]  /*5470*/  LOP3.LUT R10, R61, UR25, R50, 0x96, !PT ;  /* 0x000000193d0a7c12 */ /* 0x000fe6000f8e9632 */
[----:B------:R-:W-:Y:S01]  /*5480*/  IMAD.WIDE.U32 R108, R108, -0x326172a9, RZ ;  /* 0xcd9e8d576c6c7825 */ /* 0x000fe200078e00ff */
[----:B------:R-:W-:Y:S01]  /*5490*/  LOP3.LUT R212, R113, UR24, R60, 0x96, !PT ;  /* 0x0000001871d47c12 */ /* 0x000fe2000f8e963c */
[----:B------:R3:W-:Y:S02]  /*54a0*/  MUFU.EX2 R122, R35 ;  /* 0x00000023007a7308 */ /* 0x0007e40000000800 */
[----:B------:R-:W-:Y:S01]  /*54b0*/  FFMA.FTZ R26, R26, c[0x0][0x23c], -R16 ;  /* 0x00008f001a1a7a23 */ /* 0x000fe20000010810 */
[----:B-1----:R-:W-:Y:S01]  /*54c0*/  LOP3.LUT R30, R109, R179, RZ, 0x3c, !PT ;  /* 0x000000b36d1e7212 */ /* 0x002fe200078e3cff */
[----:B------:R-:W-:Y:S01]  /*54d0*/  IMAD.WIDE.U32 R212, R212, -0x2daee0ad, RZ ;  /* 0xd2511f53d4d47825 */ /* 0x000fe200078e00ff */
[----:B------:R-:W-:Y:S03]  /*54e0*/  LOP3.LUT R4, R61, UR25, R108, 0x96, !PT ;  /* 0x000000193d047c12 */ /* 0x000fe6000f8e966c */
[----:B--2---:R-:W-:Y:S02]  /*54f0*/  IMAD.WIDE.U32 R10, R10, -0x2daee0ad, RZ ;  /* 0xd2511f530a0a7825 */ /* 0x004fe400078e00ff */
[----:B------:R1:W-:Y:S02]  /*5500*/  MUFU.EX2 R240, R14 ;  /* 0x0000000e00f07308 */ /* 0x0003e40000000800 */
[----:B------:R-:W-:Y:S01]  /*5510*/  IMAD.WIDE.U32 R102, R4, -0x2daee0ad, RZ ;  /* 0xd2511f5304667825 */ /* 0x000fe200078e00ff */
[----:B------:R-:W-:Y:S02]  /*5520*/  LOP3.LUT R106, R11, UR23, R210, 0x96, !PT ;  /* 0x000000170b6a7c12 */ /* 0x000fe4000f8e96d2 */
[----:B------:R-:W-:Y:S01]  /*5530*/  LOP3.LUT R10, R213, UR21, R10, 0x96, !PT ;  /* 0x00000015d50a7c12 */ /* 0x000fe2000f8e960a */
[----:B----4-:R-:W-:Y:S04]  /*5540*/  IMAD.WIDE.U32 R30, R30, -0x2daee0ad, RZ ;  /* 0xd2511f531e1e7825 */ /* 0x010fe800078e00ff */
[----:B------:R2:W-:Y:S01]  /*5550*/  MUFU.EX2 R208, R15 ;  /* 0x0000000f00d07308 */ /* 0x0005e20000000800 */
[----:B------:R-:W-:Y:S01]  /*5560*/  LOP3.LUT R110, R110, R31, RZ, 0x3c, !PT ;  /* 0x0000001f6e6e7212 */ /* 0x000fe200078e3cff */
[----:B------:R-:W-:Y:S04]  /*5570*/  IMAD.WIDE.U32 R106, R106, -0x326172a9, RZ ;  /* 0xcd9e8d576a6a7825 */ /* 0x000fe800078e00ff */
[----:B---3--:R-:W-:Y:S01]  /*5580*/  IMAD.WIDE.U32 R34, R34, -0x326172a9, RZ ;  /* 0xcd9e8d5722227825 */ /* 0x008fe200078e00ff */
[----:B------:R-:W-:Y:S03]  /*5590*/  LOP3.LUT R114, R107, UR22, R112, 0x96, !PT ;  /* 0x000000166b727c12 */ /* 0x000fe6000f8e9670 */
[----:B------:R3:W-:Y:S01]  /*55a0*/  MUFU.EX2 R237, R22 ;  /* 0x0000001600ed7308 */ /* 0x0007e20000000800 */
[----:B------:R-:W-:Y:S01]  /*55b0*/  LOP3.LUT R50, R35, UR25, R50, 0x96, !PT ;  /* 0x0000001923327c12 */ /* 0x000fe2000f8e9632 */
[----:B------:R-:W-:Y:S01]  /*55c0*/  IMAD.WIDE.U32 R114, R114, -0x2daee0ad, RZ ;  /* 0xd2511f5372727825 */ /* 0x000fe200078e00ff */
[----:B------:R-:W-:Y:S02]  /*55d0*/  LOP3.LUT R104, R113, UR24, R34, 0x96, !PT ;  /* 0x0000001871687c12 */ /* 0x000fe4000f8e9622 */
[----:B-1----:R-:W-:Y:S01]  /*55e0*/  LOP3.LUT R14, R103, UR23, R30, 0x96, !PT ;  /* 0x00000017670e7c12 */ /* 0x002fe2000f8e961e */
[----:B------:R-:W-:Y:S01]  /*55f0*/  IMAD.WIDE.U32 R110, R110, -0x326172a9, RZ ;  /* 0xcd9e8d576e6e7825 */ /* 0x000fe200078e00ff */
[----:B------:R-:W-:Y:S03]  /*5600*/  LOP3.LUT R108, R35, UR25, R108, 0x96, !PT ;  /* 0x00000019236c7c12 */ /* 0x000fe6000f8e966c */
[----:B------:R1:W-:Y:S01]  /*5610*/  MUFU.EX2 R205, R23 ;  /* 0x0000001700cd7308 */ /* 0x0003e20000000800 */
[C---:B------:R-:W-:Y:S01]  /*5620*/  LOP3.LUT R60, R111.reuse, UR24, R60, 0x96, !PT ;  /* 0x000000186f3c7c12 */ /* 0x040fe2000f8e963c */
[----:B------:R-:W-:Y:S01]  /*5630*/  IMAD.WIDE.U32 R10, R10, -0x326172a9, RZ ;  /* 0xcd9e8d570a0a7825 */ /* 0x000fe200078e00ff */
[----:B------:R-:W-:Y:S03]  /*5640*/  LOP3.LUT R34, R111, UR24, R34, 0x96, !PT ;  /* 0x000000186f227c12 */ /* 0x000fe6000f8e9622 */
[----:B--2---:R-:W-:Y:S01]  /*5650*/  IMAD.WIDE.U32 R14, R14, -0x326172a9, RZ ;  /* 0xcd9e8d570e0e7825 */ /* 0x004fe200078e00ff */
[----:B------:R-:W-:Y:S03]  /*5660*/  LOP3.LUT R106, R11, UR20, R106, 0x96, !PT ;  /* 0x000000140b6a7c12 */ /* 0x000fe6000f8e966a */
[----:B------:R2:W4:Y:S01]  /*5670*/  MUFU.EX2 R121, R32 ;  /* 0x0000002000797308 */ /* 0x0005220000000800 */
[----:B------:R-:W-:Y:S01]  /*5680*/  LOP3.LUT R6, R15, UR22, R110, 0x96, !PT ;  /* 0x000000160f067c12 */ /* 0x000fe2000f8e966e */
[----:B------:R-:W-:Y:S01]  /*5690*/  FFMA.FTZ R27, R27, c[0x0][0x23c], -R16 ;  /* 0x00008f001b1b7a23 */ /* 0x000fe20000010810 */
[----:B---3--:R-:W-:Y:S01]  /*56a0*/  LOP3.LUT R22, R115, UR19, R212, 0x96, !PT ;  /* 0x0000001373167c12 */ /* 0x008fe2000f8e96d4 */
[----:B------:R-:W-:Y:S04]  /*56b0*/  IMAD.WIDE.U32 R104, R104, -0x2daee0ad, RZ ;  /* 0xd2511f5368687825 */ /* 0x000fe800078e00ff */
[----:B------:R-:W-:Y:S02]  /*56c0*/  IMAD.WIDE.U32 R50, R50, -0x2daee0ad, RZ ;  /* 0xd2511f5332327825 */ /* 0x000fe400078e00ff */
[----:B------:R-:W3:Y:S02]  /*56d0*/  MUFU.EX2 R125, R28 ;  /* 0x0000001c007d7308 */ /* 0x000ee40000000800 */
[----:B------:R-:W-:Y:S01]  /*56e0*/  IMAD.WIDE.U32 R106, R106, -0x2daee0ad, RZ ;  /* 0xd2511f536a6a7825 */ /* 0x000fe200078e00ff */
[----:B------:R-:W-:Y:S02]  /*56f0*/  LOP3.LUT R210, R51, UR23, R210, 0x96, !PT ;  /* 0x0000001733d27c12 */ /* 0x000fe4000f8e96d2 */
[----:B------:R-:W-:Y:S01]  /*5700*/  LOP3.LUT R50, R105, UR21, R50, 0x96, !PT ;  /* 0x0000001569327c12 */ /* 0x000fe2000f8e9632 */
[----:B------:R-:W-:Y:S04]  /*5710*/  IMAD.WIDE.U32 R60, R60, -0x2daee0ad, RZ ;  /* 0xd2511f533c3c7825 */ /* 0x000fe800078e00ff */
[----:B------:R3:W-:Y:S01]  /*5720*/  MUFU.EX2 R234, R29 ;  /* 0x0000001d00ea7308 */ /* 0x0007e20000000800 */
[----:B------:R-:W-:Y:S01]  /*5730*/  IMAD.WIDE.U32 R6, R6, -0x2daee0ad, RZ ;  /* 0xd2511f5306067825 */ /* 0x000fe200078e00ff */
[----:B------:R-:W-:Y:S03]  /*5740*/  LOP3.LUT R102, R61, UR21, R102, 0x96, !PT ;  /* 0x000000153d667c12 */ /* 0x000fe6000f8e9666 */
[----:B------:R-:W-:Y:S01]  /*5750*/  FFMA.FTZ R47, R47, c[0x0][0x23c], -R16 ;  /* 0x00008f002f2f7a23 */ /* 0x000fe20000010810 */
[----:B------:R-:W-:Y:S01]  /*5760*/  LOP3.LUT R60, R7, UR19, R60, 0x96, !PT ;  /* 0x00000013073c7c12 */ /* 0x000fe2000f8e963c */
[----:B------:R-:W-:Y:S01]  /*5770*/  IMAD.WIDE.U32 R210, R210, -0x326172a9, RZ ;  /* 0xcd9e8d57d2d27825 */ /* 0x000fe200078e00ff */
[----:B------:R-:W-:Y:S02]  /*5780*/  LOP3.LUT R7, R107, UR17, R114, 0x96, !PT ;  /* 0x000000116b077c12 */ /* 0x000fe4000f8e9672 */
[----:B------:R4:W-:Y:S01]  /*5790*/  MUFU.EX2 R233, R33 ;  /* 0x0000002100e97308 */ /* 0x0009e20000000800 */
[----:B------:R-:W-:Y:S01]  /*57a0*/  IMAD.WIDE.U32 R50, R50, -0x326172a9, RZ ;  /* 0xcd9e8d5732327825 */ /* 0x000fe200078e00ff */
[----:B------:R-:W-:Y:S03]  /*57b0*/  LOP3.LUT R112, R211, UR22, R112, 0x96, !PT ;  /* 0x00000016d3707c12 */ /* 0x000fe6000f8e9670 */
[----:B-1----:R-:W-:Y:S01]  /*57c0*/  IMAD.WIDE.U32 R22, R22, -0x326172a9, RZ ;  /* 0xcd9e8d5716167825 */ /* 0x002fe200078e00ff */
[----:B--2---:R-:W-:Y:S03]  /*57d0*/  LOP3.LUT R32, R51, UR20, R210, 0x96, !PT ;  /* 0x0000001433207c12 */ /* 0x004fe6000f8e96d2 */
[----:B------:R-:W-:Y:S01]  /*57e0*/  IMAD.WIDE.U32 R60, R60, -0x326172a9, RZ ;  /* 0xcd9e8d573c3c7825 */ /* 0x000fe200078e00ff */
[----:B------:R-:W-:Y:S01]  /*57f0*/  LOP3.LUT R10, R23, UR18, R10, 0x96, !PT ;  /* 0x00000012170a7c12 */ /* 0x000fe2000f8e960a */
[----:B------:R1:W-:Y:S02]  /*5800*/  MUFU.EX2 R235, R26 ;  /* 0x0000001a00eb7308 */ /* 0x0003e40000000800 */
[----:B------:R-:W-:Y:S04]  /*5810*/  IMAD.WIDE.U32 R102, R102, -0x326172a9, RZ ;  /* 0xcd9e8d5766667825 */ /* 0x000fe800078e00ff */
[----:B---3--:R-:W-:Y:S01]  /*5820*/  IMAD.WIDE.U32 R28, R7, -0x326172a9, RZ ;  /* 0xcd9e8d57071c7825 */ /* 0x008fe200078e00ff */
[----:B------:R-:W-:Y:S03]  /*5830*/  LOP3.LUT R14, R103, UR20, R14, 0x96, !PT ;  /* 0x00000014670e7c12 */ /* 0x000fe6000f8e960e */
[----:B------:R2:W-:Y:S01]  /*5840*/  MUFU.EX2 R243, R8 ;  /* 0x0000000800f37308 */ /* 0x0005e20000000800 */
[----:B------:R-:W-:Y:S01]  /*5850*/  LOP3.LUT R7, R28, 0xff, RZ, 0xc0, !PT ;  /* 0x000000ff1c077812 */ /* 0x000fe200078ec0ff */
[----:B------:R-:W-:Y:S01]  /*5860*/  IMAD.WIDE.U32 R112, R112, -0x2daee0ad, RZ ;  /* 0xd2511f5370707825 */ /* 0x000fe200078e00ff */
[----:B------:R-:W-:Y:S02]  /*5870*/  LOP3.LUT R22, R29, UR16, R22, 0x96, !PT ;  /* 0x000000101d167c12 */ /* 0x000fe4000f8e9616 */
[----:B------:R-:W-:Y:S01]  /*5880*/  ISETP.LE.U32.AND P3, PT, R7, UR5, PT ;  /* 0x0000000507007c0c */ /* 0x000fe2000bf63070 */
[----:B----4-:R-:W-:Y:S01]  /*5890*/  IMAD.WIDE.U32 R32, R32, -0x2daee0ad, RZ ;  /* 0xd2511f5320207825 */ /* 0x010fe200078e00ff */
[----:B------:R-:W-:Y:S02]  /*58a0*/  LOP3.LUT R104, R113, UR19, R104, 0x96, !PT ;  /* 0x0000001371687c12 */ /* 0x000fe4000f8e9668 */
[----:B------:R-:W-:Y:S01]  /*58b0*/  LOP3.LUT R29, R28, 0xffff, RZ, 0xc0, !PT ;  /* 0x0000ffff1c1d7812 */ /* 0x000fe200078ec0ff */
[----:B------:R-:W-:Y:S01]  /*58c0*/  MUFU.EX2 R202, R27 ;  /* 0x0000001b00ca7308 */ /* 0x000fe20000000800 */
[----:B------:R-:W-:Y:S02]  /*58d0*/  IMAD.WIDE.U32 R10, R10, -0x2daee0ad, RZ ;  /* 0xd2511f530a0a7825 */ /* 0x000fe400078e00ff */
[----:B------:R-:W-:Y:S02]  /*58e0*/  SHF.R.U32.HI R29, RZ, 0x8, R29 ;  /* 0x00000008ff1d7819 */ /* 0x000fe4000001161d */
[----:B-1----:R-:W-:Y:S01]  /*58f0*/  LOP3.LUT R26, R61, UR18, R102, 0x96, !PT ;  /* 0x000000123d1a7c12 */ /* 0x002fe2000f8e9666 */
[----:B------:R-:W-:Y:S01]  /*5900*/  FFMA.FTZ R5, R5, c[0x0][0x23c], -R100 ;  /* 0x00008f0005057a23 */ /* 0x000fe20000010864 */
[----:B------:R-:W-:Y:S01]  /*5910*/  LOP3.LUT R102, R33, UR17, R112, 0x96, !PT ;  /* 0x0000001121667c12 */ /* 0x000fe2000f8e9670 */
[----:B------:R-:W-:Y:S01]  /*5920*/  IMAD.SHL.U32 R112, R139, 0x2, RZ ;  /* 0x000000028b707824 */ /* 0x000fe200078e00ff */
[----:B------:R-:W-:Y:S01]  /*5930*/  SHF.R.U32.HI R40, RZ, 0x10, R10 ;  /* 0x00000010ff287819 */ /* 0x000fe2000001160a */
[----:B------:R1:W-:Y:S01]  /*5940*/  MUFU.EX2 R239, R17 ;  /* 0x0000001100ef7308 */ /* 0x0003e20000000800 */
[----:B------:R-:W-:Y:S01]  /*5950*/  LOP3.LUT R29, R29, 0xffff, RZ, 0xc0, !PT ;  /* 0x0000ffff1d1d7812 */ /* 0x000fe200078ec0ff */
[----:B------:R-:W-:Y:S01]  /*5960*/  IMAD.WIDE.U32 R108, R108, -0x2daee0ad, RZ ;  /* 0xd2511f536c6c7825 */ /* 0x000fe200078e00ff */
[----:B------:R-:W-:Y:S02]  /*5970*/  LOP3.LUT R40, R40, 0xff, RZ, 0xc0, !PT ;  /* 0x000000ff28287812 */ /* 0x000fe400078ec0ff */
[----:B--2---:R-:W-:Y:S01]  /*5980*/  SHF.R.U32.HI R8, RZ, 0x18, R28 ;  /* 0x00000018ff087819 */ /* 0x004fe2000001161c */
[----:B------:R-:W-:Y:S01]  /*5990*/  IMAD.WIDE.U32 R34, R34, -0x2daee0ad, RZ ;  /* 0xd2511f5322227825 */ /* 0x000fe200078e00ff */
[----:B------:R-:W-:Y:S02]  /*59a0*/  LOP3.LUT R30, R109, UR23, R30, 0x96, !PT ;  /* 0x000000176d1e7c12 */ /* 0x000fe4000f8e961e */
[----:B------:R-:W-:Y:S01]  /*59b0*/  ISETP.LE.U32.AND P4, PT, R8, UR5, PT ;  /* 0x0000000508007c0c */ /* 0x000fe2000bf83070 */
[----:B------:R2:W-:Y:S01]  /*59c0*/  MUFU.EX2 R207, R12 ;  /* 0x0000000c00cf7308 */ /* 0x0005e20000000800 */
[----:B------:R-:W-:Y:S01]  /*59d0*/  LOP3.LUT R108, R35, UR21, R108, 0x96, !PT ;  /* 0x00000015236c7c12 */ /* 0x000fe2000f8e966c */
[----:B------:R-:W-:Y:S04]  /*59e0*/  IMAD.WIDE.U32 R102, R102, -0x326172a9, RZ ;  /* 0xcd9e8d5766667825 */ /* 0x000fe800078e00ff */
[----:B------:R-:W-:Y:S01]  /*59f0*/  IMAD.WIDE.U32 R108, R108, -0x326172a9, RZ ;  /* 0xcd9e8d576c6c7825 */ /* 0x000fe200078e00ff */
[----:B------:R-:W-:Y:S03]  /*5a00*/  SHF.R.U32.HI R7, RZ, 0x18, R102 ;  /* 0x00000018ff077819 */ /* 0x000fe60000011666 */
[----:B------:R3:W-:Y:S01]  /*5a10*/  MUFU.EX2 R124, R47 ;  /* 0x0000002f007c7308 */ /* 0x0007e20000000800 */
[----:B------:R-:W-:Y:S02]  /*5a20*/  FFMA.FTZ R20, R20, c[0x0][0x23c], -R100 ;  /* 0x00008f0014147a23 */ /* 0x000fe40000010864 */
[----:B------:R-:W-:Y:S01]  /*5a30*/  FFMA.FTZ R227, R43, c[0x0][0x23c], -R16 ;  /* 0x00008f002be37a23 */ /* 0x000fe20000010810 */
[----:B-1----:R-:W-:Y:S01]  /*5a40*/  LOP3.LUT R17, R10, 0xff, RZ, 0xc0, !PT ;  /* 0x000000ff0a117812 */ /* 0x002fe200078ec0ff */
[----:B------:R-:W-:Y:S01]  /*5a50*/  IMAD.WIDE.U32 R26, R26, -0x2daee0ad, RZ ;  /* 0xd2511f531a1a7825 */ /* 0x000fe200078e00ff */
[----:B------:R-:W-:Y:S02]  /*5a60*/  SHF.R.U32.HI R43, RZ, 0x10, R28 ;  /* 0x00000010ff2b7819 */ /* 0x000fe4000001161c */
[----:B------:R-:W-:Y:S01]  /*5a70*/  ISETP.LE.U32.AND P2, PT, R17, UR5, PT ;  /* 0x0000000511007c0c */ /* 0x000fe2000bf43070 */
[----:B------:R-:W-:Y:S01]  /*5a80*/  IMAD.WIDE.U32 R14, R14, -0x2daee0ad, RZ ;  /* 0xd2511f530e0e7825 */ /* 0x000fe200078e00ff */
[----:B------:R-:W-:Y:S01]  /*5a90*/  LOP3.LUT R28, R10, 0xffff, RZ, 0xc0, !PT ;  /* 0x0000ffff0a1c7812 */ /* 0x000fe200078ec0ff */
[----:B------:R1:W-:Y:S01]  /*5aa0*/  MUFU.EX2 R206, R18 ;  /* 0x0000001200ce7308 */ /* 0x0003e20000000800 */
[----:B------:R-:W-:Y:S01]  /*5ab0*/  LOP3.LUT R43, R43, 0xff, RZ, 0xc0, !PT ;  /* 0x000000ff2b2b7812 */ /* 0x000fe200078ec0ff */
[----:B------:R-:W-:Y:S01]  /*5ac0*/  IMAD.WIDE.U32 R104, R104, -0x326172a9, RZ ;  /* 0xcd9e8d5768687825 */ /* 0x000fe200078e00ff */
[----:B--2---:R-:W-:Y:S02]  /*5ad0*/  SHF.R.U32.HI R12, RZ, 0x18, R10 ;  /* 0x00000018ff0c7819 */ /* 0x004fe4000001160a */
[----:B------:R-:W-:Y:S01]  /*5ae0*/  SHF.R.U32.HI R10, RZ, 0x18, R26 ;  /* 0x00000018ff0a7819 */ /* 0x000fe2000001161a */
[----:B------:R-:W-:Y:S01]  /*5af0*/  FFMA.FTZ R46, R46, c[0x0][0x23c], -R16 ;  /* 0x00008f002e2e7a23 */ /* 0x000fe20000010810 */
[----:B------:R-:W-:Y:S01]  /*5b00*/  LOP3.LUT R6, R15, UR17, R6, 0x96, !PT ;  /* 0x000000110f067c12 */ /* 0x000fe2000f8e9606 */
[----:B------:R-:W-:Y:S01]  /*5b10*/  FFMA.FTZ R48, R48, c[0x0][0x23c], -R100 ;  /* 0x00008f0030307a23 */ /* 0x000fe20000010864 */
[----:B------:R-:W-:Y:S01]  /*5b20*/  ISETP.LE.U32.AND P1, PT, R12, UR5, PT ;  /* 0x000000050c007c0c */ /* 0x000fe2000bf23070 */
[----:B------:R2:W-:Y:S01]  /*5b30*/  MUFU.EX2 R123, R44 ;  /* 0x0000002c007b7308 */ /* 0x0005e20000000800 */
[----:B------:R-:W-:Y:S01]  /*5b40*/  ISETP.LE.U32.AND P5, PT, R10, UR5, PT ;  /* 0x000000050a007c0c */ /* 0x000fe2000bfa3070 */
[----:B------:R-:W-:Y:S01]  /*5b50*/  IMAD.WIDE.U32 R30, R30, -0x326172a9, RZ ;  /* 0xcd9e8d571e1e7825 */ /* 0x000fe200078e00ff */
[----:B---3--:R-:W-:Y:S02]  /*5b60*/  SHF.R.U32.HI R47, RZ, 0x18, R22 ;  /* 0x00000018ff2f7819 */ /* 0x008fe40000011616 */
[----:B------:R-:W-:Y:S01]  /*5b70*/  LOP3.LUT R50, R105, UR18, R50, 0x96, !PT ;  /* 0x0000001269327c12 */ /* 0x000fe2000f8e9632 */
[----:B------:R-:W-:Y:S01]  /*5b80*/  FFMA.FTZ R36, R36, c[0x0][0x23c], -R100 ;  /* 0x00008f0024247a23 */ /* 0x000fe20000010864 */
[----:B------:R-:W-:Y:S01]  /*5b90*/  LOP3.LUT R15, R103, UR16, R104, 0x96, !PT ;  /* 0x00000010670f7c12 */ /* 0x000fe2000f8e9668 */
[----:B------:R-:W-:Y:S01]  /*5ba0*/  IMAD.WIDE.U32 R104, R6, -0x326172a9, RZ ;  /* 0xcd9e8d5706687825 */ /* 0x000fe200078e00ff */
[----:B------:R-:W-:Y:S01]  /*5bb0*/  LOP3.LUT R110, R31, UR22, R110, 0x96, !PT ;  /* 0x000000161f6e7c12 */ /* 0x000fe2000f8e966e */
[----:B------:R3:W-:Y:S01]  /*5bc0*/  MUFU.EX2 R247, R5 ;  /* 0x0000000500f77308 */ /* 0x0007e20000000800 */
[----:B------:R-:W-:Y:S01]  /*5bd0*/  LOP3.LUT R30, R109, UR20, R30, 0x96, !PT ;  /* 0x000000146d1e7c12 */ /* 0x000fe2000f8e961e */
[----:B------:R-:W-:Y:S01]  /*5be0*/  IMAD.WIDE.U32 R50, R50, -0x2daee0ad, RZ ;  /* 0xd2511f5332327825 */ /* 0x000fe200078e00ff */
[----:B------:R-:W-:Y:S02]  /*5bf0*/  LOP3.LUT R14, R27, UR15, R14, 0x96, !PT ;  /* 0x0000000f1b0e7c12 */ /* 0x000fe4000f8e960e */
[----:B-1----:R-:W-:Y:S01]  /*5c00*/  LOP3.LUT R18, R11, UR15, R106, 0x96, !PT ;  /* 0x0000000f0b127c12 */ /* 0x002fe2000f8e966a */
[----:B------:R-:W-:Y:S01]  /*5c10*/  IMAD.WIDE.U32 R110, R110, -0x2daee0ad, RZ ;  /* 0xd2511f536e6e7825 */ /* 0x000fe200078e00ff */
[----:B------:R-:W-:Y:S02]  /*5c20*/  LOP3.LUT R11, R26, 0xff, RZ, 0xc0, !PT ;  /* 0x000000ff1a0b7812 */ /* 0x000fe400078ec0ff */
[----:B------:R-:W-:Y:S01]  /*5c30*/  LOP3.LUT R10, R105, UR16, R60, 0x96, !PT ;  /* 0x00000010690a7c12 */ /* 0x000fe2000f8e963c */
[----:B------:R1:W-:Y:S01]  /*5c40*/  MUFU.EX2 R231, R38 ;  /* 0x0000002600e77308 */ /* 0x0003e20000000800 */
[----:B------:R-:W-:Y:S01]  /*5c50*/  LOP3.LUT R34, R111, UR19, R34, 0x96, !PT ;  /* 0x000000136f227c12 */ /* 0x000fe2000f8e9622 */
[----:B------:R-:W-:Y:S01]  /*5c60*/  FFMA.FTZ R49, R49, c[0x0][0x23c], -R100 ;  /* 0x00008f0031317a23 */ /* 0x000fe20000010864 */
[----:B------:R-:W-:Y:S01]  /*5c70*/  ISETP.LE.U32.AND P6, PT, R11, UR5, PT ;  /* 0x000000050b007c0c */ /* 0x000fe2000bfc3070 */
[----:B------:R-:W-:Y:S01]  /*5c80*/  IMAD.WIDE.U32 R30, R30, -0x2daee0ad, RZ ;  /* 0xd2511f531e1e7825 */ /* 0x000fe200078e00ff */
[----:B--2---:R-:W-:Y:S02]  /*5c90*/  SHF.R.U32.HI R44, RZ, 0x18, R104 ;  /* 0x00000018ff2c7819 */ /* 0x004fe40000011668 */
[----:B------:R-:W-:Y:S01]  /*5ca0*/  SHF.R.U32.HI R28, RZ, 0x8, R28 ;  /* 0x00000008ff1c7819 */ /* 0x000fe2000001161c */
[----:B------:R-:W-:Y:S01]  /*5cb0*/  IMAD.WIDE.U32 R34, R34, -0x326172a9, RZ ;  /* 0xcd9e8d5722227825 */ /* 0x000fe200078e00ff */
[----:B------:R-:W-:Y:S01]  /*5cc0*/  LOP3.LUT R4, R31, UR17, R110, 0x96, !PT ;  /* 0x000000111f047c12 */ /* 0x000fe2000f8e966e */
[----:B------:R2:W-:Y:S01]  /*5cd0*/  MUFU.EX2 R203, R20 ;  /* 0x0000001400cb7308 */ /* 0x0005e20000000800 */
[----:B------:R-:W-:Y:S01]  /*5ce0*/  LOP3.LUT R28, R28, 0xffff, RZ, 0xc0, !PT ;  /* 0x0000ffff1c1c7812 */ /* 0x000fe200078ec0ff */
[--C-:B------:R-:W-:Y:S01]  /*5cf0*/  FFMA.FTZ R21, R21, c[0x0][0x23c], -R100.reuse ;  /* 0x00008f0015157a23 */ /* 0x100fe20000010864 */
[----:B------:R-:W-:Y:S01]  /*5d00*/  LOP3.LUT R12, R50, 0xffff, RZ, 0xc0, !PT ;  /* 0x0000ffff320c7812 */ /* 0x000fe200078ec0ff */
[----:B------:R-:W-:Y:S01]  /*5d10*/  FFMA.FTZ R52, R52, c[0x0][0x23c], -R100 ;  /* 0x00008f0034347a23 */ /* 0x000fe20000010864 */
[----:B---3--:R-:W-:Y:S01]  /*5d20*/  SHF.R.U32.HI R5, RZ, 0x18, R14 ;  /* 0x00000018ff057819 */ /* 0x008fe2000001160e */
[----:B------:R-:W-:Y:S01]  /*5d30*/  FFMA.FTZ R42, R42, c[0x0][0x23c], -R16 ;  /* 0x00008f002a2a7a23 */ /* 0x000fe20000010810 */
[----:B------:R-:W-:Y:S01]  /*5d40*/  SHF.R.U32.HI R12, RZ, 0x8, R12 ;  /* 0x00000008ff0c7819 */ /* 0x000fe2000001160c */
[--C-:B------:R-:W-:Y:S02]  /*5d50*/  FFMA.FTZ R37, R37, c[0x0][0x23c], -R100.reuse ;  /* 0x00008f0025257a23 */ /* 0x100fe40000010864 */
[----:B------:R3:W-:Y:S01]  /*5d60*/  MUFU.EX2 R191, R39 ;  /* 0x0000002700bf7308 */ /* 0x0007e20000000800 */
[----:B------:R-:W-:Y:S01]  /*5d70*/  LOP3.LUT R12, R12, 0xffff, RZ, 0xc0, !PT ;  /* 0x0000ffff0c0c7812 */ /* 0x000fe200078ec0ff */
[----:B------:R-:W-:Y:S01]  /*5d80*/  FFMA.FTZ R100, R53, c[0x0][0x23c], -R100 ;  /* 0x00008f0035647a23 */ /* 0x000fe20000010864 */
[----:B-1----:R-:W-:Y:S01]  /*5d90*/  SHF.R.U32.HI R38, RZ, 0x10, R102 ;  /* 0x00000010ff267819 */ /* 0x002fe20000011666 */
[--C-:B------:R-:W-:Y:S02]  /*5da0*/  FFMA.FTZ R59, R59, c[0x0][0x23c], -R16.reuse ;  /* 0x00008f003b3b7a23 */ /* 0x100fe40000010810 */
[--C-:B------:R-:W-:Y:S01]  /*5db0*/  FFMA.FTZ R58, R58, c[0x0][0x23c], -R16.reuse ;  /* 0x00008f003a3a7a23 */ /* 0x100fe20000010810 */
[----:B------:R-:W-:Y:S01]  /*5dc0*/  LOP3.LUT R38, R38, 0xff, RZ, 0xc0, !PT ;  /* 0x000000ff26267812 */ /* 0x000fe200078ec0ff */
[----:B------:R-:W-:Y:S02]  /*5dd0*/  FFMA.FTZ R16, R62, c[0x0][0x23c], -R16 ;  /* 0x00008f003e107a23 */ /* 0x000fe40000010810 */
[----:B------:R1:W-:Y:S01]  /*5de0*/  MUFU.EX2 R225, R46 ;  /* 0x0000002e00e17308 */ /* 0x0003e20000000800 */
[----:B--2---:R-:W-:Y:S04]  /*5df0*/  LOP3.LUT R20, R102, 0xff, RZ, 0xc0, !PT ;  /* 0x000000ff66147812 */ /* 0x004fe800078ec0ff */
[----:B------:R-:W-:Y:S02]  /*5e00*/  ISETP.LE.U32.AND P0, PT, R20, UR5, PT ;  /* 0x0000000514007c0c */ /* 0x000fe4000bf03070 */
[----:B------:R-:W-:Y:S03]  /*5e10*/  LOP3.LUT R20, R104, 0xffff, RZ, 0xc0, !PT ;  /* 0x0000ffff68147812 */ /* 0x000fe600078ec0ff */
[----:B------:R2:W4:Y:S01]  /*5e20*/  MUFU.EX2 R118, R48 ;  /* 0x0000003000767308 */ /* 0x0005220000000800 */
[----:B---3--:R-:W-:Y:S02]  /*5e30*/  SHF.R.U32.HI R39, RZ, 0x10, R26 ;  /* 0x00000010ff277819 */ /* 0x008fe4000001161a */
[----:B------:R-:W-:Y:S02]  /*5e40*/  LOP3.LUT R26, R26, 0xffff, RZ, 0xc0, !PT ;  /* 0x0000ffff1a1a7812 */ /* 0x000fe400078ec0ff */
[----:B------:R-:W-:Y:S01]  /*5e50*/  LOP3.LUT R27, R102, 0xffff, RZ, 0xc0, !PT ;  /* 0x0000ffff661b7812 */ /* 0x000fe200078ec0ff */
[----:B------:R-:W-:Y:S01]  /*5e60*/  IMAD.WIDE.U32 R102, R4, -0x326172a9, RZ ;  /* 0xcd9e8d5704667825 */ /* 0x000fe200078e00ff */
[----:B------:R-:W-:Y:S03]  /*5e70*/  LOP3.LUT R39, R39, 0xff, RZ, 0xc0, !PT ;  /* 0x000000ff27277812 */ /* 0x000fe600078ec0ff */
[----:B------:R3:W3:Y:S01]  /*5e80*/  MUFU.EX2 R201, R24 ;  /* 0x0000001800c97308 */ /* 0x0006e20000000800 */
[----:B------:R-:W-:Y:S02]  /*5e90*/  SHF.R.U32.HI R27, RZ, 0x8, R27 ;  /* 0x00000008ff1b7819 */ /* 0x000fe4000001161b */
[----:B------:R-:W-:Y:S02]  /*5ea0*/  LOP3.LUT R8, R103, UR16, R34, 0x96, !PT ;  /* 0x0000001067087c12 */ /* 0x000fe4000f8e9622 */
[----:B------:R-:W-:Y:S02]  /*5eb0*/  LOP3.LUT R34, R102, 0xff, RZ, 0xc0, !PT ;  /* 0x000000ff66227812 */ /* 0x000fe400078ec0ff */
[----:B-1----:R-:W-:Y:S02]  /*5ec0*/  LOP3.LUT R46, R104, 0xff, RZ, 0xc0, !PT ;  /* 0x000000ff682e7812 */ /* 0x002fe400078ec0ff */
[----:B------:R-:W-:Y:S01]  /*5ed0*/  SHF.R.U32.HI R23, RZ, 0x10, R102 ;  /* 0x00000010ff177819 */ /* 0x000fe20000011666 */
[----:B------:R1:W1:Y:S01]  /*5ee0*/  MUFU.EX2 R190, R36 ;  /* 0x0000002400be7308 */ /* 0x0002620000000800 */
[----:B------:R-:W-:Y:S02]  /*5ef0*/  LOP3.LUT R27, R27, 0xffff, RZ, 0xc0, !PT ;  /* 0x0000ffff1b1b7812 */ /* 0x000fe400078ec0ff */
[----:B------:R-:W-:Y:S02]  /*5f00*/  LOP3.LUT R23, R23, 0xff, RZ, 0xc0, !PT ;  /* 0x000000ff17177812 */ /* 0x000fe400078ec0ff */
[----:B--2---:R-:W-:Y:S02]  /*5f10*/  LOP3.LUT R48, R35, UR18, R108, 0x96, !PT ;  /* 0x0000001223307c12 */ /* 0x004fe4000f8e966c */
[----:B------:R-:W-:Y:S02]  /*5f20*/  SHF.R.U32.HI R35, RZ, 0x18, R50 ;  /* 0x00000018ff237819 */ /* 0x000fe40000011632 */
[----:B------:R-:W-:Y:S01]  /*5f30*/  SHF.R.U32.HI R26, RZ, 0x8, R26 ;  /* 0x00000008ff1a7819 */ /* 0x000fe2000001161a */
[----:B------:R2:W-:Y:S01]  /*5f40*/  MUFU.EX2 R224, R49 ;  /* 0x0000003100e07308 */ /* 0x0005e20000000800 */
[----:B------:R-:W-:Y:S02]  /*5f50*/  LOP3.LUT R11, R102, 0xffff, RZ, 0xc0, !PT ;  /* 0x0000ffff660b7812 */ /* 0x000fe400078ec0ff */
[----:B------:R-:W-:Y:S02]  /*5f60*/  LOP3.LUT R26, R26, 0xffff, RZ, 0xc0, !PT ;  /* 0x0000ffff1a1a7812 */ /* 0x000fe400078ec0ff */
[----:B---3--:R-:W-:Y:S02]  /*5f70*/  SHF.R.U32.HI R24, RZ, 0x10, R50 ;  /* 0x00000010ff187819 */ /* 0x008fe40000011632 */
[----:B------:R-:W-:Y:S02]  /*5f80*/  SHF.R.U32.HI R11, RZ, 0x8, R11 ;  /* 0x00000008ff0b7819 */ /* 0x000fe4000001160b */
[----:B------:R-:W-:Y:S01]  /*5f90*/  LOP3.LUT R24, R24, 0xff, RZ, 0xc0, !PT ;  /* 0x000000ff18187812 */ /* 0x000fe200078ec0ff */
[----:B------:R3:W-:Y:S01]  /*5fa0*/  MUFU.EX2 R241, R13 ;  /* 0x0000000d00f17308 */ /* 0x0007e20000000800 */
[----:B------:R-:W-:Y:S02]  /*5fb0*/  LOP3.LUT R11, R11, 0xffff, RZ, 0xc0, !PT ;  /* 0x0000ffff0b0b7812 */ /* 0x000fe400078ec0ff */
[----:B------:R-:W-:Y:S02]  /*5fc0*/  SHF.R.U32.HI R20, RZ, 0x8, R20 ;  /* 0x00000008ff147819 */ /* 0x000fe40000011614 */
[----:B-1----:R-:W-:Y:S02]  /*5fd0*/  LOP3.LUT R36, R50, 0xff, RZ, 0xc0, !PT ;  /* 0x000000ff32247812 */ /* 0x002fe400078ec0ff */
[----:B------:R-:W-:Y:S03]  /*5fe0*/  LOP3.LUT R20, R20, 0xffff, RZ, 0xc0, !PT ;  /* 0x0000ffff14147812 */ /* 0x000fe600078ec0ff */
[----:B------:R-:W1:Y:S01]  /*5ff0*/  MUFU.EX2 R197, R67 ;  /* 0x0000004300c57308 */ /* 0x000e620000000800 */
[----:B--2---:R-:W-:Y:S05]  /*6000*/  IMAD.WIDE.U32 R48, R48, -0x2daee0ad, RZ ;  /* 0xd2511f5330307825 */ /* 0x004fea00078e00ff */
[----:B------:R-:W-:Y:S04]  /*6010*/  LOP3.LUT R33, R48, 0xff, RZ, 0xc0, !PT ;  /* 0x000000ff30217812 */ /* 0x000fe800078ec0ff */
[----:B------:R-:W-:Y:S01]  /*6020*/  MUFU.EX2 R216, R66 ;  /* 0x0000004200d87308 */ /* 0x000fe20000000800 */
[----:B------:R-:W-:Y:S02]  /*6030*/  LOP3.LUT R4, R49, UR15, R30, 0x96, !PT ;  /* 0x0000000f31047c12 */ /* 0x000fe4000f8e961e */
[----:B------:R-:W-:Y:S02]  /*6040*/  SHF.R.U32.HI R30, RZ, 0x10, R104 ;  /* 0x00000010ff1e7819 */ /* 0x000fe40000011668 */
[----:B---3--:R-:W-:Y:S02]  /*6050*/  SHF.R.U32.HI R13, RZ, 0x10, R18 ;  /* 0x00000010ff0d7819 */ /* 0x008fe40000011612 */
[----:B------:R-:W-:Y:S02]  /*6060*/  LOP3.LUT R30, R30, 0xff, RZ, 0xc0, !PT ;  /* 0x000000ff1e1e7812 */ /* 0x000fe400078ec0ff */
[----:B------:R-:W-:Y:S01]  /*6070*/  LOP3.LUT R13, R13, 0xff, RZ, 0xc0, !PT ;  /* 0x000000ff0d0d7812 */ /* 0x000fe200078ec0ff */
[----:B------:R2:W-:Y:S01]  /*6080*/  MUFU.EX2 R238, R21 ;  /* 0x0000001500ee7308 */ /* 0x0005e20000000800 */
[----:B------:R-:W-:Y:S02]  /*6090*/  LOP3.LUT R6, R48, 0xffff, RZ, 0xc0, !PT ;  /* 0x0000ffff30067812 */ /* 0x000fe400078ec0ff */
[----:B------:R-:W-:Y:S02]  /*60a0*/  SHF.R.U32.HI R17, RZ, 0x10, R48 ;  /* 0x00000010ff117819 */ /* 0x000fe40000011630 */
[----:B------:R-:W-:Y:S02]  /*60b0*/  SHF.R.U32.HI R6, RZ, 0x8, R6 ;  /* 0x00000008ff067819 */ /* 0x000fe40000011606 */
[----:B------:R-:W-:Y:S02]  /*60c0*/  SHF.R.U32.HI R31, RZ, 0x18, R48 ;  /* 0x00000018ff1f7819 */ /* 0x000fe40000011630 */
[----:B------:R-:W-:Y:S01]  /*60d0*/  LOP3.LUT R6, R6, 0xffff, RZ, 0xc0, !PT ;  /* 0x0000ffff06067812 */ /* 0x000fe200078ec0ff */
[----:B------:R-:W-:Y:S01]  /*60e0*/  MUFU.EX2 R236, R25 ;  /* 0x0000001900ec7308 */ /* 0x000fe20000000800 */
[----:B------:R-:W-:Y:S09]  /*60f0*/  LOP3.LUT R17, R17, 0xff, RZ, 0xc0, !PT ;  /* 0x000000ff11117812 */ /* 0x000ff200078ec0ff */
[----:B------:R-:W-:Y:S01]  /*6100*/  MUFU.EX2 R221, R52 ;  /* 0x0000003400dd7308 */ /* 0x000fe20000000800 */
[----:B--2---:R-:W-:Y:S04]  /*6110*/  SHF.R.U32.HI R21, RZ, 0x10, R10 ;  /* 0x00000010ff157819 */ /* 0x004fe8000001160a */
[----:B------:R-:W-:Y:S05]  /*6120*/  LOP3.LUT R21, R21, 0xff, RZ, 0xc0, !PT ;  /* 0x000000ff15157812 */ /* 0x000fea00078ec0ff */
        /* <DEDUP_REMOVED lines=9> */
[----:B------:R-:W2:Y:S10]  /*61c0*/  MUFU.EX2 R230, R230 ;  /* 0x000000e600e67308 */ /* 0x000eb40000000800 */
        /* <DEDUP_REMOVED lines=8> */
[----:B------:R-:W3:Y:S01]  /*6250*/  MUFU.EX2 R227, R227 ;  /* 0x000000e300e37308 */ /* 0x000ee20000000800 */
        /* <DEDUP_REMOVED lines=12> */
[----:B----4-:R-:W-:Y:S01]  /*6320*/  @!P0 FADD.FTZ R118, -R118, -RZ ;  /* 0x800000ff76768221 */ /* 0x010fe20000010100 */
[----:B------:R-:W-:Y:S01]  /*6330*/  SHF.R.U32.HI R44, RZ, 0x18, R18 ;  /* 0x00000018ff2c7819 */ /* 0x000fe20000011612 */
[----:B------:R-:W-:Y:S01]  /*6340*/  @!P3 FADD.FTZ R119, -R119, -RZ ;  /* 0x800000ff7777b221 */ /* 0x000fe20000010100 */
[----:B------:R-:W-:Y:S01]  /*6350*/  LOP3.LUT R7, R51, UR15, R32, 0x96, !PT ;  /* 0x0000000f33077c12 */ /* 0x000fe2000f8e9620 */
[----:B------:R-:W-:Y:S01]  /*6360*/  @!P4 FADD.FTZ R222, -R222, -RZ ;  /* 0x800000ffdedec221 */ /* 0x000fe20000010100 */
[----:B------:R-:W-:Y:S02]  /*6370*/  ISETP.LE.U32.AND P3, PT, R44, UR5, PT ;  /* 0x000000052c007c0c */ /* 0x000fe4000bf63070 */
[----:B------:R-:W-:Y:S01]  /*6380*/  ISETP.LE.U32.AND P4, PT, R40, UR5, PT ;  /* 0x0000000528007c0c */ /* 0x000fe2000bf83070 */
[----:B------:R-:W-:Y:S01]  /*6390*/  @!P1 FADD.FTZ R206, -R206, -RZ ;  /* 0x800000ffcece9221 */ /* 0x000fe20000010100 */
[----:B------:R-:W-:Y:S01]  /*63a0*/  LOP3.LUT R40, R14, 0xff, RZ, 0xc0, !PT ;  /* 0x000000ff0e287812 */ /* 0x000fe200078ec0ff */
[----:B------:R-:W-:Y:S01]  /*63b0*/  @!P2 FADD.FTZ R223, -R223, -RZ ;  /* 0x800000ffdfdfa221 */ /* 0x000fe20000010100 */
[----:B------:R-:W-:Y:S01]  /*63c0*/  ISETP.LE.U32.AND P1, PT, R5, UR5, PT ;  /* 0x0000000505007c0c */ /* 0x000fe2000bf23070 */
[----:B------:R-:W-:Y:S01]  /*63d0*/  @!P5 FADD.FTZ R208, -R208, -RZ ;  /* 0x800000ffd0d0d221 */ /* 0x000fe20000010100 */
[----:B------:R-:W-:Y:S02]  /*63e0*/  ISETP.LE.U32.AND P2, PT, R40, UR5, PT ;  /* 0x0000000528007c0c */ /* 0x000fe4000bf43070 */
[----:B------:R-:W-:Y:S02]  /*63f0*/  LOP3.LUT R5, R15, 0xff, RZ, 0xc0, !PT ;  /* 0x000000ff0f057812 */ /* 0x000fe400078ec0ff */
[----:B------:R-:W-:Y:S01]  /*6400*/  SHF.R.U32.HI R32, RZ, 0x18, R102 ;  /* 0x00000018ff207819 */ /* 0x000fe20000011666 */
[----:B------:R-:W-:Y:S01]  /*6410*/  @!P3 FADD.FTZ R205, -R205, -RZ ;  /* 0x800000ffcdcdb221 */ /* 0x000fe20000010100 */
[----:B------:R-:W-:Y:S01]  /*6420*/  ISETP.LE.U32.AND P3, PT, R38, UR5, PT ;  /* 0x0000000526007c0c */ /* 0x000fe2000bf63070 */
[----:B------:R-:W-:Y:S01]  /*6430*/  @!P4 FADD.FTZ R196, -R196, -RZ ;  /* 0x800000ffc4c4c221 */ /* 0x000fe20000010100 */
[----:B------:R-:W-:Y:S02]  /*6440*/  ISETP.LE.U32.AND P5, PT, R5, UR5, PT ;  /* 0x0000000505007c0c */ /* 0x000fe4000bfa3070 */
[----:B------:R-:W-:Y:S01]  /*6450*/  ISETP.LE.U32.AND P4, PT, R34, UR5, PT ;  /* 0x0000000522007c0c */ /* 0x000fe2000bf83070 */
[----:B------:R-:W-:Y:S01]  /*6460*/  @!P1 FADD.FTZ R202, -R202, -RZ ;  /* 0x800000ffcaca9221 */ /* 0x000fe20000010100 */
[----:B------:R-:W-:Y:S01]  /*6470*/  ISETP.LE.U32.AND P6, PT, R46, UR5, PT ;  /* 0x000000052e007c0c */ /* 0x000fe2000bfc3070 */
[----:B------:R-:W-:Y:S01]  /*6480*/  @!P2 FADD.FTZ R201, -R201, -RZ ;  /* 0x800000ffc9c9a221 */ /* 0x000fe20000010100 */
[----:B------:R-:W-:Y:S02]  /*6490*/  ISETP.LE.U32.AND P2, PT, R32, UR5, PT ;  /* 0x0000000520007c0c */ /* 0x000fe4000bf43070 */
[----:B------:R-:W-:Y:S02]  /*64a0*/  SHF.R.U32.HI R5, RZ, 0x10, R22 ;  /* 0x00000010ff057819 */ /* 0x000fe40000011616 */
        /* <DEDUP_REMOVED lines=8> */
[----:B------:R-:W-:Y:S01]  /*6530*/  LOP3.LUT R5, R10, 0xff, RZ, 0xc0, !PT ;  /* 0x000000ff0a057812 */ /* 0x000fe200078ec0ff */
[----:B------:R-:W-:Y:S01]  /*6540*/  @!P2 FADD.FTZ R124, -R124, -RZ ;  /* 0x800000ff7c7ca221 */ /* 0x000fe20000010100 */
[----:B------:R-:W-:Y:S02]  /*6550*/  ISETP.LE.U32.AND P4, PT, R29, UR5, PT ;  /* 0x000000051d007c0c */ /* 0x000fe4000bf83070 */
[----:B------:R-:W-:Y:S01]  /*6560*/  ISETP.LE.U32.AND P2, PT, R5, UR5, PT ;  /* 0x0000000505007c0c */ /* 0x000fe2000bf43070 */
[----:B------:R-:W-:Y:S01]  /*6570*/  @!P1 FADD.FTZ R126, -R126, -RZ ;  /* 0x800000ff7e7e9221 */ /* 0x000fe20000010100 */
[----:B------:R-:W-:Y:S02]  /*6580*/  SHF.R.U32.HI R5, RZ, 0x18, R10 ;  /* 0x00000018ff057819 */ /* 0x000fe4000001160a */
[----:B------:R-:W-:Y:S01]  /*6590*/  ISETP.LE.U32.AND P6, PT, R39, UR5, PT ;  /* 0x0000000527007c0c */ /* 0x000fe2000bfc3070 */
[----:B------:R-:W-:Y:S01]  /*65a0*/  @!P5 FADD.FTZ R204, -R204, -RZ ;  /* 0x800000ffccccd221 */ /* 0x000fe20000010100 */
[----:B------:R-:W-:Y:S01]  /*65b0*/  ISETP.LE.U32.AND P1, PT, R5, UR5, PT ;  /* 0x0000000505007c0c */ /* 0x000fe2000bf23070 */
[----:B------:R-:W-:Y:S01]  /*65c0*/  @!P3 FADD.FTZ R242, -R242, -RZ ;  /* 0x800000fff2f2b221 */ /* 0x000fe20000010100 */
[----:B------:R-:W-:Y:S02]  /*65d0*/  SHF.R.U32.HI R5, RZ, 0x10, R14 ;  /* 0x00000010ff057819 */ /* 0x000fe4000001160e */
[----:B------:R-:W-:Y:S01]  /*65e0*/  ISETP.LE.U32.AND P5, PT, R13, UR5, PT ;  /* 0x000000050d007c0c */ /* 0x000fe2000bfa3070 */
[----:B------:R-:W-:Y:S01]  /*65f0*/  @!P4 FADD.FTZ R239, -R239, -RZ ;  /* 0x800000ffefefc221 */ /* 0x000fe20000010100 */
[----:B------:R-:W-:Y:S01]  /*6600*/  LOP3.LUT R5, R5, 0xff, RZ, 0xc0, !PT ;  /* 0x000000ff05057812 */ /* 0x000fe200078ec0ff */
[----:B------:R-:W-:Y:S01]  /*6610*/  @!P2 FADD.FTZ R243, -R243, -RZ ;  /* 0x800000fff3f3a221 */ /* 0x000fe20000010100 */
[----:B------:R-:W-:Y:S02]  /*6620*/  ISETP.LE.U32.AND P3, PT, R28, UR5, PT ;  /* 0x000000051c007c0c */ /* 0x000fe4000bf63070 */
[----:B------:R-:W-:Y:S01]  /*6630*/  ISETP.LE.U32.AND P4, PT, R5, UR5, PT ;  /* 0x0000000505007c0c */ /* 0x000fe2000bf83070 */
[----:B------:R-:W-:Y:S01]  /*6640*/  @!P6 FADD.FTZ R200, -R200, -RZ ;  /* 0x800000ffc8c8e221 */ /* 0x000fe20000010100 */
[----:B------:R-:W-:Y:S01]  /*6650*/  SHF.R.U32.HI R5, RZ, 0x10, R15 ;  /* 0x00000010ff057819 */ /* 0x000fe2000001160f */
[----:B------:R-:W-:Y:S01]  /*6660*/  @!P1 FADD.FTZ R244, -R244, -RZ ;  /* 0x800000fff4f49221 */ /* 0x000fe20000010100 */
[----:B------:R-:W-:Y:S02]  /*6670*/  ISETP.LE.U32.AND P6, PT, R35, UR5, PT ;  /* 0x0000000523007c0c */ /* 0x000fe4000bfc3070 */
[----:B------:R-:W-:Y:S01]  /*6680*/  LOP3.LUT R5, R5, 0xff, RZ, 0xc0, !PT ;  /* 0x000000ff05057812 */ /* 0x000fe200078ec0ff */
[----:B------:R-:W-:Y:S01]  /*6690*/  @!P5 FADD.FTZ R237, -R237, -RZ ;  /* 0x800000ffededd221 */ /* 0x000fe20000010100 */
[----:B------:R-:W-:Y:S02]  /*66a0*/  LOP3.LUT R14, R14, 0xffff, RZ, 0xc0, !PT ;  /* 0x0000ffff0e0e7812 */ /* 0x000fe400078ec0ff */
[----:B------:R-:W-:Y:S01]  /*66b0*/  ISETP.LE.U32.AND P1, PT, R5, UR5, PT ;  /* 0x0000000505007c0c */ /* 0x000fe2000bf23070 */
[----:B------:R-:W-:Y:S01]  /*66c0*/  @!P3 FADD.FTZ R233, -R233, -RZ ;  /* 0x800000ffe9e9b221 */ /* 0x000fe20000010100 */
[----:B------:R-:W-:Y:S01]  /*66d0*/  LOP3.LUT R5, R8, 0xff, RZ, 0xc0, !PT ;  /* 0x000000ff08057812 */ /* 0x000fe200078ec0ff */
[----:B------:R-:W-:Y:S01]  /*66e0*/  @!P4 FADD.FTZ R235, -R235, -RZ ;  /* 0x800000ffebebc221 */ /* 0x000fe20000010100 */
[----:B------:R-:W-:Y:S02]  /*66f0*/  ISETP.LE.U32.AND P4, PT, R23, UR5, PT ;  /* 0x0000000517007c0c */ /* 0x000fe4000bf83070 */
[----:B------:R-:W-:Y:S01]  /*6700*/  ISETP.LE.U32.AND P5, PT, R5, UR5, PT ;  /* 0x0000000505007c0c */ /* 0x000fe2000bfa3070 */
[----:B-1----:R-:W-:Y:S01]  /*6710*/  @!P6 FADD.FTZ R197, -R197, -RZ ;  /* 0x800000ffc5c5e221 */ /* 0x002fe20000010100 */
[----:B------:R-:W-:Y:S02]  /*6720*/  SHF.R.U32.HI R5, RZ, 0x18, R8 ;  /* 0x00000018ff057819 */ /* 0x000fe40000011608 */
[----:B------:R-:W-:Y:S02]  /*6730*/  ISETP.LE.U32.AND P6, PT, R30, UR5, PT ;  /* 0x000000051e007c0c */ /* 0x000fe4000bfc3070 */
[----:B------:R-:W-:Y:S01]  /*6740*/  ISETP.LE.U32.AND P3, PT, R5, UR5, PT ;  /* 0x0000000505007c0c */ /* 0x000fe2000bf63070 */
[----:B------:R-:W-:Y:S01]  /*6750*/  @!P1 FADD.FTZ R231, -R231, -RZ ;  /* 0x800000ffe7e79221 */ /* 0x000fe20000010100 */
[----:B------:R-:W-:Y:S02]  /*6760*/  SHF.R.U32.HI R5, RZ, 0x18, R7 ;  /* 0x00000018ff057819 */ /* 0x000fe40000011607 */
[----:B------:R-:W-:Y:S01]  /*6770*/  ISETP.LE.U32.AND P2, PT, R26, UR5, PT ;  /* 0x000000051a007c0c */ /* 0x000fe2000bf43070 */
[----:B------:R-:W-:Y:S01]  /*6780*/  @!P4 FADD.FTZ R225, -R225, -RZ ;  /* 0x800000ffe1e1c221 */ /* 0x000fe20000010100 */
[----:B------:R-:W-:Y:S01]  /*6790*/  ISETP.LE.U32.AND P1, PT, R5, UR5, PT ;  /* 0x0000000505007c0c */ /* 0x000fe2000bf23070 */
[----:B--2---:R-:W-:Y:S01]  /*67a0*/  @!P5 FADD.FTZ R230, -R230, -RZ ;  /* 0x800000ffe6e6d221 */ /* 0x004fe20000010100 */
[----:B------:R-:W-:Y:S02]  /*67b0*/  LOP3.LUT R5, R22, 0xffff, RZ, 0xc0, !PT ;  /* 0x0000ffff16057812 */ /* 0x000fe400078ec0ff */
[----:B------:R-:W-:Y:S01]  /*67c0*/  SHF.R.U32.HI R14, RZ, 0x8, R14 ;  /* 0x00000008ff0e7819 */ /* 0x000fe2000001160e */
[----:B------:R-:W-:Y:S01]  /*67d0*/  @!P6 FADD.FTZ R240, -R240, -RZ ;  /* 0x800000fff0f0e221 */ /* 0x000fe20000010100 */
[----:B------:R-:W-:Y:S01]  /*67e0*/  SHF.R.U32.HI R5, RZ, 0x8, R5 ;  /* 0x00000008ff057819 */ /* 0x000fe20000011605 */
[----:B---3--:R-:W-:Y:S01]  /*67f0*/  @!P3 FADD.FTZ R227, -R227, -RZ ;  /* 0x800000ffe3e3b221 */ /* 0x008fe20000010100 */
[----:B------:R-:W-:Y:S02]  /*6800*/  ISETP.LE.U32.AND P6, PT, R27, UR5, PT ;  /* 0x000000051b007c0c */ /* 0x000fe4000bfc3070 */
[----:B------:R-:W-:Y:S01]  /*6810*/  LOP3.LUT R5, R5, 0xffff, RZ, 0xc0, !PT ;  /* 0x0000ffff05057812 */ /* 0x000fe200078ec0ff */
[----:B------:R-:W-:Y:S01]  /*6820*/  @!P2 FADD.FTZ R234, -R234, -RZ ;  /* 0x800000ffeaeaa221 */ /* 0x000fe20000010100 */
[C---:B------:R-:W-:Y:S01]  /*6830*/  LOP3.LUT R43, R18.reuse, 0xff, RZ, 0xc0, !PT ;  /* 0x000000ff122b7812 */ /* 0x040fe200078ec0ff */
[----:B------:R-:W-:Y:S01]  /*6840*/  @!P1 FADD.FTZ R217, -R217, -RZ ;  /* 0x800000ffd9d99221 */ /* 0x000fe20000010100 */
[----:B------:R-:W-:Y:S02]  /*6850*/  ISETP.LE.U32.AND P4, PT, R5, UR5, PT ;  /* 0x0000000505007c0c */ /* 0x000fe4000bf83070 */
[----:B------:R-:W-:Y:S02]  /*6860*/  LOP3.LUT R18, R18, 0xffff, RZ, 0xc0, !PT ;  /* 0x0000ffff12127812 */ /* 0x000fe400078ec0ff */
[----:B------:R-:W-:Y:S02]  /*6870*/  LOP3.LUT R14, R14, 0xffff, RZ, 0xc0, !PT ;  /* 0x0000ffff0e0e7812 */ /* 0x000fe400078ec0ff */
[----:B------:R-:W-:Y:S01]  /*6880*/  LOP3.LUT R13, R7, 0xff, RZ, 0xc0, !PT ;  /* 0x000000ff070d7812 */ /* 0x000fe200078ec0ff */
[----:B------:R-:W-:Y:S01]  /*6890*/  @!P6 FADD.FTZ R224, -R224, -RZ ;  /* 0x800000ffe0e0e221 */ /* 0x000fe20000010100 */
[----:B------:R-:W-:Y:S02]  /*68a0*/  ISETP.LE.U32.AND P6, PT, R24, UR5, PT ;  /* 0x0000000518007c0c */ /* 0x000fe4000bfc3070 */
[----:B------:R-:W-:Y:S02]  /*68b0*/  SHF.R.U32.HI R18, RZ, 0x8, R18 ;  /* 0x00000008ff127819 */ /* 0x000fe40000011612 */
[----:B------:R-:W-:Y:S01]  /*68c0*/  ISETP.LE.U32.AND P2, PT, R13, UR5, PT ;  /* 0x000000050d007c0c */ /* 0x000fe2000bf43070 */
[----:B------:R-:W-:Y:S01]  /*68d0*/  @!P4 FADD.FTZ R247, -R247, -RZ ;  /* 0x800000fff7f7c221 */ /* 0x000fe20000010100 */
[----:B------:R-:W-:Y:S02]  /*68e0*/  ISETP.LE.U32.AND P4, PT, R14, UR5, PT ;  /* 0x000000050e007c0c */ /* 0x000fe4000bf83070 */
        /* <DEDUP_REMOVED lines=8> */
[----:B------:R-:W-:Y:S01]  /*6970*/  @!P4 FADD.FTZ R236, -R236, -RZ ;  /* 0x800000ffececc221 */ /* 0x000fe20000010100 */
[----:B------:R-:W-:Y:S02]  /*6980*/  ISETP.LE.U32.AND P4, PT, R11, UR5, PT ;  /* 0x000000050b007c0c */ /* 0x000fe4000bf83070 */
[----:B------:R-:W-:Y:S02]  /*6990*/  SHF.R.U32.HI R39, RZ, 0x18, R15 ;  /* 0x00000018ff277819 */ /* 0x000fe4000001160f */
[----:B------:R-:W-:Y:S02]  /*69a0*/  LOP3.LUT R15, R15, 0xffff, RZ, 0xc0, !PT ;  /* 0x0000ffff0f0f7812 */ /* 0x000fe400078ec0ff */
[----:B------:R-:W-:Y:S01]  /*69b0*/  SHF.R.U32.HI R10, RZ, 0x8, R10 ;  /* 0x00000008ff0a7819 */ /* 0x000fe2000001160a */
[----:B------:R-:W-:Y:S01]  /*69c0*/  @!P6 FADD.FTZ R238, -R238, -RZ ;  /* 0x800000ffeeeee221 */ /* 0x000fe20000010100 */
[----:B------:R-:W-:Y:S02]  /*69d0*/  ISETP.LE.U32.AND P6, PT, R5, UR5, PT ;  /* 0x0000000505007c0c */ /* 0x000fe4000bfc3070 */
[----:B------:R-:W-:Y:S01]  /*69e0*/  SHF.R.U32.HI R15, RZ, 0x8, R15 ;  /* 0x00000008ff0f7819 */ /* 0x000fe2000001160f */
[----:B------:R-:W-:Y:S01]  /*69f0*/  @!P2 FADD.FTZ R245, -R245, -RZ ;  /* 0x800000fff5f5a221 */ /* 0x000fe20000010100 */
[----:B------:R-:W-:Y:S01]  /*6a00*/  LOP3.LUT R10, R10, 0xffff, RZ, 0xc0, !PT ;  /* 0x0000ffff0a0a7812 */ /* 0x000fe200078ec0ff */
[----:B------:R-:W-:Y:S01]  /*6a10*/  @!P4 FADD.FTZ R226, -R226, -RZ ;  /* 0x800000ffe2e2c221 */ /* 0x000fe20000010100 */
[----:B------:R-:W-:Y:S02]  /*6a20*/  LOP3.LUT R15, R15, 0xffff, RZ, 0xc0, !PT ;  /* 0x0000ffff0f0f7812 */ /* 0x000fe400078ec0ff */
[----:B------:R-:W-:Y:S02]  /*6a30*/  ISETP.LE.U32.AND P4, PT, R10, UR5, PT ;  /* 0x000000050a007c0c */ /* 0x000fe4000bf83070 */
[----:B------:R-:W-:Y:S02]  /*6a40*/  ISETP.LE.U32.AND P2, PT, R15, UR5, PT ;  /* 0x000000050f007c0c */ /* 0x000fe4000bf43070 */
[----:B------:R-:W-:Y:S01]  /*6a50*/  SHF.R.U32.HI R5, RZ, 0x10, R4 ;  /* 0x00000010ff057819 */ /* 0x000fe20000011604 */
[----:B------:R-:W-:Y:S01]  /*6a60*/  @!P6 FADD.FTZ R228, -R228, -RZ ;  /* 0x800000ffe4e4e221 */ /* 0x000fe20000010100 */
[----:B------:R-:W-:Y:S02]  /*6a70*/  ISETP.LE.U32.AND P6, PT, R12, UR5, PT ;  /* 0x000000050c007c0c */ /* 0x000fe4000bfc3070 */
[----:B------:R-:W-:Y:S02]  /*6a80*/  SHF.R.U32.HI R9, RZ, 0x10, R7 ;  /* 0x00000010ff097819 */ /* 0x000fe40000011607 */
[----:B------:R-:W-:Y:S02]  /*6a90*/  LOP3.LUT R7, R7, 0xffff, RZ, 0xc0, !PT ;  /* 0x0000ffff07077812 */ /* 0x000fe400078ec0ff */
[----:B------:R-:W-:Y:S01]  /*6aa0*/  LOP3.LUT R5, R5, 0xff, RZ, 0xc0, !PT ;  /* 0x000000ff05057812 */ /* 0x000fe200078ec0ff */
[----:B------:R-:W-:Y:S01]  /*6ab0*/  @!P4 FADD.FTZ R246, -R246, -RZ ;  /* 0x800000fff6f6c221 */ /* 0x000fe20000010100 */
[----:B------:R-:W-:Y:S01]  /*6ac0*/  LOP3.LUT R9, R9, 0xff, RZ, 0xc0, !PT ;  /* 0x000000ff09097812 */ /* 0x000fe200078ec0ff */
[----:B------:R-:W-:Y:S01]  /*6ad0*/  @!P2 FADD.FTZ R232, -R232, -RZ ;  /* 0x800000ffe8e8a221 */ /* 0x000fe20000010100 */
[----:B------:R-:W-:Y:S02]  /*6ae0*/  SHF.R.U32.HI R7, RZ, 0x8, R7 ;  /* 0x00000008ff077819 */ /* 0x000fe40000011607 */
[----:B------:R-:W-:Y:S01]  /*6af0*/  ISETP.LE.U32.AND P4, PT, R5, UR5, PT ;  /* 0x0000000505007c0c */ /* 0x000fe2000bf83070 */
[----:B------:R-:W-:Y:S01]  /*6b00*/  @!P6 FADD.FTZ R219, -R219, -RZ ;  /* 0x800000ffdbdbe221 */ /* 0x000fe20000010100 */
[----:B------:R-:W-:Y:S02]  /*6b10*/  F2FP.RELU.BF16.PACK_AB R5, R222, R242 ;  /* 0x000000f2de05723e */ /* 0x000fe400000018ff */
[----:B------:R-:W-:Y:S02]  /*6b20*/  ISETP.LE.U32.AND P2, PT, R9, UR5, PT ;  /* 0x0000000509007c0c */ /* 0x000fe4000bf43070 */
[----:B------:R-:W-:Y:S01]  /*6b30*/  LOP3.LUT R7, R7, 0xffff, RZ, 0xc0, !PT ;  /* 0x0000ffff07077812 */ /* 0x000fe200078ec0ff */
[----:B------:R1:W-:Y:S01]  /*6b40*/  STS [R164+0x12400], R5 ;  /* 0x01240005a4007388 */ /* 0x0003e20000000800 */
[----:B------:R-:W-:Y:S02]  /*6b50*/  LOP3.LUT R8, R8, 0xffff, RZ, 0xc0, !PT ;  /* 0x0000ffff08087812 */ /* 0x000fe400078ec0ff */
[----:B------:R-:W-:Y:S02]  /*6b60*/  ISETP.LE.U32.AND P6, PT, R7, UR5, PT ;  /* 0x0000000507007c0c */ /* 0x000fe4000bfc3070 */
[----:B------:R-:W-:Y:S01]  /*6b70*/  F2FP.RELU.BF16.PACK_AB R7, R247, R223 ;  /* 0x000000dff707723e */ /* 0x000fe200000018ff */
[----:B------:R-:W-:Y:S01]  /*6b80*/  @!P4 FADD.FTZ R212, -R212, -RZ ;  /* 0x800000ffd4d4c221 */ /* 0x000fe20000010100 */
[----:B------:R-:W-:Y:S02]  /*6b90*/  SHF.R.U32.HI R8, RZ, 0x8, R8 ;  /* 0x00000008ff087819 */ /* 0x000fe40000011608 */
[----:B------:R-:W-:Y:S01]  /*6ba0*/  ISETP.LE.U32.AND P1, PT, R20, UR5, PT ;  /* 0x0000000514007c0c */ /* 0x000fe2000bf23070 */
[----:B------:R2:W-:Y:S01]  /*6bb0*/  STS [R164+0x12000], R7 ;  /* 0x01200007a4007388 */ /* 0x0005e20000000800 */
[----:B------:R-:W-:Y:S01]  /*6bc0*/  LOP3.LUT R8, R8, 0xffff, RZ, 0xc0, !PT ;  /* 0x0000ffff08087812 */ /* 0x000fe200078ec0ff */
[----:B------:R-:W-:Y:S01]  /*6bd0*/  @!P2 FADD.FTZ R218, -R218, -RZ ;  /* 0x800000ffdadaa221 */ /* 0x000fe20000010100 */
[----:B------:R-:W-:Y:S02]  /*6be0*/  LOP3.LUT R13, R4, 0xff, RZ, 0xc0, !PT ;  /* 0x000000ff040d7812 */ /* 0x000fe400078ec0ff */
[----:B------:R-:W-:Y:S01]  /*6bf0*/  ISETP.LE.U32.AND P2, PT, R8, UR5, PT ;  /* 0x0000000508007c0c */ /* 0x000fe2000bf43070 */
[----:B------:R-:W-:Y:S01]  /*6c00*/  @!P6 FADD.FTZ R220, -R220, -RZ ;  /* 0x800000ffdcdce221 */ /* 0x000fe20000010100 */
[----:B------:R-:W-:Y:S02]  /*6c10*/  ISETP.LE.U32.AND P5, PT, R13, UR5, PT ;  /* 0x000000050d007c0c */ /* 0x000fe4000bfa3070 */
[----:B------:R-:W-:Y:S02]  /*6c20*/  SHF.R.U32.HI R13, RZ, 0x18, R4 ;  /* 0x00000018ff0d7819 */ /* 0x000fe40000011604 */
[----:B------:R-:W-:Y:S01]  /*6c30*/  LOP3.LUT R4, R4, 0xffff, RZ, 0xc0, !PT ;  /* 0x0000ffff04047812 */ /* 0x000fe200078ec0ff */
[----:B------:R-:W-:Y:S01]  /*6c40*/  @!P1 FADD.FTZ R241, -R241, -RZ ;  /* 0x800000fff1f19221 */ /* 0x000fe20000010100 */
[----:B------:R-:W-:Y:S02]  /*6c50*/  F2FP.RELU.BF16.PACK_AB R8, R246, R243 ;  /* 0x000000f3f608723e */ /* 0x000fe400000018ff */
[----:B-1----:R-:W-:Y:S02]  /*6c60*/  F2FP.RELU.BF16.PACK_AB R5, R199, R206 ;  /* 0x000000cec705723e */ /* 0x002fe400000018ff */
[----:B------:R-:W-:Y:S01]  /*6c70*/  SHF.R.U32.HI R4, RZ, 0x8, R4 ;  /* 0x00000008ff047819 */ /* 0x000fe20000011604 */
[----:B------:R-:W-:Y:S01]  /*6c80*/  @!P2 FADD.FTZ R229, -R229, -RZ ;  /* 0x800000ffe5e5a221 */ /* 0x000fe20000010100 */
[----:B------:R-:W-:Y:S01]  /*6c90*/  ISETP.LE.U32.AND P2, PT, R6, UR5, PT ;  /* 0x0000000506007c0c */ /* 0x000fe2000bf43070 */
[----:B------:R1:W-:Y:S01]  /*6ca0*/  STS [R170+0x12400], R5 ;  /* 0x01240005aa007388 */ /* 0x0003e20000000800 */
[----:B------:R-:W-:Y:S01]  /*6cb0*/  F2FP.RELU.BF16.PACK_AB R6, R239, R198 ;  /* 0x000000c6ef06723e */ /* 0x000fe200000018ff */
[----:B------:R-:W-:Y:S01]  /*6cc0*/  @!P5 FADD.FTZ R215, -R215, -RZ ;  /* 0x800000ffd7d7d221 */ /* 0x000fe20000010100 */
[----:B------:R-:W-:Y:S02]  /*6cd0*/  LOP3.LUT R4, R4, 0xffff, RZ, 0xc0, !PT ;  /* 0x0000ffff04047812 */ /* 0x000fe400078ec0ff */
[----:B--2---:R-:W-:Y:S01]  /*6ce0*/  F2FP.RELU.BF16.PACK_AB R7, R244, R245 ;  /* 0x000000f5f407723e */ /* 0x004fe200000018ff */
[----:B------:R2:W-:Y:S01]  /*6cf0*/  STS [R170+0x12000], R6 ;  /* 0x01200006aa007388 */ /* 0x0005e20000000800 */
[----:B------:R-:W-:Y:S02]  /*6d00*/  ISETP.LE.U32.AND P6, PT, R4, UR5, PT ;  /* 0x0000000504007c0c */ /* 0x000fe4000bfc3070 */
[----:B------:R-:W-:Y:S01]  /*6d10*/  F2FP.RELU.BF16.PACK_AB R4, R241, R207 ;  /* 0x000000cff104723e */ /* 0x000fe200000018ff */
[----:B------:R3:W-:Y:S01]  /*6d20*/  STS [R164+0x14000], R8 ;  /* 0x01400008a4007388 */ /* 0x0007e20000000800 */
[----:B------:R-:W-:Y:S01]  /*6d30*/  ISETP.LE.U32.AND P0, PT, R43, UR5, PT ;  /* 0x000000052b007c0c */ /* 0x000fe2000bf03070 */
[----:B------:R-:W-:Y:S01]  /*6d40*/  @!P2 FADD.FTZ R213, -R213, -RZ ;  /* 0x800000ffd5d5a221 */ /* 0x000fe20000010100 */
[----:B------:R-:W-:Y:S01]  /*6d50*/  ISETP.LE.U32.AND P3, PT, R13, UR5, PT ;  /* 0x000000050d007c0c */ /* 0x000fe2000bf63070 */
[----:B------:R4:W-:Y:S01]  /*6d60*/  STS [R164+0x14400], R7 ;  /* 0x01440007a4007388 */ /* 0x0009e20000000800 */
[----:B------:R-:W-:Y:S02]  /*6d70*/  ISETP.LE.U32.AND P1, PT, R17, UR5, PT ;  /* 0x0000000511007c0c */ /* 0x000fe4000bf23070 */
[----:B------:R-:W-:Y:S01]  /*6d80*/  FSETP.GE.FTZ.AND P2, PT, R247, RZ, PT ;  /* 0x000000fff700720b */ /* 0x000fe20003f56000 */
[----:B------:R4:W-:Y:S02]  /*6d90*/  STS [R170+0x14000], R4 ;  /* 0x01400004aa007388 */ /* 0x0009e40000000800 */
[----:B------:R-:W-:Y:S04]  /*6da0*/  @!P6 FADD.FTZ R214, -R214, -RZ ;  /* 0x800000ffd6d6e221 */ /* 0x000fe80000010100 */
[----:B------:R-:W-:Y:S01]  /*6db0*/  @!P0 FADD.FTZ R203, -R203, -RZ ;  /* 0x800000ffcbcb8221 */ /* 0x000fe20000010100 */
[----:B-1----:R-:W-:Y:S01]  /*6dc0*/  F2FP.RELU.BF16.PACK_AB R5, R233, R121 ;  /* 0x00000079e905723e */ /* 0x002fe200000018ff */
[----:B------:R-:W-:Y:S01]  /*6dd0*/  @!P3 FADD.FTZ R211, -R211, -RZ ;  /* 0x800000ffd3d3b221 */ /* 0x000fe20000010100 */
[----:B------:R-:W-:Y:S01]  /*6de0*/  ISETP.LE.U32.AND P0, PT, R39, UR5, PT ;  /* 0x0000000527007c0c */ /* 0x000fe2000bf03070 */
[----:B------:R-:W-:Y:S01]  /*6df0*/  @!P1 FADD.FTZ R210, -R210, -RZ ;  /* 0x800000ffd2d29221 */ /* 0x000fe20000010100 */
[----:B------:R-:W-:Y:S02]  /*6e00*/  FSETP.GE.FTZ.AND P3, PT, R223, RZ, PT ;  /* 0x000000ffdf00720b */ /* 0x000fe40003f76000 */
[----:B--2---:R-:W-:Y:S02]  /*6e10*/  F2FP.RELU.BF16.PACK_AB R6, R205, R237 ;  /* 0x000000edcd06723e */ /* 0x004fe400000018ff */
[----:B------:R-:W-:Y:S02]  /*6e20*/  FSETP.GE.FTZ.AND P1, PT, R242, RZ, PT ;  /* 0x000000fff200720b */ /* 0x000fe40003f36000 */
[----:B---3--:R-:W-:Y:S02]  /*6e30*/  F2FP.RELU.BF16.PACK_AB R8, R208, R240 ;  /* 0x000000f0d008723e */ /* 0x008fe400000018ff */
[----:B----4-:R-:W-:Y:S03]  /*6e40*/  F2FP.RELU.BF16.PACK_AB R7, R238, R203 ;  /* 0x000000cbee07723e */ /* 0x010fe600000018ff */
[----:B------:R1:W-:Y:S01]  /*6e50*/  STS [R170+0x14400], R8 ;  /* 0x01440008aa007388 */ /* 0x0003e20000000800 */
[----:B------:R-:W-:Y:S01]  /*6e60*/  @!P0 FADD.FTZ R191, -R191, -RZ ;  /* 0x800000ffbfbf8221 */ /* 0x000fe20000010100 */
[----:B------:R-:W-:Y:S02]  /*6e70*/  ISETP.LE.U32.AND P0, PT, R31, UR5, PT ;  /* 0x000000051f007c0c */ /* 0x000fe4000bf03070 */
[----:B------:R-:W-:Y:S01]  /*6e80*/  F2FP.RELU.BF16.PACK_AB R4, R122, R196 ;  /* 0x000000c47a04723e */ /* 0x000fe200000018ff */
[----:B------:R2:W-:Y:S04]  /*6e90*/  STS [R169+0x12000], R7 ;  /* 0x01200007a9007388 */ /* 0x0005e80000000800 */
[----:B------:R3:W-:Y:S04]  /*6ea0*/  STS [R169+0x12400], R6 ;  /* 0x01240006a9007388 */ /* 0x0007e80000000800 */
[----:B------:R4:W-:Y:S02]  /*6eb0*/  STS [R176+0x12000], R5 ;  /* 0x01200005b0007388 */ /* 0x0009e40000000800 */
[----:B------:R-:W-:Y:S01]  /*6ec0*/  @!P0 FADD.FTZ R209, -R209, -RZ ;  /* 0x800000ffd1d18221 */ /* 0x000fe20000010100 */
[----:B------:R-:W-:Y:S01]  /*6ed0*/  FSETP.GE.FTZ.AND P0, PT, R222, RZ, PT ;  /* 0x000000ffde00720b */ /* 0x000fe20003f16000 */
[----:B------:R4:W-:Y:S01]  /*6ee0*/  STS [R176+0x12400], R4 ;  /* 0x01240004b0007388 */ /* 0x0009e20000000800 */
[----:B-1----:R-:W-:Y:S02]  /*6ef0*/  F2FP.RELU.BF16.PACK_AB R8, R236, R201 ;  /* 0x000000c9ec08723e */ /* 0x002fe400000018ff */
[----:B--2---:R-:W-:Y:S03]  /*6f00*/  F2FP.RELU.BF16.PACK_AB R7, R202, R235 ;  /* 0x000000ebca07723e */ /* 0x004fe600000018ff */
[----:B------:R1:W-:Y:S01]  /*6f10*/  STS [R169+0x14000], R8 ;  /* 0x01400008a9007388 */ /* 0x0003e20000000800 */
        /* <DEDUP_REMOVED lines=15> */
[----:B------:R4:W-:Y:S04]  /*7010*/  STS [R168+0x14000], R7 ;  /* 0x01400007a8007388 */ /* 0x0009e80000000800 */
[----:B------:R4:W-:Y:S01]  /*7020*/  STS [R168+0x14400], R6 ;  /* 0x01440006a8007388 */ /* 0x0009e20000000800 */
[----:B-1----:R-:W-:Y:S05]  /*7030*/  F2FP.RELU.BF16.PACK_AB R8, R226, R123 ;  /* 0x0000007be208723e */ /* 0x002fea00000018ff */
[----:B------:R-:W-:Y:S01]  /*7040*/  STS [R173+0x14000], R8 ;  /* 0x01400008ad007388 */ /* 0x000fe20000000800 */
[----:B--2---:R-:W-:Y:S02]  /*7050*/  F2FP.RELU.BF16.PACK_AB R5, R217, R218 ;  /* 0x000000dad905723e */ /* 0x004fe400000018ff */
[----:B---3--:R-:W-:Y:S02]  /*7060*/  F2FP.RELU.BF16.PACK_AB R4, R219, R126 ;  /* 0x0000007edb04723e */ /* 0x008fe400000018ff */
        /* <DEDUP_REMOVED lines=8> */
[----:B---3--:R-:W-:Y:S02]  /*70f0*/  F2FP.RELU.BF16.PACK_AB R5, R213, R204 ;  /* 0x000000ccd505723e */ /* 0x008fe400000018ff */
[----:B----4-:R-:W-:Y:S05]  /*7100*/  F2FP.RELU.BF16.PACK_AB R4, R197, R216 ;  /* 0x000000d8c504723e */ /* 0x010fea00000018ff */
[----:B------:R1:W-:Y:S04]  /*7110*/  STS [R171+0x12400], R4 ;  /* 0x01240004ab007388 */ /* 0x0003e80000000800 */
[----:B------:R-:W-:Y:S04]  /*7120*/  STS [R172+0x14000], R7 ;  /* 0x01400007ac007388 */ /* 0x000fe80000000800 */
[----:B------:R-:W-:Y:S04]  /*7130*/  STS [R172+0x14400], R6 ;  /* 0x01440006ac007388 */ /* 0x000fe80000000800 */
[----:B------:R-:W-:Y:S01]  /*7140*/  STS [R171+0x14000], R5 ;  /* 0x01400005ab007388 */ /* 0x000fe20000000800 */
[----:B-1----:R-:W-:Y:S05]  /*7150*/  F2FP.RELU.BF16.PACK_AB R4, R209, R210 ;  /* 0x000000d2d104723e */ /* 0x002fea00000018ff */
[----:B------:R-:W-:Y:S04]  /*7160*/  STS [R171+0x14400], R4 ;  /* 0x01440004ab007388 */ /* 0x000fe80000000800 */
[----:B------:R-:W-:Y:S08]  /*7170*/  LDSM.16.M88.4 R64, [R112+0x4000] ;  /* 0x004000007040783b */ /* 0x000ff00000000200 */
[----:B------:R-:W1:Y:S08]  /*7180*/  LDSM.16.M88.4 R16, [R137+0x8000] ;  /* 0x008000008910783b */ /* 0x000e700000000200 */
[----:B------:R2:W3:Y:S08]  /*7190*/  LDSM.16.M88.4 R60, [R112+0x5000] ;  /* 0x00500000703c783b */ /* 0x0004f00000000200 */
[----:B------:R-:W4:Y:S08]  /*71a0*/  LDSM.16.M88.4 R32, [R137+0x8400] ;  /* 0x008400008920783b */ /* 0x000f300000000200 */
[----:B------:R-:W4:Y:S01]  /*71b0*/  LDSM.16.M88.4 R48, [R137+0x8800] ;  /* 0x008800008930783b */ /* 0x000f220000000200 */
[----:B--2---:R-:W-:Y:S07]  /*71c0*/  IMAD.IADD R112, R112, 0x1, R136 ;  /* 0x0000000170707824 */ /* 0x004fee00078e0288 */
[----:B------:R-:W2:Y:S01]  /*71d0*/  LDSM.16.M88.4 R100, [R137+0x8c00] ;  /* 0x008c00008964783b */ /* 0x000ea20000000200 */
[-C--:B-1----:R-:W-:Y:S07]  /*71e0*/  HMMA.16816.F32.BF16 R4, R64, R16.reuse, RZ ;  /* 0x000000104004723c */ /* 0x082fee00000418ff */
[----:B------:R-:W-:Y:S01]  /*71f0*/  LDSM.16.M88.4 R104, [R112+0x4000] ;  /* 0x004000007068783b */ /* 0x000fe20000000200 */
        /* <DEDUP_REMOVED lines=16> */
[----:B------:R-:W-:Y:S01]  /*7300*/  HMMA.16816.F32.BF16 R64, R64, R102, RZ ;  /* 0x000000664040723c */ /* 0x000fe200000418ff */
[----:B------:R-:W2:Y:S07]  /*7310*/  LDSM.16.M88.4 R100, [R129+0x8400] ;  /* 0x008400008164783b */ /* 0x000eae0000000200 */
[-C--:B-1----:R-:W-:Y:S08]  /*7320*/  HMMA.16816.F32.BF16 R4, R104, R108.reuse, R4 ;  /* 0x0000006c6804723c */ /* 0x082ff00000041804 */
[C---:B---3--:R-:W-:Y:S08]  /*7330*/  HMMA.16816.F32.BF16 R8, R112.reuse, R108, R8 ;  /* 0x0000006c7008723c */ /* 0x048ff00000041808 */
[-C--:B------:R-:W-:Y:S08]  /*7340*/  HMMA.16816.F32.BF16 R12, R112, R110.reuse, R12 ;  /* 0x0000006e700c723c */ /* 0x080ff0000004180c */
[C---:B-----5:R-:W-:Y:S01]  /*7350*/  FADD.FTZ R4, -R195.reuse, R4 ;  /* 0x00000004c3047221 */ /* 0x060fe20000010100 */
[C---:B------:R-:W-:Y:S03]  /*7360*/  HMMA.16816.F32.BF16 R16, R104.reuse, R110, R16 ;  /* 0x0000006e6810723c */ /* 0x040fe60000041810 */
        /* <DEDUP_REMOVED lines=8> */
[-C--:B--2---:R-:W-:Y:S01]  /*73f0*/  HMMA.16816.F32.BF16 R20, R104, R100.reuse, R20 ;  /* 0x000000646814723c */ /* 0x084fe20000041814 */
[----:B------:R-:W-:Y:S01]  /*7400*/  FADD.FTZ R8, -R193, R8 ;  /* 0x00000008c1087221 */ /* 0x000fe20000010100 */
[-C--:B------:R-:W-:Y:S01]  /*7410*/  FSEL R6, R6, R194.reuse, P1 ;  /* 0x000000c206067208 */ /* 0x080fe20000800000 */
[----:B------:R-:W-:Y:S01]  /*7420*/  FMUL.FTZ R108, R247, R5 ;  /* 0x00000005f76c7220 */ /* 0x000fe20000410000 */
[----:B------:R-:W-:Y:S01]  /*7430*/  FSEL R7, R7, R194, P0 ;  /* 0x000000c207077208 */ /* 0x000fe20000000000 */
[----:B------:R-:W-:Y:S01]  /*7440*/  FADD.FTZ R9, -R193, R9 ;  /* 0x00000009c1097221 */ /* 0x000fe20000010100 */
[----:B------:R-:W-:Y:S01]  /*7450*/  FSEL R8, R8, R193, P3 ;  /* 0x000000c108087208 */ /* 0x000fe20001800000 */
[----:B------:R-:W-:Y:S01]  /*7460*/  FMUL.FTZ R242, R242, R6 ;  /* 0x00000006f2f27220 */ /* 0x000fe20000410000 */
[----:B------:R-:W-:Y:S01]  /*7470*/  FSETP.GE.FTZ.AND P1, PT, R245, RZ, PT ;  /* 0x000000fff500720b */ /* 0x000fe20003f36000 */
[----:B------:R-:W-:Y:S01]  /*7480*/  FMUL.FTZ R222, R222, R7 ;  /* 0x00000007dede7220 */ /* 0x000fe20000410000 */
[----:B------:R-:W-:Y:S01]  /*7490*/  FSETP.GE.FTZ.AND P0, PT, R244, RZ, PT ;  /* 0x000000fff400720b */ /* 0x000fe20003f16000 */
[----:B------:R-:W1:Y:S01]  /*74a0*/  LDSM.16.M88.4 R4, [R129+0x8800] ;  /* 0x008800008104783b */ /* 0x000e620000000200 */
[C---:B------:R-:W-:Y:S01]  /*74b0*/  FADD.FTZ R10, -R192.reuse, R10 ;  /* 0x0000000ac00a7221 */ /* 0x040fe20000010100 */
[----:B------:R-:W-:Y:S01]  /*74c0*/  FSEL R9, R9, R193, P2 ;  /* 0x000000c109097208 */ /* 0x000fe20001000000 */
[----:B------:R-:W-:Y:S01]  /*74d0*/  FADD.FTZ R11, -R192, R11 ;  /* 0x0000000bc00b7221 */ /* 0x000fe20000010100 */
[----:B------:R-:W-:Y:S01]  /*74e0*/  FSETP.GE.FTZ.AND P2, PT, R241, RZ, PT ;  /* 0x000000fff100720b */ /* 0x000fe20003f56000 */
[----:B------:R-:W-:Y:S01]  /*74f0*/  FMUL.FTZ R243, R243, R8 ;  /* 0x00000008f3f37220 */ /* 0x000fe20000410000 */
[-C--:B------:R-:W-:Y:S01]  /*7500*/  FSEL R10, R10, R192.reuse, P1 ;  /* 0x000000c00a0a7208 */ /* 0x080fe20000800000 */
[----:B------:R-:W-:Y:S01]  /*7510*/  FMUL.FTZ R246, R246, R9 ;  /* 0x00000009f6f67220 */ /* 0x000fe20000410000 */
[----:B------:R-:W-:Y:S01]  /*7520*/  FSEL R11, R11, R192, P0 ;  /* 0x000000c00b0b7208 */ /* 0x000fe20000000000 */
[----:B------:R-:W-:Y:S01]  /*7530*/  FADD.FTZ R14, -R192, R14 ;  /* 0x0000000ec00e7221 */ /* 0x000fe20000010100 */
[----:B------:R-:W-:Y:S01]  /*7540*/  FSETP.GE.FTZ.AND P1, PT, R240, RZ, PT ;  /* 0x000000fff000720b */ /* 0x000fe20003f36000 */
[----:B------:R-:W-:Y:S01]  /*7550*/  FMUL.FTZ R245, R245, R10 ;  /* 0x0000000af5f57220 */ /* 0x000fe20000410000 */
[C---:B------:R-:W-:Y:S01]  /*7560*/  HMMA.16816.F32.BF16 R24, R112.reuse, R100, R24 ;  /* 0x000000647018723c */ /* 0x040fe20000041818 */
[----:B------:R-:W-:Y:S01]  /*7570*/  FMUL.FTZ R244, R244, R11 ;  /* 0x0000000bf4f47220 */ /* 0x000fe20000410000 */
[----:B------:R-:W-:Y:S01]  /*7580*/  FSEL R14, R14, R192, P1 ;  /* 0x000000c00e0e7208 */ /* 0x000fe20000800000 */
[----:B------:R-:W-:Y:S01]  /*7590*/  FADD.FTZ R13, -R193, R13 ;  /* 0x0000000dc10d7221 */ /* 0x000fe20000010100 */
[----:B------:R-:W2:Y:S01]  /*75a0*/  LDSM.16.M88.4 R8, [R129+0x8c00] ;  /* 0x008c00008108783b */ /* 0x000ea20000000200 */
[----:B------:R-:W-:Y:S01]  /*75b0*/  FADD.FTZ R18, -R194, R18 ;  /* 0x00000012c2127221 */ /* 0x000fe20000010100 */
[----:B------:R-:W-:Y:S01]  /*75c0*/  FSETP.GE.FTZ.AND P1, PT, R206, RZ, PT ;  /* 0x000000ffce00720b */ /* 0x000fe20003f36000 */
[----:B------:R-:W-:Y:S01]  /*75d0*/  FADD.FTZ R15, -R192, R15 ;  /* 0x0000000fc00f7221 */ /* 0x000fe20000010100 */
[-C--:B------:R-:W-:Y:S01]  /*75e0*/  HMMA.16816.F32.BF16 R28, R112, R102.reuse, R28 ;  /* 0x00000066701c723c */ /* 0x080fe2000004181c */
[----:B------:R-:W-:Y:S01]  /*75f0*/  FADD.FTZ R17, -R195, R17 ;  /* 0x00000011c3117221 */ /* 0x000fe20000010100 */
[----:B------:R-:W-:Y:S02]  /*7600*/  FSETP.GE.FTZ.AND P0, PT, R208, RZ, PT ;  /* 0x000000ffd000720b */ /* 0x000fe40003f16000 */
[----:B------:R-:W-:Y:S01]  /*7610*/  FADD.FTZ R12, -R193, R12 ;  /* 0x0000000cc10c7221 */ /* 0x000fe20000010100 */
[----:B------:R-:W-:Y:S01]  /*7620*/  FSEL R13, R13, R193, P2 ;  /* 0x000000c10d0d7208 */ /* 0x000fe20001000000 */
[C---:B------:R-:W-:Y:S01]  /*7630*/  FADD.FTZ R22, -R194.reuse, R22 ;  /* 0x00000016c2167221 */ /* 0x040fe20000010100 */
[----:B------:R-:W-:Y:S01]  /*7640*/  FSETP.GE.FTZ.AND P2, PT, R239, RZ, PT ;  /* 0x000000ffef00720b */ /* 0x000fe20003f56000 */
[----:B------:R-:W-:Y:S01]  /*7650*/  FADD.FTZ R19, -R194, R19 ;  /* 0x00000013c2137221 */ /* 0x000fe20000010100 */
[C---:B------:R-:W-:Y:S01]  /*7660*/  HMMA.16816.F32.BF16 R32, R104.reuse, R102, R32 ;  /* 0x000000666820723c */ /* 0x040fe20000041820 */
[----:B------:R-:W-:Y:S02]  /*7670*/  FSETP.GE.FTZ.AND P3, PT, R207, RZ, PT ;  /* 0x000000ffcf00720b */ /* 0x000fe40003f76000 */
[C---:B------:R-:W-:Y:S01]  /*7680*/  FADD.FTZ R21, -R195.reuse, R21 ;  /* 0x00000015c3157221 */ /* 0x040fe20000010100 */
[----:B------:R-:W-:Y:S01]  /*7690*/  FSEL R18, R18, R194, P1 ;  /* 0x000000c212127208 */ /* 0x000fe20000800000 */
[----:B------:R-:W-:Y:S01]  /*76a0*/  FADD.FTZ R16, -R195, R16 ;  /* 0x00000010c3107221 */ /* 0x000fe20000010100 */
[----:B------:R-:W-:Y:S01]  /*76b0*/  FSETP.GE.FTZ.AND P1, PT, R237, RZ, PT ;  /* 0x000000ffed00720b */ /* 0x000fe20003f36000 */
[----:B------:R-:W-:Y:S01]  /*76c0*/  FADD.FTZ R26, -R192, R26 ;  /* 0x0000001ac01a7221 */ /* 0x000fe20000010100 */
[----:B------:R-:W-:Y:S01]  /*76d0*/  FSEL R15, R15, R192, P0 ;  /* 0x000000c00f0f7208 */ /* 0x000fe20000000000 */
[----:B------:R-:W-:Y:S01]  /*76e0*/  FADD.FTZ R23, -R194, R23 ;  /* 0x00000017c2177221 */ /* 0x000fe20000010100 */
[----:B------:R-:W-:Y:S01]  /*76f0*/  FSETP.GE.FTZ.AND P0, PT, R199, RZ, PT ;  /* 0x000000ffc700720b */ /* 0x000fe20003f16000 */
[-C--:B-1----:R-:W-:Y:S01]  /*7700*/  HMMA.16816.F32.BF16 R36, R104, R4.reuse, R36 ;  /* 0x000000046824723c */ /* 0x082fe20000041824 */
[----:B------:R-:W-:Y:S01]  /*7710*/  FADD.FTZ R25, -R193, R25 ;  /* 0x00000019c1197221 */ /* 0x000fe20000010100 */
[----:B------:R-:W-:Y:S01]  /*7720*/  FSEL R17, R17, R195, P2 ;  /* 0x000000c311117208 */ /* 0x000fe20001000000 */
[----:B------:R-:W-:Y:S01]  /*7730*/  FADD.FTZ R20, -R195, R20 ;  /* 0x00000014c3147221 */ /* 0x000fe20000010100 */
[----:B------:R-:W-:Y:S01]  /*7740*/  FSETP.GE.FTZ.AND P2, PT, R238, RZ, PT ;  /* 0x000000ffee00720b */ /* 0x000fe20003f56000 */
[----:B------:R-:W-:Y:S01]  /*7750*/  FADD.FTZ R30, -R192, R30 ;  /* 0x0000001ec01e7221 */ /* 0x000fe20000010100 */
[----:B------:R-:W-:Y:S01]  /*7760*/  FSEL R12, R12, R193, P3 ;  /* 0x000000c10c0c7208 */ /* 0x000fe20001800000 */
[----:B------:R-:W-:Y:S01]  /*7770*/  FADD.FTZ R27, -R192, R27 ;  /* 0x0000001bc01b7221 */ /* 0x000fe20000010100 */
[C---:B------:R-:W-:Y:S01]  /*7780*/  HMMA.16816.F32.BF16 R40, R112.reuse, R4, R40 ;  /* 0x000000047028723c */ /* 0x040fe20000041828 */
[C---:B------:R-:W-:Y:S01]  /*7790*/  FADD.FTZ R29, -R193.reuse, R29 ;  /* 0x0000001dc11d7221 */ /* 0x040fe20000010100 */
[----:B------:R-:W-:Y:S02]  /*77a0*/  FSETP.GE.FTZ.AND P3, PT, R198, RZ, PT ;  /* 0x000000ffc600720b */ /* 0x000fe40003f76000 */
[----:B------:R-:W-:Y:S01]  /*77b0*/  FADD.FTZ R24, -R193, R24 ;  /* 0x00000018c1187221 */ /* 0x000fe20000010100 */
[-C--:B------:R-:W-:Y:S01]  /*77c0*/  FSEL R22, R22, R194.reuse, P1 ;  /* 0x000000c216167208 */ /* 0x080fe20000800000 */
[----:B------:R-:W-:Y:S01]  /*77d0*/  FADD.FTZ R34, -R194, R34 ;  /* 0x00000022c2227221 */ /* 0x000fe20000010100 */
[----:B------:R-:W-:Y:S01]  /*77e0*/  FSETP.GE.FTZ.AND P1, PT, R235, RZ, PT ;  /* 0x000000ffeb00720b */ /* 0x000fe20003f36000 */
[----:B------:R-:W-:Y:S01]  /*77f0*/  FADD.FTZ R31, -R192, R31 ;  /* 0x0000001fc01f7221 */ /* 0x000fe20000010100 */
[-C--:B------:R-:W-:Y:S03]  /*7800*/  HMMA.16816.F32.BF16 R44, R112, R6.reuse, R44 ;  /* 0x00000006702c723c */ /* 0x080fe6000004182c */
[----:B------:R-:W-:Y:S01]  /*7810*/  FADD.FTZ R33, -R195, R33 ;  /* 0x00000021c3217221 */ /* 0x000fe20000010100 */
[----:B------:R-:W-:Y:S01]  /*7820*/  FSEL R19, R19, R194, P0 ;  /* 0x000000c213137208 */ /* 0x000fe20000000000 */
[----:B------:R-:W-:Y:S01]  /*7830*/  FADD.FTZ R28, -R193, R28 ;  /* 0x0000001cc11c7221 */ /* 0x000fe20000010100 */
[----:B------:R-:W-:Y:S01]  /*7840*/  FSETP.GE.FTZ.AND P0, PT, R205, RZ, PT ;  /* 0x000000ffcd00720b */ /* 0x000fe20003f16000 */
[C---:B------:R-:W-:Y:S01]  /*7850*/  FADD.FTZ R38, -R194.reuse, R38 ;  /* 0x00000026c2267221 */ /* 0x040fe20000010100 */
[-C--:B------:R-:W-:Y:S01]  /*7860*/  FSEL R21, R21, R195.reuse, P2 ;  /* 0x000000c315157208 */ /* 0x080fe20001000000 */
[----:B------:R-:W-:Y:S01]  /*7870*/  FADD.FTZ R35, -R194, R35 ;  /* 0x00000023c2237221 */ /* 0x000fe20000010100 */
[----:B------:R-:W-:Y:S01]  /*7880*/  FSETP.GE.FTZ.AND P2, PT, R236, RZ, PT ;  /* 0x000000ffec00720b */ /* 0x000fe20003f56000 */
[C---:B------:R-:W-:Y:S01]  /*7890*/  HMMA.16816.F32.BF16 R48, R104.reuse, R6, R48 ;  /* 0x000000066830723c */ /* 0x040fe20000041830 */
        /* <DEDUP_REMOVED lines=8> */
[----:B------:R-:W-:Y:S01]  /*7920*/  FADD.FTZ R41, -R193, R41 ;  /* 0x00000029c1297221 */ /* 0x000fe20000010100 */
[-C--:B--2---:R-:W-:Y:S02]  /*7930*/  HMMA.16816.F32.BF16 R52, R104, R8.reuse, R52 ;  /* 0x000000086834723c */ /* 0x084fe40000041834 */
[----:B------:R-:W-:Y:S01]  /*7940*/  FSEL R23, R23, R194, P0 ;  /* 0x000000c217177208 */ /* 0x000fe20000000000 */
[----:B------:R-:W-:Y:S01]  /*7950*/  FADD.FTZ R36, -R195, R36 ;  /* 0x00000024c3247221 */ /* 0x000fe20000010100 */
[----:B------:R-:W-:Y:S01]  /*7960*/  FSETP.GE.FTZ.AND P0, PT, R202, RZ, PT ;  /* 0x000000ffca00720b */ /* 0x000fe20003f16000 */
[C---:B------:R-:W-:Y:S01]  /*7970*/  FADD.FTZ R46, -R192.reuse, R46 ;  /* 0x0000002ec02e7221 */ /* 0x040fe20000010100 */
[----:B------:R-:W-:Y:S01]  /*7980*/  FSEL R25, R25, R193, P2 ;  /* 0x000000c119197208 */ /* 0x000fe20001000000 */
[----:B------:R-:W-:Y:S01]  /*7990*/  FADD.FTZ R43, -R192, R43 ;  /* 0x0000002bc02b7221 */ /* 0x000fe20000010100 */
[----:B------:R-:W-:Y:S01]  /*79a0*/  FSETP.GE.FTZ.AND P2, PT, R234, RZ, PT ;  /* 0x000000ffea00720b */ /* 0x000fe20003f56000 */
[C---:B------:R-:W-:Y:S01]  /*79b0*/  FADD.FTZ R45, -R193.reuse, R45 ;  /* 0x0000002dc12d7221 */ /* 0x040fe20000010100 */
[C---:B------:R-:W-:Y:S02]  /*79c0*/  HMMA.16816.F32.BF16 R56, R112.reuse, R8, R56 ;  /* 0x000000087038723c */ /* 0x040fe40000041838 */
[----:B------:R-:W-:Y:S01]  /*79d0*/  FSEL R20, R20, R195, P3 ;  /* 0x000000c314147208 */ /* 0x000fe20001800000 */
[----:B------:R-:W-:Y:S01]  /*79e0*/  FADD.FTZ R40, -R193, R40 ;  /* 0x00000028c1287221 */ /* 0x000fe20000010100 */
[----:B------:R-:W-:Y:S01]  /*79f0*/  FSETP.GE.FTZ.AND P3, PT, R201, RZ, PT ;  /* 0x000000ffc900720b */ /* 0x000fe20003f76000 */
[----:B------:R-:W-:Y:S01]  /*7a00*/  FADD.FTZ R50, -R194, R50 ;  /* 0x00000032c2327221 */ /* 0x000fe20000010100 */
[-C--:B------:R-:W-:Y:S01]  /*7a10*/  FSEL R30, R30, R192.reuse, P1 ;  /* 0x000000c01e1e7208 */ /* 0x080fe20000800000 */
[----:B------:R-:W-:Y:S01]  /*7a20*/  FADD.FTZ R47, -R192, R47 ;  /* 0x0000002fc02f7221 */ /* 0x000fe20000010100 */
[----:B------:R-:W-:Y:S01]  /*7a30*/  FSETP.GE.FTZ.AND P1, PT, R196, RZ, PT ;  /* 0x000000ffc400720b */ /* 0x000fe20003f36000 */
[----:B------:R-:W-:Y:S01]  /*7a40*/  FADD.FTZ R49, -R195, R49 ;  /* 0x00000031c3317221 */ /* 0x000fe20000010100 */
[-C--:B------:R-:W-:Y:S02]  /*7a50*/  HMMA.16816.F32.BF16 R60, R112, R10.reuse, R60 ;  /* 0x0000000a703c723c */ /* 0x080fe4000004183c */
[----:B------:R-:W-:Y:S01]  /*7a60*/  FSEL R27, R27, R192, P0 ;  /* 0x000000c01b1b7208 */ /* 0x000fe20000000000 */
[----:B------:R-:W-:Y:S01]  /*7a70*/  FADD.FTZ R44, -R193, R44 ;  /* 0x0000002cc12c7221 */ /* 0x000fe20000010100 */
[----:B------:R-:W-:Y:S01]  /*7a80*/  FSETP.GE.FTZ.AND P0, PT, R127, RZ, PT ;  /* 0x000000ff7f00720b */ /* 0x000fe20003f16000 */
[C---:B------:R-:W-:Y:S01]  /*7a90*/  FADD.FTZ R54, -R194.reuse, R54 ;  /* 0x00000036c2367221 */ /* 0x040fe20000010100 */
[-C--:B------:R-:W-:Y:S01]  /*7aa0*/  FSEL R29, R29, R193.reuse, P2 ;  /* 0x000000c11d1d7208 */ /* 0x080fe20001000000 */
[----:B------:R-:W-:Y:S01]  /*7ab0*/  FADD.FTZ R51, -R194, R51 ;  /* 0x00000033c2337221 */ /* 0x000fe20000010100 */
[----:B------:R-:W-:Y:S01]  /*7ac0*/  FSETP.GE.FTZ.AND P2, PT, R233, RZ, PT ;  /* 0x000000ffe900720b */ /* 0x000fe20003f56000 */
[C---:B------:R-:W-:Y:S01]  /*7ad0*/  FADD.FTZ R53, -R195.reuse, R53 ;  /* 0x00000035c3357221 */ /* 0x040fe20000010100 */
[----:B------:R-:W-:Y:S02]  /*7ae0*/  HMMA.16816.F32.BF16 R64, R104, R10, R64 ;  /* 0x0000000a6840723c */ /* 0x000fe40000041840 */
[----:B------:R-:W-:Y:S01]  /*7af0*/  FSEL R24, R24, R193, P3 ;  /* 0x000000c118187208 */ /* 0x000fe20001800000 */
[----:B------:R-:W-:Y:S01]  /*7b00*/  FADD.FTZ R48, -R195, R48 ;  /* 0x00000030c3307221 */ /* 0x000fe20000010100 */
[----:B------:R-:W-:Y:S01]  /*7b10*/  FSETP.GE.FTZ.AND P3, PT, R125, RZ, PT ;  /* 0x000000ff7d00720b */ /* 0x000fe20003f76000 */
[----:B------:R-:W-:Y:S01]  /*7b20*/  FADD.FTZ R56, -R193, R56 ;  /* 0x00000038c1387221 */ /* 0x000fe20000010100 */
[----:B------:R-:W-:Y:S01]  /*7b30*/  FSEL R34, R34, R194, P1 ;  /* 0x000000c222227208 */ /* 0x000fe20000800000 */
[----:B------:R-:W-:Y:S01]  /*7b40*/  FADD.FTZ R55, -R194, R55 ;  /* 0x00000037c2377221 */ /* 0x000fe20000010100 */
[----:B------:R-:W-:Y:S01]  /*7b50*/  FSETP.GE.FTZ.AND P1, PT, R231, RZ, PT ;  /* 0x000000ffe700720b */ /* 0x000fe20003f36000 */
[----:B------:R-:W-:Y:S03]  /*7b60*/  FADD.FTZ R52, -R195, R52 ;  /* 0x00000034c3347221 */ /* 0x000fe60000010100 */
[----:B------:R-:W-:Y:S01]  /*7b70*/  FSEL R31, R31, R192, P0 ;  /* 0x000000c01f1f7208 */ /* 0x000fe20000000000 */
[----:B------:R-:W-:Y:S01]  /*7b80*/  FADD.FTZ R59, -R192, R59 ;  /* 0x0000003bc03b7221 */ /* 0x000fe20000010100 */
[----:B------:R-:W-:Y:S01]  /*7b90*/  FSETP.GE.FTZ.AND P0, PT, R122, RZ, PT ;  /* 0x000000ff7a00720b */ /* 0x000fe20003f16000 */
[----:B------:R-:W-:Y:S01]  /*7ba0*/  FADD.FTZ R58, -R192, R58 ;  /* 0x0000003ac03a7221 */ /* 0x000fe20000010100 */
[----:B------:R-:W-:Y:S01]  /*7bb0*/  FSEL R33, R33, R195, P2 ;  /* 0x000000c321217208 */ /* 0x000fe20001000000 */
[C---:B------:R-:W-:Y:S01]  /*7bc0*/  FADD.FTZ R57, -R193.reuse, R57 ;  /* 0x00000039c1397221 */ /* 0x040fe20000010100 */
        /* <DEDUP_REMOVED lines=116> */
[----:B------:R-:W-:Y:S01]  /*8310*/  FMUL.FTZ R62, R210, R62 ;  /* 0x0000003ed23e7220 */ /* 0x000fe20000410000 */
        /* <DEDUP_REMOVED lines=10> */
[----:B------:R-:W-:Y:S01]  /*83c0*/  FMUL.FTZ R194, R197, R194 ;  /* 0x000000c2c5c27220 */ /* 0x000fe20000410000 */
[----:B------:R-:W-:-:S05]  /*83d0*/  @!P1 BRA `(.L_x_984) ;  /* 0x000001f000009947 */ /* 0x000fca0003800000 */
[----:B------:R-:W-:Y:S01]  /*83e0*/  ULOP3.LUT UR7, UR6, 0x1, URZ, 0xc0, !UPT ;  /* 0x0000000106077892 */ /* 0x000fe2000f8ec03f */
[----:B------:R-:W-:Y:S01]  /*83f0*/  IMAD.MOV.U32 R5, RZ, RZ, c[0x0][0x190] ;  /* 0x00006400ff057624 */ /* 0x000fe200078e00ff */
[----:B------:R-:W-:Y:S02]  /*8400*/  ISETP.GE.AND P2, PT, R158, c[0x0][0x220], PT ;  /* 0x000088009e007a0c */ /* 0x000fe40003f46270 */
[----:B------:R-:W-:Y:S01]  /*8410*/  UISETP.NE.U32.AND UP0, UPT, UR7, 0x1, UPT ;  /* 0x000000010700788c */ /* 0x000fe2000bf05070 */
[----:B------:R-:W-:Y:S03]  /*8420*/  IMAD.U32 R4, R5, -0x80, RZ ;  /* 0xffffff8005047824 */ /* 0x000fe600078e00ff */
[----:B------:R-:W-:Y:S02]  /*8430*/  USEL UR7, UR58, 0x2000, !UP0 ;  /* 0x000020003a077887 */ /* 0x000fe4000c000000 */
[----:B------:R-:W-:Y:S04]  /*8440*/  LEA R188, P0, R4, R188, 0x1 ;  /* 0x000000bc04bc7211 */ /* 0x000fe800078008ff */
[----:B------:R-:W-:Y:S02]  /*8450*/  IADD3 R185, R185, UR7, RZ ;  /* 0x00000007b9b97c10 */ /* 0x000fe4000fffe0ff */
[----:B------:R-:W-:Y:S02]  /*8460*/  IADD3 R180, R180, UR7, RZ ;  /* 0x00000007b4b47c10 */ /* 0x000fe4000fffe0ff */
[----:B------:R-:W-:Y:S01]  /*8470*/  LEA.HI.X.SX32 R189, R4, R189, 0x1, P0 ;  /* 0x000000bd04bd7211 */ /* 0x000fe200000f0eff */
[----:B------:R1:W-:Y:S01]  /*8480*/  @P2 STS [R185], RZ ;  /* 0x000000ffb9002388 */ /* 0x0003e20000000800 */
[----:B------:R-:W-:Y:S01]  /*8490*/  @!P2 LEA R6, P0, R5, R188, 0x7 ;  /* 0x000000bc0506a211 */ /* 0x000fe200078038ff */
[----:B------:R-:W-:Y:S01]  /*84a0*/  @!P2 IMAD.MOV.U32 R4, RZ, RZ, c[0x0][0x194] ;  /* 0x00006500ff04a624 */ /* 0x000fe200078e00ff */
[----:B------:R-:W-:Y:S01]  /*84b0*/  IADD3 R131, R131, UR7, RZ ;  /* 0x0000000783837c10 */ /* 0x000fe2000fffe0ff */
[----:B------:R1:W-:Y:S03]  /*84c0*/  @P2 STS [R185+0x4], RZ ;  /* 0x000004ffb9002388 */ /* 0x0003e60000000800 */
[----:B------:R-:W-:Y:S01]  /*84d0*/  @!P2 LEA.HI.X R7, R5, R189, R4, 0x7, P0 ;  /* 0x000000bd0507a211 */ /* 0x000fe200000f3c04 */
        /* <DEDUP_REMOVED lines=15> */
.L_x_984:
        /* <DEDUP_REMOVED lines=62> */
[----:B------:R-:W-:Y:S04]  /*89b0*/  STS [R172+0xc400], R58 ;  /* 0x00c4003aac007388 */ /* 0x000fe80000000800 */
[----:B------:R-:W-:Y:S01]  /*89c0*/  STS [R171+0xc000], R60 ;  /* 0x00c0003cab007388 */ /* 0x000fe20000000800 */
[----:B--2---:R-:W-:Y:S03]  /*89d0*/  IMAD.SHL.U32 R52, R138, 0x2, RZ ;  /* 0x000000028a347824 */ /* 0x004fe600078e00ff */
        /* <DEDUP_REMOVED lines=66> */
[C---:B------:R-:W-:Y:S01]  /*8e00*/  @!P2 LEA R6, P0, R5.reuse, R186, 0x7 ;  /* 0x000000ba0506a211 */ /* 0x040fe200078038ff */
[----:B------:R-:W-:Y:S02]  /*8e10*/  @!P2 IMAD.MOV.U32 R4, RZ, RZ, c[0x0][0x374] ;  /* 0x0000dd00ff04a624 */ /* 0x000fe400078e00ff */
[----:B------:R1:W-:Y:S03]  /*8e20*/  @P2 STS [R53+0x4004], RZ ;  /* 0x004004ff35002388 */ /* 0x0003e60000000800 */
[----:B------:R-:W-:Y:S01]  /*8e30*/  @!P2 LEA.HI.X R7, R5, R187, R4, 0x7, P0 ;  /* 0x000000bb0507a211 */ /* 0x000fe200000f3c04 */
[----:B------:R1:W-:Y:S04]  /*8e40*/  @P2 STS.64 [R53+0x4008], RZ ;  /* 0x004008ff35002388 */ /* 0x0003e80000000a00 */
        /* <DEDUP_REMOVED lines=10> */
.L_x_985:
[----:B------:R-:W-:Y:S01]  /*8ef0*/  LDSM.16.M88.4 R16, [R134] ;  /* 0x000000008610783b */ /* 0x000fe20000000200 */
[----:B------:R-:W-:Y:S01]  /*8f00*/  @P1 IADD3 R54, R140, -0x80, RZ ;  /* 0xffffff808c361810 */ /* 0x000fe20007ffe0ff */
[----:B------:R-:W-:Y:S01]  /*8f10*/  IMAD.U32 R190, RZ, RZ, UR33 ;  /* 0x00000021ffbe7e24 */ /* 0x000fe2000f8e00ff */
[----:B------:R-:W-:Y:S01]  /*8f20*/  @UP2 UIADD3 UR8, UP0, UR10, -0x200, URZ ;  /* 0xfffffe000a082890 */ /* 0x000fe2000ff1e03f */
[----:B------:R-:W2:Y:S01]  /*8f30*/  LDSM.16.MT88.4 R20, [R52+0x6000] ;  /* 0x006000003414783b */ /* 0x000ea20000004200 */
[----:B------:R-:W-:Y:S01]  /*8f40*/  IMAD.U32 R191, RZ, RZ, UR33 ;  /* 0x00000021ffbf7e24 */ /* 0x000fe2000f8e00ff */
[----:B------:R-:W-:Y:S01]  /*8f50*/  UISETP.GT.AND UP1, UPT, UR6, UR32, UPT ;  /* 0x000000200600728c */ /* 0x000fe2000bf24270 */
[----:B------:R-:W-:Y:S01]  /*8f60*/  @P1 IMAD.WIDE R54, R54, R177, UR10 ;  /* 0x0000000a36361e25 */ /* 0x000fe2000f8e02b1 */
[----:B------:R-:W3:Y:S01]  /*8f70*/  LDSM.16.M88.4 R12, [R134+0x2000] ;  /* 0x00200000860c783b */ /* 0x000ee20000000200 */
[----:B------:R-:W-:Y:S01]  /*8f80*/  LEA R190, P0, R190, R116, 0x2 ;  /* 0x00000074bebe7211 */ /* 0x000fe200078010ff */
[----:B------:R-:W-:Y:S02]  /*8f90*/  @UP2 UIADD3.X UR7, UR11, -0x1, URZ, UP0, !UPT ;  /* 0xffffffff0b072890 */ /* 0x000fe400087fe43f */
[----:B------:R-:W-:Y:S01]  /*8fa0*/  LDSM.16.M88.4 R24, [R133] ;  /* 0x000000008518783b */ /* 0x000fe20000000200 */
[----:B------:R-:W-:Y:S01]  /*8fb0*/  LEA.HI.X.SX32 R191, R191, R117, 0x2, P0 ;  /* 0x00000075bfbf7211 */ /* 0x000fe200000f16ff */
[----:B------:R-:W-:Y:S02]  /*8fc0*/  @UP2 UMOV UR10, UR8 ;  /* 0x00000008000a2c82 */ /* 0x000fe40008000000 */
[----:B------:R-:W4:Y:S01]  /*8fd0*/  LDSM.16.MT88.4 R28, [R52+0x6400] ;  /* 0x00640000341c783b */ /* 0x000f220000004200 */
[----:B------:R-:W-:Y:S02]  /*8fe0*/  @UP2 UMOV UR11, UR7 ;  /* 0x00000007000b2c82 */ /* 0x000fe40008000000 */
[----:B------:R-:W-:Y:S01]  /*8ff0*/  ULOP3.LUT UR7, UR6, 0x1, URZ, 0xc0, !UPT ;  /* 0x0000000106077892 */ /* 0x000fe2000f8ec03f */
[----:B------:R-:W1:Y:S01]  /*9000*/  LDSM.16.M88.4 R32, [R128] ;  /* 0x000000008020783b */ /* 0x000e620000000200 */
[----:B------:R-:W-:Y:S02]  /*9010*/  UIADD3 UR6, UR6, -0x1, URZ ;  /* 0xffffffff06067890 */ /* 0x000fe4000fffe03f */
[----:B------:R-:W-:Y:S01]  /*9020*/  UISETP.NE.U32.AND UP0, UPT, UR7, 0x1, UPT ;  /* 0x000000010700788c */ /* 0x000fe2000bf05070 */
[----:B------:R-:W-:Y:S04]  /*9030*/  LDSM.16.M88.4 R36, [R132] ;  /* 0x000000008424783b */ /* 0x000fe80000000200 */
[----:B------:R-:W1:Y:S04]  /*9040*/  LDSM.16.MT88.4 R40, [R52+0x6800] ;  /* 0x006800003428783b */ /* 0x000e680000004200 */
[----:B------:R-:W1:Y:S04]  /*9050*/  LDSM.16.M88.4 R44, [R132+0x2000] ;  /* 0x00200000842c783b */ /* 0x000e680000000200 */
[----:B------:R-:W-:Y:S04]  /*9060*/  LDSM.16.M88.4 R48, [R3+0x2000] ;  /* 0x002000000330783b */ /* 0x000fe80000000200 */
[----:B------:R1:W5:Y:S02]  /*9070*/  @P1 LDG.E R183, [R54.64] ;  /* 0x0000000c36b71981 */ /* 0x000364000c1e1900 */
[-C--:B-12---:R-:W-:Y:S02]  /*9080*/  HMMA.16816.F32.BF16 R4, R16, R20.reuse, RZ ;  /* 0x000000141004723c */ /* 0x086fe400000418ff */
[----:B------:R1:W5:Y:S04]  /*9090*/  @P1 LDG.E R184, [R54.64+0x20] ;  /* 0x0000200c36b81981 */ /* 0x000368000c1e1900 */
[----:B------:R1:W5:Y:S02]  /*90a0*/  @P1 LDG.E R181, [R54.64+0x100] ;  /* 0x0001000c36b51981 */ /* 0x000364000c1e1900 */
[C---:B---3--:R-:W-:Y:S02]  /*90b0*/  HMMA.16816.F32.BF16 R8, R12.reuse, R20, RZ ;  /* 0x000000140c08723c */ /* 0x048fe400000418ff */
[----:B------:R1:W5:Y:S06]  /*90c0*/  @P1 LDG.E R182, [R54.64+0x120] ;  /* 0x0001200c36b61981 */ /* 0x00036c000c1e1900 */
[-C--:B------:R-:W-:Y:S08]  /*90d0*/  HMMA.16816.F32.BF16 R12, R12, R22.reuse, RZ ;  /* 0x000000160c0c723c */ /* 0x080ff000000418ff */
[----:B------:R-:W-:Y:S01]  /*90e0*/  HMMA.16816.F32.BF16 R16, R16, R22, RZ ;  /* 0x000000161010723c */ /* 0x000fe200000418ff */
[----:B------:R-:W-:Y:S07]  /*90f0*/  LDSM.16.M88.4 R20, [R3] ;  /* 0x000000000314783b */ /* 0x000fee0000000200 */
[-C--:B----4-:R-:W-:Y:S08]  /*9100*/  HMMA.16816.F32.BF16 R4, R24, R28.reuse, R4 ;  /* 0x0000001c1804723c */ /* 0x090ff00000041804 */
[C---:B------:R-:W-:Y:S08]  /*9110*/  HMMA.16816.F32.BF16 R8, R32.reuse, R28, R8 ;  /* 0x0000001c2008723c */ /* 0x040ff00000041808 */
[-C--:B------:R-:W-:Y:S01]  /*9120*/  HMMA.16816.F32.BF16 R12, R32, R30.reuse, R12 ;  /* 0x0000001e200c723c */ /* 0x080fe2000004180c */
[----:B------:R-:W2:Y:S07]  /*9130*/  LDSM.16.MT88.4 R32, [R52+0x6c00] ;  /* 0x006c00003420783b */ /* 0x000eae0000004200 */
        /* <DEDUP_REMOVED lines=9> */
[----:B------:R-:W1:Y:S03]  /*91d0*/  LDSM.16.MT88.4 R40, [R52+0x7400] ;  /* 0x007400003428783b */ /* 0x000e660000004200 */
[-C--:B--2---:R-:W-:Y:S08]  /*91e0*/  HMMA.16816.F32.BF16 R4, R20, R32.reuse, R4 ;  /* 0x000000201404723c */ /* 0x084ff00000041804 */
[C---:B------:R-:W-:Y:S08]  /*91f0*/  HMMA.16816.F32.BF16 R8, R48.reuse, R32, R8 ;  /* 0x000000203008723c */ /* 0x040ff00000041808 */
[-C--:B------:R-:W-:Y:S01]  /*9200*/  HMMA.16816.F32.BF16 R12, R48, R34.reuse, R12 ;  /* 0x00000022300c723c */ /* 0x080fe2000004180c */
[----:B------:R-:W2:Y:S07]  /*9210*/  LDSM.16.M88.4 R48, [R0] ;  /* 0x000000000030783b */ /* 0x000eae0000000200 */
        /* <DEDUP_REMOVED lines=10> */
[-C--:B-1----:R-:W-:Y:S08]  /*92c0*/  HMMA.16816.F32.BF16 R4, R36, R40.reuse, R4 ;  /* 0x000000282404723c */ /* 0x082ff00000041804 */
[C---:B--2---:R-:W-:Y:S07]  /*92d0*/  HMMA.16816.F32.BF16 R8, R48.reuse, R40, R8 ;  /* 0x000000283008723c */ /* 0x044fee0000041808 */
[----:B------:R-:W-:Y:S01]  /*92e0*/  IMAD.U32 R41, RZ, RZ, UR44 ;  /* 0x0000002cff297e24 */ /* 0x000fe2000f8e00ff */
[-C--:B------:R-:W-:Y:S01]  /*92f0*/  HMMA.16816.F32.BF16 R12, R48, R42.reuse, R12 ;  /* 0x0000002a300c723c */ /* 0x080fe2000004180c */
[----:B------:R-:W1:Y:S03]  /*9300*/  LDSM.16.M88.4 R48, [R3+0x6000] ;  /* 0x006000000330783b */ /* 0x000e660000000200 */
[-C--:B------:R-:W-:Y:S01]  /*9310*/  LEA R60, P3, R41, R190.reuse, 0x2 ;  /* 0x000000be293c7211 */ /* 0x080fe200078610ff */
[----:B------:R-:W-:Y:S03]  /*9320*/  IMAD.U32 R40, RZ, RZ, UR44 ;  /* 0x0000002cff287e24 */ /* 0x000fe6000f8e00ff */
[----:B------:R-:W-:Y:S04]  /*9330*/  HMMA.16816.F32.BF16 R16, R36, R42, R16 ;  /* 0x0000002a2410723c */ /* 0x000fe80000041810 */
[-C--:B------:R-:W-:Y:S03]  /*9340*/  LEA.HI.X.SX32 R61, R40, R191.reuse, 0x2, P3 ;  /* 0x000000bf283d7211 */ /* 0x080fe600018f16ff */
[----:B------:R-:W-:Y:S01]  /*9350*/  IMAD.U32 R39, RZ, RZ, UR43 ;  /* 0x0000002bff277e24 */ /* 0x000fe2000f8e00ff */
[-C--:B------:R-:W-:Y:S01]  /*9360*/  HMMA.16816.F32.BF16 R4, R20, R32.reuse, R4 ;  /* 0x000000201404723c */ /* 0x080fe20000041804 */
[----:B------:R-:W-:Y:S03]  /*9370*/  IMAD.U32 R37, RZ, RZ, UR42 ;  /* 0x0000002aff257e24 */ /* 0x000fe6000f8e00ff */
[----:B------:R-:W-:Y:S01]  /*9380*/  IMAD.U32 R38, RZ, RZ, UR43 ;  /* 0x0000002bff267e24 */ /* 0x000fe2000f8e00ff */
[-C--:B------:R-:W-:Y:S01]  /*9390*/  LEA R62, P2, R39, R190.reuse, 0x2 ;  /* 0x000000be273e7211 */ /* 0x080fe200078410ff */
[----:B------:R-:W-:Y:S01]  /*93a0*/  IMAD.U32 R36, RZ, RZ, UR42 ;  /* 0x0000002aff247e24 */ /* 0x000fe2000f8e00ff */
[-C--:B------:R-:W-:Y:S01]  /*93b0*/  LEA R64, P1, R37, R190.reuse, 0x2 ;  /* 0x000000be25407211 */ /* 0x080fe200078210ff */
[C---:B---3--:R-:W-:Y:S01]  /*93c0*/  HMMA.16816.F32.BF16 R8, R44.reuse, R32, R8 ;  /* 0x000000202c08723c */ /* 0x048fe20000041808 */
[----:B------:R-:W-:Y:S03]  /*93d0*/  IMAD.U32 R43, RZ, RZ, UR45 ;  /* 0x0000002dff2b7e24 */ /* 0x000fe6000f8e00ff */
[-C--:B------:R-:W-:Y:S01]  /*93e0*/  LEA.HI.X.SX32 R63, R38, R191.reuse, 0x2, P2 ;  /* 0x000000bf263f7211 */ /* 0x080fe200010f16ff */
[----:B------:R-:W-:Y:S01]  /*93f0*/  IMAD.U32 R42, RZ, RZ, UR45 ;  /* 0x0000002dff2a7e24 */ /* 0x000fe2000f8e00ff */
[-C--:B------:R-:W-:Y:S01]  /*9400*/  LEA.HI.X.SX32 R65, R36, R191.reuse, 0x2, P1 ;  /* 0x000000bf24417211 */ /* 0x080fe200008f16ff */
[----:B------:R-:W-:Y:S01]  /*9410*/  IMAD.U32 R33, RZ, RZ, UR40 ;  /* 0x00000028ff217e24 */ /* 0x000fe2000f8e00ff */
[-C--:B------:R-:W-:Y:S01]  /*9420*/  HMMA.16816.F32.BF16 R12, R44, R34.reuse, R12 ;  /* 0x000000222c0c723c */ /* 0x080fe2000004180c */
[----:B------:R-:W-:Y:S03]  /*9430*/  IMAD.U32 R32, RZ, RZ, UR40 ;  /* 0x00000028ff207e24 */ /* 0x000fe6000f8e00ff */
[-C--:B------:R-:W-:Y:S03]  /*9440*/  LEA R58, P4, R43, R190.reuse, 0x2 ;  /* 0x000000be2b3a7211 */ /* 0x080fe600078810ff */
[----:B------:R-:W-:Y:S01]  /*9450*/  IMAD.U32 R47, RZ, RZ, UR47 ;  /* 0x0000002fff2f7e24 */ /* 0x000fe2000f8e00ff */
[----:B------:R-:W-:Y:S01]  /*9460*/  HMMA.16816.F32.BF16 R16, R20, R34, R16 ;  /* 0x000000221410723c */ /* 0x000fe20000041810 */
[----:B------:R-:W-:Y:S03]  /*9470*/  IMAD.U32 R45, RZ, RZ, UR46 ;  /* 0x0000002eff2d7e24 */ /* 0x000fe6000f8e00ff */
[-C--:B------:R-:W-:Y:S01]  /*9480*/  LEA R54, P6, R47, R190.reuse, 0x2 ;  /* 0x000000be2f367211 */ /* 0x080fe200078c10ff */
[----:B------:R-:W-:Y:S01]  /*9490*/  IMAD.U32 R46, RZ, RZ, UR47 ;  /* 0x0000002fff2e7e24 */ /* 0x000fe2000f8e00ff */
[-C--:B------:R-:W-:Y:S01]  /*94a0*/  LEA R56, P5, R45, R190.reuse, 0x2 ;  /* 0x000000be2d387211 */ /* 0x080fe200078a10ff */
[----:B------:R-:W-:Y:S01]  /*94b0*/  IMAD.U32 R23, RZ, RZ, UR35 ;  /* 0x00000023ff177e24 */ /* 0x000fe2000f8e00ff */
[-C--:B----4-:R-:W-:Y:S01]  /*94c0*/  HMMA.16816.F32.BF16 R4, R24, R28.reuse, R4 ;  /* 0x0000001c1804723c */ /* 0x090fe20000041804 */
[----:B------:R-:W-:Y:S03]  /*94d0*/  IMAD.U32 R21, RZ, RZ, UR34 ;  /* 0x00000022ff157e24 */ /* 0x000fe6000f8e00ff */
[----:B------:R-:W-:Y:S01]  /*94e0*/  IMAD.U32 R22, RZ, RZ, UR35 ;  /* 0x00000023ff167e24 */ /* 0x000fe2000f8e00ff */
[-C--:B------:R-:W-:Y:S01]  /*94f0*/  LEA R36, P1, R23, R190.reuse, 0x2 ;  /* 0x000000be17247211 */ /* 0x080fe200078210ff */
[----:B------:R-:W-:Y:S01]  /*9500*/  IMAD.U32 R20, RZ, RZ, UR34 ;  /* 0x00000022ff147e24 */ /* 0x000fe2000f8e00ff */
[-C--:B------:R-:W-:Y:S01]  /*9510*/  LEA.HI.X.SX32 R55, R46, R191.reuse, 0x2, P6 ;  /* 0x000000bf2e377211 */ /* 0x080fe200030f16ff */
[C---:B-1----:R-:W-:Y:S01]  /*9520*/  HMMA.16816.F32.BF16 R8, R48.reuse, R28, R8 ;  /* 0x0000001c3008723c */ /* 0x042fe20000041808 */
[----:B------:R-:W-:Y:S03]  /*9530*/  IMAD.U32 R35, RZ, RZ, UR41 ;  /* 0x00000029ff237e24 */ /* 0x000fe6000f8e00ff */
[-C--:B------:R-:W-:Y:S01]  /*9540*/  LEA.HI.X.SX32 R37, R22, R191.reuse, 0x2, P1 ;  /* 0x000000bf16257211 */ /* 0x080fe200008f16ff */
[----:B------:R-:W-:Y:S01]  /*9550*/  IMAD.U32 R34, RZ, RZ, UR41 ;  /* 0x00000029ff227e24 */ /* 0x000fe2000f8e00ff */
[-C--:B------:R-:W-:Y:S01]  /*9560*/  LEA.HI.X.SX32 R59, R42, R191.reuse, 0x2, P4 ;  /* 0x000000bf2a3b7211 */ /* 0x080fe200020f16ff */
[----:B------:R-:W-:Y:S01]  /*9570*/  IMAD.U32 R44, RZ, RZ, UR46 ;  /* 0x0000002eff2c7e24 */ /* 0x000fe2000f8e00ff */
[-C--:B------:R-:W-:Y:S01]  /*9580*/  HMMA.16816.F32.BF16 R12, R48, R30.reuse, R12 ;  /* 0x0000001e300c723c */ /* 0x080fe2000004180c */
[----:B------:R-:W-:Y:S01]  /*9590*/  IMAD.U32 R29, RZ, RZ, UR38 ;  /* 0x00000026ff1d7e24 */ /* 0x000fe2000f8e00ff */
[----:B------:R-:W-:Y:S01]  /*95a0*/  PLOP3.LUT P1, PT, PT, PT, UP0, 0x80, 0x0 ;  /* 0x000000000000781c */ /* 0x000fe20003f2f008 */
[----:B------:R-:W-:Y:S01]  /*95b0*/  @UP2 UIADD3 UR30, UP0, UR30, -0x200, URZ ;  /* 0xfffffe001e1e2890 */ /* 0x000fe2000ff1e03f */
[-C--:B------:R-:W-:Y:S01]  /*95c0*/  LEA.HI.X.SX32 R57, R44, R191.reuse, 0x2, P5 ;  /* 0x000000bf2c397211 */ /* 0x080fe200028f16ff */
[----:B------:R-:W-:Y:S01]  /*95d0*/  IMAD.U32 R28, RZ, RZ, UR38 ;  /* 0x00000026ff1c7e24 */ /* 0x000fe2000f8e00ff */
[-C--:B------:R-:W-:Y:S01]  /*95e0*/  LEA R46, P6, R33, R190.reuse, 0x2 ;  /* 0x000000be212e7211 */ /* 0x080fe200078c10ff */
[----:B------:R-:W-:Y:S01]  /*95f0*/  IMAD.U32 R49, RZ, RZ, UR48 ;  /* 0x00000030ff317e24 */ /* 0x000fe2000f8e00ff */
[----:B------:R-:W-:Y:S01]  /*9600*/  HMMA.16816.F32.BF16 R16, R24, R30, R16 ;  /* 0x0000001e1810723c */ /* 0x000fe20000041810 */
[----:B------:R-:W-:Y:S01]  /*9610*/  IMAD.U32 R48, RZ, RZ, UR48 ;  /* 0x00000030ff307e24 */ /* 0x000fe2000f8e00ff */
[----:B------:R-:W-:Y:S01]  /*9620*/  RED.E.ADD.F32.FTZ.RN.STRONG.GPU [R190.64], R4 ;  /* 0x00000004be00798e */ /* 0x000fe2000c10e78c */
[----:B------:R-:W-:Y:S01]  /*9630*/  @UP2 UIADD3.X UR29, UR29, -0x1, URZ, UP0, !UPT ;  /* 0xffffffff1d1d2890 */ /* 0x000fe200087fe43f */
[-C--:B------:R-:W-:Y:S02]  /*9640*/  LEA R50, P0, R49, R190.reuse, 0x2 ;  /* 0x000000be31327211 */ /* 0x080fe400078010ff */
[-C--:B------:R-:W-:Y:S01]  /*9650*/  LEA.HI.X.SX32 R47, R32, R191.reuse, 0x2, P6 ;  /* 0x000000bf202f7211 */ /* 0x080fe200030f16ff */
[----:B------:R-:W-:Y:S01]  /*9660*/  IMAD.U32 R31, RZ, RZ, UR39 ;  /* 0x00000027ff1f7e24 */ /* 0x000fe2000f8e00ff */
[-C--:B------:R-:W-:Y:S01]  /*9670*/  LEA.HI.X.SX32 R51, R48, R191.reuse, 0x2, P0 ;  /* 0x000000bf30337211 */ /* 0x080fe200000f16ff */
[----:B------:R-:W-:Y:S03]  /*9680*/  IMAD.U32 R30, RZ, RZ, UR39 ;  /* 0x00000027ff1e7e24 */ /* 0x000fe6000f8e00ff */
[-C--:B------:R-:W-:Y:S01]  /*9690*/  LEA R48, P0, R35, R190.reuse, 0x2 ;  /* 0x000000be23307211 */ /* 0x080fe200078010ff */
[----:B------:R-:W-:Y:S01]  /*96a0*/  RED.E.ADD.F32.FTZ.RN.STRONG.GPU [R50.64], R5 ;  /* 0x000000053200798e */ /* 0x000fe2000c10e78c */
[-C--:B------:R-:W-:Y:S01]  /*96b0*/  LEA R44, P5, R31, R190.reuse, 0x2 ;  /* 0x000000be1f2c7211 */ /* 0x080fe200078a10ff */
[----:B------:R-:W-:Y:S01]  /*96c0*/  IMAD.U32 R27, RZ, RZ, UR37 ;  /* 0x00000025ff1b7e24 */ /* 0x000fe2000f8e00ff */
[-C--:B------:R-:W-:Y:S01]  /*96d0*/  LEA.HI.X.SX32 R49, R34, R191.reuse, 0x2, P0 ;  /* 0x000000bf22317211 */ /* 0x080fe200000f16ff */
[----:B------:R-:W-:Y:S01]  /*96e0*/  RED.E.ADD.F32.FTZ.RN.STRONG.GPU [R54.64], R6 ;  /* 0x000000063600798e */ /* 0x000fe2000c10e78c */
[-C--:B------:R-:W-:Y:S01]  /*96f0*/  LEA R42, P4, R29, R190.reuse, 0x2 ;  /* 0x000000be1d2a7211 */ /* 0x080fe200078810ff */
[----:B------:R-:W-:Y:S01]  /*9700*/  IMAD.U32 R25, RZ, RZ, UR36 ;  /* 0x00000024ff197e24 */ /* 0x000fe2000f8e00ff */
[-C--:B------:R-:W-:Y:S01]  /*9710*/  LEA.HI.X.SX32 R45, R30, R191.reuse, 0x2, P5 ;  /* 0x000000bf1e2d7211 */ /* 0x080fe200028f16ff */
[----:B------:R-:W-:Y:S01]  /*9720*/  RED.E.ADD.F32.FTZ.RN.STRONG.GPU [R56.64], R7 ;  /* 0x000000073800798e */ /* 0x000fe2000c10e78c */
[----:B------:R-:W-:Y:S01]  /*9730*/  IMAD.U32 R26, RZ, RZ, UR37 ;  /* 0x00000025ff1a7e24 */ /* 0x000fe2000f8e00ff */
[-C--:B------:R-:W-:Y:S01]  /*9740*/  LEA R40, P3, R27, R190.reuse, 0x2 ;  /* 0x000000be1b287211 */ /* 0x080fe200078610ff */
[----:B------:R-:W-:Y:S01]  /*9750*/  IMAD.U32 R24, RZ, RZ, UR36 ;  /* 0x00000024ff187e24 */ /* 0x000fe2000f8e00ff */
[----:B------:R-:W-:Y:S01]  /*9760*/  RED.E.ADD.F32.FTZ.RN.STRONG.GPU [R58.64], R8 ;  /* 0x000000083a00798e */ /* 0x000fe2000c10e78c */
[-C--:B------:R-:W-:Y:S02]  /*9770*/  LEA.HI.X.SX32 R43, R28, R191.reuse, 0x2, P4 ;  /* 0x000000bf1c2b7211 */ /* 0x080fe400020f16ff */
[-C--:B------:R-:W-:Y:S01]  /*9780*/  LEA R38, P2, R25, R190.reuse, 0x2 ;  /* 0x000000be19267211 */ /* 0x080fe200078410ff */
[----:B------:R-:W-:Y:S01]  /*9790*/  RED.E.ADD.F32.FTZ.RN.STRONG.GPU [R60.64], R9 ;  /* 0x000000093c00798e */ /* 0x000fe2000c10e78c */
[-C--:B------:R-:W-:Y:S02]  /*97a0*/  LEA.HI.X.SX32 R41, R26, R191.reuse, 0x2, P3 ;  /* 0x000000bf1a297211 */ /* 0x080fe400018f16ff */
[-C--:B------:R-:W-:Y:S01]  /*97b0*/  LEA.HI.X.SX32 R39, R24, R191.reuse, 0x2, P2 ;  /* 0x000000bf18277211 */ /* 0x080fe200010f16ff */
[----:B------:R-:W-:Y:S01]  /*97c0*/  RED.E.ADD.F32.FTZ.RN.STRONG.GPU [R62.64], R10 ;  /* 0x0000000a3e00798e */ /* 0x000fe2000c10e78c */
[----:B------:R-:W-:Y:S03]  /*97d0*/  LEA R34, P0, R21, R190, 0x2 ;  /* 0x000000be15227211 */ /* 0x000fe600078010ff */
[----:B------:R-:W-:Y:S01]  /*97e0*/  RED.E.ADD.F32.FTZ.RN.STRONG.GPU [R64.64], R11 ;  /* 0x0000000b4000798e */ /* 0x000fe2000c10e78c */
[----:B------:R-:W-:Y:S02]  /*97f0*/  LEA.HI.X.SX32 R35, R20, R191, 0x2, P0 ;  /* 0x000000bf14237211 */ /* 0x000fe400000f16ff */
[----:B------:R-:W-:Y:S01]  /*9800*/  PLOP3.LUT P0, PT, PT, PT, UP1, 0x80, 0x0 ;  /* 0x000000000000781c */ /* 0x000fe20003f0f018 */
        /* <DEDUP_REMOVED lines=58> */
[-C--:B------:R-:W-:Y:S08]  /*9bb0*/  HMMA.16816.F32.BF16 R92, R12, R10.reuse, R92 ;  /* 0x0000000a0c5c723c */ /* 0x080ff0000004185c */
[----:B------:R-:W-:Y:S07]  /*9bc0*/  HMMA.16816.F32.BF16 R96, R4, R10, R96 ;  /* 0x0000000a0460723c */ /* 0x000fee0000041860 */
[C---:B------:R-:W-:Y:S01]  /*9bd0*/  IADD3 R4, R130.reuse, -0x2000, RZ ;  /* 0xffffe00082047810 */ /* 0x040fe20007ffe0ff */
[-C--:B--2---:R-:W-:Y:S05]  /*9be0*/  HMMA.16816.F32.BF16 R84, R16, R20.reuse, R84 ;  /* 0x000000141054723c */ /* 0x084fea0000041854 */
[----:B------:R-:W-:Y:S03]  /*9bf0*/  @P1 IADD3 R4, R130, 0x2000, RZ ;  /* 0x0000200082041810 */ /* 0x000fe60007ffe0ff */
[C---:B------:R-:W-:Y:S04]  /*9c00*/  HMMA.16816.F32.BF16 R88, R24.reuse, R20, R88 ;  /* 0x000000141858723c */ /* 0x040fe80000041858 */
[----:B------:R-:W-:Y:S04]  /*9c10*/  IMAD.MOV.U32 R130, RZ, RZ, R4 ;  /* 0x000000ffff827224 */ /* 0x000fe800078e0004 */
        /* <DEDUP_REMOVED lines=90> */
.L_x_987:
        /* <DEDUP_REMOVED lines=18> */
.L_x_988:
[----:B------:R-:W-:Y:S01]  /*a2e0*/  USHF.L.U32 UR6, UR14, 0x7, URZ ;  /* 0x000000070e067899 */ /* 0x000fe2000800063f */
[----:B------:R-:W-:Y:S01]  /*a2f0*/  BAR.SYNC.DEFER_BLOCKING 0x0 ;  /* 0x0000000000007b1d */ /* 0x000fe20000010000 */
[--C-:B------:R-:W-:Y:S01]  /*a300*/  SHF.R.S32.HI R27, RZ, 0x1f, R158.reuse ;  /* 0x0000001fff1b7819 */ /* 0x100fe2000001149e */
[----:B------:R-:W-:Y:S01]  /*a310*/  IMAD.MOV.U32 R26, RZ, RZ, R158 ;  /* 0x000000ffff1a7224 */ /* 0x000fe200078e009e */
[----:B------:R-:W-:Y:S01]  /*a320*/  USHF.R.S32.HI UR7, URZ, 0x1f, UR6 ;  /* 0x0000001f3f077899 */ /* 0x000fe20008011406 */
[----:B------:R-:W-:Y:S01]  /*a330*/  IMAD.U32 R28, RZ, RZ, UR55 ;  /* 0x00000037ff1c7e24 */ /* 0x000fe2000f8e00ff */
[----:B------:R-:W-:Y:S01]  /*a340*/  UIMAD UR4, UR14, -0x80, UR4 ;  /* 0xffffff800e0478a4 */ /* 0x000fe2000f8e0204 */
[----:B------:R-:W-:Y:S01]  /*a350*/  IMAD.U32 R20, RZ, RZ, UR6 ;  /* 0x00000006ff147e24 */ /* 0x000fe2000f8e00ff */
[----:B------:R-:W-:Y:S01]  /*a360*/  ULDC.64 UR10, c[0x0][0x3a0] ;  /* 0x0000e800000a7ab9 */ /* 0x000fe20000000a00 */
[----:B------:R-:W2:Y:S01]  /*a370*/  S2R R17, SR_TID.X ;  /* 0x0000000000117919 */ /* 0x000ea20000002100 */
[----:B------:R-:W-:Y:S01]  /*a380*/  UIMAD UR10, UR7, UR10, URZ ;  /* 0x0000000a070a72a4 */ /* 0x000fe2000f8e023f */
[----:B------:R-:W-:Y:S01]  /*a390*/  IMAD.WIDE.U32 R4, R20, c[0x0][0x3a0], R26 ;  /* 0x0000e80014047a25 */ /* 0x000fe200078e001a */
[----:B------:R-:W-:Y:S01]  /*a3a0*/  ISETP.GE.AND P1, PT, R158, c[0x0][0x220], PT ;  /* 0x000088009e007a0c */ /* 0x000fe20003f26270 */
[----:B------:R-:W-:Y:S01]  /*a3b0*/  USHF.R.S32.HI UR17, URZ, 0x1f, UR55 ;  /* 0x0000001f3f117899 */ /* 0x000fe20008011437 */
[----:B------:R-:W-:Y:S01]  /*a3c0*/  BSSY B0, `(.L_x_989) ;  /* 0x000001d000007945 */ /* 0x000fe20003800000 */
[----:B------:R-:W-:Y:S01]  /*a3d0*/  UIMAD UR10, UR6, UR11, UR10 ;  /* 0x0000000b060a72a4 */ /* 0x000fe2000f8e020a */
[----:B------:R-:W-:-:S05]  /*a3e0*/  IADD3 R6, P0, R4, UR15, RZ ;  /* 0x0000000f04067c10 */ /* 0x000fca000ff1e0ff */
[----:B------:R-:W-:Y:S01]  /*a3f0*/  IMAD.U32 R4, RZ, RZ, UR10 ;  /* 0x0000000aff047e24 */ /* 0x000fe2000f8e00ff */
[----:B------:R-:W-:Y:S02]  /*a400*/  ULDC.64 UR10, c[0x0][0x3b8] ;  /* 0x0000ee00000a7ab9 */ /* 0x000fe40000000a00 */
[----:B------:R-:W-:Y:S01]  /*a410*/  UIMAD UR10, UR17, UR10, URZ ;  /* 0x0000000a110a72a4 */ /* 0x000fe2000f8e023f */
[----:B------:R3:W4:Y:S01]  /*a420*/  LDS.128 R12, [R53+0x7000] ;  /* 0x00700000350c7984 */ /* 0x0007220000000c00 */
[----:B------:R-:W-:Y:S02]  /*a430*/  IADD3.X R7, R5, UR16, R4, P0, !PT ;  /* 0x0000001005077c10 */ /* 0x000fe400087fe404 */
[----:B------:R-:W-:Y:S01]  /*a440*/  UIMAD UR10, UR55, UR11, UR10 ;  /* 0x0000000b370a72a4 */ /* 0x000fe2000f8e020a */
[----:B------:R3:W1:Y:S02]  /*a450*/  LDS.128 R8, [R53+0x8000] ;  /* 0x0080000035087984 */ /* 0x0006640000000c00 */
[----:B------:R-:W-:-:S02]  /*a460*/  IMAD.WIDE.U32 R28, R28, c[0x0][0x3b8], R6 ;  /* 0x0000ee001c1c7a25 */ /* 0x000fc400078e0006 */
[----:B------:R3:W1:Y:S01]  /*a470*/  LDS.128 R4, [R53+0x9000] ;  /* 0x0090000035047984 */ /* 0x0006620000000c00 */
[----:B--2---:R-:W-:Y:S02]  /*a480*/  SHF.R.S32.HI R16, RZ, 0x1f, R17 ;  /* 0x0000001fff107819 */ /* 0x004fe40000011411 */
[----:B------:R-:W-:Y:S02]  /*a490*/  IADD3 R23, R29, UR10, RZ ;  /* 0x0000000a1d177c10 */ /* 0x000fe4000fffe0ff */
[----:B------:R-:W-:-:S04]  /*a4a0*/  LEA.HI R16, R16, R17, RZ, 0x2 ;  /* 0x0000001110107211 */ /* 0x000fc800078f10ff */
[----:B------:R-:W-:-:S04]  /*a4b0*/  SHF.R.S32.HI R22, RZ, 0x2, R16 ;  /* 0x00000002ff167819 */ /* 0x000fc80000011410 */
[----:B------:R-:W-:Y:S02]  /*a4c0*/  ISETP.GE.OR P2, PT, R22, UR4, P1 ;  /* 0x0000000416007c0c */ /* 0x000fe40008f46670 */
[----:B------:R-:W-:-:S11]  /*a4d0*/  SHF.R.S32.HI R21, RZ, 0x1f, R22 ;  /* 0x0000001fff157819 */ /* 0x000fd60000011416 */
[----:B------:R-:W-:Y:S05]  /*a4e0*/  @P2 BRA `(.L_x_990) ;  /* 0x000000a000002947 */ /* 0x000fea0003800000 */
[----:B---3--:R-:W2:Y:S01]  /*a4f0*/  LDS.128 R16, [R53+0x6000] ;  /* 0x0060000035107984 */ /* 0x008ea20000000c00 */
        /* <DEDUP_REMOVED lines=9> */
.L_x_990:
[----:B---3--:R-:W-:Y:S05]  /*a590*/  BSYNC B0 ;  /* 0x0000000000007941 */ /* 0x008fea0003800000 */
.L_x_989:
[----:B--2---:R-:W-:Y:S01]  /*a5a0*/  IADD3 R16, R22, 0x40, RZ ;  /* 0x0000004016107810 */ /* 0x004fe20007ffe0ff */
[----:B------:R-:W-:Y:S03]  /*a5b0*/  BSSY B0, `(.L_x_991) ;  /* 0x000000e000007945 */ /* 0x000fe60003800000 */
[----:B------:R-:W-:-:S13]  /*a5c0*/  ISETP.GE.OR P1, PT, R16, UR4, P1 ;  /* 0x0000000410007c0c */ /* 0x000fda0008f26670 */
        /* <DEDUP_REMOVED lines=11> */
[----:B----4-:R2:W-:Y:S02]  /*a680*/  STG.E.128 [R24.64], R12 ;  /* 0x0000000c18007986 */ /* 0x0105e4000c101d0c */
.L_x_992:
[----:B------:R-:W-:Y:S05]  /*a690*/  BSYNC B0 ;  /* 0x0000000000007941 */ /* 0x000fea0003800000 */
.L_x_991:
[----:B------:R-:W-:Y:S01]  /*a6a0*/  ULDC.64 UR10, c[0x0][0x3a8] ;  /* 0x0000ea00000a7ab9 */ /* 0x000fe20000000a00 */
[----:B------:R-:W-:Y:S01]  /*a6b0*/  IMAD.WIDE.U32 R26, R20, c[0x0][0x3a8], R26 ;  /* 0x0000ea00141a7a25 */ /* 0x000fe200078e001a */
[----:B------:R-:W-:Y:S01]  /*a6c0*/  UIMAD UR7, UR7, UR10, URZ ;  /* 0x0000000a070772a4 */ /* 0x000fe2000f8e023f */
[----:B------:R-:W-:Y:S01]  /*a6d0*/  BSSY B0, `(.L_x_993) ;  /* 0x0000016000007945 */ /* 0x000fe20003800000 */
[----:B------:R-:W-:Y:S02]  /*a6e0*/  USHF.R.S32.HI UR4, URZ, 0x1f, UR55 ;  /* 0x0000001f3f047899 */ /* 0x000fe40008011437 */
[----:B------:R-:W-:Y:S01]  /*a6f0*/  UIMAD UR6, UR6, UR11, UR7 ;  /* 0x0000000b060672a4 */ /* 0x000fe2000f8e0207 */
[----:B--2-4-:R-:W-:-:S05]  /*a700*/  IADD3 R14, P0, R26, UR8, RZ ;  /* 0x000000081a0e7c10 */ /* 0x014fca000ff1e0ff */
        /* <DEDUP_REMOVED lines=18> */
.L_x_994:
[----:B------:R-:W-:Y:S05]  /*a830*/  BSYNC B0 ;  /* 0x0000000000007941 */ /* 0x000fea0003800000 */
.L_x_993:
[----:B------:R-:W-:Y:S05]  /*a840*/  @P1 BRA `(.L_x_965) ;  /* 0x000000b000001947 */ /* 0x000fea0003800000 */
[----:B------:R-:W-:Y:S01]  /*a850*/  IADD3 R22, P0, R22, 0x40, RZ ;  /* 0x0000004016167810 */ /* 0x000fe20007f1e0ff */
[----:B-1----:R-:W-:Y:S01]  /*a860*/  IMAD.MOV.U32 R10, RZ, RZ, R14 ;  /* 0x000000ffff0a7224 */ /* 0x002fe200078e000e */
        /* <DEDUP_REMOVED lines=8> */
[----:B------:R1:W-:Y:S02]  /*a8f0*/  STG.E.128 [R12.64], R4 ;  /* 0x000000040c007986 */ /* 0x0003e4000c101d0c */
.L_x_965:
[----:B------:R-:W-:Y:S05]  /*a900*/  BSYNC B1 ;  /* 0x0000000000017941 */ /* 0x000fea0003800000 */
.L_x_951:
        /* <DEDUP_REMOVED lines=11> */
.L_x_995:
[----:B------:R-:W-:Y:S05]  /*a9c0*/  EXIT ;  /* 0x000000000000794d */ /* 0x000fea0003800000 */
.L_x_997:
        /* <DEDUP_REMOVED lines=11> */
.L_x_1353:


//--------------------- .text._ZN5flash44flash_bwd_dq_dk_dv_loop_seqk_parallel_kernelI23Flash_bwd_kernel_traitsILi32ELi128ELi128ELi8ELi4ELi4ELi4ELb0ELb0EN7cutlass10bfloat16_tE19Flash_kernel_traitsILi32ELi128ELi128ELi8ES3_EELb0ELb0ELb1ELb0ELb0ELb0ELb1EEEvNS_16Flash_bwd_paramsE --------------------------
	.section	.text._ZN5flash44flash_bwd_dq_dk_dv_loop_seqk_parallel_kernelI23Flash_bwd_kernel_traitsILi32ELi128ELi128ELi8ELi4ELi4ELi4ELb0ELb0EN7cutlass10bfloat16_tE19Flash_kernel_traitsILi32ELi128ELi128ELi8ES3_EELb0ELb0ELb1ELb0ELb0ELb0ELb1EEEvNS_16Flash_bwd_paramsE,"ax",@progbits
	.sectioninfo	@"SHI_REGISTERS=255"
	.align	128
        .global         _ZN5flash44flash_bwd_dq_dk_dv_loop_seqk_parallel_kernelI23Flash_bwd_kernel_traitsILi32ELi128ELi128ELi8ELi4ELi4ELi4ELb0ELb0EN7cutlass10bfloat16_tE19Flash_kernel_traitsILi32ELi128ELi128ELi8ES3_EELb0ELb0ELb1ELb0ELb0ELb0ELb1EEEvNS_16Flash_bwd_paramsE
        .type           _ZN5flash44flash_bwd_dq_dk_dv_loop_seqk_parallel_kernelI23Flash_bwd_kernel_traitsILi32ELi128ELi128ELi8ELi4ELi4ELi4ELb0ELb0EN7cutlass10bfloat16_tE19Flash_kernel_traitsILi32ELi128ELi128ELi8ES3_EELb0ELb0ELb1ELb0ELb0ELb0ELb1EEEvNS_16Flash_bwd_paramsE,@function
        .size           _ZN5flash44flash_bwd_dq_dk_dv_loop_seqk_parallel_kernelI23Flash_bwd_kernel_traitsILi32ELi128ELi128ELi8ELi4ELi4ELi4ELb0ELb0EN7cutlass10bfloat16_tE19Flash_kernel_traitsILi32ELi128ELi128ELi8ES3_EELb0ELb0ELb1ELb0ELb0ELb0ELb1EEEvNS_16Flash_bwd_paramsE,(.L_x_1354 - _ZN5flash44flash_bwd_dq_dk_dv_loop_seqk_parallel_kernelI23Flash_bwd_kernel_traitsILi32ELi128ELi128ELi8ELi4ELi4ELi4ELb0ELb0EN7cutlass10bfloat16_tE19Flash_kernel_traitsILi32ELi128ELi128ELi8ES3_EELb0ELb0ELb1ELb0ELb0ELb0ELb1EEEvNS_16Flash_bwd_paramsE)
        .other          _ZN5flash44flash_bwd_dq_dk_dv_loop_seqk_parallel_kernelI23Flash_bwd_kernel_traitsILi32ELi128ELi128ELi8ELi4ELi4ELi4ELb0ELb0EN7cutlass10bfloat16_tE19Flash_kernel_traitsILi32ELi128ELi128ELi8ES3_EELb0ELb0ELb1ELb0ELb0ELb0ELb1EEEvNS_16Flash_bwd_paramsE,@"STO_CUDA_ENTRY STV_DEFAULT"
_ZN5flash44flash_bwd_dq_dk_dv_loop_seqk_parallel_kernelI23Flash_bwd_kernel_traitsILi32ELi128ELi128ELi8ELi4ELi4ELi4ELb0ELb0EN7cutlass10bfloat16_tE19Flash_kernel_traitsILi32ELi128ELi128ELi8ES3_EELb0ELb0ELb1ELb0ELb0ELb0ELb1EEEvNS_16Flash_bwd_paramsE:
.text._ZN5flash44flash_bwd_dq_dk_dv_loop_seqk_parallel_kernelI23Flash_bwd_kernel_traitsILi32ELi128ELi128ELi8ELi4ELi4ELi4ELb0ELb0EN7cutlass10bfloat16_tE19Flash_kernel_traitsILi32ELi128ELi128ELi8ES3_EELb0ELb0ELb1ELb0ELb0ELb0ELb1EEEvNS_16Flash_bwd_paramsE:
        /* <DEDUP_REMOVED lines=94> */
[----:B------:R1:W-:Y:S01]  /*05e0*/  STL [R1], R16 ;  /* 0x0000001001007387 */ /* 0x0003e20000100800 */
        /* <DEDUP_REMOVED lines=179> */
.L_x_1044:
        /* <DEDUP_REMOVED lines=54> */
.L_x_998:
        /* <DEDUP_REMOVED lines=67> */
.L_x_1000:
        /* <DEDUP_REMOVED lines=18> */
.L_x_1001:
        /* <DEDUP_REMOVED lines=87> */
.L_x_1002:
[----:B------:R-:W2:Y:S02]  /*1f40*/  LDL R0, [R1+0x64] ;  /* 0x0000640001007983 */ /* 0x000ea40000100800 */
[----:B--2---:R1:W2:Y:S01]  /*1f50*/  R2UR UR10, R0 ;  /* 0x00000000000a73c2 */ /* 0x0042a200000e0000 */
[----:B------:R-:W-:-:S07]  /*1f60*/  DEPBAR.LE SB1, 0x0, {2} ;  /* 0x000090040000791a */ /* 0x000fce0000000000 */
.L_x_1003:
[----:B------:R-:W2:Y:S04]  /*1f70*/  LDL R8, [R1+0x50] ;  /* 0x0000500001087983 */ /* 0x000ea80000100800 */
[----:B------:R-:W3:Y:S04]  /*1f80*/  LDL R5, [R1+0x5c] ;  /* 0x00005c0001057983 */ /* 0x000ee80000100800 */
[----:B------:R-:W4:Y:S04]  /*1f90*/  LDL R3, [R1+0x40] ;  /* 0x0000400001037983 */ /* 0x000f280000100800 */
[----:B------:R-:W5:Y:S04]  /*1fa0*/  LDL R0, [R1+0x54] ;  /* 0x0000540001007983 */ /* 0x000f680000100800 */
[----:B------:R-:W4:Y:S04]  /*1fb0*/  LDL.64 R6, [R1] ;  /* 0x0000000001067983 */ /* 0x000f280000100a00 */
[----:B------:R1:W5:Y:S04]  /*1fc0*/  LDL.64 R20, [R1] ;  /* 0x0000000001147983 */ /* 0x0003680000100a00 */
        /* <DEDUP_REMOVED lines=104> */
.L_x_1005:
        /* <DEDUP_REMOVED lines=18> */
.L_x_1006:
        /* <DEDUP_REMOVED lines=29> */
.L_x_1008:
[----:B------:R-:W-:Y:S05]  /*2940*/  BSYNC B0 ;  /* 0x0000000000007941 */ /* 0x000fea0003800000 */
.L_x_1007:
        /* <DEDUP_REMOVED lines=14> */
.L_x_1010:
[----:B------:R-:W-:Y:S05]  /*2a30*/  BSYNC B0 ;  /* 0x0000000000007941 */ /* 0x000fea0003800000 */
.L_x_1009:
        /* <DEDUP_REMOVED lines=25> */
.L_x_1012:
[----:B------:R-:W-:Y:S05]  /*2bd0*/  BSYNC B0 ;  /* 0x0000000000007941 */ /* 0x000fea0003800000 */
.L_x_1011:
        /* <DEDUP_REMOVED lines=12> */
.L_x_1004:
[----:B-1----:R-:W2:Y:S01]  /*2ca0*/  LDL R8, [R1+0x28] ;  /* 0x0000280001087983 */ /* 0x002ea20000100800 */
[----:B------:R-:W-:Y:S01]  /*2cb0*/  PLOP3.LUT P0, PT, PT, PT, UP6, 0x80, 0x0 ;  /* 0x000000000000781c */ /* 0x000fe20003f0f068 */
[----:B------:R-:W-:Y:S01]  /*2cc0*/  ULEA.HI UR4, UR8, UR8, URZ, 0x1 ;  /* 0x0000000808047291 */ /* 0x000fe2000f8f083f */
[----:B------:R-:W-:Y:S03]  /*2cd0*/  BSSY B0, `(.L_x_1014) ;  /* 0x0000015000007945 */ /* 0x000fe60003800000 */
[----:B------:R-:W-:-:S04]  /*2ce0*/  ULOP3.LUT UR4, UR4, 0xfffffffe, URZ, 0xc0, !UPT ;  /* 0xfffffffe04047892 */ /* 0x000fc8000f8ec03f */
[----:B------:R-:W-:-:S04]  /*2cf0*/  UIADD3 UR4, UR8, -UR4, URZ ;  /* 0x8000000408047290 */ /* 0x000fc8000fffe03f */
        /* <DEDUP_REMOVED lines=18> */
.L_x_1015:
[----:B------:R-:W-:Y:S05]  /*2e20*/  BSYNC B0 ;  /* 0x0000000000007941 */ /* 0x000fea0003800000 */
.L_x_1014:
        /* <DEDUP_REMOVED lines=16> */
.L_x_1017:
[----:B------:R-:W-:Y:S05]  /*2f30*/  BSYNC B0 ;  /* 0x0000000000007941 */ /* 0x000fea0003800000 */
.L_x_1016:
        /* <DEDUP_REMOVED lines=20> */
.L_x_1019:
[----:B------:R-:W-:Y:S05]  /*3080*/  BSYNC B0 ;  /* 0x0000000000007941 */ /* 0x000fea0003800000 */
.L_x_1018:
        /* <DEDUP_REMOVED lines=13> */
[----:B-1----:R-:W-:-:S03]  /*3160*/  IMAD.MOV.U32 R7, RZ, RZ, c[0x0][0x194] ;  /* 0x00006500ff077624 */ /* 0x002fc600078e00ff */
[----:B------:R-:W-:-:S04]  /*3170*/  LEA R6, P1, R5, R222, 0x7 ;  /* 0x000000de05067211 */ /* 0x000fc800078238ff */
[----:B------:R-:W-:-:S05]  /*3180*/  LEA.HI.X R7, R5, R223, R7, 0x7, P1 ;  /* 0x000000df05077211 */ /* 0x000fca00008f3c07 */
[----:B------:R-:W-:Y:S01]  /*3190*/  @!PT LDS RZ, [RZ] ;  /* 0x00000000fffff984 */ /* 0x000fe20000000800 */
[----:B------:R-:W-:Y:S01]  /*31a0*/  @!PT LDS RZ, [RZ] ;  /* 0x00000000fffff984 */ /* 0x000fe20000000800 */
[----:B------:R-:W-:Y:S01]  /*31b0*/  @!PT LDS RZ, [RZ] ;  /* 0x00000000fffff984 */ /* 0x000fe20000000800 */
[----:B------:R1:W-:Y:S04]  /*31c0*/  LDGSTS.E.BYPASS.LTC128B.128 [R142+0x1000], [R6.64] ;  /* 0x01000000068e7fae */ /* 0x0003e8000b901d66 */
.L_x_1021:
[----:B------:R-:W-:Y:S05]  /*31d0*/  BSYNC B0 ;  /* 0x0000000000007941 */ /* 0x000fea0003800000 */
.L_x_1020:
        /* <DEDUP_REMOVED lines=14> */
[C---:B------:R-:W-:Y:S02]  /*32c0*/  IADD3 R7, R18.reuse, 0x8, RZ ;  /* 0x0000000812077810 */ /* 0x040fe40007ffe0ff */
[----:B------:R-:W-:Y:S02]  /*32d0*/  ISETP.GE.AND P2, PT, R5, UR4, PT ;  /* 0x0000000405007c0c */ /* 0x000fe4000bf46270 */
[C---:B------:R-:W-:Y:S02]  /*32e0*/  IADD3 R6, R18.reuse, 0x40, RZ ;  /* 0x0000004012067810 */ /* 0x040fe40007ffe0ff */
[----:B------:R-:W-:Y:S01]  /*32f0*/  ISETP.GE.AND P4, PT, R7, UR4, PT ;  /* 0x0000000407007c0c */ /* 0x000fe2000bf86270 */
[----:B------:R-:W-:Y:S01]  /*3300*/  IMAD.SHL.U32 R7, R18, 0x4, RZ ;  /* 0x0000000412077824 */ /* 0x000fe200078e00ff */
[----:B------:R-:W-:-:S02]  /*3310*/  ISETP.GE.AND P3, PT, R6, UR4, PT ;  /* 0x0000000406007c0c */ /* 0x000fc4000bf66270 */
        /* <DEDUP_REMOVED lines=13> */
[----:B------:R-:W-:Y:S01]  /*33f0*/  ISETP.GE.AND P3, PT, R3, UR4, PT ;  /* 0x0000000403007c0c */ /* 0x000fe2000bf66270 */
[----:B------:R-:W-:-:S12]  /*3400*/  IMAD R5, R14, c[0x0][0x1b0], RZ ;  /* 0x00006c000e057a24 */ /* 0x000fd800078e02ff */
[----:B------:R-:W-:Y:S04]  /*3410*/  @P3 STS [R0+0x6000], RZ ;  /* 0x006000ff00003388 */ /* 0x000fe80000000800 */
[----:B------:R-:W-:Y:S04]  /*3420*/  @P3 STS [R0+0x6004], RZ ;  /* 0x006004ff00003388 */ /* 0x000fe80000000800 */
[----:B------:R-:W-:Y:S01]  /*3430*/  @P3 STS.64 [R0+0x6008], RZ ;  /* 0x006008ff00003388 */ /* 0x000fe20000000a00 */
[C---:B------:R-:W-:Y:S01]  /*3440*/  IMAD R5, R4.reuse, c[0x0][0x1b4], R5 ;  /* 0x00006d0004057a24 */ /* 0x040fe200078e0205 */
[----:B------:R-:W-:Y:S01]  /*3450*/  BSSY B0, `(.L_x_1022) ;  /* 0x0000019000007945 */ /* 0x000fe20003800000 */
[----:B-1----:R-:W-:Y:S01]  /*3460*/  IMAD.WIDE.U32 R6, R4, c[0x0][0x1b0], R8 ;  /* 0x00006c0004067a25 */ /* 0x002fe200078e0008 */
[----:B-----5:R1:W-:Y:S04]  /*3470*/  STL [R1+0xc], R12 ;  /* 0x00000c0c01007387 */ /* 0x0203e80000100800 */
[----:B--2---:R2:W-:Y:S04]  /*3480*/  STL [R1+0x8], R19 ;  /* 0x0000081301007387 */ /* 0x0045e80000100800 */
[----:B---3--:R2:W-:Y:S04]  /*3490*/  STL [R1+0x14], R22 ;  /* 0x0000141601007387 */ /* 0x0085e80000100800 */
[----:B----4-:R2:W-:Y:S01]  /*34a0*/  STL [R1+0x10], R23 ;  /* 0x0000101701007387 */ /* 0x0105e20000100800 */
[----:B-1----:R-:W-:Y:S01]  /*34b0*/  IMAD.IADD R12, R7, 0x1, R5 ;  /* 0x00000001070c7824 */ /* 0x002fe200078e0205 */
        /* <DEDUP_REMOVED lines=18> */
.L_x_1023:
[----:B------:R-:W-:Y:S05]  /*35e0*/  BSYNC B0 ;  /* 0x0000000000007941 */ /* 0x000fea0003800000 */
.L_x_1022:
[----:B------:R-:W-:Y:S01]  /*35f0*/  ISETP.GE.AND P2, PT, R16, UR4, PT ;  /* 0x0000000410007c0c */ /* 0x000fe2000bf46270 */
[----:B------:R-:W-:-:S12]  /*3600*/  BSSY B0, `(.L_x_1024) ;  /* 0x0000013000007945 */ /* 0x000fd80003800000 */
        /* <DEDUP_REMOVED lines=18> */
.L_x_1025:
[----:B------:R-:W-:Y:S05]  /*3730*/  BSYNC B0 ;  /* 0x0000000000007941 */ /* 0x000fea0003800000 */
.L_x_1024:
[----:B------:R-:W-:Y:S01]  /*3740*/  ULDC.64 UR40, c[0x0][0x1a0] ;  /* 0x0000680000287ab9 */ /* 0x000fe20000000a00 */
[----:B---3--:R-:W-:Y:S01]  /*3750*/  IMAD.WIDE.U32 R6, R13, c[0x0][0x1a0], R20 ;  /* 0x000068000d067a25 */ /* 0x008fe200078e0014 */
        /* <DEDUP_REMOVED lines=31> */
.L_x_1027:
[----:B------:R-:W-:Y:S05]  /*3950*/  BSYNC B0 ;  /* 0x0000000000007941 */ /* 0x000fea0003800000 */
.L_x_1026:
        /* <DEDUP_REMOVED lines=19> */
.L_x_1029:
[----:B------:R-:W-:Y:S05]  /*3a90*/  BSYNC B0 ;  /* 0x0000000000007941 */ /* 0x000fea0003800000 */
.L_x_1028:
[----:B------:R-:W-:Y:S01]  /*3aa0*/  IADD3 R3, R130, 0x1000, RZ ;  /* 0x0000100082037810 */ /* 0x000fe20007ffe0ff */
[----:B-1----:R-:W-:Y:S01]  /*3ab0*/  IMAD.SHL.U32 R4, R18, 0x4, RZ ;  /* 0x0000000412047824 */ /* 0x002fe200078e00ff */
[----:B---34-:R-:W-:Y:S01]  /*3ac0*/  IADD3 R0, R124, 0x1000, RZ ;  /* 0x000010007c007810 */ /* 0x018fe20007ffe0ff */
[----:B------:R-:W0:Y:S01]  /*3ad0*/  LDGDEPBAR ;  /* 0x00000000000079af */ /* 0x000e220000000000 */
[----:B------:R-:W-:Y:S01]  /*3ae0*/  SEL R3, R3, R130, !P0 ;  /* 0x0000008203037207 */ /* 0x000fe20004000000 */
[----:B------:R-:W-:Y:S01]  /*3af0*/  IMAD.MOV.U32 R251, RZ, RZ, R142 ;  /* 0x000000fffffb7224 */ /* 0x000fe200078e008e */
[----:B------:R-:W-:Y:S01]  /*3b00*/  SEL R0, R0, R124, !P0 ;  /* 0x0000007c00007207 */ /* 0x000fe20004000000 */
[----:B------:R-:W-:Y:S01]  /*3b10*/  CS2R R94, SRZ ;  /* 0x00000000005e7805 */ /* 0x000fe2000001ff00 */
[----:B------:R-:W-:Y:S01]  /*3b20*/  SHF.L.U64.HI R5, R18, 0x2, R15 ;  /* 0x0000000212057819 */ /* 0x000fe2000001020f */
[----:B------:R-:W-:Y:S01]  /*3b30*/  IMAD.SHL.U32 R118, R3, 0x2, RZ ;  /* 0x0000000203767824 */ /* 0x000fe200078e00ff */
[----:B------:R-:W-:Y:S01]  /*3b40*/  CS2R R92, SRZ ;  /* 0x00000000005c7805 */ /* 0x000fe2000001ff00 */
[----:B------:R-:W-:Y:S01]  /*3b50*/  IMAD.SHL.U32 R3, R0, 0x2, RZ ;  /* 0x0000000200037824 */ /* 0x000fe200078e00ff */
[----:B------:R-:W-:Y:S01]  /*3b60*/  IADD3 R0, R18, -0x80, RZ ;  /* 0xffffff8012007810 */ /* 0x000fe20007ffe0ff */
[----:B------:R1:W-:Y:S01]  /*3b70*/  STL [R1+0x20], R5 ;  /* 0x0000200501007387 */ /* 0x0003e20000100800 */
        /* <DEDUP_REMOVED lines=17> */
[----:B------:R-:W-:-:S02]  /*3c90*/  ULDC UR14, c[0x0][0x2e4] ;  /* 0x0000b900000e7ab9 */ /* 0x000fc40000000800 */
.L_x_1034:
[----:B------:R-:W3:Y:S01]  /*3ca0*/  LDL R131, [R1+0x24] ;  /* 0x0000240001837983 */ /* 0x000ee20000100800 */
[----:B------:R-:W-:Y:S01]  /*3cb0*/  IADD3 R112, R126, R118, RZ ;  /* 0x000000767e707210 */ /* 0x000fe20007ffe0ff */
[----:B------:R-:W-:Y:S01]  /*3cc0*/  USHF.L.U32 UR10, UR15, 0x7, URZ ;  /* 0x000000070f0a7899 */ /* 0x000fe2000800063f */
[----:B------:R-:W-:Y:S01]  /*3cd0*/  MOV R246, R153 ;  /* 0x0000009900f67202 */ /* 0x000fe20000000f00 */
[----:B-1----:R-:W4:Y:S01]  /*3ce0*/  LDL R0, [R1+0x20] ;  /* 0x0000200001007983 */ /* 0x002f220000100800 */
[----:B------:R-:W-:Y:S01]  /*3cf0*/  ULDC UR5, c[0x0][0x2e8] ;  /* 0x0000ba0000057ab9 */ /* 0x000fe20000000800 */
[----:B------:R-:W-:Y:S01]  /*3d00*/  MOV R247, R137 ;  /* 0x0000008900f77202 */ /* 0x000fe20000000f00 */
        /* <DEDUP_REMOVED lines=10> */
[----:B--2---:R-:W1:Y:S08]  /*3db0*/  LDSM.16.M88.4 R16, [R117+0x6000] ;  /* 0x006000007510783b */ /* 0x004e700000000200 */
        /* <DEDUP_REMOVED lines=45> */
[----:B------:R-:W1:Y:S01]  /*4090*/  MUFU.TANH R136, R6 ;  /* 0x0000000600887308 */ /* 0x000e620000002400 */
[----:B------:R-:W-:Y:S09]  /*40a0*/  FMUL.FTZ R19, R19, c[0x0][0x2ec] ;  /* 0x0000bb0013137a20 */ /* 0x000ff20000410000 */
[----:B------:R4:W1:Y:S01]  /*40b0*/  MUFU.TANH R144, R9 ;  /* 0x0000000900907308 */ /* 0x0008620000002400 */
[----:B---3--:R-:W-:Y:S09]  /*40c0*/  IADD3 R8, P0, R131, UR19, RZ ;  /* 0x0000001383087c10 */ /* 0x008ff2000ff1e0ff */
[----:B------:R3:W1:Y:S10]  /*40d0*/  MUFU.TANH R135, R7 ;  /* 0x0000000700877308 */ /* 0x0006740000002400 */
[----:B------:R-:W1:Y:S01]  /*40e0*/  MUFU.TANH R141, R10 ;  /* 0x0000000a008d7308 */ /* 0x000e620000002400 */
[----:B----4-:R-:W-:Y:S02]  /*40f0*/  IADD3.X R9, R0, UR18, RZ, P0, !PT ;  /* 0x0000001200097c10 */ /* 0x010fe400087fe4ff */
[----:B------:R-:W-:Y:S03]  /*4100*/  PLOP3.LUT P0, PT, PT, PT, UP0, 0x80, 0x0 ;  /* 0x000000000000781c */ /* 0x000fe60003f0f008 */
[----:B------:R4:W5:Y:S04]  /*4110*/  LDG.E R134, [R8.64] ;  /* 0x0000002608867981 */ /* 0x000968000c1e1900 */
[----:B------:R4:W1:Y:S01]  /*4120*/  MUFU.TANH R140, R11 ;  /* 0x0000000b008c7308 */ /* 0x0008620000002400 */
[----:B------:R4:W5:Y:S04]  /*4130*/  LDG.E R133, [R8.64+0x20] ;  /* 0x0000202608857981 */ /* 0x000968000c1e1900 */
[----:B---3--:R-:W3:Y:S05]  /*4140*/  LDSM.16.M88.4 R4, [R116+0x6400] ;  /* 0x006400007404783b */ /* 0x008eea0000000200 */
[----:B------:R1:W1:Y:S03]  /*4150*/  MUFU.TANH R155, R12 ;  /* 0x0000000c009b7308 */ /* 0x0002660000002400 */
[----:B------:R4:W5:Y:S04]  /*4160*/  LDG.E R132, [R8.64+0x100] ;  /* 0x0001002608847981 */ /* 0x000968000c1e1900 */
[----:B------:R4:W5:Y:S03]  /*4170*/  LDG.E R131, [R8.64+0x120] ;  /* 0x0001202608837981 */ /* 0x000966000c1e1900 */
[----:B------:R1:W1:Y:S10]  /*4180*/  MUFU.TANH R146, R13 ;  /* 0x0000000d00927308 */ /* 0x0002740000002400 */
[----:B------:R1:W1:Y:S10]  /*4190*/  MUFU.TANH R145, R14 ;  /* 0x0000000e00917308 */ /* 0x0002740000002400 */
[----:B------:R1:W1:Y:S01]  /*41a0*/  MUFU.TANH R143, R15 ;  /* 0x0000000f008f7308 */ /* 0x0002620000002400 */
[----:B----4-:R-:W4:Y:S01]  /*41b0*/  LDSM.16.M88.4 R8, [R116+0x6800] ;  /* 0x006800007408783b */ /* 0x010f220000000200 */
[-C--:B---3--:R-:W-:Y:S08]  /*41c0*/  HMMA.16816.F32.BF16 R20, R104, R4.reuse, R20 ;  /* 0x000000046814723c */ /* 0x088ff00000041814 */
        /* <DEDUP_REMOVED lines=12> */
[-C--:B----4-:R-:W-:Y:S03]  /*4290*/  HMMA.16816.F32.BF16 R36, R104, R8.reuse, R36 ;  /* 0x000000086824723c */ /* 0x090fe60000041824 */
[----:B------:R-:W-:Y:S02]  /*42a0*/  FMUL.FTZ R24, R24, c[0x0][0x2ec] ;  /* 0x0000bb0018187a20 */ /* 0x000fe40000410000 */
[----:B------:R-:W-:Y:S01]  /*42b0*/  FMUL.FTZ R25, R25, c[0x0][0x2ec] ;  /* 0x0000bb0019197a20 */ /* 0x000fe20000410000 */
[----:B------:R3:W4:Y:S01]  /*42c0*/  MUFU.TANH R161, R20 ;  /* 0x0000001400a17308 */ /* 0x0007220000002400 */
        /* <DEDUP_REMOVED lines=20> */
[----:B------:R-:W-:Y:S02]  /*4410*/  FMUL.FTZ R37, R37, c[0x0][0x2ec] ;  /* 0x0000bb0025257a20 */ /* 0x000fe40000410000 */
[-C--:B------:R-:W-:Y:S04]  /*4420*/  HMMA.16816.F32.BF16 R60, R112, R6.reuse, R60 ;  /* 0x00000006703c723c */ /* 0x080fe8000004183c */
[----:B------:R-:W-:Y:S02]  /*4430*/  FMUL.FTZ R38, R38, c[0x0][0x2ec] ;  /* 0x0000bb0026267a20 */ /* 0x000fe40000410000 */
[----:B------:R-:W-:Y:S01]  /*4440*/  FMUL.FTZ R39, R39, c[0x0][0x2ec] ;  /* 0x0000bb0027277a20 */ /* 0x000fe20000410000 */
[----:B------:R3:W1:Y:S01]  /*4450*/  MUFU.TANH R159, R25 ;  /* 0x00000019009f7308 */ /* 0x0006620000002400 */
[----:B------:R-:W-:Y:S04]  /*4460*/  HMMA.16816.F32.BF16 R64, R104, R6, R64 ;  /* 0x000000066840723c */ /* 0x000fe80000041840 */
        /* <DEDUP_REMOVED lines=33> */
[----:B------:R-:W-:Y:S09]  /*4680*/  FMUL.FTZ R67, R67, c[0x0][0x2ec] ;  /* 0x0000bb0043437a20 */ /* 0x000ff20000410000 */
        /* <DEDUP_REMOVED lines=111> */
.L_x_1030:
[----:B--2-4-:R-:W2:Y:S01]  /*4d80*/  LDL R0, [R1+0x18] ;  /* 0x0000180001007983 */ /* 0x014ea20000100800 */
[----:B------:R-:W-:Y:S02]  /*4d90*/  UIADD3 UR4, -UR5, UR7, -UR11 ;  /* 0x0000000705047290 */ /* 0x000fe4000fffe90b */
[----:B------:R-:W-:Y:S01]  /*4da0*/  ULDC UR9, c[0x0][0x2e8] ;  /* 0x0000ba0000097ab9 */ /* 0x000fe20000000800 */
[----:B------:R-:W4:Y:S01]  /*4db0*/  LDL R8, [R1+0x2c] ;  /* 0x00002c0001087983 */ /* 0x000f220000100800 */
[----:B------:R-:W-:Y:S01]  /*4dc0*/  UMOV UR14, UR5 ;  /* 0x00000005000e7c82 */ /* 0x000fe20008000000 */
[----:B--2---:R-:W-:Y:S04]  /*4dd0*/  IADD3 R0, R0, UR6, RZ ;  /* 0x0000000600007c10 */ /* 0x004fe8000fffe0ff */
[C---:B------:R-:W-:Y:S02]  /*4de0*/  IADD3 R6, R0.reuse, 0x8, RZ ;  /* 0x0000000800067810 */ /* 0x040fe40007ffe0ff */
[C---:B------:R-:W-:Y:S02]  /*4df0*/  IADD3 R5, R0.reuse, 0x40, RZ ;  /* 0x0000004000057810 */ /* 0x040fe40007ffe0ff */
[C---:B------:R-:W-:Y:S02]  /*4e00*/  IADD3 R4, R0.reuse, 0x48, RZ ;  /* 0x0000004800047810 */ /* 0x040fe40007ffe0ff */
[----:B------:R-:W-:Y:S02]  /*4e10*/  IADD3 R7, R0, UR4, RZ ;  /* 0x0000000400077c10 */ /* 0x000fe4000fffe0ff */
[----:B---3--:R-:W-:Y:S02]  /*4e20*/  IADD3 R24, R6, UR4, RZ ;  /* 0x0000000406187c10 */ /* 0x008fe4000fffe0ff */
        /* <DEDUP_REMOVED lines=8> */
[----:B----4-:R-:W-:Y:S01]  /*4eb0*/  IMAD R0, R0, 0x80, R8 ;  /* 0x0000008000007824 */ /* 0x010fe200078e0208 */
        /* <DEDUP_REMOVED lines=124> */
[-C--:B------:R-:W-:Y:S02]  /*5680*/  ISETP.GE.OR P2, PT, R21, R6.reuse, !P2 ;  /* 0x000000061500720c */ /* 0x080fe40005746670 */
[-C--:B------:R-:W-:Y:S02]  /*5690*/  ISETP.GE.OR P1, PT, R20, R6.reuse, !P1 ;  /* 0x000000061400720c */ /* 0x080fe40004f26670 */
[----:B------:R-:W-:Y:S02]  /*56a0*/  ISETP.GE.OR P0, PT, R19, R6, !P0 ;  /* 0x000000061300720c */ /* 0x000fe40004706670 */
[----:B------:R-:W-:Y:S02]  /*56b0*/  IMNMX R5, RZ, R33, !PT ;  /* 0x00000021ff057217 */ /* 0x000fe40007800200 */
        /* <DEDUP_REMOVED lines=12> */
[----:B------:R-:W-:Y:S02]  /*5780*/  ISETP.GE.OR P6, PT, R18, R6, !P6 ;  /* 0x000000061200720c */ /* 0x000fe400077c6670 */
        /* <DEDUP_REMOVED lines=18> */
[-C--:B------:R-:W-:Y:S02]  /*58b0*/  ISETP.GE.OR P4, PT, R9, R6.reuse, !P4 ;  /* 0x000000060900720c */ /* 0x080fe40006786670 */
[----:B------:R-:W-:Y:S02]  /*58c0*/  FSEL R59, R181, -INF , !P0 ;  /* 0xff800000b53b7808 */ /* 0x000fe40004000000 */
[-C--:B------:R-:W-:Y:S02]  /*58d0*/  ISETP.GE.AND P0, PT, R21, R5.reuse, PT ;  /* 0x000000051500720c */ /* 0x080fe40003f06270 */
        /* <DEDUP_REMOVED lines=54> */
.L_x_1031:
        /* <DEDUP_REMOVED lines=8> */
[----:B------:R1:W-:Y:S04]  /*5cc0*/  STL [R1+0xc0], R85 ;  /* 0x0000c05501007387 */ /* 0x0003e80000100800 */
[----:B------:R-:W-:Y:S04]  /*5cd0*/  STL [R1+0xbc], R84 ;  /* 0x0000bc5401007387 */ /* 0x000fe80000100800 */
[----:B------:R-:W-:Y:S04]  /*5ce0*/  STL [R1+0xb8], R83 ;  /* 0x0000b85301007387 */ /* 0x000fe80000100800 */
[----:B------:R-:W-:Y:S04]  /*5cf0*/  STL [R1+0xb4], R82 ;  /* 0x0000b45201007387 */ /* 0x000fe80000100800 */
        /* <DEDUP_REMOVED lines=12> */
[----:B------:R1:W-:Y:S04]  /*5dc0*/  STL [R1+0x80], R69 ;  /* 0x0000804501007387 */ /* 0x0003e80000100800 */
[----:B------:R1:W-:Y:S04]  /*5dd0*/  STL [R1+0x7c], R68 ;  /* 0x00007c4401007387 */ /* 0x0003e80000100800 */
[----:B------:R1:W-:Y:S04]  /*5de0*/  STL [R1+0x78], R3 ;  /* 0x0000780301007387 */ /* 0x0003e80000100800 */
        /* <DEDUP_REMOVED lines=11> */
[--C-:B------:R-:W-:Y:S01]  /*5ea0*/  FFMA.FTZ R10, R58, c[0x0][0x23c], -R6.reuse ;  /* 0x00008f003a0a7a23 */ /* 0x100fe20000010806 */
[----:B------:R2:W-:Y:S01]  /*5eb0*/  MUFU.EX2 R214, R0 ;  /* 0x0000000000d67308 */ /* 0x0005e20000000800 */
[----:B------:R-:W-:Y:S01]  /*5ec0*/  FFMA.FTZ R11, R57, c[0x0][0x23c], -R6 ;  /* 0x00008f00390b7a23 */ /* 0x000fe20000010806 */
[----:B------:R-:W-:Y:S02]  /*5ed0*/  FSEL R4, R4, RZ, P0 ;  /* 0x000000ff04047208 */ /* 0x000fe40000000000 */
[----:B------:R-:W-:Y:S03]  /*5ee0*/  FSETP.NEU.FTZ.AND P0, PT, R8, -INF , PT ;  /* 0xff8000000800780b */ /* 0x000fe60003f1d000 */
[----:B------:R-:W-:Y:S03]  /*5ef0*/  FFMA.FTZ R7, R31, c[0x0][0x23c], -R4 ;  /* 0x00008f001f077a23 */ /* 0x000fe60000010804 */
[----:B-1----:R1:W-:Y:S10]  /*5f00*/  MUFU.EX2 R85, R10 ;  /* 0x0000000a00557308 */ /* 0x0023f40000000800 */
[----:B------:R-:W-:Y:S01]  /*5f10*/  MUFU.EX2 R114, R7 ;  /* 0x0000000700727308 */ /* 0x000fe20000000800 */
[--C-:B--2---:R-:W-:Y:S09]  /*5f20*/  FFMA.FTZ R0, R28, c[0x0][0x23c], -R6.reuse ;  /* 0x00008f001c007a23 */ /* 0x104ff20000010806 */
[----:B------:R2:W-:Y:S01]  /*5f30*/  MUFU.EX2 R212, R0 ;  /* 0x0000000000d47308 */ /* 0x0005e20000000800 */
[--C-:B-1----:R-:W-:Y:S09]  /*5f40*/  FFMA.FTZ R10, R100, c[0x0][0x23c], -R6.reuse ;  /* 0x00008f00640a7a23 */ /* 0x102ff20000010806 */
[----:B------:R-:W-:Y:S10]  /*5f50*/  MUFU.EX2 R81, R10 ;  /* 0x0000000a00517308 */ /* 0x000ff40000000800 */
[----:B------:R1:W-:Y:S01]  /*5f60*/  MUFU.EX2 R249, R9 ;  /* 0x0000000900f97308 */ /* 0x0003e20000000800 */
[--C-:B--2---:R-:W-:Y:S09]  /*5f70*/  FFMA.FTZ R0, R23, c[0x0][0x23c], -R5.reuse ;  /* 0x00008f0017007a23 */ /* 0x104ff20000010805 */
[----:B------:R2:W-:Y:S10]  /*5f80*/  MUFU.EX2 R153, R0 ;  /* 0x0000000000997308 */ /* 0x0005f40000000800 */
[----:B------:R-:W-:Y:S01]  /*5f90*/  MUFU.EX2 R243, R11 ;  /* 0x0000000b00f37308 */ /* 0x000fe20000000800 */
[--C-:B-1----:R-:W-:Y:S09]  /*5fa0*/  FFMA.FTZ R9, R60, c[0x0][0x23c], -R6.reuse ;  /* 0x00008f003c097a23 */ /* 0x102ff20000010806 */
[----:B------:R1:W-:Y:S01]  /*5fb0*/  MUFU.EX2 R84, R9 ;  /* 0x0000000900547308 */ /* 0x0003e20000000800 */
[--C-:B--2---:R-:W-:Y:S09]  /*5fc0*/  FFMA.FTZ R0, R24, c[0x0][0x23c], -R5.reuse ;  /* 0x00008f0018007a23 */ /* 0x104ff20000010805 */
[----:B------:R2:W-:Y:S01]  /*5fd0*/  MUFU.EX2 R137, R0 ;  /* 0x0000000000897308 */ /* 0x0005e20000000800 */
[--C-:B-1----:R-:W-:Y:S09]  /*5fe0*/  FFMA.FTZ R9, R102, c[0x0][0x23c], -R6.reuse ;  /* 0x00008f0066097a23 */ /* 0x102ff20000010806 */
[----:B------:R-:W-:Y:S01]  /*5ff0*/  MUFU.EX2 R80, R9 ;  /* 0x0000000900507308 */ /* 0x000fe20000000800 */
[--C-:B--2---:R-:W-:Y:S09]  /*6000*/  FFMA.FTZ R0, R29, c[0x0][0x23c], -R6.reuse ;  /* 0x00008f001d007a23 */ /* 0x104ff20000010806 */
        /* <DEDUP_REMOVED lines=8> */
[----:B------:R1:W2:Y:S02]  /*6090*/  MUFU.EX2 R115, R0 ;  /* 0x0000000000737308 */ /* 0x0002a40000000800 */
[----:B-1----:R-:W-:Y:S01]  /*60a0*/  FMUL.FTZ R0, R8, 1.4426950216293334961 ;  /* 0x3fb8aa3b08007820 */ /* 0x002fe20000410000 */
[----:B--2---:R-:W-:Y:S01]  /*60b0*/  F2FP.BF16.PACK_AB R9, R114, R115 ;  /* 0x000000737209723e */ /* 0x004fe200000010ff */
[----:B------:R-:W-:Y:S03]  /*60c0*/  FFMA.FTZ R8, R33, c[0x0][0x23c], -R4 ;  /* 0x00008f0021087a23 */ /* 0x000fe60000010804 */
[----:B------:R-:W-:Y:S03]  /*60d0*/  FSEL R0, R0, RZ, P0 ;  /* 0x000000ff00007208 */ /* 0x000fe60000000000 */
[----:B------:R1:W-:Y:S02]  /*60e0*/  MUFU.EX2 R213, R8 ;  /* 0x0000000800d57308 */ /* 0x0003e40000000800 */
[--C-:B------:R-:W-:Y:S02]  /*60f0*/  FFMA.FTZ R7, R18, c[0x0][0x23c], -R0.reuse ;  /* 0x00008f0012077a23 */ /* 0x100fe40000010800 */
[----:B------:R-:W-:Y:S06]  /*6100*/  FFMA.FTZ R10, R62, c[0x0][0x23c], -R0 ;  /* 0x00008f003e0a7a23 */ /* 0x000fec0000010800 */
[----:B------:R2:W-:Y:S10]  /*6110*/  MUFU.EX2 R113, R7 ;  /* 0x0000000700717308 */ /* 0x0005f40000000800 */
[----:B------:R-:W-:Y:S01]  /*6120*/  MUFU.EX2 R71, R10 ;  /* 0x0000000a00477308 */ /* 0x000fe20000000800 */
[----:B-1----:R-:W-:Y:S09]  /*6130*/  FFMA.FTZ R8, R43, c[0x0][0x23c], -R6 ;  /* 0x00008f002b087a23 */ /* 0x002ff20000010806 */
[----:B------:R1:W-:Y:S01]  /*6140*/  MUFU.EX2 R248, R8 ;  /* 0x0000000800f87308 */ /* 0x0003e20000000800 */
[----:B--2---:R-:W-:Y:S09]  /*6150*/  FFMA.FTZ R7, R19, c[0x0][0x23c], -R0 ;  /* 0x00008f0013077a23 */ /* 0x004ff20000010800 */
[----:B------:R2:W3:Y:S01]  /*6160*/  MUFU.EX2 R112, R7 ;  /* 0x0000000700707308 */ /* 0x0004e20000000800 */
        /* <DEDUP_REMOVED lines=12> */
[----:B---3--:R-:W-:Y:S01]  /*6230*/  F2FP.BF16.PACK_AB R8, R112, R113 ;  /* 0x000000717008723e */ /* 0x008fe200000010ff */
        /* <DEDUP_REMOVED lines=33> */
[----:B------:R1:W3:Y:S02]  /*6450*/  MUFU.EX2 R82, R7 ;  /* 0x0000000700527308 */ /* 0x0002e40000000800 */
[--C-:B-1----:R-:W-:Y:S08]  /*6460*/  FFMA.FTZ R7, R55, c[0x0][0x23c], -R4.reuse ;  /* 0x00008f0037077a23 */ /* 0x102ff00000010804 */
[----:B------:R1:W-:Y:S02]  /*6470*/  MUFU.EX2 R215, R7 ;  /* 0x0000000700d77308 */ /* 0x0003e40000000800 */
[----:B-1----:R-:W-:Y:S08]  /*6480*/  FFMA.FTZ R7, R56, c[0x0][0x23c], -R4 ;  /* 0x00008f0038077a23 */ /* 0x002ff00000010804 */
[----:B------:R1:W4:Y:S02]  /*6490*/  MUFU.EX2 R216, R7 ;  /* 0x0000000700d87308 */ /* 0x0003240000000800 */
[--C-:B-1----:R-:W-:Y:S08]  /*64a0*/  FFMA.FTZ R7, R47, c[0x0][0x23c], -R0.reuse ;  /* 0x00008f002f077a23 */ /* 0x102ff00000010800 */
[----:B------:R1:W-:Y:S02]  /*64b0*/  MUFU.EX2 R252, R7 ;  /* 0x0000000700fc7308 */ /* 0x0003e40000000800 */
[----:B-1----:R-:W-:Y:S08]  /*64c0*/  FFMA.FTZ R7, R12, c[0x0][0x23c], -R0 ;  /* 0x00008f000c077a23 */ /* 0x002ff00000010800 */
[----:B------:R1:W1:Y:S02]  /*64d0*/  MUFU.EX2 R250, R7 ;  /* 0x0000000700fa7308 */ /* 0x0002640000000800 */
[----:B-1----:R-:W-:Y:S08]  /*64e0*/  FFMA.FTZ R7, R61, c[0x0][0x23c], -R4 ;  /* 0x00008f003d077a23 */ /* 0x002ff00000010804 */
[----:B------:R1:W1:Y:S02]  /*64f0*/  MUFU.EX2 R218, R7 ;  /* 0x0000000700da7308 */ /* 0x0002640000000800 */
        /* <DEDUP_REMOVED lines=8> */
[--C-:B-1----:R-:W-:Y:S02]  /*6580*/  FFMA.FTZ R7, R106, c[0x0][0x23c], -R6.reuse ;  /* 0x00008f006a077a23 */ /* 0x102fe40000010806 */
[----:B------:R-:W-:Y:S06]  /*6590*/  FFMA.FTZ R6, R107, c[0x0][0x23c], -R6 ;  /* 0x00008f006b067a23 */ /* 0x000fec0000010806 */
[----:B------:R1:W-:Y:S10]  /*65a0*/  MUFU.EX2 R69, R7 ;  /* 0x0000000700457308 */ /* 0x0003f40000000800 */
[----:B------:R2:W2:Y:S01]  /*65b0*/  MUFU.EX2 R68, R6 ;  /* 0x0000000600447308 */ /* 0x0004a20000000800 */
[--C-:B-1----:R-:W-:Y:S09]  /*65c0*/  FFMA.FTZ R7, R66, c[0x0][0x23c], -R4.reuse ;  /* 0x00008f0042077a23 */ /* 0x102ff20000010804 */
[----:B------:R1:W-:Y:S01]  /*65d0*/  MUFU.EX2 R77, R7 ;  /* 0x00000007004d7308 */ /* 0x0003e20000000800 */
[--C-:B--2---:R-:W-:Y:S02]  /*65e0*/  FFMA.FTZ R6, R103, c[0x0][0x23c], -R5.reuse ;  /* 0x00008f0067067a23 */ /* 0x104fe40000010805 */
[----:B------:R-:W-:Y:S07]  /*65f0*/  FFMA.FTZ R5, R104, c[0x0][0x23c], -R5 ;  /* 0x00008f0068057a23 */ /* 0x000fee0000010805 */
[----:B------:R2:W-:Y:S10]  /*6600*/  MUFU.EX2 R3, R6 ;  /* 0x0000000600037308 */ /* 0x0005f40000000800 */
[----:B------:R3:W-:Y:S01]  /*6610*/  MUFU.EX2 R2, R5 ;  /* 0x0000000500027308 */ /* 0x0007e20000000800 */
[--C-:B-1----:R-:W-:Y:S09]  /*6620*/  FFMA.FTZ R7, R67, c[0x0][0x23c], -R4.reuse ;  /* 0x00008f0043077a23 */ /* 0x102ff20000010804 */
[----:B------:R1:W-:Y:S01]  /*6630*/  MUFU.EX2 R73, R7 ;  /* 0x0000000700497308 */ /* 0x0003e20000000800 */
[----:B--2---:R-:W-:Y:S05]  /*6640*/  F2FP.BF16.PACK_AB R6, R212, R214 ;  /* 0x000000d6d406723e */ /* 0x004fea00000010ff */
[----:B------:R2:W-:Y:S01]  /*6650*/  STS [R210+0x12000], R6 ;  /* 0x01200006d2007388 */ /* 0x0005e20000000800 */
[--C-:B---3--:R-:W-:Y:S02]  /*6660*/  FFMA.FTZ R5, R101, c[0x0][0x23c], -R4.reuse ;  /* 0x00008f0065057a23 */ /* 0x108fe40000010804 */
[----:B------:R-:W-:Y:S02]  /*6670*/  FFMA.FTZ R4, R105, c[0x0][0x23c], -R4 ;  /* 0x00008f0069047a23 */ /* 0x000fe40000010804 */
[----:B------:R3:W3:Y:S01]  /*6680*/  MUFU.EX2 R76, R5 ;  /* 0x00000005004c7308 */ /* 0x0006e20000000800 */
[----:B-1----:R-:W-:Y:S09]  /*6690*/  F2FP.BF16.PACK_AB R7, R231, R233 ;  /* 0x000000e9e707723e */ /* 0x002ff200000010ff */
[----:B------:R1:W-:Y:S01]  /*66a0*/  MUFU.EX2 R72, R4 ;  /* 0x0000000400487308 */ /* 0x0003e20000000800 */
[----:B--2---:R-:W-:Y:S01]  /*66b0*/  F2FP.BF16.PACK_AB R6, R228, R229 ;  /* 0x000000e5e406723e */ /* 0x004fe200000010ff */
[--C-:B---3--:R-:W-:Y:S08]  /*66c0*/  FFMA.FTZ R5, R51, c[0x0][0x23c], -R0.reuse ;  /* 0x00008f0033057a23 */ /* 0x108ff00000010800 */
[----:B------:R2:W-:Y:S01]  /*66d0*/  MUFU.EX2 R75, R5 ;  /* 0x00000005004b7308 */ /* 0x0005e20000000800 */
[----:B-1----:R-:W-:Y:S01]  /*66e0*/  F2FP.BF16.PACK_AB R4, R244, R245 ;  /* 0x000000f5f404723e */ /* 0x002fe200000010ff */
[--C-:B--2---:R-:W-:Y:S02]  /*66f0*/  FFMA.FTZ R5, R54, c[0x0][0x23c], -R0.reuse ;  /* 0x00008f0036057a23 */ /* 0x104fe40000010800 */
[----:B------:R-:W-:Y:S06]  /*6700*/  FFMA.FTZ R0, R63, c[0x0][0x23c], -R0 ;  /* 0x00008f003f007a23 */ /* 0x000fec0000010800 */
[----:B------:R1:W2:Y:S10]  /*6710*/  MUFU.EX2 R74, R5 ;  /* 0x00000005004a7308 */ /* 0x0002b40000000800 */
[----:B------:R3:W2:Y:S01]  /*6720*/  MUFU.EX2 R70, R0 ;  /* 0x0000000000467308 */ /* 0x0006a20000000800 */
[----:B-1----:R-:W-:Y:S05]  /*6730*/  F2FP.BF16.PACK_AB R5, R137, R153 ;  /* 0x000000998905723e */ /* 0x002fea00000010ff */
[----:B------:R1:W-:Y:S04]  /*6740*/  STS [R210+0x12400], R5 ;  /* 0x01240005d2007388 */ /* 0x0003e80000000800 */
[----:B------:R2:W-:Y:S01]  /*6750*/  STS [R209+0x12000], R7 ;  /* 0x01200007d1007388 */ /* 0x0005e20000000800 */
[----:B---3--:R-:W-:Y:S03]  /*6760*/  F2FP.BF16.PACK_AB R0, R82, R83 ;  /* 0x000000535200723e */ /* 0x008fe600000010ff */
[----:B------:R3:W-:Y:S04]  /*6770*/  STS [R209+0x12400], R6 ;  /* 0x01240006d1007388 */ /* 0x0007e80000000800 */
[----:B------:R4:W-:Y:S04]  /*6780*/  STS [R210+0x14400], R8 ;  /* 0x01440008d2007388 */ /* 0x0009e80000000800 */
[----:B------:R-:W-:Y:S01]  /*6790*/  STS [R210+0x14000], R9 ;  /* 0x01400009d2007388 */ /* 0x000fe20000000800 */
[----:B-1----:R-:W-:Y:S02]  /*67a0*/  F2FP.BF16.PACK_AB R5, R213, R219 ;  /* 0x000000dbd505723e */ /* 0x002fe400000010ff */
[----:B--2---:R-:W-:Y:S03]  /*67b0*/  F2FP.BF16.PACK_AB R7, R226, R227 ;  /* 0x000000e3e207723e */ /* 0x004fe600000010ff */
[----:B------:R1:W-:Y:S01]  /*67c0*/  STS [R209+0x14000], R5 ;  /* 0x01400005d1007388 */ /* 0x0003e20000000800 */
[----:B---3--:R-:W-:Y:S02]  /*67d0*/  F2FP.BF16.PACK_AB R6, R224, R225 ;  /* 0x000000e1e006723e */ /* 0x008fe400000010ff */
[----:B----4-:R-:W-:Y:S05]  /*67e0*/  F2FP.BF16.PACK_AB R8, R202, R211 ;  /* 0x000000d3ca08723e */ /* 0x010fea00000010ff */
[----:B------:R2:W-:Y:S04]  /*67f0*/  STS [R209+0x14400], R8 ;  /* 0x01440008d1007388 */ /* 0x0005e80000000800 */
[----:B------:R3:W-:Y:S04]  /*6800*/  STS [R208+0x12000], R7 ;  /* 0x01200007d0007388 */ /* 0x0007e80000000800 */
[----:B------:R4:W-:Y:S04]  /*6810*/  STS [R208+0x12400], R6 ;  /* 0x01240006d0007388 */ /* 0x0009e80000000800 */
[----:B------:R4:W-:Y:S01]  /*6820*/  STS [R207+0x12400], R4 ;  /* 0x01240004cf007388 */ /* 0x0009e20000000800 */
[----:B-1----:R-:W-:Y:S05]  /*6830*/  F2FP.BF16.PACK_AB R5, R248, R249 ;  /* 0x000000f9f805723e */ /* 0x002fea00000010ff */
[----:B------:R1:W-:Y:S01]  /*6840*/  STS [R207+0x12000], R5 ;  /* 0x01200005cf007388 */ /* 0x0003e20000000800 */
[----:B--2---:R-:W-:Y:S02]  /*6850*/  F2FP.BF16.PACK_AB R8, R234, R235 ;  /* 0x000000ebea08723e */ /* 0x004fe400000010ff */
[----:B---3--:R-:W-:Y:S03]  /*6860*/  F2FP.BF16.PACK_AB R7, R230, R232 ;  /* 0x000000e8e607723e */ /* 0x008fe600000010ff */
[----:B------:R-:W-:Y:S01]  /*6870*/  STS [R208+0x14000], R8 ;  /* 0x01400008d0007388 */ /* 0x000fe20000000800 */
[----:B----4-:R-:W-:Y:S03]  /*6880*/  F2FP.BF16.PACK_AB R6, R238, R239 ;  /* 0x000000efee06723e */ /* 0x010fe600000010ff */
[----:B------:R2:W-:Y:S01]  /*6890*/  STS [R208+0x14400], R7 ;  /* 0x01440007d0007388 */ /* 0x0005e20000000800 */
[----:B------:R-:W-:Y:S03]  /*68a0*/  F2FP.BF16.PACK_AB R4, R242, R243 ;  /* 0x000000f3f204723e */ /* 0x000fe600000010ff */
[----:B------:R3:W-:Y:S01]  /*68b0*/  STS [R207+0x14000], R6 ;  /* 0x01400006cf007388 */ /* 0x0007e20000000800 */
[----:B-1----:R-:W-:Y:S05]  /*68c0*/  F2FP.BF16.PACK_AB R5, R236, R237 ;  /* 0x000000edec05723e */ /* 0x002fea00000010ff */
[----:B------:R1:W-:Y:S04]  /*68d0*/  STS [R207+0x14400], R5 ;  /* 0x01440005cf007388 */ /* 0x0003e80000000800 */
[----:B------:R4:W-:Y:S01]  /*68e0*/  STS [R206+0x12000], R4 ;  /* 0x01200004ce007388 */ /* 0x0009e20000000800 */
[----:B--2---:R-:W-:Y:S02]  /*68f0*/  F2FP.BF16.PACK_AB R7, R240, R241 ;  /* 0x000000f1f007723e */ /* 0x004fe400000010ff */
[----:B---3--:R-:W-:Y:S03]  /*6900*/  F2FP.BF16.PACK_AB R6, R216, R215 ;  /* 0x000000d7d806723e */ /* 0x008fe600000010ff */
[----:B------:R2:W-:Y:S04]  /*6910*/  STS [R206+0x12400], R7 ;  /* 0x01240007ce007388 */ /* 0x0005e80000000800 */
[----:B------:R3:W-:Y:S01]  /*6920*/  STS [R203+0x12400], R0 ;  /* 0x01240000cb007388 */ /* 0x0007e20000000800 */
[----:B-1----:R-:W-:Y:S02]  /*6930*/  F2FP.BF16.PACK_AB R5, R250, R252 ;  /* 0x000000fcfa05723e */ /* 0x002fe400000010ff */
[----:B----4-:R-:W-:Y:S05]  /*6940*/  F2FP.BF16.PACK_AB R4, R84, R85 ;  /* 0x000000555404723e */ /* 0x010fea00000010ff */
[----:B------:R1:W-:Y:S04]  /*6950*/  STS [R203+0x12000], R4 ;  /* 0x01200004cb007388 */ /* 0x0003e80000000800 */
[----:B------:R4:W-:Y:S01]  /*6960*/  STS [R206+0x14000], R6 ;  /* 0x01400006ce007388 */ /* 0x0009e20000000800 */
[----:B--2---:R-:W-:Y:S03]  /*6970*/  F2FP.BF16.PACK_AB R7, R218, R217 ;  /* 0x000000d9da07723e */ /* 0x004fe600000010ff */
[----:B------:R2:W-:Y:S01]  /*6980*/  STS [R206+0x14400], R5 ;  /* 0x01440005ce007388 */ /* 0x0005e20000000800 */
[----:B---3--:R-:W-:Y:S03]  /*6990*/  F2FP.BF16.PACK_AB R0, R68, R69 ;  /* 0x000000454400723e */ /* 0x008fe600000010ff */
[----:B------:R3:W-:Y:S01]  /*69a0*/  STS [R203+0x14000], R7 ;  /* 0x01400007cb007388 */ /* 0x0007e20000000800 */
[----:B-1----:R-:W-:Y:S02]  /*69b0*/  F2FP.BF16.PACK_AB R4, R78, R79 ;  /* 0x0000004f4e04723e */ /* 0x002fe400000010ff */
[----:B----4-:R-:W-:Y:S02]  /*69c0*/  F2FP.BF16.PACK_AB R6, R86, R87 ;  /* 0x000000575606723e */ /* 0x010fe400000010ff */
[----:B--2---:R-:W-:Y:S03]  /*69d0*/  F2FP.BF16.PACK_AB R5, R80, R81 ;  /* 0x000000515005723e */ /* 0x004fe600000010ff */
        /* <DEDUP_REMOVED lines=20> */
[----:B------:R-:W4:Y:S08]  /*6b20*/  LDSM.16.M88.4 R48, [R117+0x8800] ;  /* 0x008800007530783b */ /* 0x000f300000000200 */
[----:B------:R-:W1:Y:S01]  /*6b30*/  LDSM.16.M88.4 R100, [R117+0x8c00] ;  /* 0x008c00007564783b */ /* 0x000e620000000200 */
[-C--:B--2---:R-:W-:Y:S07]  /*6b40*/  HMMA.16816.F32.BF16 R4, R64, R16.reuse, RZ ;  /* 0x000000104004723c */ /* 0x084fee00000418ff */
[----:B------:R-:W-:Y:S01]  /*6b50*/  LDSM.16.M88.4 R104, [R123+0x4000] ;  /* 0x004000007b68783b */ /* 0x000fe20000000200 */
[C---:B---3--:R-:W-:Y:S07]  /*6b60*/  HMMA.16816.F32.BF16 R8, R60.reuse, R16, RZ ;  /* 0x000000103c08723c */ /* 0x048fee00000418ff */
[----:B------:R-:W-:Y:S01]  /*6b70*/  LDSM.16.M88.4 R108, [R123+0x5000] ;  /* 0x005000007b6c783b */ /* 0x000fe20000000200 */
[-C--:B------:R-:W-:Y:S08]  /*6b80*/  HMMA.16816.F32.BF16 R12, R60, R18.reuse, RZ ;  /* 0x000000123c0c723c */ /* 0x080ff000000418ff */
[C---:B------:R-:W-:Y:S08]  /*6b90*/  HMMA.16816.F32.BF16 R16, R64.reuse, R18, RZ ;  /* 0x000000124010723c */ /* 0x040ff000000418ff */
[-C--:B-1----:R-:W-:Y:S08]  /*6ba0*/  HMMA.16816.F32.BF16 R20, R64, R32.reuse, RZ ;  /* 0x000000204014723c */ /* 0x082ff000000418ff */
        /* <DEDUP_REMOVED lines=12> */
[-C--:B-1----:R-:W-:Y:S08]  /*6c70*/  HMMA.16816.F32.BF16 R4, R104, R100.reuse, R4 ;  /* 0x000000646804723c */ /* 0x082ff00000041804 */
[C---:B------:R-:W-:Y:S08]  /*6c80*/  HMMA.16816.F32.BF16 R8, R108.reuse, R100, R8 ;  /* 0x000000646c08723c */ /* 0x040ff00000041808 */
[-C--:B------:R-:W-:Y:S08]  /*6c90*/  HMMA.16816.F32.BF16 R12, R108, R102.reuse, R12 ;  /* 0x000000666c0c723c */ /* 0x080ff0000004180c */
[C---:B-----5:R-:W-:Y:S01]  /*6ca0*/  FADD.FTZ R5, -R134.reuse, R5 ;  /* 0x0000000586057221 */ /* 0x060fe20000010100 */
[C---:B------:R-:W-:Y:S01]  /*6cb0*/  HMMA.16816.F32.BF16 R16, R104.reuse, R102, R16 ;  /* 0x000000666810723c */ /* 0x040fe20000041810 */
[----:B------:R-:W1:Y:S03]  /*6cc0*/  LDSM.16.M88.4 R100, [R116+0x8400] ;  /* 0x008400007464783b */ /* 0x000e660000000200 */
[C---:B------:R-:W-:Y:S02]  /*6cd0*/  FADD.FTZ R6, -R133.reuse, R6 ;  /* 0x0000000685067221 */ /* 0x040fe40000010100 */
[----:B------:R-:W-:Y:S02]  /*6ce0*/  FADD.FTZ R4, -R134, R4 ;  /* 0x0000000486047221 */ /* 0x000fe40000010100 */
[----:B------:R-:W-:Y:S04]  /*6cf0*/  FADD.FTZ R7, -R133, R7 ;  /* 0x0000000785077221 */ /* 0x000fe80000010100 */
[----:B------:R-:W-:Y:S02]  /*6d00*/  FMUL.FTZ R7, R137, R7 ;  /* 0x0000000789077220 */ /* 0x000fe40000410000 */
[C---:B------:R-:W-:Y:S02]  /*6d10*/  FADD.FTZ R11, -R131.reuse, R11 ;  /* 0x0000000b830b7221 */ /* 0x040fe40000010100 */
[----:B------:R-:W-:Y:S02]  /*6d20*/  FADD.FTZ R9, -R132, R9 ;  /* 0x0000000984097221 */ /* 0x000fe40000010100 */
[----:B------:R-:W-:Y:S02]  /*6d30*/  FADD.FTZ R10, -R131, R10 ;  /* 0x0000000a830a7221 */ /* 0x000fe40000010100 */
[----:B------:R-:W-:Y:S01]  /*6d40*/  FMUL.FTZ R11, R112, R11 ;  /* 0x0000000b700b7220 */ /* 0x000fe20000410000 */
[----:B------:R-:W-:Y:S01]  /*6d50*/  MOV R112, R215 ;  /* 0x000000d700707202 */ /* 0x000fe20000000f00 */
[----:B------:R-:W-:Y:S02]  /*6d60*/  FMUL.FTZ R215, R7, R0 ;  /* 0x0000000007d77220 */ /* 0x000fe40000410000 */
[----:B------:R-:W-:Y:S02]  /*6d70*/  FFMA.FTZ R0, -R140, R140, 1 ;  /* 0x3f8000008c007423 */ /* 0x000fe4000001018c */
[----:B------:R-:W-:Y:S02]  /*6d80*/  FADD.FTZ R8, -R132, R8 ;  /* 0x0000000884087221 */ /* 0x000fe40000010100 */
[----:B------:R-:W-:Y:S02]  /*6d90*/  FMUL.FTZ R9, R114, R9 ;  /* 0x0000000972097220 */ /* 0x000fe40000410000 */
[----:B------:R-:W-:Y:S01]  /*6da0*/  FMUL.FTZ R10, R113, R10 ;  /* 0x0000000a710a7220 */ /* 0x000fe20000410000 */
[----:B------:R-:W-:Y:S01]  /*6db0*/  MOV R113, R216 ;  /* 0x000000d800717202 */ /* 0x000fe20000000f00 */
[----:B------:R-:W-:Y:S02]  /*6dc0*/  FADD.FTZ R13, -R132, R13 ;  /* 0x0000000d840d7221 */ /* 0x000fe40000010100 */
[----:B------:R-:W-:Y:S02]  /*6dd0*/  FADD.FTZ R14, -R131, R14 ;  /* 0x0000000e830e7221 */ /* 0x000fe40000010100 */
[----:B------:R-:W-:Y:S02]  /*6de0*/  FMUL.FTZ R0, R0, c[0x0][0x2ec] ;  /* 0x0000bb0000007a20 */ /* 0x000fe40000410000 */
[----:B------:R-:W-:Y:S02]  /*6df0*/  FMUL.FTZ R8, R115, R8 ;  /* 0x0000000873087220 */ /* 0x000fe40000410000 */
[----:B------:R-:W-:Y:S01]  /*6e00*/  FADD.FTZ R15, -R131, R15 ;  /* 0x0000000f830f7221 */ /* 0x000fe20000010100 */
[-C--:B-1----:R-:W-:Y:S03]  /*6e10*/  HMMA.16816.F32.BF16 R20, R104, R100.reuse, R20 ;  /* 0x000000646814723c */ /* 0x082fe60000041814 */
[----:B------:R-:W-:Y:S02]  /*6e20*/  FMUL.FTZ R13, R213, R13 ;  /* 0x0000000dd50d7220 */ /* 0x000fe40000410000 */
[----:B------:R-:W-:Y:S02]  /*6e30*/  FMUL.FTZ R14, R211, R14 ;  /* 0x0000000ed30e7220 */ /* 0x000fe40000410000 */
[----:B------:R-:W-:Y:S01]  /*6e40*/  FMUL.FTZ R211, R11, R0 ;  /* 0x000000000bd37220 */ /* 0x000fe20000410000 */
[C---:B------:R-:W-:Y:S04]  /*6e50*/  HMMA.16816.F32.BF16 R24, R108.reuse, R100, R24 ;  /* 0x000000646c18723c */ /* 0x040fe80000041818 */
[----:B------:R-:W-:Y:S02]  /*6e60*/  FFMA.FTZ R0, -R143, R143, 1 ;  /* 0x3f8000008f007423 */ /* 0x000fe4000001018f */
[----:B------:R-:W-:Y:S02]  /*6e70*/  FADD.FTZ R12, -R132, R12 ;  /* 0x0000000c840c7221 */ /* 0x000fe40000010100 */
[----:B------:R-:W-:Y:S01]  /*6e80*/  FMUL.FTZ R101, R212, R5 ;  /* 0x00000005d4657220 */ /* 0x000fe20000410000 */
[-C--:B------:R-:W-:Y:S03]  /*6e90*/  HMMA.16816.F32.BF16 R28, R108, R102.reuse, R28 ;  /* 0x000000666c1c723c */ /* 0x080fe6000004181c */
[----:B------:R-:W-:Y:S02]  /*6ea0*/  FMUL.FTZ R100, R153, R6 ;  /* 0x0000000699647220 */ /* 0x000fe40000410000 */
[----:B------:R-:W-:Y:S02]  /*6eb0*/  FFMA.FTZ R6, -R139, R139, 1 ;  /* 0x3f8000008b067423 */ /* 0x000fe4000001018b */
[----:B------:R-:W-:Y:S01]  /*6ec0*/  FFMA.FTZ R5, -R138, R138, 1 ;  /* 0x3f8000008a057423 */ /* 0x000fe2000001018a */
[C---:B------:R-:W-:Y:S04]  /*6ed0*/  HMMA.16816.F32.BF16 R32, R104.reuse, R102, R32 ;  /* 0x000000666820723c */ /* 0x040fe80000041820 */
[----:B------:R-:W-:Y:S02]  /*6ee0*/  FMUL.FTZ R6, R6, c[0x0][0x2ec] ;  /* 0x0000bb0006067a20 */ /* 0x000fe40000410000 */
[----:B------:R-:W-:Y:S01]  /*6ef0*/  FMUL.FTZ R5, R5, c[0x0][0x2ec] ;  /* 0x0000bb0005057a20 */ /* 0x000fe20000410000 */
[----:B------:R-:W-:Y:S01]  /*6f00*/  MOV R103, R218 ;  /* 0x000000da00677202 */ /* 0x000fe20000000f00 */
[----:B------:R-:W-:Y:S04]  /*6f10*/  FMUL.FTZ R102, R214, R4 ;  /* 0x00000004d6667220 */ /* 0x000fe80000410000 */
[----:B------:R-:W-:Y:S02]  /*6f20*/  FFMA.FTZ R4, -R136, R136, 1 ;  /* 0x3f80000088047423 */ /* 0x000fe40000010188 */
[----:B------:R-:W-:Y:S01]  /*6f30*/  FMUL.FTZ R218, R102, R6 ;  /* 0x0000000666da7220 */ /* 0x000fe20000410000 */
[----:B------:R-:W-:Y:S01]  /*6f40*/  MOV R102, R217 ;  /* 0x000000d900667202 */ /* 0x000fe20000000f00 */
[----:B------:R-:W-:Y:S02]  /*6f50*/  FMUL.FTZ R4, R4, c[0x0][0x2ec] ;  /* 0x0000bb0004047a20 */ /* 0x000fe40000410000 */
[----:B------:R-:W-:Y:S02]  /*6f60*/  FMUL.FTZ R217, R101, R5 ;  /* 0x0000000565d97220 */ /* 0x000fe40000410000 */
[----:B------:R-:W-:Y:S02]  /*6f70*/  FFMA.FTZ R5, -R144, R144, 1 ;  /* 0x3f80000090057423 */ /* 0x000fe40000010190 */
[----:B------:R-:W-:Y:S02]  /*6f80*/  FMUL.FTZ R216, R100, R4 ;  /* 0x0000000464d87220 */ /* 0x000fe40000410000 */
[----:B------:R-:W-:Y:S02]  /*6f90*/  FFMA.FTZ R6, -R149, R149, 1 ;  /* 0x3f80000095067423 */ /* 0x000fe40000010195 */
[----:B------:R-:W-:Y:S02]  /*6fa0*/  FFMA.FTZ R4, -R141, R141, 1 ;  /* 0x3f8000008d047423 */ /* 0x000fe4000001018d */
[----:B------:R-:W-:Y:S02]  /*6fb0*/  FMUL.FTZ R5, R5, c[0x0][0x2ec] ;  /* 0x0000bb0005057a20 */ /* 0x000fe40000410000 */
[----:B------:R-:W-:Y:S02]  /*6fc0*/  FMUL.FTZ R6, R6, c[0x0][0x2ec] ;  /* 0x0000bb0006067a20 */ /* 0x000fe40000410000 */
[----:B------:R-:W-:Y:S02]  /*6fd0*/  FMUL.FTZ R4, R4, c[0x0][0x2ec] ;  /* 0x0000bb0004047a20 */ /* 0x000fe40000410000 */
[----:B------:R-:W-:Y:S02]  /*6fe0*/  FMUL.FTZ R213, R9, R5 ;  /* 0x0000000509d57220 */ /* 0x000fe40000410000 */
[----:B------:R-:W-:Y:S02]  /*6ff0*/  FFMA.FTZ R5, -R146, R146, 1 ;  /* 0x3f80000092057423 */ /* 0x000fe40000010192 */
[----:B------:R-:W-:Y:S02]  /*7000*/  FMUL.FTZ R15, R202, R15 ;  /* 0x0000000fca0f7220 */ /* 0x000fe40000410000 */
[----:B------:R-:W-:Y:S02]  /*7010*/  FMUL.FTZ R214, R8, R6 ;  /* 0x0000000608d67220 */ /* 0x000fe40000410000 */
[----:B------:R-:W-:Y:S02]  /*7020*/  FMUL.FTZ R212, R10, R4 ;  /* 0x000000040ad47220 */ /* 0x000fe40000410000 */
[----:B------:R-:W-:Y:S02]  /*7030*/  FFMA.FTZ R6, -R155, R155, 1 ;  /* 0x3f8000009b067423 */ /* 0x000fe4000001019b */
[----:B------:R-:W-:Y:S02]  /*7040*/  FFMA.FTZ R4, -R145, R145, 1 ;  /* 0x3f80000091047423 */ /* 0x000fe40000010191 */
[----:B------:R-:W-:Y:S02]  /*7050*/  FMUL.FTZ R5, R5, c[0x0][0x2ec] ;  /* 0x0000bb0005057a20 */ /* 0x000fe40000410000 */
[----:B------:R-:W-:Y:S02]  /*7060*/  FMUL.FTZ R0, R0, c[0x0][0x2ec] ;  /* 0x0000bb0000007a20 */ /* 0x000fe40000410000 */
[----:B------:R-:W-:Y:S02]  /*7070*/  FMUL.FTZ R12, R219, R12 ;  /* 0x0000000cdb0c7220 */ /* 0x000fe40000410000 */
[C---:B------:R-:W-:Y:S02]  /*7080*/  FADD.FTZ R16, -R134.reuse, R16 ;  /* 0x0000001086107221 */ /* 0x040fe40000010100 */
[----:B------:R-:W-:Y:S02]  /*7090*/  FADD.FTZ R17, -R134, R17 ;  /* 0x0000001186117221 */ /* 0x000fe40000010100 */
        /* <DEDUP_REMOVED lines=8> */
[----:B------:R-:W-:Y:S02]  /*7120*/  FMUL.FTZ R202, R12, R6 ;  /* 0x000000060cca7220 */ /* 0x000fe40000410000 */
[----:B------:R-:W-:Y:S02]  /*7130*/  FMUL.FTZ R153, R14, R4 ;  /* 0x000000040e997220 */ /* 0x000fe40000410000 */
[----:B------:R-:W-:Y:S02]  /*7140*/  FMUL.FTZ R6, R0, c[0x0][0x2ec] ;  /* 0x0000bb0000067a20 */ /* 0x000fe40000410000 */
[----:B------:R-:W-:Y:S02]  /*7150*/  FFMA.FTZ R4, -R150, R150, 1 ;  /* 0x3f80000096047423 */ /* 0x000fe40000010196 */
[----:B------:R-:W-:Y:S02]  /*7160*/  FMUL.FTZ R5, R5, c[0x0][0x2ec] ;  /* 0x0000bb0005057a20 */ /* 0x000fe40000410000 */
[----:B------:R-:W-:Y:S02]  /*7170*/  FMUL.FTZ R146, R16, R6 ;  /* 0x0000000610927220 */ /* 0x000fe40000410000 */
[----:B------:R-:W-:Y:S02]  /*7180*/  FMUL.FTZ R8, R4, c[0x0][0x2ec] ;  /* 0x0000bb0004087a20 */ /* 0x000fe40000410000 */
[----:B------:R-:W-:Y:S02]  /*7190*/  FMUL.FTZ R145, R17, R5 ;  /* 0x0000000511917220 */ /* 0x000fe40000410000 */
[C---:B------:R-:W-:Y:S01]  /*71a0*/  FADD.FTZ R18, -R133.reuse, R18 ;  /* 0x0000001285127221 */ /* 0x040fe20000010100 */
[----:B------:R-:W1:Y:S01]  /*71b0*/  LDSM.16.M88.4 R4, [R116+0x8800] ;  /* 0x008800007404783b */ /* 0x000e620000000200 */
[----:B------:R-:W-:Y:S02]  /*71c0*/  FADD.FTZ R22, -R133, R22 ;  /* 0x0000001685167221 */ /* 0x000fe40000010100 */
[----:B------:R-:W-:Y:S02]  /*71d0*/  FMUL.FTZ R18, R229, R18 ;  /* 0x00000012e5127220 */ /* 0x000fe40000410000 */
[----:B------:R-:W-:Y:S02]  /*71e0*/  FADD.FTZ R19, -R133, R19 ;  /* 0x0000001385137221 */ /* 0x000fe40000010100 */
[----:B------:R-:W-:Y:S02]  /*71f0*/  FMUL.FTZ R144, R18, R8 ;  /* 0x0000000812907220 */ /* 0x000fe40000410000 */
[----:B------:R-:W-:Y:S02]  /*7200*/  FFMA.FTZ R8, -R154, R154, 1 ;  /* 0x3f8000009a087423 */ /* 0x000fe4000001019a */
        /* <DEDUP_REMOVED lines=8> */
[----:B------:R-:W-:Y:S02]  /*7290*/  FADD.FTZ R21, -R134, R21 ;  /* 0x0000001586157221 */ /* 0x000fe40000010100 */
[----:B------:R-:W-:Y:S02]  /*72a0*/  FADD.FTZ R23, -R133, R23 ;  /* 0x0000001785177221 */ /* 0x000fe40000010100 */
[----:B------:R-:W-:Y:S02]  /*72b0*/  FMUL.FTZ R143, R19, R0 ;  /* 0x00000000138f7220 */ /* 0x000fe40000410000 */
[----:B------:R-:W-:Y:S02]  /*72c0*/  FMUL.FTZ R26, R232, R26 ;  /* 0x0000001ae81a7220 */ /* 0x000fe40000410000 */
[----:B------:R-:W-:Y:S02]  /*72d0*/  FFMA.FTZ R9, -R156, R156, 1 ;  /* 0x3f8000009c097423 */ /* 0x000fe4000001019c */
[----:B------:R-:W-:Y:S02]  /*72e0*/  FFMA.FTZ R0, -R152, R152, 1 ;  /* 0x3f80000098007423 */ /* 0x000fe40000010198 */
[----:B------:R-:W-:Y:S01]  /*72f0*/  FADD.FTZ R30, -R131, R30 ;  /* 0x0000001e831e7221 */ /* 0x000fe20000010100 */
[-C--:B-1----:R-:W-:Y:S03]  /*7300*/  HMMA.16816.F32.BF16 R36, R104, R4.reuse, R36 ;  /* 0x000000046824723c */ /* 0x082fe60000041824 */
[----:B------:R-:W-:Y:S02]  /*7310*/  FMUL.FTZ R8, R8, c[0x0][0x2ec] ;  /* 0x0000bb0008087a20 */ /* 0x000fe40000410000 */
[----:B------:R-:W-:Y:S02]  /*7320*/  FADD.FTZ R20, -R134, R20 ;  /* 0x0000001486147221 */ /* 0x000fe40000010100 */
[----:B------:R-:W-:Y:S01]  /*7330*/  FMUL.FTZ R21, R226, R21 ;  /* 0x00000015e2157220 */ /* 0x000fe20000410000 */
[C---:B------:R-:W-:Y:S04]  /*7340*/  HMMA.16816.F32.BF16 R40, R108.reuse, R4, R40 ;  /* 0x000000046c28723c */ /* 0x040fe80000041828 */
[----:B------:R-:W-:Y:S02]  /*7350*/  FMUL.FTZ R23, R224, R23 ;  /* 0x00000017e0177220 */ /* 0x000fe40000410000 */
[----:B------:R-:W-:Y:S02]  /*7360*/  FFMA.FTZ R10, -R161, R161, 1 ;  /* 0x3f800000a10a7423 */ /* 0x000fe400000101a1 */
[----:B------:R-:W-:Y:S01]  /*7370*/  FFMA.FTZ R4, -R163, R163, 1 ;  /* 0x3f800000a3047423 */ /* 0x000fe200000101a3 */
[-C--:B------:R-:W-:Y:S03]  /*7380*/  HMMA.16816.F32.BF16 R44, R108, R6.reuse, R44 ;  /* 0x000000066c2c723c */ /* 0x080fe6000004182c */
[----:B------:R-:W-:Y:S02]  /*7390*/  FMUL.FTZ R9, R9, c[0x0][0x2ec] ;  /* 0x0000bb0009097a20 */ /* 0x000fe40000410000 */
[----:B------:R-:W-:Y:S02]  /*73a0*/  FMUL.FTZ R0, R0, c[0x0][0x2ec] ;  /* 0x0000bb0000007a20 */ /* 0x000fe40000410000 */
[----:B------:R-:W-:Y:S01]  /*73b0*/  FADD.FTZ R28, -R132, R28 ;  /* 0x0000001c841c7221 */ /* 0x000fe20000010100 */
[C---:B------:R-:W-:Y:S04]  /*73c0*/  HMMA.16816.F32.BF16 R48, R104.reuse, R6, R48 ;  /* 0x000000066830723c */ /* 0x040fe80000041830 */
[----:B------:R-:W-:Y:S02]  /*73d0*/  FMUL.FTZ R30, R237, R30 ;  /* 0x0000001eed1e7220 */ /* 0x000fe40000410000 */
[----:B------:R-:W-:Y:S02]  /*73e0*/  FMUL.FTZ R137, R26, R8 ;  /* 0x000000081a897220 */ /* 0x000fe40000410000 */
[----:B------:R-:W-:Y:S04]  /*73f0*/  FFMA.FTZ R8, -R165, R165, 1 ;  /* 0x3f800000a5087423 */ /* 0x000fe800000101a5 */
[----:B------:R-:W-:Y:S02]  /*7400*/  FMUL.FTZ R4, R4, c[0x0][0x2ec] ;  /* 0x0000bb0004047a20 */ /* 0x000fe40000410000 */
[----:B------:R-:W-:Y:S02]  /*7410*/  FMUL.FTZ R20, R227, R20 ;  /* 0x00000014e3147220 */ /* 0x000fe40000410000 */
[C---:B------:R-:W-:Y:S02]  /*7420*/  FADD.FTZ R24, -R132.reuse, R24 ;  /* 0x0000001884187221 */ /* 0x040fe40000010100 */
[----:B------:R-:W-:Y:S02]  /*7430*/  FADD.FTZ R25, -R132, R25 ;  /* 0x0000001984197221 */ /* 0x000fe40000010100 */
[----:B------:R-:W-:Y:S02]  /*7440*/  FMUL.FTZ R10, R10, c[0x0][0x2ec] ;  /* 0x0000bb000a0a7a20 */ /* 0x000fe40000410000 */
[----:B------:R-:W-:Y:S02]  /*7450*/  FMUL.FTZ R140, R21, R9 ;  /* 0x00000009158c7220 */ /* 0x000fe40000410000 */
[----:B------:R-:W-:Y:S02]  /*7460*/  FMUL.FTZ R23, R23, R0 ;  /* 0x0000000017177220 */ /* 0x000fe40000410000 */
[----:B------:R-:W-:Y:S02]  /*7470*/  FMUL.FTZ R28, R239, R28 ;  /* 0x0000001cef1c7220 */ /* 0x000fe40000410000 */
[----:B------:R-:W-:Y:S02]  /*7480*/  FFMA.FTZ R0, -R160, R160, 1 ;  /* 0x3f800000a0007423 */ /* 0x000fe400000101a0 */
[----:B------:R-:W-:Y:S02]  /*7490*/  FFMA.FTZ R9, -R159, R159, 1 ;  /* 0x3f8000009f097423 */ /* 0x000fe4000001019f */
[----:B------:R-:W-:Y:S02]  /*74a0*/  FADD.FTZ R32, -R134, R32 ;  /* 0x0000002086207221 */ /* 0x000fe40000010100 */
[----:B------:R-:W-:Y:S02]  /*74b0*/  FMUL.FTZ R8, R8, c[0x0][0x2ec] ;  /* 0x0000bb0008087a20 */ /* 0x000fe40000410000 */
[----:B------:R-:W-:Y:S02]  /*74c0*/  FMUL.FTZ R115, R30, R4 ;  /* 0x000000041e737220 */ /* 0x000fe40000410000 */
[----:B------:R-:W-:Y:S02]  /*74d0*/  FFMA.FTZ R4, -R169, R169, 1 ;  /* 0x3f800000a9047423 */ /* 0x000fe400000101a9 */
[----:B------:R-:W-:Y:S02]  /*74e0*/  FMUL.FTZ R24, R235, R24 ;  /* 0x00000018eb187220 */ /* 0x000fe40000410000 */
[----:B------:R-:W-:Y:S02]  /*74f0*/  FMUL.FTZ R25, R234, R25 ;  /* 0x00000019ea197220 */ /* 0x000fe40000410000 */
[----:B------:R-:W-:Y:S02]  /*7500*/  FMUL.FTZ R141, R20, R10 ;  /* 0x0000000a148d7220 */ /* 0x000fe40000410000 */
[----:B------:R-:W-:Y:S02]  /*7510*/  FMUL.FTZ R10, R0, c[0x0][0x2ec] ;  /* 0x0000bb00000a7a20 */ /* 0x000fe40000410000 */
[----:B------:R-:W-:Y:S02]  /*7520*/  FMUL.FTZ R9, R9, c[0x0][0x2ec] ;  /* 0x0000bb0009097a20 */ /* 0x000fe40000410000 */
[----:B------:R-:W-:Y:S02]  /*7530*/  FMUL.FTZ R32, R249, R32 ;  /* 0x00000020f9207220 */ /* 0x000fe40000410000 */
[----:B------:R-:W-:Y:S02]  /*7540*/  FMUL.FTZ R136, R28, R8 ;  /* 0x000000081c887220 */ /* 0x000fe40000410000 */
[----:B------:R-:W-:Y:S02]  /*7550*/  FMUL.FTZ R8, R4, c[0x0][0x2ec] ;  /* 0x0000bb0004087a20 */ /* 0x000fe40000410000 */
[----:B------:R-:W-:Y:S02]  /*7560*/  FMUL.FTZ R138, R24, R10 ;  /* 0x0000000a188a7220 */ /* 0x000fe40000410000 */
[----:B------:R-:W-:Y:S02]  /*7570*/  FMUL.FTZ R22, R25, R9 ;  /* 0x0000000919167220 */ /* 0x000fe40000410000 */
[----:B------:R-:W-:Y:S02]  /*7580*/  FMUL.FTZ R18, R32, R8 ;  /* 0x0000000820127220 */ /* 0x000fe40000410000 */
[----:B------:R-:W-:Y:S01]  /*7590*/  FADD.FTZ R27, -R131, R27 ;  /* 0x0000001b831b7221 */ /* 0x000fe20000010100 */
[----:B------:R-:W1:Y:S01]  /*75a0*/  LDSM.16.M88.4 R8, [R116+0x8c00] ;  /* 0x008c00007408783b */ /* 0x000e620000000200 */
[----:B------:R-:W-:Y:S02]  /*75b0*/  FFMA.FTZ R0, -R157, R157, 1 ;  /* 0x3f8000009d007423 */ /* 0x000fe4000001019d */
[----:B------:R-:W-:Y:S02]  /*75c0*/  FMUL.FTZ R27, R230, R27 ;  /* 0x0000001be61b7220 */ /* 0x000fe40000410000 */
[----:B------:R-:W-:Y:S02]  /*75d0*/  FMUL.FTZ R0, R0, c[0x0][0x2ec] ;  /* 0x0000bb0000007a20 */ /* 0x000fe40000410000 */
[----:B------:R-:W-:Y:S02]  /*75e0*/  FADD.FTZ R31, -R131, R31 ;  /* 0x0000001f831f7221 */ /* 0x000fe40000010100 */
[----:B------:R-:W-:Y:S02]  /*75f0*/  FMUL.FTZ R21, R27, R0 ;  /* 0x000000001b157220 */ /* 0x000fe40000410000 */
[----:B------:R-:W-:Y:S02]  /*7600*/  FFMA.FTZ R0, -R162, R162, 1 ;  /* 0x3f800000a2007423 */ /* 0x000fe400000101a2 */
[----:B------:R-:W-:Y:S02]  /*7610*/  FADD.FTZ R29, -R132, R29 ;  /* 0x0000001d841d7221 */ /* 0x000fe40000010100 */
[----:B------:R-:W-:Y:S02]  /*7620*/  FMUL.FTZ R31, R236, R31 ;  /* 0x0000001fec1f7220 */ /* 0x000fe40000410000 */
[----:B------:R-:W-:Y:S02]  /*7630*/  FFMA.FTZ R5, -R164, R164, 1 ;  /* 0x3f800000a4057423 */ /* 0x000fe400000101a4 */
[----:B------:R-:W-:Y:S02]  /*7640*/  FMUL.FTZ R0, R0, c[0x0][0x2ec] ;  /* 0x0000bb0000007a20 */ /* 0x000fe40000410000 */
[----:B------:R-:W-:Y:S02]  /*7650*/  FMUL.FTZ R29, R238, R29 ;  /* 0x0000001dee1d7220 */ /* 0x000fe40000410000 */
[----:B------:R-:W-:Y:S02]  /*7660*/  FADD.FTZ R33, -R134, R33 ;  /* 0x0000002186217221 */ /* 0x000fe40000010100 */
[----:B------:R-:W-:Y:S02]  /*7670*/  FMUL.FTZ R5, R5, c[0x0][0x2ec] ;  /* 0x0000bb0005057a20 */ /* 0x000fe40000410000 */
[----:B------:R-:W-:Y:S02]  /*7680*/  FMUL.FTZ R114, R31, R0 ;  /* 0x000000001f727220 */ /* 0x000fe40000410000 */
[----:B------:R-:W-:Y:S02]  /*7690*/  FFMA.FTZ R0, -R166, R166, 1 ;  /* 0x3f800000a6007423 */ /* 0x000fe400000101a6 */
[----:B------:R-:W-:Y:S02]  /*76a0*/  FMUL.FTZ R33, R248, R33 ;  /* 0x00000021f8217220 */ /* 0x000fe40000410000 */
[----:B------:R-:W-:Y:S02]  /*76b0*/  FMUL.FTZ R135, R29, R5 ;  /* 0x000000051d877220 */ /* 0x000fe40000410000 */
[----:B------:R-:W-:Y:S02]  /*76c0*/  FMUL.FTZ R5, R0, c[0x0][0x2ec] ;  /* 0x0000bb0000057a20 */ /* 0x000fe40000410000 */
[----:B------:R-:W-:Y:S02]  /*76d0*/  FADD.FTZ R46, -R131, R46 ;  /* 0x0000002e832e7221 */ /* 0x000fe40000010100 */
[----:B------:R-:W-:Y:S01]  /*76e0*/  FADD.FTZ R35, -R133, R35 ;  /* 0x0000002385237221 */ /* 0x000fe20000010100 */
[-C--:B-1----:R-:W-:Y:S03]  /*76f0*/  HMMA.16816.F32.BF16 R52, R104, R8.reuse, R52 ;  /* 0x000000086834723c */ /* 0x082fe60000041834 */
[----:B------:R-:W-:Y:S02]  /*7700*/  FADD.FTZ R37, -R134, R37 ;  /* 0x0000002586257221 */ /* 0x000fe40000010100 */
[----:B------:R-:W-:Y:S02]  /*7710*/  FFMA.FTZ R0, -R167, R167, 1 ;  /* 0x3f800000a7007423 */ /* 0x000fe400000101a7 */
[----:B------:R-:W-:Y:S01]  /*7720*/  FMUL.FTZ R20, R33, R5 ;  /* 0x0000000521147220 */ /* 0x000fe20000410000 */
[C---:B------:R-:W-:Y:S04]  /*7730*/  HMMA.16816.F32.BF16 R56, R108.reuse, R8, R56 ;  /* 0x000000086c38723c */ /* 0x040fe80000041838 */
[----:B------:R-:W-:Y:S02]  /*7740*/  FFMA.FTZ R5, -R172, R172, 1 ;  /* 0x3f800000ac057423 */ /* 0x000fe400000101ac */
[----:B------:R-:W-:Y:S02]  /*7750*/  FADD.FTZ R47, -R131, R47 ;  /* 0x0000002f832f7221 */ /* 0x000fe40000010100 */
[----:B------:R-:W-:Y:S01]  /*7760*/  FMUL.FTZ R46, R87, R46 ;  /* 0x0000002e572e7220 */ /* 0x000fe20000410000 */
[-C--:B------:R-:W-:Y:S01]  /*7770*/  HMMA.16816.F32.BF16 R60, R108, R10.reuse, R60 ;  /* 0x0000000a6c3c723c */ /* 0x080fe2000004183c */
[----:B------:R1:W5:Y:S02]  /*7780*/  LDL.LU R87, [R1+0xc8] ;  /* 0x0000c80001577983 */ /* 0x0003640000300800 */
[----:B------:R-:W-:Y:S02]  /*7790*/  FMUL.FTZ R35, R244, R35 ;  /* 0x00000023f4237220 */ /* 0x000fe40000410000 */
[----:B------:R-:W-:Y:S02]  /*77a0*/  FMUL.FTZ R37, R242, R37 ;  /* 0x00000025f2257220 */ /* 0x000fe40000410000 */
[----:B------:R-:W-:Y:S01]  /*77b0*/  FMUL.FTZ R0, R0, c[0x0][0x2ec] ;  /* 0x0000bb0000007a20 */ /* 0x000fe20000410000 */
[----:B------:R-:W-:Y:S04]  /*77c0*/  HMMA.16816.F32.BF16 R64, R104, R10, R64 ;  /* 0x0000000a6840723c */ /* 0x000fe80000041840 */
[----:B------:R-:W-:Y:S02]  /*77d0*/  FMUL.FTZ R5, R5, c[0x0][0x2ec] ;  /* 0x0000bb0005057a20 */ /* 0x000fe40000410000 */
[----:B------:R-:W-:Y:S02]  /*77e0*/  FMUL.FTZ R47, R86, R47 ;  /* 0x0000002f562f7220 */ /* 0x000fe40000410000 */
[----:B------:R-:W-:Y:S01]  /*77f0*/  FADD.FTZ R48, -R134, R48 ;  /* 0x0000003086307221 */ /* 0x000fe20000010100 */
[----:B------:R1:W5:Y:S03]  /*7800*/  LDL.LU R86, [R1+0xc4] ;  /* 0x0000c40001567983 */ /* 0x0003660000300800 */
[----:B------:R-:W-:Y:S02]  /*7810*/  FADD.FTZ R39, -R133, R39 ;  /* 0x0000002785277221 */ /* 0x000fe40000010100 */
[----:B------:R-:W-:Y:S02]  /*7820*/  FMUL.FTZ R19, R35, R0 ;  /* 0x0000000023137220 */ /* 0x000fe40000410000 */
[----:B------:R-:W-:Y:S02]  /*7830*/  FADD.FTZ R41, -R132, R41 ;  /* 0x0000002984297221 */ /* 0x000fe40000010100 */
[----:B------:R-:W-:Y:S02]  /*7840*/  FFMA.FTZ R0, -R170, R170, 1 ;  /* 0x3f800000aa007423 */ /* 0x000fe400000101aa */
[----:B------:R-:W-:Y:S02]  /*7850*/  FMUL.FTZ R16, R37, R5 ;  /* 0x0000000525107220 */ /* 0x000fe40000410000 */
[----:B------:R-:W-:Y:S02]  /*7860*/  FFMA.FTZ R5, -R176, R176, 1 ;  /* 0x3f800000b0057423 */ /* 0x000fe400000101b0 */
[C---:B------:R-:W-:Y:S02]  /*7870*/  FADD.FTZ R49, -R134.reuse, R49 ;  /* 0x0000003186317221 */ /* 0x040fe40000010100 */
[----:B------:R-:W-:Y:S02]  /*7880*/  FMUL.FTZ R48, R85, R48 ;  /* 0x0000003055307220 */ /* 0x000fe40000410000 */
[----:B------:R-:W-:Y:S01]  /*7890*/  FADD.FTZ R36, -R134, R36 ;  /* 0x0000002486247221 */ /* 0x000fe20000010100 */
[----:B------:R1:W5:Y:S01]  /*78a0*/  LDL.LU R85, [R1+0xc0] ;  /* 0x0000c00001557983 */ /* 0x0003620000300800 */
[----:B------:R-:W-:Y:S02]  /*78b0*/  FMUL.FTZ R39, R240, R39 ;  /* 0x00000027f0277220 */ /* 0x000fe40000410000 */
[----:B------:R-:W-:Y:S02]  /*78c0*/  FMUL.FTZ R41, R113, R41 ;  /* 0x0000002971297220 */ /* 0x000fe40000410000 */
[----:B------:R-:W-:Y:S02]  /*78d0*/  FFMA.FTZ R6, -R173, R173, 1 ;  /* 0x3f800000ad067423 */ /* 0x000fe400000101ad */
[----:B------:R-:W-:Y:S02]  /*78e0*/  FMUL.FTZ R0, R0, c[0x0][0x2ec] ;  /* 0x0000bb0000007a20 */ /* 0x000fe40000410000 */
[----:B------:R-:W-:Y:S02]  /*78f0*/  FMUL.FTZ R5, R5, c[0x0][0x2ec] ;  /* 0x0000bb0005057a20 */ /* 0x000fe40000410000 */
[----:B------:R-:W-:Y:S02]  /*7900*/  FADD.FTZ R50, -R133, R50 ;  /* 0x0000003285327221 */ /* 0x000fe40000010100 */
[----:B------:R-:W-:Y:S02]  /*7910*/  FMUL.FTZ R49, R84, R49 ;  /* 0x0000003154317220 */ /* 0x000fe40000410000 */
[----:B------:R-:W-:Y:S01]  /*7920*/  FMUL.FTZ R36, R243, R36 ;  /* 0x00000024f3247220 */ /* 0x000fe20000410000 */
[----:B------:R1:W5:Y:S01]  /*7930*/  LDL.LU R84, [R1+0xbc] ;  /* 0x0000bc0001547983 */ /* 0x0003620000300800 */
[----:B------:R-:W-:Y:S02]  /*7940*/  FADD.FTZ R40, -R132, R40 ;  /* 0x0000002884287221 */ /* 0x000fe40000010100 */
[----:B------:R-:W-:Y:S02]  /*7950*/  FMUL.FTZ R6, R6, c[0x0][0x2ec] ;  /* 0x0000bb0006067a20 */ /* 0x000fe40000410000 */
[----:B------:R-:W-:Y:S02]  /*7960*/  FMUL.FTZ R15, R39, R0 ;  /* 0x00000000270f7220 */ /* 0x000fe40000410000 */
[----:B------:R-:W-:Y:S02]  /*7970*/  FADD.FTZ R45, -R132, R45 ;  /* 0x0000002d842d7221 */ /* 0x000fe40000010100 */
[----:B------:R-:W-:Y:S02]  /*7980*/  FFMA.FTZ R0, -R177, R177, 1 ;  /* 0x3f800000b1007423 */ /* 0x000fe400000101b1 */
[----:B------:R-:W-:Y:S02]  /*7990*/  FMUL.FTZ R14, R41, R5 ;  /* 0x00000005290e7220 */ /* 0x000fe40000410000 */
[----:B------:R-:W-:Y:S02]  /*79a0*/  FADD.FTZ R51, -R133, R51 ;  /* 0x0000003385337221 */ /* 0x000fe40000010100 */
[----:B------:R-:W-:Y:S02]  /*79b0*/  FMUL.FTZ R50, R83, R50 ;  /* 0x0000003253327220 */ /* 0x000fe40000410000 */
[----:B------:R-:W-:Y:S01]  /*79c0*/  FFMA.FTZ R5, -R180, R180, 1 ;  /* 0x3f800000b4057423 */ /* 0x000fe200000101b4 */
[----:B------:R1:W5:Y:S01]  /*79d0*/  LDL.LU R83, [R1+0xb8] ;  /* 0x0000b80001537983 */ /* 0x0003620000300800 */
[----:B------:R-:W-:Y:S02]  /*79e0*/  FADD.FTZ R34, -R133, R34 ;  /* 0x0000002285227221 */ /* 0x000fe40000010100 */
[----:B------:R-:W-:Y:S02]  /*79f0*/  FFMA.FTZ R4, -R168, R168, 1 ;  /* 0x3f800000a8047423 */ /* 0x000fe400000101a8 */
[----:B------:R-:W-:Y:S02]  /*7a00*/  FMUL.FTZ R40, R112, R40 ;  /* 0x0000002870287220 */ /* 0x000fe40000410000 */
[----:B------:R-:W-:Y:S02]  /*7a10*/  FMUL.FTZ R113, R36, R6 ;  /* 0x0000000624717220 */ /* 0x000fe40000410000 */
[----:B------:R-:W-:Y:S02]  /*7a20*/  FMUL.FTZ R45, R103, R45 ;  /* 0x0000002d672d7220 */ /* 0x000fe40000410000 */
[----:B------:R-:W-:Y:S02]  /*7a30*/  FMUL.FTZ R6, R0, c[0x0][0x2ec] ;  /* 0x0000bb0000067a20 */ /* 0x000fe40000410000 */
[----:B------:R-:W-:Y:S02]  /*7a40*/  FMUL.FTZ R51, R82, R51 ;  /* 0x0000003352337220 */ /* 0x000fe40000410000 */
[----:B------:R-:W-:Y:S01]  /*7a50*/  FMUL.FTZ R5, R5, c[0x0][0x2ec] ;  /* 0x0000bb0005057a20 */ /* 0x000fe20000410000 */
[----:B------:R1:W5:Y:S01]  /*7a60*/  LDL.LU R82, [R1+0xb4] ;  /* 0x0000b40001527983 */ /* 0x0003620000300800 */
[----:B------:R-:W-:Y:S02]  /*7a70*/  FADD.FTZ R52, -R134, R52 ;  /* 0x0000003486347221 */ /* 0x000fe40000010100 */
[----:B------:R-:W-:Y:S02]  /*7a80*/  FMUL.FTZ R34, R245, R34 ;  /* 0x00000022f5227220 */ /* 0x000fe40000410000 */
[----:B------:R-:W-:Y:S02]  /*7a90*/  FMUL.FTZ R4, R4, c[0x0][0x2ec] ;  /* 0x0000bb0004047a20 */ /* 0x000fe40000410000 */
[----:B------:R-:W-:Y:S02]  /*7aa0*/  FADD.FTZ R44, -R132, R44 ;  /* 0x0000002c842c7221 */ /* 0x000fe40000010100 */
[----:B------:R-:W-:Y:S02]  /*7ab0*/  FMUL.FTZ R103, R40, R6 ;  /* 0x0000000628677220 */ /* 0x000fe40000410000 */
[----:B------:R-:W-:Y:S02]  /*7ac0*/  FFMA.FTZ R6, -R181, R181, 1 ;  /* 0x3f800000b5067423 */ /* 0x000fe400000101b5 */
[----:B------:R-:W-:Y:S02]  /*7ad0*/  FMUL.FTZ R100, R45, R5 ;  /* 0x000000052d647220 */ /* 0x000fe40000410000 */
[----:B------:R-:W-:Y:S02]  /*7ae0*/  FADD.FTZ R53, -R134, R53 ;  /* 0x0000003586357221 */ /* 0x000fe40000010100 */
[----:B------:R-:W-:Y:S02]  /*7af0*/  FMUL.FTZ R45, R81, R52 ;  /* 0x00000034512d7220 */ /* 0x000fe40000410000 */
[----:B------:R-:W-:Y:S01]  /*7b00*/  FADD.FTZ R38, -R133, R38 ;  /* 0x0000002685267221 */ /* 0x000fe20000010100 */
[----:B------:R1:W5:Y:S01]  /*7b10*/  LDL.LU R81, [R1+0xb0] ;  /* 0x0000b00001517983 */ /* 0x0003620000300800 */
[----:B------:R-:W-:Y:S02]  /*7b20*/  FMUL.FTZ R17, R34, R4 ;  /* 0x0000000422117220 */ /* 0x000fe40000410000 */
[----:B------:R-:W-:Y:S02]  /*7b30*/  FFMA.FTZ R4, -R171, R171, 1 ;  /* 0x3f800000ab047423 */ /* 0x000fe400000101ab */
[----:B------:R-:W-:Y:S02]  /*7b40*/  FMUL.FTZ R44, R102, R44 ;  /* 0x0000002c662c7220 */ /* 0x000fe40000410000 */
[----:B------:R-:W-:Y:S02]  /*7b50*/  FMUL.FTZ R6, R6, c[0x0][0x2ec] ;  /* 0x0000bb0006067a20 */ /* 0x000fe40000410000 */
[----:B------:R-:W-:Y:S02]  /*7b60*/  FADD.FTZ R54, -R133, R54 ;  /* 0x0000003685367221 */ /* 0x000fe40000010100 */
[----:B------:R-:W-:Y:S02]  /*7b70*/  FMUL.FTZ R8, R80, R53 ;  /* 0x0000003550087220 */ /* 0x000fe40000410000 */
[----:B------:R-:W-:Y:S01]  /*7b80*/  FMUL.FTZ R38, R241, R38 ;  /* 0x00000026f1267220 */ /* 0x000fe20000410000 */
[----:B------:R1:W5:Y:S01]  /*7b90*/  LDL.LU R80, [R1+0xac] ;  /* 0x0000ac0001507983 */ /* 0x0003620000300800 */
[----:B------:R-:W-:Y:S02]  /*7ba0*/  FADD.FTZ R43, -R131, R43 ;  /* 0x0000002b832b7221 */ /* 0x000fe40000010100 */
[----:B------:R-:W-:Y:S02]  /*7bb0*/  FMUL.FTZ R4, R4, c[0x0][0x2ec] ;  /* 0x0000bb0004047a20 */ /* 0x000fe40000410000 */
[----:B------:R-:W-:Y:S02]  /*7bc0*/  FFMA.FTZ R0, -R174, R174, 1 ;  /* 0x3f800000ae007423 */ /* 0x000fe400000101ae */
[----:B------:R-:W-:Y:S02]  /*7bd0*/  FMUL.FTZ R101, R44, R6 ;  /* 0x000000062c657220 */ /* 0x000fe40000410000 */
[----:B------:R-:W-:Y:S02]  /*7be0*/  FADD.FTZ R55, -R133, R55 ;  /* 0x0000003785377221 */ /* 0x000fe40000010100 */
[----:B------:R-:W-:Y:S02]  /*7bf0*/  FMUL.FTZ R44, R79, R54 ;  /* 0x000000364f2c7220 */ /* 0x000fe40000410000 */
[----:B------:R-:W-:Y:S01]  /*7c00*/  FADD.FTZ R42, -R131, R42 ;  /* 0x0000002a832a7221 */ /* 0x000fe20000010100 */
[----:B------:R1:W5:Y:S01]  /*7c10*/  LDL.LU R79, [R1+0xa8] ;  /* 0x0000a800014f7983 */ /* 0x0003620000300800 */
[----:B------:R-:W-:Y:S02]  /*7c20*/  FMUL.FTZ R43, R250, R43 ;  /* 0x0000002bfa2b7220 */ /* 0x000fe40000410000 */
[----:B------:R-:W-:Y:S02]  /*7c30*/  FMUL.FTZ R112, R38, R4 ;  /* 0x0000000426707220 */ /* 0x000fe40000410000 */
[----:B------:R-:W-:Y:S02]  /*7c40*/  FFMA.FTZ R4, -R175, R175, 1 ;  /* 0x3f800000af047423 */ /* 0x000fe400000101af */
[----:B------:R-:W-:Y:S02]  /*7c50*/  FMUL.FTZ R0, R0, c[0x0][0x2ec] ;  /* 0x0000bb0000007a20 */ /* 0x000fe40000410000 */
[----:B------:R-:W-:Y:S02]  /*7c60*/  FMUL.FTZ R7, R78, R55 ;  /* 0x000000374e077220 */ /* 0x000fe40000410000 */
[----:B------:R-:W-:Y:S01]  /*7c70*/  FADD.FTZ R56, -R132, R56 ;  /* 0x0000003884387221 */ /* 0x000fe20000010100 */
[----:B------:R1:W5:Y:S01]  /*7c80*/  LDL.LU R78, [R1+0xa4] ;  /* 0x0000a400014e7983 */ /* 0x0003620000300800 */
[----:B------:R-:W-:Y:S02]  /*7c90*/  FMUL.FTZ R42, R252, R42 ;  /* 0x0000002afc2a7220 */ /* 0x000fe40000410000 */
[----:B------:R-:W-:Y:S02]  /*7ca0*/  FMUL.FTZ R4, R4, c[0x0][0x2ec] ;  /* 0x0000bb0004047a20 */ /* 0x000fe40000410000 */
        /* <DEDUP_REMOVED lines=41> */
[----:B------:R1:W5:Y:S01]  /*7f40*/  LDL.64 R60, [R1] ;  /* 0x00000000013c7983 */ /* 0x0003620000100a00 */
        /* <DEDUP_REMOVED lines=96> */
.L_x_1032:
        /* <DEDUP_REMOVED lines=149> */
.L_x_1033:
[----:B------:R-:W2:Y:S01]  /*8ea0*/  LDL R58, [R1+0x1c] ;  /* 0x00001c00013a7983 */ /* 0x000ea20000100800 */
[----:B------:R-:W-:Y:S01]  /*8eb0*/  IMAD.U32 R59, RZ, RZ, UR28 ;  /* 0x0000001cff3b7e24 */ /* 0x000fe2000f8e00ff */
[----:B------:R-:W-:Y:S02]  /*8ec0*/  ULOP3.LUT UR4, UR8, 0x1, URZ, 0xc0, !UPT ;  /* 0x0000000108047892 */ /* 0x000fe4000f8ec03f */
[----:B------:R-:W3:Y:S01]  /*8ed0*/  LDL R57, [R1+0x30] ;  /* 0x0000300001397983 */ /* 0x000ee20000100800 */
[----:B------:R-:W-:Y:S02]  /*8ee0*/  UISETP.GT.AND UP2, UPT, UR8, UR20, UPT ;  /* 0x000000140800728c */ /* 0x000fe4000bf44270 */
[----:B------:R-:W-:Y:S01]  /*8ef0*/  UISETP.NE.U32.AND UP0, UPT, UR4, 0x1, UPT ;  /* 0x000000010400788c */ /* 0x000fe2000bf05070 */
[----:B------:R4:W5:Y:S01]  /*8f00*/  LDL R56, [R1+0x10] ;  /* 0x0000100001387983 */ /* 0x0009620000100800 */
[----:B------:R-:W-:Y:S03]  /*8f10*/  UIADD3 UR4, UR8, -0x1, URZ ;  /* 0xffffffff08047890 */ /* 0x000fe6000fffe03f */
[----:B------:R4:W3:Y:S04]  /*8f20*/  LDL R55, [R1+0x14] ;  /* 0x0000140001377983 */ /* 0x0008e80000100800 */
[----:B------:R4:W4:Y:S01]  /*8f30*/  LDL R54, [R1+0x8] ;  /* 0x0000080001367983 */ /* 0x0009220000100800 */
[----:B------:R-:W-:Y:S03]  /*8f40*/  UMOV UR8, UR4 ;  /* 0x0000000400087c82 */ /* 0x000fe60008000000 */
        /* <DEDUP_REMOVED lines=67> */
[C---:B-1----:R-:W-:Y:S04]  /*9380*/  HMMA.16816.F32.BF16 R8, R32.reuse, R28, R8 ;  /* 0x0000001c2008723c */ /* 0x042fe80000041808 */
[----:B------:R-:W-:Y:S01]  /*9390*/  @P1 IADD3 R20, P2, R58, UR17, RZ ;  /* 0x000000113a141c10 */ /* 0x000fe2000ff5e0ff */
[----:B------:R-:W-:Y:S01]  /*93a0*/  IMAD.U32 R58, RZ, RZ, UR27 ;  /* 0x0000001bff3a7e24 */ /* 0x000fe2000f8e00ff */
[----:B------:R-:W-:Y:S01]  /*93b0*/  LEA.HI.X.SX32 R137, R0, R247, 0x2, P0 ;  /* 0x000000f700897211 */ /* 0x000fe200000f16ff */
[----:B------:R-:W-:Y:S01]  /*93c0*/  IMAD.U32 R0, RZ, RZ, UR36 ;  /* 0x00000024ff007e24 */ /* 0x000fe2000f8e00ff */
[-C--:B------:R-:W-:Y:S01]  /*93d0*/  HMMA.16816.F32.BF16 R12, R32, R30.reuse, R12 ;  /* 0x0000001e200c723c */ /* 0x080fe2000004180c */
[----:B------:R-:W-:Y:S01]  /*93e0*/  IMAD.U32 R28, RZ, RZ, UR25 ;  /* 0x00000019ff1c7e24 */ /* 0x000fe2000f8e00ff */
[----:B------:R-:W-:Y:S02]  /*93f0*/  @UP3 UIADD3 UR17, UP1, UR17, -0x200, URZ ;  /* 0xfffffe0011113890 */ /* 0x000fe4000ff3e03f */
        /* <DEDUP_REMOVED lines=212> */
.L_x_1035:
        /* <DEDUP_REMOVED lines=19> */
.L_x_1036:
        /* <DEDUP_REMOVED lines=43> */
.L_x_1038:
[----:B--2---:R-:W-:Y:S05]  /*a520*/  BSYNC B0 ;  /* 0x0000000000007941 */ /* 0x004fea0003800000 */
.L_x_1037:
        /* <DEDUP_REMOVED lines=15> */
.L_x_1040:
[----:B------:R-:W-:Y:S05]  /*a620*/  BSYNC B0 ;  /* 0x0000000000007941 */ /* 0x000fea0003800000 */
.L_x_1039:
        /* <DEDUP_REMOVED lines=25> */
.L_x_1042:
[----:B------:R-:W-:Y:S05]  /*a7c0*/  BSYNC B0 ;  /* 0x0000000000007941 */ /* 0x000fea0003800000 */
.L_x_1041:
        /* <DEDUP_REMOVED lines=11> */
.L_x_1013:
[----:B------:R-:W-:Y:S05]  /*a880*/  BSYNC B1 ;  /* 0x0000000000017941 */ /* 0x000fea0003800000 */
.L_x_999:
        /* <DEDUP_REMOVED lines=11> */
.L_x_1043:
[----:B------:R-:W-:Y:S05]  /*a940*/  EXIT ;  /* 0x000000000000794d */ /* 0x000fea0003800000 */
.L_x_1045:
        /* <DEDUP_REMOVED lines=11> */
.L_x_1354:


//--------------------- .text._ZN5flash44flash_bwd_dq_dk_dv_loop_seqk_parallel_kernelI23Flash_bwd_kernel_traitsILi32ELi128ELi128ELi8ELi4ELi4ELi4ELb0ELb0EN7cutlass10bfloat16_tE19Flash_kernel_traitsILi32ELi128ELi128ELi8ES3_EELb1ELb0ELb0ELb0ELb1ELb1ELb0EEEvNS_16Flash_bwd_paramsE --------------------------
	.section	.text._ZN5flash44flash_bwd_dq_dk_dv_loop_seqk_parallel_kernelI23Flash_bwd_kernel_traitsILi32ELi128ELi128ELi8ELi4ELi4ELi4ELb0ELb0EN7cutlass10bfloat16_tE19Flash_kernel_traitsILi32ELi128ELi128ELi8ES3_EELb1ELb0ELb0ELb0ELb1ELb1ELb0EEEvNS_16Flash_bwd_paramsE,"ax",@progbits
	.sectioninfo	@"SHI_REGISTERS=255"
	.align	128
        .global         _ZN5flash44flash_bwd_dq_dk_dv_loop_seqk_parallel_kernelI23Flash_bwd_kernel_traitsILi32ELi128ELi128ELi8ELi4ELi4ELi4ELb0ELb0EN7cutlass10bfloat16_tE19Flash_kernel_traitsILi32ELi128ELi128ELi8ES3_EELb1ELb0ELb0ELb0ELb1ELb1ELb0EEEvNS_16Flash_bwd_paramsE
        .type           _ZN5flash44flash_bwd_dq_dk_dv_loop_seqk_parallel_kernelI23Flash_bwd_kernel_traitsILi32ELi128ELi128ELi8ELi4ELi4ELi4ELb0ELb0EN7cutlass10bfloat16_tE19Flash_kernel_traitsILi32ELi128ELi128ELi8ES3_EELb1ELb0ELb0ELb0ELb1ELb1ELb0EEEvNS_16Flash_bwd_paramsE,@function
        .size           _ZN5flash44flash_bwd_dq_dk_dv_loop_seqk_parallel_kernelI23Flash_bwd_kernel_traitsILi32ELi128ELi128ELi8ELi4ELi4ELi4ELb0ELb0EN7cutlass10bfloat16_tE19Flash_kernel_traitsILi32ELi128ELi128ELi8ES3_EELb1ELb0ELb0ELb0ELb1ELb1ELb0EEEvNS_16Flash_bwd_paramsE,(.L_x_1355 - _ZN5flash44flash_bwd_dq_dk_dv_loop_seqk_parallel_kernelI23Flash_bwd_kernel_traitsILi32ELi128ELi128ELi8ELi4ELi4ELi4ELb0ELb0EN7cutlass10bfloat16_tE19Flash_kernel_traitsILi32ELi128ELi128ELi8ES3_EELb1ELb0ELb0ELb0ELb1ELb1ELb0EEEvNS_16Flash_bwd_paramsE)
        .other          _ZN5flash44flash_bwd_dq_dk_dv_loop_seqk_parallel_kernelI23Flash_bwd_kernel_traitsILi32ELi128ELi128ELi8ELi4ELi4ELi4ELb0ELb0EN7cutlass10bfloat16_tE19Flash_kernel_traitsILi32ELi128ELi128ELi8ES3_EELb1ELb0ELb0ELb0ELb1ELb1ELb0EEEvNS_16Flash_bwd_paramsE,@"STO_CUDA_ENTRY STV_DEFAULT"
_ZN5flash44flash_bwd_dq_dk_dv_loop_seqk_parallel_kernelI23Flash_bwd_kernel_traitsILi32ELi128ELi128ELi8ELi4ELi4ELi4ELb0ELb0EN7cutlass10bfloat16_tE19Flash_kernel_traitsILi32ELi128ELi128ELi8ES3_EELb1ELb0ELb0ELb0ELb1ELb1ELb0EEEvNS_16Flash_bwd_paramsE:
.text._ZN5flash44flash_bwd_dq_dk_dv_loop_seqk_parallel_kernelI23Flash_bwd_kernel_traitsILi32ELi128ELi128ELi8ELi4ELi4ELi4ELb0ELb0EN7cutlass10bfloat16_tE19Flash_kernel_traitsILi32ELi128ELi128ELi8ES3_EELb1ELb0ELb0ELb0ELb1ELb1ELb0EEEvNS_16Flash_bwd_paramsE:
        /* <DEDUP_REMOVED lines=12> */
[----:B------:R-:W-:Y:S01]  /*00c0*/  UMOV UR7, 0x80 ;  /* 0x0000008000077882 */ /* 0x000fe20000000000 */
[----:B------:R-:W-:Y:S01]  /*00d0*/  IMAD.MOV.U32 R156, RZ, RZ, -0x10 ;  /* 0xfffffff0ff9c7424 */ /* 0x000fe200078e00ff */
[----:B------:R-:W-:Y:S01]  /*00e0*/  ULDC UR8, c[0x0][0x210] ;  /* 0x0000840000087ab9 */ /* 0x000fe20000000800 */
[----:B------:R-:W-:Y:S01]  /*00f0*/  IMAD.MOV.U32 R133, RZ, RZ, 0x40 ;  /* 0x00000040ff857424 */ /* 0x000fe200078e00ff */
[----:B------:R-:W-:Y:S02]  /*0100*/  ULDC UR31, c[0x0][0x234] ;  /* 0x00008d00001f7ab9 */ /* 0x000fe40000000800 */
[----:B------:R-:W-:Y:S02]  /*0110*/  ULDC UR30, c[0x0][0x224] ;  /* 0x00008900001e7ab9 */ /* 0x000fe40000000800 */
[----:B------:R-:W-:-:S02]  /*0120*/  ULDC UR5, c[0x0][0x22c] ;  /* 0x00008b0000057ab9 */ /* 0x000fc40000000800 */
[----:B------:R-:W-:Y:S02]  /*0130*/  UIMAD UR31, UR7, UR8, UR31 ;  /* 0x00000008071f72a4 */ /* 0x000fe4000f8e021f */
[----:B------:R-:W-:Y:S02]  /*0140*/  UIADD3 UR30, UR7, UR30, URZ ;  /* 0x0000001e071e7290 */ /* 0x000fe4000fffe03f */
[----:B------:R-:W-:Y:S02]  /*0150*/  USHF.R.S32.HI UR7, URZ, 0x1f, UR5 ;  /* 0x0000001f3f077899 */ /* 0x000fe40008011405 */
[----:B------:R-:W-:Y:S02]  /*0160*/  ULDC UR6, c[0x0][0x1c0] ;  /* 0x0000700000067ab9 */ /* 0x000fe40000000800 */
[----:B------:R-:W-:Y:S02]  /*0170*/  ULDC UR22, c[0x0][0x1c0] ;  /* 0x0000700000167ab9 */ /* 0x000fe40000000800 */
[----:B------:R-:W-:Y:S01]  /*0180*/  UIMAD UR29, UR5, UR6, URZ ;  /* 0x00000006051d72a4 */ /* 0x000fe2000f8e023f */
[----:B-1----:R-:W-:Y:S01]  /*0190*/  SHF.R.S32.HI R5, RZ, 0x1f, R8 ;  /* 0x0000001fff057819 */ /* 0x002fe20000011408 */
[----:B------:R-:W-:-:S02]  /*01a0*/  UIMAD.WIDE.U32 UR38, UR5, UR6, URZ ;  /* 0x00000006052672a5 */ /* 0x000fc4000f8e003f */
[----:B------:R-:W-:Y:S01]  /*01b0*/  USHF.R.S32.HI UR22, URZ, 0x1f, UR22 ;  /* 0x0000001f3f167899 */ /* 0x000fe20008011416 */
[CC--:B------:R-:W-:Y:S01]  /*01c0*/  LEA.HI R11, R5.reuse, R8.reuse, RZ, 0x3 ;  /* 0x00000008050b7211 */ /* 0x0c0fe200078f18ff */
[----:B------:R-:W-:Y:S01]  /*01d0*/  UIMAD UR6, UR7, UR6, URZ ;  /* 0x00000006070672a4 */ /* 0x000fe2000f8e023f */
[-C--:B------:R-:W-:Y:S01]  /*01e0*/  LEA.HI R19, R5, R8.reuse, RZ, 0x2 ;  /* 0x0000000805137211 */ /* 0x080fe200078f10ff */
[----:B------:R-:W-:Y:S01]  /*01f0*/  USHF.L.U32 UR28, UR29, 0x7, URZ ;  /* 0x000000071d1c7899 */ /* 0x000fe2000800063f */
[----:B------:R-:W-:Y:S01]  /*0200*/  SHF.R.S32.HI R2, RZ, 0x3, R11 ;  /* 0x00000003ff027819 */ /* 0x000fe2000001140b */
[----:B------:R-:W-:Y:S01]  /*0210*/  UIMAD UR5, UR22, UR5, UR6 ;  /* 0x00000005160572a4 */ /* 0x000fe2000f8e0206 */
[----:B------:R-:W-:Y:S01]  /*0220*/  LOP3.LUT R9, R19, 0xfffffffc, RZ, 0xc0, !PT ;  /* 0xfffffffc13097812 */ /* 0x000fe200078ec0ff */
[----:B------:R-:W-:Y:S01]  /*0230*/  ULDC.64 UR36, c[0x0][0x118] ;  /* 0x0000460000247ab9 */ /* 0x000fe20000000a00 */
[CC--:B------:R-:W-:Y:S01]  /*0240*/  LEA.HI R148, R5.reuse, R8.reuse, RZ, 0x5 ;  /* 0x0000000805947211 */ /* 0x0c0fe200078f28ff */
[----:B------:R-:W-:Y:S01]  /*0250*/  IMAD.SHL.U32 R2, R2, 0x40, RZ ;  /* 0x0000004002027824 */ /* 0x000fe200078e00ff */
[----:B------:R-:W-:Y:S01]  /*0260*/  SHF.R.S32.HI R6, RZ, 0x2, R19 ;  /* 0x00000002ff067819 */ /* 0x000fe20000011413 */
[----:B------:R-:W-:Y:S01]  /*0270*/  IMAD.IADD R9, R8, 0x1, -R9 ;  /* 0x0000000108097824 */ /* 0x000fe200078e0a09 */
[----:B------:R-:W-:Y:S01]  /*0280*/  LEA.HI R0, R5, R8, RZ, 0x4 ;  /* 0x0000000805007211 */ /* 0x000fe200078f20ff */
[----:B------:R-:W-:Y:S01]  /*0290*/  ULDC.U8 UR4, c[0x0][0x3d0] ;  /* 0x0000f40000047ab9 */ /* 0x000fe20000000000 */
[----:B------:R-:W-:Y:S01]  /*02a0*/  LOP3.LUT R15, R148, 0xffffffe0, RZ, 0xc0, !PT ;  /* 0xffffffe0940f7812 */ /* 0x000fe200078ec0ff */
[C---:B------:R-:W-:Y:S01]  /*02b0*/  IMAD.SHL.U32 R17, R9.reuse, 0x8, RZ ;  /* 0x0000000809117824 */ /* 0x040fe200078e00ff */
[--C-:B------:R-:W-:Y:S01]  /*02c0*/  SHF.R.S32.HI R149, RZ, 0x5, R148.reuse ;  /* 0x00000005ff957819 */ /* 0x100fe20000011494 */
[----:B------:R-:W-:Y:S01]  /*02d0*/  IMAD.SHL.U32 R9, R9, 0x2, RZ ;  /* 0x0000000209097824 */ /* 0x000fe200078e00ff */
[----:B------:R-:W-:Y:S01]  /*02e0*/  SHF.R.S32.HI R148, RZ, 0x1f, R148 ;  /* 0x0000001fff947819 */ /* 0x000fe20000011494 */
[----:B------:R-:W-:Y:S01]  /*02f0*/  IMAD.IADD R15, R8, 0x1, -R15 ;  /* 0x00000001080f7824 */ /* 0x000fe200078e0a0f */
[----:B------:R-:W-:Y:S01]  /*0300*/  SHF.R.S32.HI R13, RZ, 0x1f, R19 ;  /* 0x0000001fff0d7819 */ /* 0x000fe20000011413 */
[----:B------:R-:W-:Y:S01]  /*0310*/  USHF.L.U32 UR21, UR29, 0x3, URZ ;  /* 0x000000031d157899 */ /* 0x000fe2000800063f */
[----:B------:R-:W-:Y:S01]  /*0320*/  LEA.HI R19, R19, R6, RZ, 0x1 ;  /* 0x0000000613137211 */ /* 0x000fe200078f08ff */
[----:B------:R-:W-:Y:S01]  /*0330*/  USHF.L.U32 UR20, UR29, 0x4, URZ ;  /* 0x000000041d147899 */ /* 0x000fe2000800063f */
[----:B------:R-:W-:Y:S01]  /*0340*/  LOP3.LUT R7, R0, 0xfffffff0, RZ, 0xc0, !PT ;  /* 0xfffffff000077812 */ /* 0x000fe200078ec0ff */
[----:B------:R-:W-:Y:S01]  /*0350*/  UIMAD UR19, UR29, 0x18, URZ ;  /* 0x000000181d1378a4 */ /* 0x000fe2000f8e023f */
[----:B------:R-:W-:Y:S01]  /*0360*/  LOP3.LUT R3, R11, 0xfffffff8, RZ, 0xc0, !PT ;  /* 0xfffffff80b037812 */ /* 0x000fe200078ec0ff */
[----:B------:R-:W-:Y:S01]  /*0370*/  USHF.L.U32 UR18, UR29, 0x5, URZ ;  /* 0x000000051d127899 */ /* 0x000fe2000800063f */
[----:B------:R-:W-:Y:S01]  /*0380*/  LEA.HI R148, R148, R149, RZ, 0x2 ;  /* 0x0000009594947211 */ /* 0x000fe200078f10ff */
[----:B------:R-:W-:Y:S01]  /*0390*/  IMAD.IADD R7, R8, 0x1, -R7 ;  /* 0x0000000108077824 */ /* 0x000fe200078e0a07 */
[----:B------:R-:W-:Y:S01]  /*03a0*/  LOP3.LUT R2, R2, 0xc0, RZ, 0xc0, !PT ;  /* 0x000000c002027812 */ /* 0x000fe200078ec0ff */
[----:B------:R-:W-:Y:S01]  /*03b0*/  UIMAD UR17, UR29, 0x28, URZ ;  /* 0x000000281d1178a4 */ /* 0x000fe2000f8e023f */
[----:B------:R-:W-:Y:S01]  /*03c0*/  LOP3.LUT R19, R19, 0x7fffffe, RZ, 0xc0, !PT ;  /* 0x07fffffe13137812 */ /* 0x000fe200078ec0ff */
[----:B------:R-:W-:Y:S01]  /*03d0*/  UIMAD UR16, UR29, 0x30, URZ ;  /* 0x000000301d1078a4 */ /* 0x000fe2000f8e023f */
[----:B------:R-:W-:Y:S01]  /*03e0*/  LEA.HI R5, R5, R8, RZ, 0x7 ;  /* 0x0000000805057211 */ /* 0x000fe200078f38ff */
[----:B------:R-:W-:Y:S01]  /*03f0*/  IMAD.IADD R8, R8, 0x1, -R3 ;  /* 0x0000000108087824 */ /* 0x000fe200078e0a03 */
[----:B------:R-:W-:Y:S01]  /*0400*/  LOP3.LUT R17, R2, 0x18, R17, 0xf8, !PT ;  /* 0x0000001802117812 */ /* 0x000fe200078ef811 */
[----:B------:R-:W-:Y:S01]  /*0410*/  IMAD.IADD R4, R6, 0x1, -R19 ;  /* 0x0000000106047824 */ /* 0x000fe200078e0a13 */
[----:B------:R-:W-:Y:S01]  /*0420*/  LOP3.LUT R148, R148, 0xfffffffc, RZ, 0xc0, !PT ;  /* 0xfffffffc94947812 */ /* 0x000fe200078ec0ff */
[----:B------:R-:W-:Y:S01]  /*0430*/  UIMAD UR15, UR29, 0x38, URZ ;  /* 0x000000381d0f78a4 */ /* 0x000fe2000f8e023f */
[----:B------:R-:W-:Y:S01]  /*0440*/  SHF.R.S32.HI R3, RZ, 0x4, R0 ;  /* 0x00000004ff037819 */ /* 0x000fe20000011400 */
[----:B------:R-:W-:Y:S01]  /*0450*/  USHF.L.U32 UR14, UR29, 0x6, URZ ;  /* 0x000000061d0e7899 */ /* 0x000fe2000800063f */
        /* <DEDUP_REMOVED lines=10> */
[----:B------:R-:W-:Y:S01]  /*0500*/  SHF.R.S32.HI R2, RZ, 0x1f, R7 ;  /* 0x0000001fff027819 */ /* 0x000fe20000011407 */
[----:B------:R-:W-:Y:S01]  /*0510*/  IMAD.IADD R0, R3, 0x1, -R0 ;  /* 0x0000000103007824 */ /* 0x000fe200078e0a00 */
[----:B------:R-:W-:Y:S01]  /*0520*/  LEA.HI R13, R13, R6, RZ, 0x3 ;  /* 0x000000060d0d7211 */ /* 0x000fe200078f18ff */
[----:B------:R-:W-:Y:S01]  /*0530*/  UIMAD UR12, UR29, 0x50, URZ ;  /* 0x000000501d0c78a4 */ /* 0x000fe2000f8e023f */
[----:B------:R-:W-:Y:S01]  /*0540*/  LEA.HI R14, R14, R15, RZ, 0x2 ;  /* 0x0000000f0e0e7211 */ /* 0x000fe200078f10ff */
[----:B------:R-:W-:Y:S01]  /*0550*/  IMAD.SHL.U32 R145, R0, 0x8, RZ ;  /* 0x0000000800917824 */ /* 0x000fe200078e00ff */
[-C--:B------:R-:W-:Y:S01]  /*0560*/  LEA.HI R3, R7, R7.reuse, RZ, 0x1 ;  /* 0x0000000707037211 */ /* 0x080fe200078f08ff */
[----:B------:R-:W-:Y:S01]  /*0570*/  UIMAD UR11, UR29, 0x58, URZ ;  /* 0x000000581d0b78a4 */ /* 0x000fe2000f8e023f */
[----:B------:R-:W-:Y:S01]  /*0580*/  LEA.HI R15, R2, R7, RZ, 0x3 ;  /* 0x00000007020f7211 */ /* 0x000fe200078f18ff */
[----:B------:R-:W-:Y:S01]  /*0590*/  UIMAD UR10, UR29, 0x60, URZ ;  /* 0x000000601d0a78a4 */ /* 0x000fe2000f8e023f */
[----:B------:R-:W-:Y:S01]  /*05a0*/  LOP3.LUT R13, R13, 0xfffffff8, RZ, 0xc0, !PT ;  /* 0xfffffff80d0d7812 */ /* 0x000fe200078ec0ff */
[----:B------:R-:W-:Y:S01]  /*05b0*/  UIMAD UR9, UR29, 0x68, URZ ;  /* 0x000000681d0978a4 */ /* 0x000fe2000f8e023f */
[----:B------:R-:W-:Y:S01]  /*05c0*/  LEA.HI R10, R8, R8, RZ, 0x1 ;  /* 0x00000008080a7211 */ /* 0x000fe200078f08ff */
[----:B------:R-:W-:Y:S01]  /*05d0*/  UIMAD UR8, UR29, 0x70, URZ ;  /* 0x000000701d0878a4 */ /* 0x000fe2000f8e023f */
[----:B------:R-:W-:Y:S01]  /*05e0*/  LOP3.LUT R16, R3, 0x7fffffe, RZ, 0xc0, !PT ;  /* 0x07fffffe03107812 */ /* 0x000fe200078ec0ff */
[----:B------:R-:W-:Y:S01]  /*05f0*/  IMAD.IADD R13, R6, 0x1, -R13 ;  /* 0x00000001060d7824 */ /* 0x000fe200078e0a0d */
[----:B------:R-:W-:Y:S01]  /*0600*/  LOP3.LUT R2, R15, 0xfffffff8, RZ, 0xc0, !PT ;  /* 0xfffffff80f027812 */ /* 0x000fe200078ec0ff */
[----:B------:R-:W-:Y:S01]  /*0610*/  UIMAD UR7, UR29, 0x78, URZ ;  /* 0x000000781d0778a4 */ /* 0x000fe2000f8e023f */
[--C-:B------:R-:W-:Y:S01]  /*0620*/  SHF.R.S32.HI R4, RZ, 0x1, R3.reuse ;  /* 0x00000001ff047819 */ /* 0x100fe20000011403 */
[C---:B------:R-:W-:Y:S01]  /*0630*/  IMAD.IADD R16, R7.reuse, 0x1, -R16 ;  /* 0x0000000107107824 */ /* 0x040fe200078e0a10 */
[----:B------:R-:W-:Y:S01]  /*0640*/  SHF.R.S32.HI R3, RZ, 0x1f, R3 ;  /* 0x0000001fff037819 */ /* 0x000fe20000011403 */
[----:B------:R-:W-:Y:S01]  /*0650*/  IMAD.IADD R2, R7, 0x1, -R2 ;  /* 0x0000000107027824 */ /* 0x000fe200078e0a02 */
[----:B------:R-:W-:Y:S01]  /*0660*/  LOP3.LUT R17, R10, 0x3fffffe, RZ, 0xc0, !PT ;  /* 0x03fffffe0a117812 */ /* 0x000fe200078ec0ff */
[----:B------:R-:W-:Y:S01]  /*0670*/  USHF.R.S32.HI UR6, URZ, 0x1f, UR28 ;  /* 0x0000001f3f067899 */ /* 0x000fe2000801141c */
[----:B------:R-:W-:Y:S01]  /*0680*/  LEA.HI R7, R3, R4, RZ, 0x2 ;  /* 0x0000000403077211 */ /* 0x000fe200078f10ff */
[----:B------:R-:W-:Y:S01]  /*0690*/  UIADD3 UR5, UR39, UR5, URZ ;  /* 0x0000000527057290 */ /* 0x000fe2000fffe03f */
[C---:B------:R-:W-:Y:S01]  /*06a0*/  LOP3.LUT R3, R13.reuse, 0x1, RZ, 0xc0, !PT ;  /* 0x000000010d037812 */ /* 0x040fe200078ec0ff */
[C---:B------:R-:W-:Y:S01]  /*06b0*/  IMAD.IADD R17, R8.reuse, 0x1, -R17 ;  /* 0x0000000108117824 */ /* 0x040fe200078e0a11 */
[----:B------:R-:W-:Y:S01]  /*06c0*/  LEA.HI R6, R13, R13, RZ, 0x1 ;  /* 0x0000000d0d067211 */ /* 0x000fe200078f08ff */
[----:B------:R-:W-:Y:S01]  /*06d0*/  IMAD.SHL.U32 R8, R8, 0x40, RZ ;  /* 0x0000004008087824 */ /* 0x000fe200078e00ff */
[----:B------:R-:W-:Y:S01]  /*06e0*/  ISETP.NE.U32.AND P6, PT, R3, 0x1, PT ;  /* 0x000000010300780c */ /* 0x000fe20003fc5070 */
[----:B------:R-:W-:Y:S01]  /*06f0*/  IMAD.SHL.U32 R3, R148, 0x10, RZ ;  /* 0x0000001094037824 */ /* 0x000fe200078e00ff */
[----:B------:R-:W-:Y:S01]  /*0700*/  LOP3.LUT R7, R7, 0xfffffffc, RZ, 0xc0, !PT ;  /* 0xfffffffc07077812 */ /* 0x000fe200078ec0ff */
[----:B------:R-:W-:Y:S01]  /*0710*/  ULDC.64 UR34, c[0x0][0x118] ;  /* 0x0000460000227ab9 */ /* 0x000fe20000000a00 */
[----:B------:R-:W-:-:S02]  /*0720*/  LOP3.LUT R8, R8, 0x1c0, RZ, 0xc0, !PT ;  /* 0x000001c008087812 */ /* 0x000fc400078ec0ff */
[----:B------:R-:W-:Y:S01]  /*0730*/  LOP3.LUT R158, R6, 0x3fffffe, RZ, 0xc0, !PT ;  /* 0x03fffffe069e7812 */ /* 0x000fe200078ec0ff */
[----:B------:R-:W-:Y:S01]  /*0740*/  IMAD.IADD R4, R4, 0x1, -R7 ;  /* 0x0000000104047824 */ /* 0x000fe200078e0a07 */
[----:B------:R-:W-:Y:S02]  /*0750*/  LEA.HI.SX32 R147, R14, R3, 0x1e ;  /* 0x000000030e937211 */ /* 0x000fe400078ff2ff */
[----:B------:R-:W-:Y:S01]  /*0760*/  SHF.R.S32.HI R10, RZ, 0x1, R10 ;  /* 0x00000001ff0a7819 */ /* 0x000fe2000001140a */
[C---:B------:R-:W-:Y:S01]  /*0770*/  IMAD.IADD R158, R13.reuse, 0x1, -R158 ;  /* 0x000000010d9e7824 */ /* 0x040fe200078e0a9e */
[----:B------:R-:W-:Y:S02]  /*0780*/  LOP3.LUT R14, R8, 0x30, R3, 0xf8, !PT ;  /* 0x00000030080e7812 */ /* 0x000fe400078ef803 */
[----:B------:R-:W-:Y:S02]  /*0790*/  SHF.R.S32.HI R6, RZ, 0x1, R6 ;  /* 0x00000001ff067819 */ /* 0x000fe40000011406 */
[C---:B------:R-:W-:Y:S01]  /*07a0*/  LOP3.LUT P0, RZ, R10.reuse, 0x2, RZ, 0xc0, !PT ;  /* 0x000000020aff7812 */ /* 0x040fe2000780c0ff */
[----:B------:R-:W-:Y:S01]  /*07b0*/  IMAD.SHL.U32 R10, R10, 0x40, RZ ;  /* 0x000000400a0a7824 */ /* 0x000fe200078e00ff */
[----:B------:R-:W-:-:S02]  /*07c0*/  LOP3.LUT P5, RZ, R13, 0x2, RZ, 0xc0, !PT ;  /* 0x000000020dff7812 */ /* 0x000fc400078ac0ff */
[C---:B------:R-:W-:Y:S01]  /*07d0*/  LOP3.LUT P4, RZ, R13.reuse, 0x4, RZ, 0xc0, !PT ;  /* 0x000000040dff7812 */ /* 0x040fe2000788c0ff */
[----:B------:R-:W-:Y:S01]  /*07e0*/  IMAD.SHL.U32 R13, R13, 0x40, RZ ;  /* 0x000000400d0d7824 */ /* 0x000fe200078e00ff */
[----:B------:R-:W-:Y:S02]  /*07f0*/  LOP3.LUT R7, R14, 0x8, R11, 0xf8, !PT ;  /* 0x000000080e077812 */ /* 0x000fe400078ef80b */
[----:B------:R-:W-:Y:S02]  /*0800*/  SHF.R.U32.HI R8, RZ, 0x3, R8 ;  /* 0x00000003ff087819 */ /* 0x000fe40000011608 */
[C---:B------:R-:W-:Y:S01]  /*0810*/  LOP3.LUT P3, RZ, R6.reuse, 0x2, RZ, 0xc0, !PT ;  /* 0x0000000206ff7812 */ /* 0x040fe2000786c0ff */
[----:B------:R-:W-:Y:S01]  /*0820*/  IMAD.SHL.U32 R6, R6, 0x40, RZ ;  /* 0x0000004006067824 */ /* 0x000fe200078e00ff */
[----:B------:R-:W-:Y:S02]  /*0830*/  LOP3.LUT R7, R7, R8, RZ, 0x3c, !PT ;  /* 0x0000000807077212 */ /* 0x000fe400078e3cff */
[C---:B------:R-:W-:Y:S01]  /*0840*/  R2P PR, R2.reuse, 0x6 ;  /* 0x0000000602007804 */ /* 0x040fe20000000000 */
[----:B------:R-:W-:Y:S01]  /*0850*/  IMAD.SHL.U32 R2, R2, 0x40, RZ ;  /* 0x0000004002027824 */ /* 0x000fe200078e00ff */
[----:B------:R-:W-:Y:S01]  /*0860*/  SHF.R.S32.HI R5, RZ, 0x7, R5 ;  /* 0x00000007ff057819 */ /* 0x000fe20000011405 */
[----:B------:R-:W-:Y:S01]  /*0870*/  IMAD R141, R0, 0x200, R7 ;  /* 0x00000200008d7824 */ /* 0x000fe200078e0207 */
[----:B------:R-:W-:-:S02]  /*0880*/  LOP3.LUT R13, R13, 0x1c0, RZ, 0xc0, !PT ;  /* 0x000001c00d0d7812 */ /* 0x000fc400078ec0ff */
        /* <DEDUP_REMOVED lines=66> */
.L_x_1054:
[----:B------:R-:W-:Y:S01]  /*0cb0*/  ISETP.NE.U32.AND P0, PT, RZ, c[0x0][0x250], PT ;  /* 0x00009400ff007a0c */ /* 0x000fe20003f05070 */
[----:B------:R-:W-:Y:S01]  /*0cc0*/  IMAD.MOV.U32 R161, RZ, RZ, RZ ;  /* 0x000000ffffa17224 */ /* 0x000fe200078e00ff */
[----:B------:R-:W-:Y:S02]  /*0cd0*/  ISETP.NE.U32.AND P1, PT, RZ, c[0x0][0x258], PT ;  /* 0x00009600ff007a0c */ /* 0x000fe40003f25070 */
[----:B------:R-:W-:Y:S02]  /*0ce0*/  ISETP.NE.AND.EX P0, PT, RZ, c[0x0][0x254], PT, P0 ;  /* 0x00009500ff007a0c */ /* 0x000fe40003f05300 */
[----:B------:R-:W-:-:S11]  /*0cf0*/  ISETP.NE.AND.EX P1, PT, RZ, c[0x0][0x25c], PT, P1 ;  /* 0x00009700ff007a0c */ /* 0x000fd60003f25310 */
[----:B--2---:R-:W1:Y:S01]  /*0d00*/  @P0 S2R R7, SR_CTAID.Y ;  /* 0x0000000000070919 */ /* 0x004e620000002600 */
[----:B------:R-:W-:Y:S02]  /*0d10*/  @P0 IMAD.MOV.U32 R2, RZ, RZ, 0x4 ;  /* 0x00000004ff020424 */ /* 0x000fe400078e00ff */
[----:B------:R-:W-:Y:S01]  /*0d20*/  @P1 IMAD.MOV.U32 R0, RZ, RZ, 0x4 ;  /* 0x00000004ff001424 */ /* 0x000fe200078e00ff */
[----:B------:R-:W2:Y:S01]  /*0d30*/  @P1 S2R R5, SR_CTAID.Y ;  /* 0x0000000000051919 */ /* 0x000ea20000002600 */
[----:B-1----:R-:W-:-:S04]  /*0d40*/  @P0 IMAD.WIDE R6, R7, R2, c[0x0][0x250] ;  /* 0x0000940007060625 */ /* 0x002fc800078e0202 */
[----:B--2---:R-:W-:Y:S01]  /*0d50*/  @P1 IMAD.WIDE R4, R5, R0, c[0x0][0x258] ;  /* 0x0000960005041625 */ /* 0x004fe200078e0200 */
[----:B------:R-:W2:Y:S04]  /*0d60*/  @P0 LDG.E R161, [R6.64] ;  /* 0x0000002406a10981 */ /* 0x000ea8000c1e1900 */
[----:B------:R-:W2:Y:S01]  /*0d70*/  @P1 LDG.E R2, [R4.64] ;  /* 0x0000002404021981 */ /* 0x000ea2000c1e1900 */
[----:B------:R-:W-:Y:S01]  /*0d80*/  @!P1 ISETP.NE.U32.AND P0, PT, RZ, c[0x0][0x268], PT ;  /* 0x00009a00ff009a0c */ /* 0x000fe20003f05070 */
[----:B------:R-:W-:-:S03]  /*0d90*/  USHF.L.U32 UR23, UR32, 0x7, URZ ;  /* 0x0000000720177899 */ /* 0x000fc6000800063f */
[----:B------:R-:W-:-:S04]  /*0da0*/  @!P1 ISETP.NE.AND.EX P0, PT, RZ, c[0x0][0x26c], PT, P0 ;  /* 0x00009b00ff009a0c */ /* 0x000fc80003f05300 */
[----:B------:R-:W-:Y:S01]  /*0db0*/  @!P1 SEL R0, RZ, c[0x0][0x21c], !P0 ;  /* 0x00008700ff009a07 */ /* 0x000fe20004000000 */
[----:B--2---:R-:W-:-:S03]  /*0dc0*/  @P1 IMAD.IADD R2, R2, 0x1, -R161 ;  /* 0x0000000102021824 */ /* 0x004fc600078e0aa1 */
[----:B------:R-:W-:-:S04]  /*0dd0*/  @!P1 IADD3 R2, R0, c[0x0][0x218], -R161 ;  /* 0x0000860000029a10 */ /* 0x000fc80007ffe8a1 */
[----:B------:R-:W-:-:S13]  /*0de0*/  ISETP.LE.AND P0, PT, R2, UR23, PT ;  /* 0x0000001702007c0c */ /* 0x000fda000bf03270 */
[----:B-----5:R-:W-:Y:S05]  /*0df0*/  @P0 BRA `(.L_x_1046) ;  /* 0x0000691000000947 */ /* 0x020fea0003800000 */
[----:B------:R-:W-:Y:S01]  /*0e00*/  IABS R0, c[0x0][0x1c8] ;  /* 0x0000720000007a13 */ /* 0x000fe20000000000 */
[----:B------:R-:W1:Y:S01]  /*0e10*/  S2R R9, SR_CTAID.Z ;  /* 0x0000000000097919 */ /* 0x000e620000002700 */
[----:B------:R-:W-:Y:S01]  /*0e20*/  ISETP.NE.U32.AND P1, PT, RZ, c[0x0][0x240], PT ;  /* 0x00009000ff007a0c */ /* 0x000fe20003f25070 */
[----:B------:R-:W-:Y:S01]  /*0e30*/  IMAD.MOV.U32 R8, RZ, RZ, c[0x0][0x214] ;  /* 0x00008500ff087624 */ /* 0x000fe200078e00ff */
[----:B------:R-:W2:Y:S01]  /*0e40*/  I2F.RP R7, R0 ;  /* 0x0000000000077306 */ /* 0x000ea20000209400 */
[----:B------:R-:W3:Y:S01]  /*0e50*/  S2R R17, SR_CTAID.X ;  /* 0x0000000000117919 */ /* 0x000ee20000002500 */
[----:B------:R-:W-:Y:S01]  /*0e60*/  ISETP.NE.AND.EX P1, PT, RZ, c[0x0][0x244], PT, P1 ;  /* 0x00009100ff007a0c */ /* 0x000fe20003f25310 */
[----:B------:R-:W-:Y:S01]  /*0e70*/  USHF.R.S32.HI UR22, URZ, 0x1f, UR23 ;  /* 0x0000001f3f167899 */ /* 0x000fe20008011417 */
[----:B------:R-:W-:Y:S02]  /*0e80*/  ISETP.NE.AND P5, PT, RZ, UR4, PT ;  /* 0x00000004ff007c0c */ /* 0x000fe4000bfa5270 */
[----:B------:R-:W-:-:S02]  /*0e90*/  SHF.R.S32.HI R160, RZ, 0x1f, R161 ;  /* 0x0000001fffa07819 */ /* 0x000fc400000114a1 */
[----:B--2---:R-:W2:Y:S01]  /*0ea0*/  MUFU.RCP R4, R7 ;  /* 0x0000000700047308 */ /* 0x004ea20000001000 */
[----:B-1----:R-:W-:Y:S01]  /*0eb0*/  IABS R6, R9 ;  /* 0x0000000900067213 */ /* 0x002fe20000000000 */
[----:B------:R-:W-:-:S05]  /*0ec0*/  IMAD R21, R9, c[0x0][0x22c], RZ ;  /* 0x00008b0009157a24 */ /* 0x000fca00078e02ff */
[----:B------:R-:W-:Y:S02]  /*0ed0*/  SHF.R.S32.HI R23, RZ, 0x1f, R21 ;  /* 0x0000001fff177819 */ /* 0x000fe40000011415 */
[----:B--2---:R-:W-:-:S04]  /*0ee0*/  IADD3 R4, R4, 0xffffffe, RZ ;  /* 0x0ffffffe04047810 */ /* 0x004fc80007ffe0ff */
[----:B------:R-:W1:Y:S02]  /*0ef0*/  F2I.FTZ.U32.TRUNC.NTZ R5, R4 ;  /* 0x0000000400057305 */ /* 0x000e64000021f000 */
[----:B-1----:R-:W-:Y:S02]  /*0f00*/  IMAD.MOV R2, RZ, RZ, -R5 ;  /* 0x000000ffff027224 */ /* 0x002fe400078e0a05 */
[----:B------:R-:W-:Y:S02]  /*0f10*/  IMAD.MOV.U32 R4, RZ, RZ, RZ ;  /* 0x000000ffff047224 */ /* 0x000fe400078e00ff */
[----:B------:R-:W-:-:S04]  /*0f20*/  IMAD R2, R2, R0, RZ ;  /* 0x0000000002027224 */ /* 0x000fc800078e02ff */
[----:B------:R-:W-:Y:S02]  /*0f30*/  IMAD.HI.U32 R5, R5, R2, R4 ;  /* 0x0000000205057227 */ /* 0x000fe400078e0004 */
[----:B------:R-:W1:Y:S01]  /*0f40*/  S2R R2, SR_CTAID.Y ;  /* 0x0000000000027919 */ /* 0x000e620000002600 */
[----:B------:R-:W2:Y:S03]  /*0f50*/  LDC.U8 R4, c[0x0][0x328] ;  /* 0x0000ca00ff047b82 */ /* 0x000ea60000000000 */
[----:B------:R-:W-:-:S04]  /*0f60*/  IMAD.HI.U32 R5, R5, R6, RZ ;  /* 0x0000000605057227 */ /* 0x000fc800078e00ff */
[----:B------:R-:W-:-:S04]  /*0f70*/  IMAD.MOV R7, RZ, RZ, -R5 ;  /* 0x000000ffff077224 */ /* 0x000fc800078e0a05 */
[----:B------:R-:W-:-:S05]  /*0f80*/  IMAD R7, R0, R7, R6 ;  /* 0x0000000700077224 */ /* 0x000fca00078e0206 */
[----:B------:R-:W-:Y:S01]  /*0f90*/  ISETP.GT.U32.AND P2, PT, R0, R7, PT ;  /* 0x000000070000720c */ /* 0x000fe20003f44070 */
[----:B-1----:R-:W-:Y:S01]  /*0fa0*/  IMAD.WIDE R10, R2, 0x80, RZ ;  /* 0x00000080020a7825 */ /* 0x002fe200078e02ff */
[----:B--2---:R-:W-:Y:S02]  /*0fb0*/  ISETP.NE.AND P0, PT, R4, RZ, PT ;  /* 0x000000ff0400720c */ /* 0x004fe40003f05270 */
[----:B------:R-:W-:Y:S02]  /*0fc0*/  IADD3 R4, R8, 0x7f, RZ ;  /* 0x0000007f08047810 */ /* 0x000fe40007ffe0ff */
[----:B------:R-:W-:-:S07]  /*0fd0*/  SEL R19, R10, RZ, P1 ;  /* 0x000000ff0a137207 */ /* 0x000fce0000800000 */
[----:B------:R-:W-:Y:S01]  /*0fe0*/  @!P2 IMAD.IADD R7, R7, 0x1, -R0 ;  /* 0x000000010707a824 */ /* 0x000fe200078e0a00 */
[----:B------:R-:W-:Y:S02]  /*0ff0*/  SEL R15, R11, RZ, P1 ;  /* 0x000000ff0b0f7207 */ /* 0x000fe40000800000 */
[----:B------:R-:W-:Y:S02]  /*1000*/  @!P2 IADD3 R5, R5, 0x1, RZ ;  /* 0x000000010505a810 */ /* 0x000fe40007ffe0ff */
[----:B------:R-:W-:Y:S01]  /*1010*/  ISETP.GE.U32.AND P3, PT, R7, R0, PT ;  /* 0x000000000700720c */ /* 0x000fe20003f66070 */
[----:B---3--:R-:W-:Y:S01]  /*1020*/  IMAD.WIDE.U32 R6, R17, c[0x0][0x3d8], RZ ;  /* 0x0000f60011067a25 */ /* 0x008fe200078e00ff */
[----:B------:R-:W-:Y:S02]  /*1030*/  LOP3.LUT R0, R9, c[0x0][0x1c8], RZ, 0x3c, !PT ;  /* 0x0000720009007a12 */ /* 0x000fe400078e3cff */
[----:B------:R-:W-:Y:S01]  /*1040*/  ISETP.NE.AND P2, PT, RZ, c[0x0][0x1c8], PT ;  /* 0x00007200ff007a0c */ /* 0x000fe20003f45270 */
[----:B------:R-:W-:Y:S01]  /*1050*/  IMAD R17, R17, c[0x0][0x3dc], R7 ;  /* 0x0000f70011117a24 */ /* 0x000fe200078e0207 */
[----:B------:R-:W-:Y:S01]  /*1060*/  ISETP.GE.AND P1, PT, R0, RZ, PT ;  /* 0x000000ff0000720c */ /* 0x000fe20003f26270 */
[----:B------:R-:W-:Y:S01]  /*1070*/  @!P0 IMAD R0, R2, c[0x0][0x1c0], R9 ;  /* 0x0000700002008a24 */ /* 0x000fe200078e0209 */
[----:B------:R-:W-:-:S02]  /*1080*/  SHF.R.S32.HI R173, RZ, 0x1f, R4 ;  /* 0x0000001fffad7819 */ /* 0x000fc40000011404 */
[----:B------:R-:W-:Y:S01]  /*1090*/  SEL R18, R6, RZ, P5 ;  /* 0x000000ff06127207 */ /* 0x000fe20002800000 */
[----:B------:R-:W-:Y:S01]  /*10a0*/  @P0 IMAD R6, R2, c[0x0][0x214], RZ ;  /* 0x0000850002060a24 */ /* 0x000fe200078e02ff */
[----:B------:R-:W-:Y:S02]  /*10b0*/  LEA.HI R173, R173, R4, RZ, 0x7 ;  /* 0x00000004adad7211 */ /* 0x000fe400078f38ff */
[----:B------:R-:W-:Y:S01]  /*10c0*/  @P3 IADD3 R5, R5, 0x1, RZ ;  /* 0x0000000105053810 */ /* 0x000fe20007ffe0ff */
[----:B------:R-:W-:Y:S01]  /*10d0*/  @P0 IMAD R185, R9, c[0x0][0x234], R6 ;  /* 0x00008d0009b90a24 */ /* 0x000fe200078e0206 */
[----:B------:R-:W-:Y:S01]  /*10e0*/  LOP3.LUT R26, R173, 0xffffff80, RZ, 0xc0, !PT ;  /* 0xffffff80ad1a7812 */ /* 0x000fe200078ec0ff */
[----:B------:R-:W-:Y:S01]  /*10f0*/  @!P0 IMAD R185, R0, c[0x0][0x214], RZ ;  /* 0x0000850000b98a24 */ /* 0x000fe200078e02ff */
[----:B------:R-:W-:Y:S01]  /*1100*/  SHF.R.S32.HI R6, RZ, 0x1f, R2 ;  /* 0x0000001fff067819 */ /* 0x000fe20000011402 */
[----:B------:R-:W-:Y:S01]  /*1110*/  @!P1 IMAD.MOV R5, RZ, RZ, -R5 ;  /* 0x000000ffff059224 */ /* 0x000fe200078e0a05 */
[----:B------:R-:W-:-:S02]  /*1120*/  IADD3 R26, R26, -0x80, RZ ;  /* 0xffffff801a1a7810 */ /* 0x000fc40007ffe0ff */
[----:B------:R-:W-:Y:S02]  /*1130*/  @!P2 LOP3.LUT R5, RZ, c[0x0][0x1c8], RZ, 0x33, !PT ;  /* 0x00007200ff05aa12 */ /* 0x000fe400078e33ff */
[----:B------:R-:W-:Y:S02]  /*1140*/  SHF.R.S32.HI R4, RZ, 0x1f, R9 ;  /* 0x0000001fff047819 */ /* 0x000fe40000011409 */
[----:B------:R-:W-:Y:S02]  /*1150*/  SHF.R.S32.HI R27, RZ, 0x1f, R26 ;  /* 0x0000001fff1b7819 */ /* 0x000fe4000001141a */
[----:B------:R-:W-:Y:S02]  /*1160*/  SEL R17, R17, RZ, P5 ;  /* 0x000000ff11117207 */ /* 0x000fe40002800000 */
[----:B------:R-:W-:Y:S01]  /*1170*/  SHF.R.S32.HI R10, RZ, 0x1f, R5 ;  /* 0x0000001fff0a7819 */ /* 0x000fe20000011405 */
[----:B------:R-:W-:Y:S05]  /*1180*/  @!P0 BRA `(.L_x_1047) ;  /* 0x0000003000008947 */ /* 0x000fea0003800000 */
[----:B------:R-:W-:-:S04]  /*1190*/  IMAD R0, R2, UR30, RZ ;  /* 0x0000001e02007c24 */ /* 0x000fc8000f8e02ff */
[----:B------:R-:W-:Y:S01]  /*11a0*/  IMAD R163, R9, UR31, R0 ;  /* 0x0000001f09a37c24 */ /* 0x000fe2000f8e0200 */
[----:B------:R-:W-:Y:S05]  /*11b0*/  BRA `(.L_x_1048) ;  /* 0x0000002000007947 */ /* 0x000fea0003800000 */
.L_x_1047:
[----:B------:R-:W-:-:S04]  /*11c0*/  IMAD R163, R2, c[0x0][0x1c0], R9 ;  /* 0x0000700002a37a24 */ /* 0x000fc800078e0209 */
[----:B------:R-:W-:Y:S02]  /*11d0*/  IMAD R163, R163, c[0x0][0x224], RZ ;  /* 0x00008900a3a37a24 */ /* 0x000fe400078e02ff */
.L_x_1048:
[----:B------:R-:W1:Y:S01]  /*11e0*/  S2R R7, SR_TID.X ;  /* 0x0000000000077919 */ /* 0x000e620000002100 */
[----:B------:R-:W-:Y:S01]  /*11f0*/  IMAD.WIDE R12, R2, c[0x0][0x224], R26 ;  /* 0x00008900020c7a25 */ /* 0x000fe200078e021a */
[----:B------:R-:W-:Y:S01]  /*1200*/  ISETP.GE.AND P4, PT, R8, 0x1, PT ;  /* 0x000000010800780c */ /* 0x000fe20003f86270 */
[----:B------:R-:W-:Y:S01]  /*1210*/  CS2R R94, SRZ ;  /* 0x00000000005e7805 */ /* 0x000fe2000001ff00 */
[C---:B------:R-:W-:Y:S01]  /*1220*/  IADD3 R163, R26.reuse, R163, RZ ;  /* 0x000000a31aa37210 */ /* 0x040fe20007ffe0ff */
[----:B------:R-:W-:Y:S01]  /*1230*/  IMAD.IADD R185, R26, 0x1, R185 ;  /* 0x000000011ab97824 */ /* 0x000fe200078e02b9 */
[----:B------:R-:W-:Y:S01]  /*1240*/  IADD3 R19, P0, R12, R19, RZ ;  /* 0x000000130c137210 */ /* 0x000fe20007f1e0ff */
[----:B------:R-:W-:Y:S01]  /*1250*/  @P5 BAR.SYNC.DEFER_BLOCKING 0x0 ;  /* 0x0000000000005b1d */ /* 0x000fe20000010000 */
[----:B------:R-:W-:Y:S01]  /*1260*/  LEA.HI.SX32 R173, R173, 0xffffffff, 0x19 ;  /* 0xffffffffadad7811 */ /* 0x000fe200078fcaff */
[----:B------:R-:W-:Y:S01]  /*1270*/  CS2R R92, SRZ ;  /* 0x00000000005c7805 */ /* 0x000fe2000001ff00 */
[----:B------:R-:W-:Y:S01]  /*1280*/  IADD3.X R15, R13, R15, RZ, P0, !PT ;  /* 0x0000000f0d0f7210 */ /* 0x000fe200007fe4ff */
[----:B------:R-:W-:Y:S01]  /*1290*/  IMAD R8, R19, UR5, RZ ;  /* 0x0000000513087c24 */ /* 0x000fe2000f8e02ff */
[----:B------:R-:W-:Y:S01]  /*12a0*/  MOV R162, 0x4 ;  /* 0x0000000400a27802 */ /* 0x000fe20000000f00 */
[----:B------:R-:W-:Y:S01]  /*12b0*/  CS2R R98, SRZ ;  /* 0x0000000000627805 */ /* 0x000fe2000001ff00 */
[----:B------:R-:W-:Y:S01]  /*12c0*/  CS2R R96, SRZ ;  /* 0x0000000000607805 */ /* 0x000fe2000001ff00 */
[----:B------:R-:W-:Y:S01]  /*12d0*/  IMAD R8, R15, UR38, R8 ;  /* 0x000000260f087c24 */ /* 0x000fe2000f8e0208 */
[----:B------:R-:W-:Y:S01]  /*12e0*/  CS2R R90, SRZ ;  /* 0x00000000005a7805 */ /* 0x000fe2000001ff00 */
[-C--:B------:R-:W-:Y:S01]  /*12f0*/  IMAD.WIDE R184, R185, R162.reuse, c[0x0][0x200] ;  /* 0x00008000b9b87625 */ /* 0x080fe200078e02a2 */
[----:B------:R-:W-:Y:S01]  /*1300*/  CS2R R88, SRZ ;  /* 0x0000000000587805 */ /* 0x000fe2000001ff00 */
[----:B------:R-:W-:Y:S01]  /*1310*/  CS2R R86, SRZ ;  /* 0x0000000000567805 */ /* 0x000fe2000001ff00 */
[----:B------:R-:W-:Y:S01]  /*1320*/  CS2R R84, SRZ ;  /* 0x0000000000547805 */ /* 0x000fe2000001ff00 */
[----:B------:R-:W-:Y:S01]  /*1330*/  CS2R R78, SRZ ;  /* 0x00000000004e7805 */ /* 0x000fe2000001ff00 */
[----:B------:R-:W-:Y:S01]  /*1340*/  CS2R R76, SRZ ;  /* 0x00000000004c7805 */ /* 0x000fe2000001ff00 */
[----:B------:R-:W-:Y:S01]  /*1350*/  CS2R R82, SRZ ;  /* 0x0000000000527805 */ /* 0x000fe2000001ff00 */
[----:B-1----:R-:W-:Y:S01]  /*1360*/  SHF.R.S32.HI R0, RZ, 0x1f, R7 ;  /* 0x0000001fff007819 */ /* 0x002fe20000011407 */
[----:B------:R-:W-:Y:S01]  /*1370*/  CS2R R80, SRZ ;  /* 0x0000000000507805 */ /* 0x000fe2000001ff00 */
[----:B------:R-:W-:Y:S01]  /*1380*/  CS2R R74, SRZ ;  /* 0x00000000004a7805 */ /* 0x000fe2000001ff00 */
[----:B------:R-:W-:Y:S01]  /*1390*/  CS2R R72, SRZ ;  /* 0x0000000000487805 */ /* 0x000fe2000001ff00 */
[CC--:B------:R-:W-:Y:S01]  /*13a0*/  LEA.HI R11, R0.reuse, R7.reuse, RZ, 0x5 ;  /* 0x00000007000b7211 */ /* 0x0c0fe200078f28ff */
[----:B------:R-:W-:Y:S01]  /*13b0*/  CS2R R70, SRZ ;  /* 0x0000000000467805 */ /* 0x000fe2000001ff00 */
[----:B------:R-:W-:Y:S01]  /*13c0*/  LEA.HI R14, R0, R7, RZ, 0x2 ;  /* 0x00000007000e7211 */ /* 0x000fe200078f10ff */
[----:B------:R-:W-:Y:S01]  /*13d0*/  CS2R R68, SRZ ;  /* 0x0000000000447805 */ /* 0x000fe2000001ff00 */
[----:B------:R-:W-:Y:S01]  /*13e0*/  LOP3.LUT R178, R11, 0xffffffe0, RZ, 0xc0, !PT ;  /* 0xffffffe00bb27812 */ /* 0x000fe200078ec0ff */
[----:B------:R-:W-:Y:S01]  /*13f0*/  IMAD.WIDE R162, R163, R162, c[0x0][0x3c8] ;  /* 0x0000f200a3a27625 */ /* 0x000fe200078e02a2 */
[----:B------:R-:W-:-:S02]  /*1400*/  SHF.R.S32.HI R13, RZ, 0x2, R14 ;  /* 0x00000002ff0d7819 */ /* 0x000fc4000001140e */
[----:B------:R-:W-:Y:S01]  /*1410*/  SHF.R.S32.HI R11, RZ, 0x5, R11 ;  /* 0x00000005ff0b7819 */ /* 0x000fe2000001140b */
[----:B------:R-:W-:Y:S01]  /*1420*/  IMAD.IADD R178, R7, 0x1, -R178 ;  /* 0x0000000107b27824 */ /* 0x000fe200078e0ab2 */
[----:B------:R-:W-:Y:S01]  /*1430*/  LOP3.LUT R14, R14, 0xfffffffc, RZ, 0xc0, !PT ;  /* 0xfffffffc0e0e7812 */ /* 0x000fe200078ec0ff */
[----:B------:R-:W-:Y:S01]  /*1440*/  IMAD.WIDE.U32 R28, R13, c[0x0][0x1a0], RZ ;  /* 0x000068000d1c7a25 */ /* 0x000fe200078e00ff */
[----:B------:R-:W-:-:S03]  /*1450*/  SHF.R.S32.HI R12, RZ, 0x1f, R13 ;  /* 0x0000001fff0c7819 */ /* 0x000fc6000001140d */
[----:B------:R-:W-:Y:S01]  /*1460*/  IMAD R20, R11, UR29, R178 ;  /* 0x0000001d0b147c24 */ /* 0x000fe2000f8e02b2 */
[----:B------:R-:W-:Y:S01]  /*1470*/  IADD3 R11, P2, R13, R26, RZ ;  /* 0x0000001a0d0b7210 */ /* 0x000fe20007f5e0ff */
[----:B------:R-:W-:Y:S02]  /*1480*/  IMAD.IADD R14, R7, 0x1, -R14 ;  /* 0x00000001070e7824 */ /* 0x000fe400078e0a0e */
[----:B------:R-:W-:Y:S01]  /*1490*/  IMAD R22, R12, c[0x0][0x1a0], RZ ;  /* 0x000068000c167a24 */ /* 0x000fe200078e02ff */
[----:B------:R-:W-:Y:S01]  /*14a0*/  IADD3 R21, P1, P0, R20, UR28, R21 ;  /* 0x0000001c14157c10 */ /* 0x000fe2000f83e015 */
[----:B------:R-:W-:Y:S01]  /*14b0*/  IMAD R16, R12, c[0x0][0x198], RZ ;  /* 0x000066000c107a24 */ /* 0x000fe200078e02ff */
[----:B------:R-:W-:Y:S01]  /*14c0*/  SHF.R.S32.HI R20, RZ, 0x1f, R20 ;  /* 0x0000001fff147819 */ /* 0x000fe20000011414 */
[----:B------:R-:W-:Y:S01]  /*14d0*/  IMAD.SHL.U32 R32, R14, 0x8, RZ ;  /* 0x000000080e207824 */ /* 0x000fe200078e00ff */
[----:B------:R-:W-:Y:S01]  /*14e0*/  IADD3.X R12, R12, R27, RZ, P2, !PT ;  /* 0x0000001b0c0c7210 */ /* 0x000fe200017fe4ff */
[C---:B------:R-:W-:Y:S01]  /*14f0*/  IMAD R15, R13.reuse, c[0x0][0x1a4], R22 ;  /* 0x000069000d0f7a24 */ /* 0x040fe200078e0216 */
[----:B------:R-:W-:Y:S01]  /*1500*/  IADD3.X R20, R20, UR6, R23, P1, P0 ;  /* 0x0000000614147c10 */ /* 0x000fe20008fe0417 */
[----:B------:R-:W-:Y:S01]  /*1510*/  IMAD.WIDE.U32 R24, R13, c[0x0][0x198], RZ ;  /* 0x000066000d187a25 */ /* 0x000fe200078e00ff */
[----:B------:R-:W-:-:S02]  /*1520*/  IADD3 R22, P0, R21, R18, RZ ;  /* 0x0000001215167210 */ /* 0x000fc40007f1e0ff */
[----:B------:R-:W-:Y:S01]  /*1530*/  SHF.R.S32.HI R33, RZ, 0x1f, R32 ;  /* 0x0000001fff217819 */ /* 0x000fe20000011420 */
[----:B------:R-:W-:Y:S01]  /*1540*/  IMAD R16, R13, c[0x0][0x19c], R16 ;  /* 0x000067000d107a24 */ /* 0x000fe200078e0210 */
[----:B------:R-:W-:Y:S01]  /*1550*/  IADD3.X R23, R20, R17, RZ, P0, !PT ;  /* 0x0000001114177210 */ /* 0x000fe200007fe4ff */
[----:B------:R-:W-:Y:S01]  /*1560*/  IMAD.IADD R29, R29, 0x1, R15 ;  /* 0x000000011d1d7824 */ /* 0x000fe200078e020f */
[----:B------:R-:W-:Y:S01]  /*1570*/  IADD3 R161, P0, R161, UR23, RZ ;  /* 0x00000017a1a17c10 */ /* 0x000fe2000ff1e0ff */
[C---:B------:R-:W-:Y:S01]  /*1580*/  IMAD R15, R6.reuse, c[0x0][0x180], RZ ;  /* 0x00006000060f7a24 */ /* 0x040fe200078e02ff */
[----:B------:R-:W-:Y:S01]  /*1590*/  IADD3 R25, R25, R16, RZ ;  /* 0x0000001019197210 */ /* 0x000fe20007ffe0ff */
[----:B------:R-:W-:Y:S01]  /*15a0*/  IMAD R17, R6, c[0x0][0x368], RZ ;  /* 0x0000da0006117a24 */ /* 0x000fe200078e02ff */
[----:B------:R-:W-:Y:S01]  /*15b0*/  IADD3.X R160, R160, UR22, RZ, P0, !PT ;  /* 0x00000016a0a07c10 */ /* 0x000fe200087fe4ff */
[C---:B------:R-:W-:Y:S02]  /*15c0*/  IMAD R16, R2.reuse, c[0x0][0x184], R15 ;  /* 0x0000610002107a24 */ /* 0x040fe400078e020f */
[----:B------:R-:W-:-:S04]  /*15d0*/  IMAD.WIDE.U32 R34, R2, c[0x0][0x180], R32 ;  /* 0x0000600002227a25 */ /* 0x000fc800078e0020 */
[----:B------:R-:W-:Y:S02]  /*15e0*/  IMAD R13, R6, c[0x0][0x188], RZ ;  /* 0x00006200060d7a24 */ /* 0x000fe400078e02ff */
[C---:B------:R-:W-:Y:S01]  /*15f0*/  IMAD R30, R2.reuse, c[0x0][0x36c], R17 ;  /* 0x0000db00021e7a24 */ /* 0x040fe200078e0211 */
[----:B------:R-:W-:Y:S01]  /*1600*/  IADD3 R17, R35, R16, RZ ;  /* 0x0000001023117210 */ /* 0x000fe20007ffe0ff */
[----:B------:R-:W-:Y:S01]  /*1610*/  IMAD.WIDE.U32 R36, R2, c[0x0][0x368], R32 ;  /* 0x0000da0002247a25 */ /* 0x000fe200078e0020 */
[----:B------:R-:W-:-:S03]  /*1620*/  MOV R16, R34 ;  /* 0x0000002200107202 */ /* 0x000fc60000000f00 */
[----:B------:R-:W-:Y:S01]  /*1630*/  IMAD.WIDE.U32 R26, R19, UR38, R22 ;  /* 0x00000026131a7c25 */ /* 0x000fe2000f8e0016 */
[----:B------:R-:W-:-:S03]  /*1640*/  MOV R19, c[0x0][0x370] ;  /* 0x0000dc0000137a02 */ /* 0x000fc60000000f00 */
[----:B------:R-:W-:Y:S01]  /*1650*/  IMAD R20, R12, c[0x0][0x190], RZ ;  /* 0x000064000c147a24 */ /* 0x000fe200078e02ff */
[----:B------:R-:W-:Y:S01]  /*1660*/  LEA R186, P0, R26, c[0x0][0x350], 0x2 ;  /* 0x0000d4001aba7a11 */ /* 0x000fe200078010ff */
[----:B------:R-:W-:Y:S02]  /*1670*/  IMAD R22, R12, c[0x0][0x370], RZ ;  /* 0x0000dc000c167a24 */ /* 0x000fe400078e02ff */
[----:B------:R-:W-:-:S04]  /*1680*/  IMAD.WIDE.U32 R38, R11, c[0x0][0x190], R32 ;  /* 0x000064000b267a25 */ /* 0x000fc800078e0020 */
[----:B------:R-:W-:Y:S02]  /*1690*/  IMAD R12, R10, c[0x0][0x1b0], RZ ;  /* 0x00006c000a0c7a24 */ /* 0x000fe400078e02ff */
[C---:B------:R-:W-:Y:S02]  /*16a0*/  IMAD R14, R2.reuse, c[0x0][0x18c], R13 ;  /* 0x00006300020e7a24 */ /* 0x040fe400078e020d */
[----:B------:R-:W-:-:S04]  /*16b0*/  IMAD.WIDE.U32 R32, R2, c[0x0][0x188], R32 ;  /* 0x0000620002207a25 */ /* 0x000fc800078e0020 */
[----:B------:R-:W-:Y:S02]  /*16c0*/  IMAD.IADD R31, R37, 0x1, R30 ;  /* 0x00000001251f7824 */ /* 0x000fe400078e021e */
[----:B------:R-:W-:Y:S02]  /*16d0*/  IMAD.MOV.U32 R30, RZ, RZ, R36 ;  /* 0x000000ffff1e7224 */ /* 0x000fe400078e0024 */
[C---:B------:R-:W-:Y:S02]  /*16e0*/  IMAD R12, R5.reuse, c[0x0][0x1b4], R12 ;  /* 0x00006d00050c7a24 */ /* 0x040fe400078e020c */
[----:B------:R-:W-:-:S04]  /*16f0*/  IMAD.WIDE.U32 R16, R5, c[0x0][0x1b0], R16 ;  /* 0x00006c0005107a25 */ /* 0x000fc800078e0010 */
[----:B------:R-:W-:-:S04]  /*1700*/  IMAD.WIDE.U32 R24, R161, c[0x0][0x198], R24 ;  /* 0x00006600a1187a25 */ /* 0x000fc800078e0018 */
[----:B------:R-:W-:Y:S02]  /*1710*/  IMAD.IADD R15, R33, 0x1, R14 ;  /* 0x00000001210f7824 */ /* 0x000fe400078e020e */
[----:B------:R-:W-:Y:S02]  /*1720*/  IMAD.MOV.U32 R14, RZ, RZ, R32 ;  /* 0x000000ffff0e7224 */ /* 0x000fe400078e0020 */
[----:B------:R-:W-:Y:S02]  /*1730*/  IMAD R18, R10, c[0x0][0x1b8], RZ ;  /* 0x00006e000a127a24 */ /* 0x000fe400078e02ff */
[C---:B------:R-:W-:Y:S02]  /*1740*/  IMAD R20, R11.reuse, c[0x0][0x194], R20 ;  /* 0x000065000b147a24 */ /* 0x040fe400078e0214 */
[C---:B------:R-:W-:Y:S02]  /*1750*/  IMAD R10, R11.reuse, c[0x0][0x374], R22 ;  /* 0x0000dd000b0a7a24 */ /* 0x040fe400078e0216 */
[----:B------:R-:W-:Y:S01]  /*1760*/  IMAD.WIDE.U32 R30, R11, c[0x0][0x370], R30 ;  /* 0x0000dc000b1e7a25 */ /* 0x000fe200078e001e */
[----:B------:R-:W-:-:S02]  /*1770*/  IADD3 R11, R27, R8, RZ ;  /* 0x000000081b0b7210 */ /* 0x000fc40007ffe0ff */
[----:B------:R-:W-:Y:S01]  /*1780*/  IADD3 R21, R39, R20, RZ ;  /* 0x0000001427157210 */ /* 0x000fe20007ffe0ff */
[----:B------:R-:W-:Y:S01]  /*1790*/  IMAD.IADD R12, R17, 0x1, R12 ;  /* 0x00000001110c7824 */ /* 0x000fe200078e020c */
[----:B------:R-:W-:Y:S01]  /*17a0*/  IADD3 R17, P1, R16, R24, RZ ;  /* 0x0000001810117210 */ /* 0x000fe20007f3e0ff */
[----:B------:R-:W-:Y:S01]  /*17b0*/  IMAD R8, R160, c[0x0][0x198], RZ ;  /* 0x00006600a0087a24 */ /* 0x000fe200078e02ff */
[----:B------:R-:W-:Y:S01]  /*17c0*/  MOV R20, R38 ;  /* 0x0000002600147202 */ /* 0x000fe20000000f00 */
[C---:B------:R-:W-:Y:S01]  /*17d0*/  IMAD R18, R5.reuse, c[0x0][0x1bc], R18 ;  /* 0x00006f0005127a24 */ /* 0x040fe200078e0212 */
[----:B------:R-:W-:Y:S01]  /*17e0*/  LEA.HI.X R187, R26, c[0x0][0x354], R11, 0x2, P0 ;  /* 0x0000d5001abb7a11 */ /* 0x000fe200000f140b */
[----:B------:R-:W-:-:S04]  /*17f0*/  IMAD.WIDE.U32 R14, R5, c[0x0][0x1b8], R14 ;  /* 0x00006e00050e7a25 */ /* 0x000fc800078e000e */
[----:B------:R-:W-:Y:S01]  /*1800*/  IMAD.WIDE.U32 R28, R161, c[0x0][0x1a0], R28 ;  /* 0x00006800a11c7a25 */ /* 0x000fe200078e001c */
[----:B------:R-:W-:-:S03]  /*1810*/  IADD3 R18, R15, R18, RZ ;  /* 0x000000120f127210 */ /* 0x000fc60007ffe0ff */
[----:B------:R-:W-:Y:S01]  /*1820*/  IMAD R16, R160, c[0x0][0x1a0], RZ ;  /* 0x00006800a0107a24 */ /* 0x000fe200078e02ff */
[----:B------:R-:W-:Y:S01]  /*1830*/  IADD3 R14, P0, R14, R28, RZ ;  /* 0x0000001c0e0e7210 */ /* 0x000fe20007f1e0ff */
[----:B------:R-:W-:Y:S01]  /*1840*/  IMAD R5, R161, c[0x0][0x19c], R8 ;  /* 0x00006700a1057a24 */ /* 0x000fe200078e0208 */
[----:B------:R-:W-:Y:S01]  /*1850*/  LEA.HI R8, R173, R173, RZ, 0x1 ;  /* 0x000000adad087211 */ /* 0x000fe200078f08ff */
[----:B------:R-:W-:Y:S02]  /*1860*/  IMAD R13, R161, c[0x0][0x1a4], R16 ;  /* 0x00006900a10d7a24 */ /* 0x000fe400078e0210 */
[----:B------:R-:W-:Y:S01]  /*1870*/  IMAD R11, R6, c[0x0][0x178], RZ ;  /* 0x00005e00060b7a24 */ /* 0x000fe200078e02ff */
[----:B------:R-:W-:Y:S01]  /*1880*/  IADD3.X R12, R12, R25, R5, P1, !PT ;  /* 0x000000190c0c7210 */ /* 0x000fe20000ffe405 */
[----:B------:R-:W-:Y:S01]  /*1890*/  IMAD.IADD R31, R31, 0x1, R10 ;  /* 0x000000011f1f7824 */ /* 0x000fe200078e020a */
[----:B------:R-:W-:Y:S01]  /*18a0*/  IADD3.X R13, R18, R29, R13, P0, !PT ;  /* 0x0000001d120d7210 */ /* 0x000fe200007fe40d */
[C---:B------:R-:W-:Y:S01]  /*18b0*/  IMAD R11, R2.reuse, c[0x0][0x17c], R11 ;  /* 0x00005f00020b7a24 */ /* 0x040fe200078e020b */
[----:B------:R-:W-:Y:S01]  /*18c0*/  LEA R10, P0, R17, c[0x0][0x168], 0x1 ;  /* 0x00005a00110a7a11 */ /* 0x000fe200078008ff */
[----:B------:R-:W-:Y:S01]  /*18d0*/  IMAD.WIDE.U32 R24, R2, c[0x0][0x178], R20 ;  /* 0x00005e0002187a25 */ /* 0x000fe200078e0014 */
[----:B------:R-:W-:-:S02]  /*18e0*/  MOV R5, c[0x0][0x198] ;  /* 0x0000660000057a02 */ /* 0x000fc40000000f00 */
[----:B------:R-:W-:Y:S01]  /*18f0*/  MOV R6, c[0x0][0x19c] ;  /* 0x0000670000067a02 */ /* 0x000fe20000000f00 */
[----:B------:R-:W-:Y:S01]  /*1900*/  IMAD.IADD R25, R25, 0x1, R11 ;  /* 0x0000000119197824 */ /* 0x000fe200078e020b */
[----:B------:R-:W-:Y:S01]  /*1910*/  LEA.HI.X R11, R17, c[0x0][0x16c], R12, 0x1, P0 ;  /* 0x00005b00110b7a11 */ /* 0x000fe200000f0c0c */
[----:B------:R-:W-:Y:S01]  /*1920*/  IMAD R12, R4, c[0x0][0x1a8], RZ ;  /* 0x00006a00040c7a24 */ /* 0x000fe200078e02ff */
[----:B------:R-:W-:Y:S01]  /*1930*/  LEA R22, P1, R5, R10, 0x7 ;  /* 0x0000000a05167211 */ /* 0x000fe200078238ff */
[----:B------:R-:W-:Y:S01]  /*1940*/  IMAD.WIDE.U32 R30, R9, c[0x0][0x378], R30 ;  /* 0x0000de00091e7a25 */ /* 0x000fe200078e001e */
[----:B------:R-:W-:Y:S02]  /*1950*/  LEA R20, P0, R14, c[0x0][0x170], 0x1 ;  /* 0x00005c000e147a11 */ /* 0x000fe400078008ff */
[----:B------:R-:W-:Y:S01]  /*1960*/  LEA.HI.X R23, R5, R11, R6, 0x7, P1 ;  /* 0x0000000b05177211 */ /* 0x000fe200008f3c06 */
[----:B------:R-:W-:Y:S01]  /*1970*/  IMAD R6, R4, c[0x0][0x378], RZ ;  /* 0x0000de0004067a24 */ /* 0x000fe200078e02ff */
[----:B------:R-:W-:Y:S01]  /*1980*/  LEA.HI.X R21, R14, c[0x0][0x174], R13, 0x1, P0 ;  /* 0x00005d000e157a11 */ /* 0x000fe200000f0c0d */
[C---:B------:R-:W-:Y:S01]  /*1990*/  IMAD R4, R9.reuse, c[0x0][0x1ac], R12 ;  /* 0x00006b0009047a24 */ /* 0x040fe200078e020c */
[----:B------:R-:W-:Y:S01]  /*19a0*/  LOP3.LUT R8, R8, 0xfffffffe, RZ, 0xc0, !PT ;  /* 0xfffffffe08087812 */ /* 0x000fe200078ec0ff */
[----:B------:R-:W-:Y:S01]  /*19b0*/  IMAD.WIDE.U32 R14, R9, c[0x0][0x1a8], R24 ;  /* 0x00006a00090e7a25 */ /* 0x000fe200078e0018 */
[----:B------:R-:W-:-:S02]  /*19c0*/  LEA R180, P2, R30, c[0x0][0x330], 0x1 ;  /* 0x0000cc001eb47a11 */ /* 0x000fc400078408ff */
[----:B------:R-:W-:Y:S01]  /*19d0*/  MOV R5, c[0x0][0x1a4] ;  /* 0x0000690000057a02 */ /* 0x000fe20000000f00 */
[----:B------:R-:W-:Y:S01]  /*19e0*/  IMAD R6, R9, c[0x0][0x37c], R6 ;  /* 0x0000df0009067a24 */ /* 0x000fe200078e0206 */
[C---:B------:R-:W-:Y:S01]  /*19f0*/  LEA R182, P3, R14.reuse, c[0x0][0x160], 0x1 ;  /* 0x000058000eb67a11 */ /* 0x040fe200078608ff */
[----:B------:R-:W-:Y:S01]  /*1a00*/  IMAD.IADD R4, R15, 0x1, R4 ;  /* 0x000000010f047824 */ /* 0x000fe200078e0204 */
[----:B------:R-:W-:Y:S01]  /*1a10*/  MOV R15, c[0x0][0x190] ;  /* 0x00006400000f7a02 */ /* 0x000fe20000000f00 */
[----:B------:R-:W-:Y:S01]  /*1a20*/  IMAD.MOV.U32 R13, RZ, RZ, c[0x0][0x1a0] ;  /* 0x00006800ff0d7624 */ /* 0x000fe200078e00ff */
[----:B------:R-:W-:Y:S01]  /*1a30*/  IADD3 R6, R31, R6, RZ ;  /* 0x000000061f067210 */ /* 0x000fe20007ffe0ff */
[----:B------:R-:W-:Y:S01]  /*1a40*/  IMAD.IADD R8, R173, 0x1, -R8 ;  /* 0x00000001ad087824 */ /* 0x000fe200078e0a08 */
[----:B------:R-:W-:Y:S01]  /*1a50*/  LEA.HI.X R183, R14, c[0x0][0x164], R4, 0x1, P3 ;  /* 0x000059000eb77a11 */ /* 0x000fe200018f0c04 */
[----:B------:R-:W-:Y:S01]  /*1a60*/  IMAD.MOV.U32 R17, RZ, RZ, c[0x0][0x374] ;  /* 0x0000dd00ff117624 */ /* 0x000fe200078e00ff */
[----:B------:R-:W-:-:S02]  /*1a70*/  LEA R24, P1, R13, R20, 0x7 ;  /* 0x000000140d187211 */ /* 0x000fc400078238ff */
[----:B------:R-:W-:Y:S02]  /*1a80*/  ISETP.NE.AND P0, PT, R8, 0x1, PT ;  /* 0x000000010800780c */ /* 0x000fe40003f05270 */
[----:B------:R-:W-:Y:S02]  /*1a90*/  IADD3 R4, R149, 0x1000, RZ ;  /* 0x0000100095047810 */ /* 0x000fe40007ffe0ff */
[----:B------:R-:W-:Y:S02]  /*1aa0*/  LEA.HI.X R181, R30, c[0x0][0x334], R6, 0x1, P2 ;  /* 0x0000cd001eb57a11 */ /* 0x000fe400010f0c06 */
[----:B------:R-:W-:Y:S02]  /*1ab0*/  LEA R16, P2, R19, R180, 0x7 ;  /* 0x000000b413107211 */ /* 0x000fe400078438ff */
[----:B------:R-:W-:Y:S01]  /*1ac0*/  LEA.HI.X R25, R13, R21, R5, 0x7, P1 ;  /* 0x000000150d197211 */ /* 0x000fe200008f3c05 */
[----:B------:R-:W-:Y:S01]  /*1ad0*/  IMAD.SHL.U32 R5, R149, 0x2, RZ ;  /* 0x0000000295057824 */ /* 0x000fe200078e00ff */
[----:B------:R-:W-:-:S02]  /*1ae0*/  SEL R4, R4, R149, !P0 ;  /* 0x0000009504047207 */ /* 0x000fc40004000000 */
[----:B------:R-:W-:Y:S02]  /*1af0*/  MOV R13, c[0x0][0x194] ;  /* 0x00006500000d7a02 */ /* 0x000fe40000000f00 */
[----:B------:R-:W-:Y:S01]  /*1b00*/  LEA R12, P1, R15, R182, 0x7 ;  /* 0x000000b60f0c7211 */ /* 0x000fe200078238ff */
[----:B------:R-:W-:Y:S01]  /*1b10*/  @!PT LDS RZ, [RZ] ;  /* 0x00000000fffff984 */ /* 0x000fe20000000800 */
[----:B------:R-:W-:Y:S01]  /*1b20*/  @!PT LDS RZ, [RZ] ;  /* 0x00000000fffff984 */ /* 0x000fe20000000800 */
[----:B------:R-:W-:Y:S01]  /*1b30*/  @!PT LDS RZ, [RZ] ;  /* 0x00000000fffff984 */ /* 0x000fe20000000800 */
[----:B------:R1:W-:Y:S01]  /*1b40*/  LDGSTS.E.BYPASS.LTC128B.128 [R5+0x4000], [R180.64] ;  /* 0x04000000b4057fae */ /* 0x0003e2000b901d64 */
[----:B------:R-:W-:Y:S02]  /*1b50*/  LEA.HI.X R17, R19, R181, R17, 0x7, P2 ;  /* 0x000000b513117211 */ /* 0x000fe400010f3c11 */
[----:B------:R-:W-:Y:S02]  /*1b60*/  SHF.L.U32 R171, R4, 0x1, RZ ;  /* 0x0000000104ab7819 */ /* 0x000fe400000006ff */
[----:B------:R-:W-:Y:S01]  /*1b70*/  LEA.HI.X R13, R15, R183, R13, 0x7, P1 ;  /* 0x000000b70f0d7211 */ /* 0x000fe200008f3c0d */
[----:B------:R1:W-:Y:S04]  /*1b80*/  LDGSTS.E.BYPASS.LTC128B.128 [R5+0x5000], [R16.64] ;  /* 0x0500000010057fae */ /* 0x0003e8000b901d64 */
[----:B------:R1:W-:Y:S04]  /*1b90*/  LDGSTS.E.BYPASS.LTC128B.128 [R171], [R182.64] ;  /* 0x00000000b6ab7fae */ /* 0x0003e8000b901d64 */
[----:B------:R1:W-:Y:S04]  /*1ba0*/  LDGSTS.E.BYPASS.LTC128B.128 [R171+0x1000], [R12.64] ;  /* 0x010000000cab7fae */ /* 0x0003e8000b901d64 */
[----:B------:R1:W-:Y:S04]  /*1bb0*/  LDGSTS.E.BYPASS.LTC128B.128 [R5+0x6000], [R10.64] ;  /* 0x060000000a057fae */ /* 0x0003e8000b901d64 */
[----:B------:R1:W-:Y:S04]  /*1bc0*/  LDGSTS.E.BYPASS.LTC128B.128 [R5+0x7000], [R22.64] ;  /* 0x0700000016057fae */ /* 0x0003e8000b901d64 */
[----:B------:R1:W-:Y:S04]  /*1bd0*/  LDGSTS.E.BYPASS.LTC128B.128 [R5+0x8000], [R20.64] ;  /* 0x0800000014057fae */ /* 0x0003e8000b901d64 */
[----:B------:R1:W-:Y:S04]  /*1be0*/  LDGSTS.E.BYPASS.LTC128B.128 [R5+0x9000], [R24.64] ;  /* 0x0900000018057fae */ /* 0x0003e8000b901d64 */
[----:B------:R-:W0:Y:S01]  /*1bf0*/  LDGDEPBAR ;  /* 0x00000000000079af */ /* 0x000e220000000000 */
[----:B------:R-:W-:Y:S05]  /*1c00*/  @!P4 BRA `(.L_x_1049) ;  /* 0x000052500000c947 */ /* 0x000fea0003800000 */
[----:B------:R-:W-:Y:S02]  /*1c10*/  IMAD.MOV.U32 R14, RZ, RZ, c[0x0][0x308] ;  /* 0x0000c200ff0e7624 */ /* 0x000fe400078e00ff */
[----:B------:R-:W-:-:S05]  /*1c20*/  IMAD.MOV.U32 R15, RZ, RZ, c[0x0][0x30c] ;  /* 0x0000c300ff0f7624 */ /* 0x000fca00078e00ff */
[----:B-1----:R-:W2:Y:S04]  /*1c30*/  LDG.E.64 R4, [R14.64] ;  /* 0x000000240e047981 */ /* 0x002ea8000c1e1b00 */
[----:B------:R-:W3:Y:S01]  /*1c40*/  LDG.E.64 R10, [R14.64+0x8] ;  /* 0x000008240e0a7981 */ /* 0x000ee2000c1e1b00 */
[----:B------:R-:W-:-:S05]  /*1c50*/  IMAD.WIDE R12, R147, 0x4, R184 ;  /* 0x00000004930c7825 */ /* 0x000fca00078e02b8 */
[----:B------:R1:W5:Y:S04]  /*1c60*/  LDG.E R170, [R12.64] ;  /* 0x000000240caa7981 */ /* 0x000368000c1e1900 */
[----:B------:R1:W5:Y:S04]  /*1c70*/  LDG.E R169, [R12.64+0x20] ;  /* 0x000020240ca97981 */ /* 0x000368000c1e1900 */
[----:B------:R1:W5:Y:S04]  /*1c80*/  LDG.E R168, [R12.64+0x100] ;  /* 0x000100240ca87981 */ /* 0x000368000c1e1900 */
[----:B------:R1:W5:Y:S01]  /*1c90*/  LDG.E R167, [R12.64+0x120] ;  /* 0x000120240ca77981 */ /* 0x000362000c1e1900 */
[----:B------:R-:W-:Y:S01]  /*1ca0*/  IMAD R2, R2, c[0x0][0x1c0], R9 ;  /* 0x0000700002027a24 */ /* 0x000fe200078e0209 */
[----:B------:R-:W-:Y:S01]  /*1cb0*/  LEA.HI R9, R0, R7, RZ, 0x7 ;  /* 0x0000000700097211 */ /* 0x000fe200078f38ff */
[----:B------:R-:W-:Y:S01]  /*1cc0*/  IMAD.U32 R0, RZ, RZ, UR32 ;  /* 0x00000020ff007e24 */ /* 0x000fe2000f8e00ff */
[----:B------:R-:W-:Y:S01]  /*1cd0*/  SHF.R.S32.HI R166, RZ, 0x1f, R178 ;  /* 0x0000001fffa67819 */ /* 0x000fe200000114b2 */
[----:B------:R-:W-:Y:S01]  /*1ce0*/  IMAD.SHL.U32 R7, R2, 0x20, RZ ;  /* 0x0000002002077824 */ /* 0x000fe200078e00ff */
[----:B------:R-:W-:Y:S01]  /*1cf0*/  SHF.R.S32.HI R9, RZ, 0x7, R9 ;  /* 0x00000007ff097819 */ /* 0x000fe20000011409 */
[----:B------:R-:W-:Y:S01]  /*1d00*/  IMAD.MOV.U32 R164, RZ, RZ, R162 ;  /* 0x000000ffffa47224 */ /* 0x000fe200078e00a2 */
[----:B------:R-:W-:Y:S01]  /*1d10*/  IADD3 R2, R145, 0x1000, RZ ;  /* 0x0000100091027810 */ /* 0x000fe20007ffe0ff */
[----:B------:R-:W-:-:S02]  /*1d20*/  IMAD.MOV.U32 R95, RZ, RZ, RZ ;  /* 0x000000ffff5f7224 */ /* 0x000fc400078e00ff */
[----:B------:R-:W-:Y:S01]  /*1d30*/  IMAD R0, R0, 0x2, R9 ;  /* 0x0000000200007824 */ /* 0x000fe200078e0209 */
[----:B------:R-:W-:-:S03]  /*1d40*/  SEL R2, R2, R145, !P0 ;  /* 0x0000009102027207 */ /* 0x000fc60004000000 */
[----:B------:R-:W-:Y:S02]  /*1d50*/  IMAD.SHL.U32 R0, R0, 0x2, RZ ;  /* 0x0000000200007824 */ /* 0x000fe400078e00ff */
[----:B------:R-:W-:Y:S01]  /*1d60*/  IMAD.SHL.U32 R136, R2, 0x2, RZ ;  /* 0x0000000202887824 */ /* 0x000fe200078e00ff */
[----:B--2---:R2:W4:Y:S01]  /*1d70*/  R2UR UR26, R5 ;  /* 0x00000000051a73c2 */ /* 0x00452200000e0000 */
[----:B---3--:R-:W-:Y:S02]  /*1d80*/  IADD3 R178, P2, P1, R7, R10, R178 ;  /* 0x0000000a07b27210 */ /* 0x008fe4000795e0b2 */
[----:B------:R-:W-:-:S05]  /*1d90*/  SHF.R.S32.HI R7, RZ, 0x1f, R7 ;  /* 0x0000001fff077819 */ /* 0x000fca0000011407 */
[----:B------:R-:W3:Y:S01]  /*1da0*/  R2UR UR27, R4 ;  /* 0x00000000041b73c2 */ /* 0x000ee200000e0000 */
[----:B------:R-:W-:Y:S02]  /*1db0*/  IADD3.X R166, R7, R11, R166, P2, P1 ;  /* 0x0000000b07a67210 */ /* 0x000fe400017e24a6 */
[----:B--2---:R-:W-:Y:S02]  /*1dc0*/  IADD3 R5, R144, 0x1000, RZ ;  /* 0x0000100090057810 */ /* 0x004fe40007ffe0ff */
[----:B----4-:R-:W-:Y:S02]  /*1dd0*/  LOP3.LUT R7, R0, UR26, RZ, 0x3c, !PT ;  /* 0x0000001a00077c12 */ /* 0x010fe4000f8e3cff */
[----:B------:R-:W-:-:S05]  /*1de0*/  SEL R5, R5, R144, !P0 ;  /* 0x0000009005057207 */ /* 0x000fca0004000000 */
[----:B------:R-:W-:Y:S01]  /*1df0*/  IMAD.SHL.U32 R137, R5, 0x2, RZ ;  /* 0x0000000205897824 */ /* 0x000fe200078e00ff */
[----:B------:R-:W-:Y:S02]  /*1e00*/  IADD3 R5, R0, 0x1, RZ ;  /* 0x0000000100057810 */ /* 0x000fe40007ffe0ff */
[----:B---3--:R-:W-:Y:S02]  /*1e10*/  LOP3.LUT R166, R166, UR27, RZ, 0x3c, !PT ;  /* 0x0000001ba6a67c12 */ /* 0x008fe4000f8e3cff */
[----:B------:R-:W-:Y:S02]  /*1e20*/  LOP3.LUT R5, R5, UR26, RZ, 0x3c, !PT ;  /* 0x0000001a05057c12 */ /* 0x000fe4000f8e3cff */
[----:B-1----:R-:W-:Y:S01]  /*1e30*/  MOV R162, c[0x0][0x22c] ;  /* 0x00008b0000a27a02 */ /* 0x002fe20000000f00 */
[----:B------:R-:W-:Y:S01]  /*1e40*/  IMAD.WIDE.U32 R178, R178, -0x2daee0ad, RZ ;  /* 0xd2511f53b2b27825 */ /* 0x000fe200078e00ff */
[----:B------:R-:W-:-:S03]  /*1e50*/  SHF.L.U32 R2, R145, 0x1, RZ ;  /* 0x0000000191027819 */ /* 0x000fc600000006ff */
[----:B------:R-:W-:Y:S01]  /*1e60*/  IMAD R162, R162, c[0x0][0x1c0], RZ ;  /* 0x00007000a2a27a24 */ /* 0x000fe200078e02ff */
[C---:B------:R-:W-:Y:S02]  /*1e70*/  LOP3.LUT R176, R179.reuse, R7, RZ, 0x3c, !PT ;  /* 0x00000007b3b07212 */ /* 0x040fe400078e3cff */
[----:B------:R-:W-:Y:S02]  /*1e80*/  LOP3.LUT R174, R179, R5, RZ, 0x3c, !PT ;  /* 0x00000005b3ae7212 */ /* 0x000fe400078e3cff */
[----:B------:R-:W-:Y:S01]  /*1e90*/  IADD3 R0, R2, R143, RZ ;  /* 0x0000008f02007210 */ /* 0x000fe20007ffe0ff */
[----:B------:R-:W-:Y:S01]  /*1ea0*/  IMAD.WIDE.U32 R176, R176, -0x326172a9, RZ ;  /* 0xcd9e8d57b0b07825 */ /* 0x000fe200078e00ff */
[----:B------:R-:W-:-:S03]  /*1eb0*/  LEA R162, -R162, RZ, 0x7 ;  /* 0x000000ffa2a27211 */ /* 0x000fc600078e39ff */
[----:B------:R-:W-:-:S04]  /*1ec0*/  IMAD.WIDE.U32 R174, R174, -0x326172a9, RZ ;  /* 0xcd9e8d57aeae7825 */ /* 0x000fc800078e00ff */
.L_x_1052:
        /* <DEDUP_REMOVED lines=8> */
[----:B------:R-:W-:Y:S01]  /*1f50*/  FMUL.FTZ R165, R167, 1.4426950216293334961 ;  /* 0x3fb8aa3ba7a57820 */ /* 0x000fe20000410000 */
[----:B------:R-:W-:Y:S01]  /*1f60*/  FSEL R246, R246, RZ, P0 ;  /* 0x000000fff6f67208 */ /* 0x000fe20000000000 */
[----:B------:R-:W-:Y:S01]  /*1f70*/  FMUL.FTZ R249, R168, 1.4426950216293334961 ;  /* 0x3fb8aa3ba8f97820 */ /* 0x000fe20000410000 */
[----:B------:R-:W-:Y:S01]  /*1f80*/  FSETP.NEU.FTZ.AND P0, PT, R169, -INF , PT ;  /* 0xff800000a900780b */ /* 0x000fe20003f1d000 */
[----:B------:R-:W-:Y:S01]  /*1f90*/  IMAD R202, R173, 0x8, R148 ;  /* 0x00000008adca7824 */ /* 0x000fe200078e0294 */
[----:B------:R-:W-:Y:S02]  /*1fa0*/  UIADD3 UR24, UR26, -0x4498517b, URZ ;  /* 0xbb67ae851a187890 */ /* 0x000fe4000fffe03f */
[----:B------:R-:W-:Y:S01]  /*1fb0*/  FSEL R252, R252, RZ, P0 ;  /* 0x000000fffcfc7208 */ /* 0x000fe20000000000 */
[----:B------:R-:W-:Y:S01]  /*1fc0*/  IMAD.WIDE.U32 R222, R202, -0x326172a9, RZ ;  /* 0xcd9e8d57cade7825 */ /* 0x000fe200078e00ff */
[----:B------:R-:W-:Y:S02]  /*1fd0*/  FSETP.NEU.FTZ.AND P0, PT, R168, -INF , PT ;  /* 0xff800000a800780b */ /* 0x000fe40003f1d000 */
[----:B------:R-:W-:Y:S02]  /*1fe0*/  IADD3 R202, R202, 0x4, RZ ;  /* 0x00000004caca7810 */ /* 0x000fe40007ffe0ff */
[----:B------:R-:W-:Y:S02]  /*1ff0*/  FSEL R249, R249, RZ, P0 ;  /* 0x000000fff9f97208 */ /* 0x000fe40000000000 */
[----:B------:R-:W-:Y:S01]  /*2000*/  FSETP.NEU.FTZ.AND P0, PT, R167, -INF , PT ;  /* 0xff800000a700780b */ /* 0x000fe20003f1d000 */
[----:B------:R-:W-:Y:S01]  /*2010*/  IMAD.WIDE.U32 R238, R202, -0x326172a9, RZ ;  /* 0xcd9e8d57caee7825 */ /* 0x000fe200078e00ff */
[-C--:B------:R-:W-:Y:S01]  /*2020*/  LOP3.LUT R232, R223, R166.reuse, RZ, 0x3c, !PT ;  /* 0x000000a6dfe87212 */ /* 0x080fe200078e3cff */
[----:B------:R-:W-:Y:S04]  /*2030*/  DEPBAR.LE SB0, 0x0 ;  /* 0x000080000000791a */ /* 0x000fe80000000000 */
[--C-:B------:R-:W-:Y:S01]  /*2040*/  LOP3.LUT R220, R177, UR22, R222.reuse, 0x96, !PT ;  /* 0x00000016b1dc7c12 */ /* 0x100fe2000f8e96de */
[----:B------:R-:W-:Y:S01]  /*2050*/  BAR.SYNC.DEFER_BLOCKING 0x0 ;  /* 0x0000000000007b1d */ /* 0x000fe20000010000 */
[----:B------:R-:W-:Y:S01]  /*2060*/  LOP3.LUT R222, R175, UR22, R222, 0x96, !PT ;  /* 0x00000016afde7c12 */ /* 0x000fe2000f8e96de */
[----:B------:R-:W-:Y:S01]  /*2070*/  IMAD.WIDE.U32 R232, R232, -0x2daee0ad, RZ ;  /* 0xd2511f53e8e87825 */ /* 0x000fe200078e00ff */
[----:B------:R-:W-:Y:S02]  /*2080*/  LOP3.LUT R208, R239, R166, RZ, 0x3c, !PT ;  /* 0x000000a6efd07212 */ /* 0x000fe400078e3cff */
[--C-:B------:R-:W-:Y:S01]  /*2090*/  LOP3.LUT R216, R177, UR22, R238.reuse, 0x96, !PT ;  /* 0x00000016b1d87c12 */ /* 0x100fe2000f8e96ee */
[----:B------:R-:W-:Y:S01]  /*20a0*/  IMAD.WIDE.U32 R220, R220, -0x2daee0ad, RZ ;  /* 0xd2511f53dcdc7825 */ /* 0x000fe200078e00ff */
[----:B------:R-:W-:Y:S01]  /*20b0*/  LOP3.LUT R238, R175, UR22, R238, 0x96, !PT ;  /* 0x00000016afee7c12 */ /* 0x000fe2000f8e96ee */
[----:B------:R-:W-:Y:S01]  /*20c0*/  UIADD3 UR22, UR27, 0x3c6ef372, URZ ;  /* 0x3c6ef3721b167890 */ /* 0x000fe2000fffe03f */
[----:B------:R-:W-:Y:S01]  /*20d0*/  LOP3.LUT R210, R178, UR24, RZ, 0x3c, !PT ;  /* 0x00000018b2d27c12 */ /* 0x000fe2000f8e3cff */
[----:B------:R-:W-:Y:S01]  /*20e0*/  IMAD.WIDE.U32 R218, R208, -0x2daee0ad, RZ ;  /* 0xd2511f53d0da7825 */ /* 0x000fe200078e00ff */
[----:B------:R-:W-:Y:S01]  /*20f0*/  LOP3.LUT R240, R221, UR23, R232, 0x96, !PT ;  /* 0x00000017ddf07c12 */ /* 0x000fe2000f8e96e8 */
[----:B------:R-:W-:Y:S01]  /*2100*/  UIADD3 UR24, UR26, 0x32370b8f, URZ ;  /* 0x32370b8f1a187890 */ /* 0x000fe2000fffe03f */
[----:B------:R-:W-:Y:S01]  /*2110*/  LOP3.LUT R209, R210, R233, RZ, 0x3c, !PT ;  /* 0x000000e9d2d17212 */ /* 0x000fe200078e3cff */
[----:B------:R-:W-:Y:S01]  /*2120*/  IMAD.WIDE.U32 R216, R216, -0x2daee0ad, RZ ;  /* 0xd2511f53d8d87825 */ /* 0x000fe200078e00ff */
[----:B------:R-:W-:Y:S03]  /*2130*/  LOP3.LUT R210, R210, R219, RZ, 0x3c, !PT ;  /* 0x000000dbd2d27212 */ /* 0x000fe600078e3cff */
[----:B------:R-:W-:Y:S01]  /*2140*/  IMAD.WIDE.U32 R222, R222, -0x2daee0ad, RZ ;  /* 0xd2511f53dede7825 */ /* 0x000fe200078e00ff */
[----:B------:R-:W-:Y:S03]  /*2150*/  LOP3.LUT R228, R217, UR23, R218, 0x96, !PT ;  /* 0x00000017d9e47c12 */ /* 0x000fe6000f8e96da */
[----:B------:R-:W-:Y:S01]  /*2160*/  IMAD.WIDE.U32 R238, R238, -0x2daee0ad, RZ ;  /* 0xd2511f53eeee7825 */ /* 0x000fe200078e00ff */
[----:B------:R-:W-:Y:S01]  /*2170*/  LOP3.LUT R232, R223, UR23, R232, 0x96, !PT ;  /* 0x00000017dfe87c12 */ /* 0x000fe2000f8e96e8 */
[----:B------:R-:W-:Y:S02]  /*2180*/  LDSM.16.M88.4 R100, [R136] ;  /* 0x000000008864783b */ /* 0x000fe40000000200 */
[----:B------:R-:W-:Y:S01]  /*2190*/  IMAD.WIDE.U32 R224, R209, -0x326172a9, RZ ;  /* 0xcd9e8d57d1e07825 */ /* 0x000fe200078e00ff */
[----:B------:R-:W-:Y:S01]  /*21a0*/  LOP3.LUT R218, R239, UR23, R218, 0x96, !PT ;  /* 0x00000017efda7c12 */ /* 0x000fe2000f8e96da */
[----:B------:R-:W-:Y:S02]  /*21b0*/  UIADD3 UR23, UR27, -0x255992d5, URZ ;  /* 0xdaa66d2b1b177890 */ /* 0x000fe4000fffe03f */
[----:B------:R-:W-:Y:S01]  /*21c0*/  IMAD.WIDE.U32 R240, R240, -0x326172a9, RZ ;  /* 0xcd9e8d57f0f07825 */ /* 0x000fe200078e00ff */
[----:B------:R-:W-:Y:S01]  /*21d0*/  LOP3.LUT R211, R225, UR22, R174, 0x96, !PT ;  /* 0x00000016e1d37c12 */ /* 0x000fe2000f8e96ae */
[----:B------:R-:W1:Y:S02]  /*21e0*/  LDSM.16.M88.4 R104, [R142+0x6000] ;  /* 0x006000008e68783b */ /* 0x000e640000000200 */
[----:B------:R-:W-:Y:S01]  /*21f0*/  IMAD.WIDE.U32 R236, R210, -0x326172a9, RZ ;  /* 0xcd9e8d57d2ec7825 */ /* 0x000fe200078e00ff */
[----:B------:R-:W-:Y:S03]  /*2200*/  LOP3.LUT R226, R241, UR23, R224, 0x96, !PT ;  /* 0x00000017f1e27c12 */ /* 0x000fe6000f8e96e0 */
[----:B------:R-:W-:Y:S01]  /*2210*/  IMAD.WIDE.U32 R234, R211, -0x2daee0ad, RZ ;  /* 0xd2511f53d3ea7825 */ /* 0x000fe200078e00ff */
[----:B------:R-:W-:Y:S01]  /*2220*/  LOP3.LUT R214, R237, UR22, R176, 0x96, !PT ;  /* 0x00000016edd67c12 */ /* 0x000fe2000f8e96b0 */
[----:B------:R-:W2:Y:S02]  /*2230*/  LDSM.16.M88.4 R108, [R136+0x1000] ;  /* 0x00100000886c783b */ /* 0x000ea40000000200 */
[----:B------:R-:W-:Y:S04]  /*2240*/  IMAD.WIDE.U32 R226, R226, -0x2daee0ad, RZ ;  /* 0xd2511f53e2e27825 */ /* 0x000fe800078e00ff */
[----:B------:R-:W-:Y:S02]  /*2250*/  IMAD.WIDE.U32 R228, R228, -0x326172a9, RZ ;  /* 0xcd9e8d57e4e47825 */ /* 0x000fe400078e00ff */
[----:B------:R-:W3:Y:S02]  /*2260*/  LDSM.16.M88.4 R112, [R142+0x6400] ;  /* 0x006400008e70783b */ /* 0x000ee40000000200 */
[----:B------:R-:W-:Y:S01]  /*2270*/  IMAD.WIDE.U32 R232, R232, -0x326172a9, RZ ;  /* 0xcd9e8d57e8e87825 */ /* 0x000fe200078e00ff */
[----:B------:R-:W-:Y:S03]  /*2280*/  LOP3.LUT R230, R229, UR23, R236, 0x96, !PT ;  /* 0x00000017e5e67c12 */ /* 0x000fe6000f8e96ec */
[----:B------:R-:W-:Y:S01]  /*2290*/  IMAD.WIDE.U32 R218, R218, -0x326172a9, RZ ;  /* 0xcd9e8d57dada7825 */ /* 0x000fe200078e00ff */
[----:B------:R-:W-:Y:S01]  /*22a0*/  LOP3.LUT R224, R233, UR23, R224, 0x96, !PT ;  /* 0x00000017e9e07c12 */ /* 0x000fe2000f8e96e0 */
[----:B------:R-:W4:Y:S02]  /*22b0*/  LDSM.16.M88.4 R116, [R142+0x6800] ;  /* 0x006800008e74783b */ /* 0x000f240000000200 */
[----:B------:R-:W-:Y:S01]  /*22c0*/  IMAD.WIDE.U32 R230, R230, -0x2daee0ad, RZ ;  /* 0xd2511f53e6e67825 */ /* 0x000fe200078e00ff */
[----:B------:R-:W-:Y:S01]  /*22d0*/  LOP3.LUT R236, R219, UR23, R236, 0x96, !PT ;  /* 0x00000017dbec7c12 */ /* 0x000fe2000f8e96ec */
[----:B------:R-:W-:Y:S04]  /*22e0*/  UIADD3 UR23, UR27, 0x78dde6e4, URZ ;  /* 0x78dde6e41b177890 */ /* 0x000fe8000fffe03f */
[----:B------:R-:W3:Y:S01]  /*22f0*/  LDSM.16.M88.4 R120, [R142+0x6c00] ;  /* 0x006c00008e78783b */ /* 0x000ee20000000200 */
[-C--:B-1----:R-:W-:Y:S07]  /*2300*/  HMMA.16816.F32.BF16 R4, R100, R104.reuse, RZ ;  /* 0x000000686404723c */ /* 0x082fee00000418ff */
[----:B------:R-:W-:Y:S01]  /*2310*/  LDSM.16.M88.4 R124, [R146] ;  /* 0x00000000927c783b */ /* 0x000fe20000000200 */
[C---:B--2---:R-:W-:Y:S07]  /*2320*/  HMMA.16816.F32.BF16 R8, R108.reuse, R104, RZ ;  /* 0x000000686c08723c */ /* 0x044fee00000418ff */
[----:B------:R-:W1:Y:S01]  /*2330*/  LDSM.16.M88.4 R128, [R135+0x6000] ;  /* 0x006000008780783b */ /* 0x000e620000000200 */
[-C--:B------:R-:W-:Y:S08]  /*2340*/  HMMA.16816.F32.BF16 R12, R108, R106.reuse, RZ ;  /* 0x0000006a6c0c723c */ /* 0x080ff000000418ff */
[C---:B------:R-:W-:Y:S01]  /*2350*/  HMMA.16816.F32.BF16 R16, R100.reuse, R106, RZ ;  /* 0x0000006a6410723c */ /* 0x040fe200000418ff */
[----:B------:R-:W-:Y:S07]  /*2360*/  LDSM.16.M88.4 R104, [R135+0x6400] ;  /* 0x006400008768783b */ /* 0x000fee0000000200 */
        /* <DEDUP_REMOVED lines=12> */
[----:B------:R-:W2:Y:S07]  /*2430*/  LDSM.16.M88.4 R100, [R146+0x1000] ;  /* 0x001000009264783b */ /* 0x000eae0000000200 */
[-C--:B-1----:R-:W-:Y:S11]  /*2440*/  HMMA.16816.F32.BF16 R4, R124, R128.reuse, R4 ;  /* 0x000000807c04723c */ /* 0x082ff60000041804 */
[----:B------:R-:W-:Y:S11]  /*2450*/  @!UPT UIADD3 URZ, URZ, URZ, URZ ;  /* 0x0000003f3f3ff290 */ /* 0x000ff6000fffe03f */
[----:B------:R-:W-:Y:S02]  /*2460*/  @!UPT UIADD3 URZ, URZ, URZ, URZ ;  /* 0x0000003f3f3ff290 */ /* 0x000fe4000fffe03f */
[----:B------:R-:W-:Y:S01]  /*2470*/  FFMA.FTZ R189, R5, c[0x0][0x23c], -R246 ;  /* 0x00008f0005bd7a23 */ /* 0x000fe200000108f6 */
[----:B------:R-:W-:Y:S01]  /*2480*/  FSEL R5, R165, RZ, P0 ;  /* 0x000000ffa5057208 */ /* 0x000fe20000000000 */
[----:B------:R-:W-:Y:S01]  /*2490*/  IMAD.MOV.U32 R165, RZ, RZ, R163 ;  /* 0x000000ffffa57224 */ /* 0x000fe200078e00a3 */
[----:B------:R-:W-:Y:S01]  /*24a0*/  LEA R212, P0, R147, R164, 0x2 ;  /* 0x000000a493d47211 */ /* 0x000fe200078010ff */
[--C-:B------:R-:W-:Y:S02]  /*24b0*/  FFMA.FTZ R188, R6, c[0x0][0x23c], -R252.reuse ;  /* 0x00008f0006bc7a23 */ /* 0x100fe400000108fc */
[----:B------:R-:W-:Y:S01]  /*24c0*/  FFMA.FTZ R191, R7, c[0x0][0x23c], -R252 ;  /* 0x00008f0007bf7a23 */ /* 0x000fe200000108fc */
[----:B------:R-:W-:Y:S01]  /*24d0*/  LEA.HI.X.SX32 R213, R147, R165, 0x2, P0 ;  /* 0x000000a593d57211 */ /* 0x000fe200000f16ff */
[----:B------:R-:W-:Y:S01]  /*24e0*/  FFMA.FTZ R172, R4, c[0x0][0x23c], -R246 ;  /* 0x00008f0004ac7a23 */ /* 0x000fe200000108f6 */
[C---:B--2---:R-:W-:Y:S01]  /*24f0*/  HMMA.16816.F32.BF16 R8, R100.reuse, R128, R8 ;  /* 0x000000806408723c */ /* 0x044fe20000041808 */
[----:B------:R-:W-:Y:S02]  /*2500*/  MUFU.EX2 R189, R189 ;  /* 0x000000bd00bd7308 */ /* 0x000fe40000000800 */
[----:B------:R1:W2:Y:S04]  /*2510*/  LDG.E R207, [R212.64] ;  /* 0x00000024d4cf7981 */ /* 0x0002a8000c1e1900 */
[----:B------:R1:W3:Y:S01]  /*2520*/  LDG.E R206, [R212.64+0x20] ;  /* 0x00002024d4ce7981 */ /* 0x0002e2000c1e1900 */
[-C--:B------:R-:W-:Y:S03]  /*2530*/  HMMA.16816.F32.BF16 R12, R100, R130.reuse, R12 ;  /* 0x00000082640c723c */ /* 0x080fe6000004180c */
[----:B------:R1:W4:Y:S01]  /*2540*/  LDG.E R205, [R212.64+0x100] ;  /* 0x00010024d4cd7981 */ /* 0x000322000c1e1900 */
[----:B------:R-:W1:Y:S03]  /*2550*/  MUFU.EX2 R172, R172 ;  /* 0x000000ac00ac7308 */ /* 0x000e660000000800 */
[----:B------:R1:W2:Y:S01]  /*2560*/  LDG.E R204, [R212.64+0x120] ;  /* 0x00012024d4cc7981 */ /* 0x0002a2000c1e1900 */
[C---:B------:R-:W-:Y:S06]  /*2570*/  HMMA.16816.F32.BF16 R16, R124.reuse, R130, R16 ;  /* 0x000000827c10723c */ /* 0x040fec0000041810 */
[----:B------:R-:W1:Y:S02]  /*2580*/  MUFU.EX2 R191, R191 ;  /* 0x000000bf00bf7308 */ /* 0x000e640000000800 */
[-C--:B------:R-:W-:Y:S01]  /*2590*/  HMMA.16816.F32.BF16 R20, R124, R104.reuse, R20 ;  /* 0x000000687c14723c */ /* 0x080fe20000041814 */
[--C-:B------:R-:W-:Y:S03]  /*25a0*/  FFMA.FTZ R192, R10, c[0x0][0x23c], -R5.reuse ;  /* 0x00008f000ac07a23 */ /* 0x100fe60000010805 */
[----:B------:R-:W-:Y:S02]  /*25b0*/  FFMA.FTZ R195, R11, c[0x0][0x23c], -R5 ;  /* 0x00008f000bc37a23 */ /* 0x000fe40000010805 */
[--C-:B------:R-:W-:Y:S02]  /*25c0*/  FFMA.FTZ R193, R9, c[0x0][0x23c], -R249.reuse ;  /* 0x00008f0009c17a23 */ /* 0x100fe400000108f9 */
[C---:B------:R-:W-:Y:S01]  /*25d0*/  HMMA.16816.F32.BF16 R24, R100.reuse, R104, R24 ;  /* 0x000000686418723c */ /* 0x040fe20000041818 */
[----:B------:R-:W-:Y:S01]  /*25e0*/  FFMA.FTZ R197, R13, c[0x0][0x23c], -R249 ;  /* 0x00008f000dc57a23 */ /* 0x000fe200000108f9 */
[----:B------:R-:W-:Y:S02]  /*25f0*/  MUFU.EX2 R188, R188 ;  /* 0x000000bc00bc7308 */ /* 0x000fe40000000800 */
[----:B------:R-:W-:Y:S02]  /*2600*/  FFMA.FTZ R196, R14, c[0x0][0x23c], -R5 ;  /* 0x00008f000ec47a23 */ /* 0x000fe40000010805 */
[----:B------:R-:W-:Y:S01]  /*2610*/  FFMA.FTZ R194, R12, c[0x0][0x23c], -R249 ;  /* 0x00008f000cc27a23 */ /* 0x000fe200000108f9 */
[----:B-1----:R-:W-:Y:S01]  /*2620*/  LOP3.LUT R212, R225, UR22, R176, 0x96, !PT ;  /* 0x00000016e1d47c12 */ /* 0x002fe2000f8e96b0 */
[-C--:B------:R-:W-:Y:S01]  /*2630*/  HMMA.16816.F32.BF16 R28, R100, R106.reuse, R28 ;  /* 0x0000006a641c723c */ /* 0x080fe2000004181c */
[----:B------:R-:W-:Y:S03]  /*2640*/  LOP3.LUT R213, R235, UR24, R222, 0x96, !PT ;  /* 0x00000018ebd57c12 */ /* 0x000fe6000f8e96de */
[----:B------:R-:W-:Y:S01]  /*2650*/  IMAD.WIDE.U32 R242, R212, -0x2daee0ad, RZ ;  /* 0xd2511f53d4f27825 */ /* 0x000fe200078e00ff */
[----:B------:R-:W-:Y:S01]  /*2660*/  LOP3.LUT R212, R237, UR22, R174, 0x96, !PT ;  /* 0x00000016edd47c12 */ /* 0x000fe2000f8e96ae */
[----:B------:R-:W-:Y:S01]  /*2670*/  UIADD3 UR22, UR27, 0x1715609d, URZ ;  /* 0x1715609d1b167890 */ /* 0x000fe2000fffe03f */
[----:B------:R-:W-:Y:S01]  /*2680*/  MUFU.EX2 R193, R193 ;  /* 0x000000c100c17308 */ /* 0x000fe20000000800 */
[C---:B------:R-:W-:Y:S01]  /*2690*/  HMMA.16816.F32.BF16 R32, R124.reuse, R106, R32 ;  /* 0x0000006a7c20723c */ /* 0x040fe20000041820 */
[----:B------:R-:W-:Y:S01]  /*26a0*/  LOP3.LUT R215, R243, UR24, R220, 0x96, !PT ;  /* 0x00000018f3d77c12 */ /* 0x000fe2000f8e96dc */
[----:B------:R-:W1:Y:S02]  /*26b0*/  LDSM.16.M88.4 R104, [R135+0x6800] ;  /* 0x006800008768783b */ /* 0x000e640000000200 */
[----:B------:R-:W-:Y:S01]  /*26c0*/  LOP3.LUT R220, R227, UR25, R242, 0x96, !PT ;  /* 0x00000019e3dc7c12 */ /* 0x000fe2000f8e96f2 */
[----:B------:R-:W-:Y:S04]  /*26d0*/  IMAD.WIDE.U32 R242, R212, -0x2daee0ad, RZ ;  /* 0xd2511f53d4f27825 */ /* 0x000fe800078e00ff */
[----:B------:R-:W-:Y:S01]  /*26e0*/  FFMA.FTZ R217, R27, c[0x0][0x23c], -R5 ;  /* 0x00008f001bd97a23 */ /* 0x000fe20000010805 */
[----:B------:R-:W-:Y:S02]  /*26f0*/  MUFU.EX2 R192, R192 ;  /* 0x000000c000c07308 */ /* 0x000fe40000000800 */
[----:B------:R-:W-:Y:S01]  /*2700*/  IMAD.WIDE.U32 R222, R214, -0x2daee0ad, RZ ;  /* 0xd2511f53d6de7825 */ /* 0x000fe200078e00ff */
[----:B------:R-:W-:Y:S03]  /*2710*/  LOP3.LUT R214, R243, UR24, R238, 0x96, !PT ;  /* 0x00000018f3d67c12 */ /* 0x000fe6000f8e96ee */
[----:B------:R-:W-:Y:S01]  /*2720*/  IMAD.WIDE.U32 R244, R213, -0x326172a9, RZ ;  /* 0xcd9e8d57d5f47825 */ /* 0x000fe200078e00ff */
[----:B------:R-:W-:Y:S01]  /*2730*/  LOP3.LUT R216, R223, UR24, R216, 0x96, !PT ;  /* 0x00000018dfd87c12 */ /* 0x000fe2000f8e96d8 */
[----:B------:R-:W-:Y:S01]  /*2740*/  UIADD3 UR24, UR26, 0x646e171e, URZ ;  /* 0x646e171e1a187890 */ /* 0x000fe2000fffe03f */
[----:B------:R-:W-:Y:S01]  /*2750*/  LOP3.LUT R222, R231, UR25, R222, 0x96, !PT ;  /* 0x00000019e7de7c12 */ /* 0x000fe2000f8e96de */
[----:B------:R-:W-:Y:S01]  /*2760*/  FFMA.FTZ R227, R28, c[0x0][0x23c], -R249 ;  /* 0x00008f001ce37a23 */ /* 0x000fe200000108f9 */
[----:B------:R-:W-:Y:S01]  /*2770*/  LOP3.LUT R219, R245, UR23, R232, 0x96, !PT ;  /* 0x00000017f5db7c12 */ /* 0x000fe2000f8e96e8 */
        /* <DEDUP_REMOVED lines=12> */
[----:B------:R-:W-:Y:S01]  /*2840*/  UIADD3 UR23, UR26, -0x56f99767, URZ ;  /* 0xa90668991a177890 */ /* 0x000fe2000fffe03f */
[-C--:B-1----:R-:W-:Y:S01]  /*2850*/  HMMA.16816.F32.BF16 R36, R124, R104.reuse, R36 ;  /* 0x000000687c24723c */ /* 0x082fe20000041824 */
[----:B------:R-:W-:Y:S01]  /*2860*/  IMAD.WIDE.U32 R234, R234, -0x326172a9, RZ ;  /* 0xcd9e8d57eaea7825 */ /* 0x000fe200078e00ff */
[----:B------:R-:W-:Y:S01]  /*2870*/  LOP3.LUT R238, R237, UR25, R242, 0x96, !PT ;  /* 0x00000019edee7c12 */ /* 0x000fe2000f8e96f2 */
[----:B------:R-:W-:Y:S02]  /*2880*/  MUFU.EX2 R165, R203 ;  /* 0x000000cb00a57308 */ /* 0x000fe40000000800 */
[----:B------:R-:W-:Y:S01]  /*2890*/  IMAD.WIDE.U32 R222, R222, -0x326172a9, RZ ;  /* 0xcd9e8d57dede7825 */ /* 0x000fe200078e00ff */
[----:B------:R-:W-:Y:S02]  /*28a0*/  LOP3.LUT R216, R235, UR22, R244, 0x96, !PT ;  /* 0x00000016ebd87c12 */ /* 0x000fe4000f8e96f4 */
[C---:B------:R-:W-:Y:S01]  /*28b0*/  HMMA.16816.F32.BF16 R40, R100.reuse, R104, R40 ;  /* 0x000000686428723c */ /* 0x040fe20000041828 */
[----:B------:R-:W-:Y:S03]  /*28c0*/  IMAD.WIDE.U32 R242, R215, -0x2daee0ad, RZ ;  /* 0xd2511f53d7f27825 */ /* 0x000fe600078e00ff */
[----:B------:R-:W-:Y:S01]  /*28d0*/  LOP3.LUT R217, R223, UR22, R240, 0x96, !PT ;  /* 0x00000016dfd97c12 */ /* 0x000fe2000f8e96f0 */
[----:B------:R-:W-:Y:S01]  /*28e0*/  IMAD.WIDE.U32 R220, R220, -0x326172a9, RZ ;  /* 0xcd9e8d57dcdc7825 */ /* 0x000fe200078e00ff */
[----:B------:R-:W-:Y:S01]  /*28f0*/  LOP3.LUT R223, R243, UR23, R226, 0x96, !PT ;  /* 0x00000017f3df7c12 */ /* 0x000fe2000f8e96e2 */
[----:B------:R-:W-:Y:S01]  /*2900*/  MUFU.EX2 R195, R195 ;  /* 0x000000c300c37308 */ /* 0x000fe20000000800 */
[-C--:B------:R-:W-:Y:S01]  /*2910*/  HMMA.16816.F32.BF16 R44, R100, R106.reuse, R44 ;  /* 0x0000006a642c723c */ /* 0x080fe2000004182c */
[--C-:B------:R-:W-:Y:S03]  /*2920*/  FFMA.FTZ R227, R30, c[0x0][0x23c], -R5.reuse ;  /* 0x00008f001ee37a23 */ /* 0x100fe60000010805 */
[----:B------:R-:W-:Y:S01]  /*2930*/  LOP3.LUT R221, R221, UR22, R250, 0x96, !PT ;  /* 0x00000016dddd7c12 */ /* 0x000fe2000f8e96fa */
[----:B------:R-:W-:Y:S02]  /*2940*/  FFMA.FTZ R226, R31, c[0x0][0x23c], -R5 ;  /* 0x00008f001fe27a23 */ /* 0x000fe40000010805 */
[----:B------:R-:W-:Y:S01]  /*2950*/  IMAD.WIDE.U32 R6, R217, -0x2daee0ad, RZ ;  /* 0xd2511f53d9067825 */ /* 0x000fe200078e00ff */
[C---:B------:R-:W-:Y:S01]  /*2960*/  HMMA.16816.F32.BF16 R48, R124.reuse, R106, R48 ;  /* 0x0000006a7c30723c */ /* 0x040fe20000041830 */
[----:B------:R-:W-:Y:S03]  /*2970*/  MUFU.EX2 R217, R226 ;  /* 0x000000e200d97308 */ /* 0x000fe60000000800 */
[----:B------:R-:W-:Y:S01]  /*2980*/  LOP3.LUT R243, R6, 0xffff, RZ, 0xc0, !PT ;  /* 0x0000ffff06f37812 */ /* 0x000fe200078ec0ff */
[----:B------:R-:W-:Y:S03]  /*2990*/  IMAD.WIDE.U32 R250, R216, -0x2daee0ad, RZ ;  /* 0xd2511f53d8fa7825 */ /* 0x000fe600078e00ff */
[----:B------:R-:W-:Y:S01]  /*29a0*/  SHF.R.U32.HI R243, RZ, 0x8, R243 ;  /* 0x00000008fff37819 */ /* 0x000fe200000116f3 */
[----:B------:R-:W-:Y:S02]  /*29b0*/  IMAD.WIDE.U32 R240, R221, -0x2daee0ad, RZ ;  /* 0xd2511f53ddf07825 */ /* 0x000fe400078e00ff */
[----:B------:R1:W-:Y:S01]  /*29c0*/  MUFU.EX2 R216, R227 ;  /* 0x000000e300d87308 */ /* 0x0003e20000000800 */
[----:B------:R-:W-:Y:S01]  /*29d0*/  SHF.R.U32.HI R248, RZ, 0x10, R250 ;  /* 0x00000010fff87819 */ /* 0x000fe200000116fa */
[----:B------:R-:W-:Y:S01]  /*29e0*/  IMAD.WIDE.U32 R244, R219, -0x2daee0ad, RZ ;  /* 0xd2511f53dbf47825 */ /* 0x000fe200078e00ff */
[----:B------:R-:W-:Y:S02]  /*29f0*/  LOP3.LUT R229, R241, UR24, R242, 0x96, !PT ;  /* 0x00000018f1e57c12 */ /* 0x000fe4000f8e96f2 */
[----:B------:R-:W-:Y:S01]  /*2a00*/  SHF.R.U32.HI R221, RZ, 0x18, R240 ;  /* 0x00000018ffdd7819 */ /* 0x000fe200000116f0 */
[----:B------:R-:W-:Y:S01]  /*2a10*/  IMAD.WIDE.U32 R10, R225, -0x2daee0ad, RZ ;  /* 0xd2511f53e10a7825 */ /* 0x000fe200078e00ff */
[----:B------:R-:W-:Y:S02]  /*2a20*/  LOP3.LUT R233, R245, UR23, R224, 0x96, !PT ;  /* 0x00000017f5e97c12 */ /* 0x000fe4000f8e96e0 */
[----:B------:R-:W-:Y:S01]  /*2a30*/  LOP3.LUT R224, R240, 0xff, RZ, 0xc0, !PT ;  /* 0x000000fff0e07812 */ /* 0x000fe200078ec0ff */
[----:B------:R-:W-:Y:S01]  /*2a40*/  FFMA.FTZ R225, R32, c[0x0][0x23c], -R246 ;  /* 0x00008f0020e17a23 */ /* 0x000fe200000108f6 */
[----:B------:R-:W-:Y:S01]  /*2a50*/  SHF.R.U32.HI R237, RZ, 0x10, R240 ;  /* 0x00000010ffed7819 */ /* 0x000fe200000116f0 */
[--C-:B------:R-:W-:Y:S01]  /*2a60*/  FFMA.FTZ R198, R16, c[0x0][0x23c], -R246.reuse ;  /* 0x00008f0010c67a23 */ /* 0x100fe200000108f6 */
[----:B------:R-:W-:Y:S01]  /*2a70*/  LOP3.LUT R235, R240, 0xffff, RZ, 0xc0, !PT ;  /* 0x0000fffff0eb7812 */ /* 0x000fe200078ec0ff */
[----:B------:R-:W-:Y:S01]  /*2a80*/  FFMA.FTZ R48, R48, c[0x0][0x23c], -R246 ;  /* 0x00008f0030307a23 */ /* 0x000fe200000108f6 */
[----:B------:R-:W-:Y:S01]  /*2a90*/  LOP3.LUT R244, R251, UR24, R244, 0x96, !PT ;  /* 0x00000018fbf47c12 */ /* 0x000fe2000f8e96f4 */
[--C-:B------:R-:W-:Y:S01]  /*2aa0*/  FFMA.FTZ R50, R50, c[0x0][0x23c], -R252.reuse ;  /* 0x00008f0032327a23 */ /* 0x100fe200000108fc */
[C---:B------:R-:W-:Y:S01]  /*2ab0*/  LOP3.LUT R242, R250.reuse, 0xff, RZ, 0xc0, !PT ;  /* 0x000000fffaf27812 */ /* 0x040fe200078ec0ff */
[----:B------:R-:W-:Y:S01]  /*2ac0*/  FFMA.FTZ R51, R51, c[0x0][0x23c], -R252 ;  /* 0x00008f0033337a23 */ /* 0x000fe200000108fc */
[----:B------:R-:W-:Y:S01]  /*2ad0*/  SHF.R.U32.HI R240, RZ, 0x18, R250 ;  /* 0x00000018fff07819 */ /* 0x000fe200000116fa */
[----:B------:R-:W-:Y:S01]  /*2ae0*/  FFMA.FTZ R49, R49, c[0x0][0x23c], -R246 ;  /* 0x00008f0031317a23 */ /* 0x000fe200000108f6 */
[----:B------:R-:W-:Y:S01]  /*2af0*/  LOP3.LUT R247, R250, 0xffff, RZ, 0xc0, !PT ;  /* 0x0000fffffaf77812 */ /* 0x000fe200078ec0ff */
[----:B------:R-:W-:Y:S01]  /*2b00*/  IMAD.WIDE.U32 R250, R218, -0x2daee0ad, RZ ;  /* 0xd2511f53dafa7825 */ /* 0x000fe200078e00ff */
[----:B------:R-:W-:Y:S01]  /*2b10*/  LOP3.LUT R230, R11, UR23, R230, 0x96, !PT ;  /* 0x000000170be67c12 */ /* 0x000fe2000f8e96e6 */
[----:B------:R1:W1:Y:S01]  /*2b20*/  MUFU.EX2 R218, R225 ;  /* 0x000000e100da7308 */ /* 0x0002620000000800 */
[----:B------:R-:W-:Y:S01]  /*2b30*/  LOP3.LUT R245, R6, 0xff, RZ, 0xc0, !PT ;  /* 0x000000ff06f57812 */ /* 0x000fe200078ec0ff */
[----:B------:R-:W-:Y:S01]  /*2b40*/  IMAD.WIDE.U32 R238, R238, -0x326172a9, RZ ;  /* 0xcd9e8d57eeee7825 */ /* 0x000fe200078e00ff */
[----:B------:R-:W-:Y:S01]  /*2b50*/  LOP3.LUT R236, R251, UR23, R236, 0x96, !PT ;  /* 0x00000017fbec7c12 */ /* 0x000fe2000f8e96ec */
[----:B------:R-:W-:Y:S01]  /*2b60*/  UIADD3 UR23, UR27, -0x4ab325aa, URZ ;  /* 0xb54cda561b177890 */ /* 0x000fe2000fffe03f */
[----:B------:R-:W-:Y:S01]  /*2b70*/  SHF.R.U32.HI R241, RZ, 0x10, R6 ;  /* 0x00000010fff17819 */ /* 0x000fe20000011606 */
[----:B------:R-:W-:Y:S01]  /*2b80*/  FFMA.FTZ R190, R8, c[0x0][0x23c], -R249 ;  /* 0x00008f0008be7a23 */ /* 0x000fe200000108f9 */
[----:B------:R-:W-:Y:S01]  /*2b90*/  LOP3.LUT R219, R239, UR22, R232, 0x96, !PT ;  /* 0x00000016efdb7c12 */ /* 0x000fe2000f8e96e8 */
[----:B------:R-:W-:Y:S01]  /*2ba0*/  ULDC.U8 UR22, c[0x0][0x2d8] ;  /* 0x0000b60000167ab9 */ /* 0x000fe20000000000 */
[----:B------:R-:W-:Y:S01]  /*2bb0*/  LOP3.LUT R232, R7, UR24, R10, 0x96, !PT ;  /* 0x0000001807e87c12 */ /* 0x000fe2000f8e960a */
[----:B------:R-:W-:Y:S01]  /*2bc0*/  FFMA.FTZ R200, R18, c[0x0][0x23c], -R252 ;  /* 0x00008f0012c87a23 */ /* 0x000fe200000108fc */
[----:B------:R-:W-:Y:S01]  /*2bd0*/  ISETP.LE.U32.AND P4, PT, R224, UR22, PT ;  /* 0x00000016e0007c0c */ /* 0x000fe2000bf83070 */
[----:B------:R-:W-:Y:S01]  /*2be0*/  FFMA.FTZ R224, R33, c[0x0][0x23c], -R246 ;  /* 0x00008f0021e07a23 */ /* 0x000fe200000108f6 */
[----:B------:R-:W-:Y:S01]  /*2bf0*/  SHF.R.U32.HI R239, RZ, 0x18, R6 ;  /* 0x00000018ffef7819 */ /* 0x000fe20000011606 */
[----:B-1----:R-:W-:Y:S01]  /*2c00*/  IMAD.WIDE.U32 R226, R219, -0x2daee0ad, RZ ;  /* 0xd2511f53dbe27825 */ /* 0x002fe200078e00ff */
[----:B------:R-:W-:Y:S01]  /*2c10*/  ISETP.LE.U32.AND P3, PT, R221, UR22, PT ;  /* 0x00000016dd007c0c */ /* 0x000fe2000bf63070 */
[----:B------:R1:W-:Y:S01]  /*2c20*/  MUFU.EX2 R219, R224 ;  /* 0x000000e000db7308 */ /* 0x0003e20000000800 */
[----:B------:R-:W-:Y:S01]  /*2c30*/  LOP3.LUT R241, R241, 0xff, RZ, 0xc0, !PT ;  /* 0x000000fff1f17812 */ /* 0x000fe200078ec0ff */
[----:B------:R-:W-:Y:S01]  /*2c40*/  IMAD.WIDE.U32 R32, R223, -0x326172a9, RZ ;  /* 0xcd9e8d57df207825 */ /* 0x000fe200078e00ff */
[----:B------:R-:W-:Y:S02]  /*2c50*/  LOP3.LUT R9, R226, 0xff, RZ, 0xc0, !PT ;  /* 0x000000ffe2097812 */ /* 0x000fe400078ec0ff */
[----:B------:R-:W-:Y:S01]  /*2c60*/  SHF.R.U32.HI R6, RZ, 0x18, R226 ;  /* 0x00000018ff067819 */ /* 0x000fe200000116e2 */
[----:B------:R-:W-:Y:S01]  /*2c70*/  FFMA.FTZ R199, R15, c[0x0][0x23c], -R5 ;  /* 0x00008f000fc77a23 */ /* 0x000fe20000010805 */
[----:B------:R-:W-:Y:S01]  /*2c80*/  LOP3.LUT R223, R33, UR23, R220, 0x96, !PT ;  /* 0x0000001721df7c12 */ /* 0x000fe2000f8e96dc */
[--C-:B------:R-:W-:Y:S01]  /*2c90*/  FFMA.FTZ R220, R34, c[0x0][0x23c], -R252.reuse ;  /* 0x00008f0022dc7a23 */ /* 0x100fe200000108fc */
[----:B------:R-:W-:Y:S01]  /*2ca0*/  LOP3.LUT R251, R226, 0xffff, RZ, 0xc0, !PT ;  /* 0x0000ffffe2fb7812 */ /* 0x000fe200078ec0ff */
[----:B------:R-:W-:Y:S01]  /*2cb0*/  FFMA.FTZ R221, R35, c[0x0][0x23c], -R252 ;  /* 0x00008f0023dd7a23 */ /* 0x000fe200000108fc */
[----:B------:R-:W-:Y:S01]  /*2cc0*/  LOP3.LUT R225, R223, 0xffff, RZ, 0xc0, !PT ;  /* 0x0000ffffdfe17812 */ /* 0x000fe200078ec0ff */
[----:B------:R-:W-:Y:S01]  /*2cd0*/  FFMA.FTZ R202, R20, c[0x0][0x23c], -R246 ;  /* 0x00008f0014ca7a23 */ /* 0x000fe200000108f6 */
[----:B------:R-:W-:Y:S01]  /*2ce0*/  SHF.R.U32.HI R7, RZ, 0x10, R226 ;  /* 0x00000010ff077819 */ /* 0x000fe200000116e2 */
[--C-:B------:R-:W-:Y:S01]  /*2cf0*/  FFMA.FTZ R203, R21, c[0x0][0x23c], -R246.reuse ;  /* 0x00008f0015cb7a23 */ /* 0x100fe200000108f6 */
[----:B------:R-:W-:Y:S01]  /*2d00*/  LOP3.LUT R226, R223, 0xff, RZ, 0xc0, !PT ;  /* 0x000000ffdfe27812 */ /* 0x000fe200078ec0ff */
[----:B------:R-:W-:Y:S01]  /*2d10*/  FFMA.FTZ R201, R17, c[0x0][0x23c], -R246 ;  /* 0x00008f0011c97a23 */ /* 0x000fe200000108f6 */
[----:B------:R-:W-:Y:S01]  /*2d20*/  SHF.R.U32.HI R225, RZ, 0x8, R225 ;  /* 0x00000008ffe17819 */ /* 0x000fe200000116e1 */
[----:B------:R-:W-:Y:S01]  /*2d30*/  IMAD.WIDE.U32 R230, R230, -0x326172a9, RZ ;  /* 0xcd9e8d57e6e67825 */ /* 0x000fe200078e00ff */
[----:B------:R-:W-:Y:S01]  /*2d40*/  ISETP.LE.U32.AND P6, PT, R226, UR22, PT ;  /* 0x00000016e2007c0c */ /* 0x000fe2000bfc3070 */
[----:B------:R-:W1:Y:S01]  /*2d50*/  MUFU.EX2 R197, R197 ;  /* 0x000000c500c57308 */ /* 0x000e620000000800 */
[----:B------:R-:W-:Y:S01]  /*2d60*/  LOP3.LUT R225, R225, 0xffff, RZ, 0xc0, !PT ;  /* 0x0000ffffe1e17812 */ /* 0x000fe200078ec0ff */
[----:B------:R-:W-:Y:S01]  /*2d70*/  FFMA.FTZ R210, R24, c[0x0][0x23c], -R249 ;  /* 0x00008f0018d27a23 */ /* 0x000fe200000108f9 */
[----:B------:R-:W-:Y:S01]  /*2d80*/  SHF.R.U32.HI R226, RZ, 0x18, R223 ;  /* 0x00000018ffe27819 */ /* 0x000fe200000116df */
[----:B------:R-:W-:Y:S01]  /*2d90*/  FFMA.FTZ R209, R23, c[0x0][0x23c], -R252 ;  /* 0x00008f0017d17a23 */ /* 0x000fe200000108fc */
[----:B-1----:R-:W-:Y:S01]  /*2da0*/  LOP3.LUT R224, R231, UR23, R222, 0x96, !PT ;  /* 0x00000017e7e07c12 */ /* 0x002fe2000f8e96de */
[----:B------:R-:W-:Y:S01]  /*2db0*/  FFMA.FTZ R222, R36, c[0x0][0x23c], -R246 ;  /* 0x00008f0024de7a23 */ /* 0x000fe200000108f6 */
[----:B------:R-:W-:Y:S01]  /*2dc0*/  ISETP.LE.U32.AND P5, PT, R225, UR22, PT ;  /* 0x00000016e1007c0c */ /* 0x000fe2000bfa3070 */
[----:B------:R-:W-:Y:S01]  /*2dd0*/  FFMA.FTZ R212, R26, c[0x0][0x23c], -R5 ;  /* 0x00008f001ad47a23 */ /* 0x000fe20000010805 */
[----:B------:R-:W-:Y:S01]  /*2de0*/  SHF.R.U32.HI R225, RZ, 0x10, R223 ;  /* 0x00000010ffe17819 */ /* 0x000fe200000116df */
[--C-:B------:R-:W-:Y:S01]  /*2df0*/  FFMA.FTZ R40, R40, c[0x0][0x23c], -R249.reuse ;  /* 0x00008f0028287a23 */ /* 0x100fe200000108f9 */
[----:B------:R-:W-:Y:S01]  /*2e00*/  LOP3.LUT R223, R230, 0xff, RZ, 0xc0, !PT ;  /* 0x000000ffe6df7812 */ /* 0x000fe200078ec0ff */
[----:B------:R-:W-:Y:S01]  /*2e10*/  @!P6 FADD.FTZ R172, -R172, -RZ ;  /* 0x800000ffacace221 */ /* 0x000fe20000010100 */
[----:B------:R-:W-:Y:S01]  /*2e20*/  LOP3.LUT R36, R224, 0xffff, RZ, 0xc0, !PT ;  /* 0x0000ffffe0247812 */ /* 0x000fe200078ec0ff */
[--C-:B------:R-:W-:Y:S01]  /*2e30*/  FFMA.FTZ R41, R41, c[0x0][0x23c], -R249.reuse ;  /* 0x00008f0029297a23 */ /* 0x100fe200000108f9 */
[----:B------:R-:W-:Y:S01]  /*2e40*/  ISETP.LE.U32.AND P1, PT, R226, UR22, PT ;  /* 0x00000016e2007c0c */ /* 0x000fe2000bf23070 */
[----:B------:R-:W-:Y:S01]  /*2e50*/  FFMA.FTZ R226, R38, c[0x0][0x23c], -R252 ;  /* 0x00008f0026e27a23 */ /* 0x000fe200000108fc */
[----:B------:R-:W-:Y:S01]  /*2e60*/  ISETP.LE.U32.AND P0, PT, R223, UR22, PT ;  /* 0x00000016df007c0c */ /* 0x000fe2000bf03070 */
[----:B------:R-:W-:Y:S01]  /*2e70*/  FFMA.FTZ R223, R37, c[0x0][0x23c], -R246 ;  /* 0x00008f0025df7a23 */ /* 0x000fe200000108f6 */
[----:B------:R-:W-:Y:S01]  /*2e80*/  LOP3.LUT R37, R224, 0xff, RZ, 0xc0, !PT ;  /* 0x000000ffe0257812 */ /* 0x000fe200078ec0ff */
[----:B------:R-:W-:Y:S01]  /*2e90*/  @!P5 FADD.FTZ R189, -R189, -RZ ;  /* 0x800000ffbdbdd221 */ /* 0x000fe20000010100 */
[----:B------:R-:W-:Y:S01]  /*2ea0*/  SHF.R.U32.HI R36, RZ, 0x8, R36 ;  /* 0x00000008ff247819 */ /* 0x000fe20000011624 */
[--C-:B------:R-:W-:Y:S01]  /*2eb0*/  FFMA.FTZ R44, R44, c[0x0][0x23c], -R249.reuse ;  /* 0x00008f002c2c7a23 */ /* 0x100fe200000108f9 */
[----:B------:R-:W-:Y:S01]  /*2ec0*/  ISETP.LE.U32.AND P6, PT, R37, UR22, PT ;  /* 0x0000001625007c0c */ /* 0x000fe2000bfc3070 */
[----:B------:R-:W-:Y:S01]  /*2ed0*/  FFMA.FTZ R228, R29, c[0x0][0x23c], -R249 ;  /* 0x00008f001de47a23 */ /* 0x000fe200000108f9 */
[----:B------:R-:W-:Y:S01]  /*2ee0*/  SHF.R.U32.HI R37, RZ, 0x10, R224 ;  /* 0x00000010ff257819 */ /* 0x000fe200000116e0 */
[--C-:B------:R-:W-:Y:S01]  /*2ef0*/  FFMA.FTZ R42, R42, c[0x0][0x23c], -R5.reuse ;  /* 0x00008f002a2a7a23 */ /* 0x100fe20000010805 */
[----:B------:R-:W-:Y:S01]  /*2f00*/  LOP3.LUT R225, R225, 0xff, RZ, 0xc0, !PT ;  /* 0x000000ffe1e17812 */ /* 0x000fe200078ec0ff */
[----:B------:R-:W-:Y:S01]  /*2f10*/  @!P1 FADD.FTZ R191, -R191, -RZ ;  /* 0x800000ffbfbf9221 */ /* 0x000fe20000010100 */
[----:B------:R-:W-:Y:S01]  /*2f20*/  LOP3.LUT R36, R36, 0xffff, RZ, 0xc0, !PT ;  /* 0x0000ffff24247812 */ /* 0x000fe200078ec0ff */
[----:B------:R-:W-:Y:S01]  /*2f30*/  FFMA.FTZ R43, R43, c[0x0][0x23c], -R5 ;  /* 0x00008f002b2b7a23 */ /* 0x000fe20000010805 */
[----:B------:R-:W-:Y:S01]  /*2f40*/  LOP3.LUT R37, R37, 0xff, RZ, 0xc0, !PT ;  /* 0x000000ff25257812 */ /* 0x000fe200078ec0ff */
[----:B------:R-:W-:Y:S01]  /*2f50*/  @!P4 FADD.FTZ R218, -R218, -RZ ;  /* 0x800000ffdadac221 */ /* 0x000fe20000010100 */
[----:B------:R-:W-:Y:S01]  /*2f60*/  ISETP.LE.U32.AND P2, PT, R225, UR22, PT ;  /* 0x00000016e1007c0c */ /* 0x000fe2000bf43070 */
[----:B------:R-:W-:Y:S01]  /*2f70*/  FFMA.FTZ R39, R39, c[0x0][0x23c], -R252 ;  /* 0x00008f0027277a23 */ /* 0x000fe200000108fc */
[----:B------:R-:W-:Y:S01]  /*2f80*/  ISETP.LE.U32.AND P5, PT, R36, UR22, PT ;  /* 0x0000001624007c0c */ /* 0x000fe2000bfa3070 */
[----:B------:R-:W-:Y:S01]  /*2f90*/  FFMA.FTZ R211, R25, c[0x0][0x23c], -R249 ;  /* 0x00008f0019d37a23 */ /* 0x000fe200000108f9 */
[----:B------:R-:W-:Y:S01]  /*2fa0*/  LOP3.LUT R36, R230, 0xffff, RZ, 0xc0, !PT ;  /* 0x0000ffffe6247812 */ /* 0x000fe200078ec0ff */
[----:B------:R-:W-:Y:S01]  /*2fb0*/  FFMA.FTZ R47, R47, c[0x0][0x23c], -R5 ;  /* 0x00008f002f2f7a23 */ /* 0x000fe20000010805 */
[----:B------:R-:W-:Y:S01]  /*2fc0*/  ISETP.LE.U32.AND P1, PT, R37, UR22, PT ;  /* 0x0000001625007c0c */ /* 0x000fe2000bf23070 */
[----:B------:R-:W1:Y:S01]  /*2fd0*/  MUFU.EX2 R196, R196 ;  /* 0x000000c400c47308 */ /* 0x000e620000000800 */
[----:B------:R-:W-:Y:S01]  /*2fe0*/  SHF.R.U32.HI R36, RZ, 0x8, R36 ;  /* 0x00000008ff247819 */ /* 0x000fe20000011624 */
[----:B------:R-:W-:Y:S01]  /*2ff0*/  FFMA.FTZ R45, R45, c[0x0][0x23c], -R249 ;  /* 0x00008f002d2d7a23 */ /* 0x000fe200000108f9 */
[----:B------:R-:W-:Y:S01]  /*3000*/  SHF.R.U32.HI R37, RZ, 0x10, R230 ;  /* 0x00000010ff257819 */ /* 0x000fe200000116e6 */
[----:B------:R-:W-:Y:S01]  /*3010*/  FFMA.FTZ R208, R22, c[0x0][0x23c], -R252 ;  /* 0x00008f0016d07a23 */ /* 0x000fe200000108fc */
[----:B------:R-:W-:Y:S01]  /*3020*/  SHF.R.U32.HI R38, RZ, 0x18, R224 ;  /* 0x00000018ff267819 */ /* 0x000fe200000116e0 */
[----:B------:R-:W-:Y:S01]  /*3030*/  @!P2 FADD.FTZ R188, -R188, -RZ ;  /* 0x800000ffbcbca221 */ /* 0x000fe20000010100 */
[----:B------:R-:W-:Y:S01]  /*3040*/  LOP3.LUT R36, R36, 0xffff, RZ, 0xc0, !PT ;  /* 0x0000ffff24247812 */ /* 0x000fe200078ec0ff */
[----:B------:R-:W-:Y:S01]  /*3050*/  @!P5 FADD.FTZ R193, -R193, -RZ ;  /* 0x800000ffc1c1d221 */ /* 0x000fe20000010100 */
[----:B------:R-:W-:Y:S01]  /*3060*/  LOP3.LUT R37, R37, 0xff, RZ, 0xc0, !PT ;  /* 0x000000ff25257812 */ /* 0x000fe200078ec0ff */
[----:B------:R-:W1:Y:S01]  /*3070*/  MUFU.EX2 R194, R194 ;  /* 0x000000c200c27308 */ /* 0x000e620000000800 */
[----:B------:R-:W-:Y:S01]  /*3080*/  ISETP.LE.U32.AND P2, PT, R38, UR22, PT ;  /* 0x0000001626007c0c */ /* 0x000fe2000bf43070 */
[----:B------:R-:W-:Y:S01]  /*3090*/  @!P1 FADD.FTZ R192, -R192, -RZ ;  /* 0x800000ffc0c09221 */ /* 0x000fe20000010100 */
[----:B------:R-:W-:Y:S01]  /*30a0*/  ISETP.LE.U32.AND P5, PT, R36, UR22, PT ;  /* 0x0000001624007c0c */ /* 0x000fe2000bfa3070 */
[----:B------:R-:W-:Y:S01]  /*30b0*/  FFMA.FTZ R46, R46, c[0x0][0x23c], -R5 ;  /* 0x00008f002e2e7a23 */ /* 0x000fe20000010805 */
[----:B------:R-:W-:Y:S01]  /*30c0*/  ISETP.LE.U32.AND P1, PT, R37, UR22, PT ;  /* 0x0000001625007c0c */ /* 0x000fe2000bf23070 */
[----:B------:R-:W-:Y:S01]  /*30d0*/  IMAD.WIDE.U32 R36, R233, -0x326172a9, RZ ;  /* 0xcd9e8d57e9247825 */ /* 0x000fe200078e00ff */
[C---:B------:R-:W-:Y:S02]  /*30e0*/  LOP3.LUT R33, R32.reuse, 0xffff, RZ, 0xc0, !PT ;  /* 0x0000ffff20217812 */ /* 0x040fe400078ec0ff */
[----:B------:R-:W-:Y:S01]  /*30f0*/  SHF.R.U32.HI R34, RZ, 0x10, R32 ;  /* 0x00000010ff227819 */ /* 0x000fe20000011620 */
[----:B------:R-:W1:Y:S01]  /*3100*/  MUFU.EX2 R198, R198 ;  /* 0x000000c600c67308 */ /* 0x000e620000000800 */
[----:B------:R-:W-:Y:S02]  /*3110*/  SHF.R.U32.HI R33, RZ, 0x8, R33 ;  /* 0x00000008ff217819 */ /* 0x000fe40000011621 */
[----:B------:R-:W-:Y:S01]  /*3120*/  LOP3.LUT R35, R32, 0xff, RZ, 0xc0, !PT ;  /* 0x000000ff20237812 */ /* 0x000fe200078ec0ff */
        /* <DEDUP_REMOVED lines=8> */
[----:B------:R-:W-:Y:S01]  /*31b0*/  SHF.R.U32.HI R230, RZ, 0x18, R230 ;  /* 0x00000018ffe67819 */ /* 0x000fe200000116e6 */
[----:B------:R-:W-:Y:S01]  /*31c0*/  @!P0 FADD.FTZ R194, -R194, -RZ ;  /* 0x800000ffc2c28221 */ /* 0x000fe20000010100 */
[----:B------:R-:W-:Y:S02]  /*31d0*/  ISETP.LE.U32.AND P1, PT, R33, UR22, PT ;  /* 0x0000001621007c0c */ /* 0x000fe4000bf23070 */
[C---:B------:R-:W-:Y:S02]  /*31e0*/  LOP3.LUT R33, R229.reuse, 0xffff, RZ, 0xc0, !PT ;  /* 0x0000ffffe5217812 */ /* 0x040fe400078ec0ff */
[----:B------:R-:W-:Y:S01]  /*31f0*/  ISETP.LE.U32.AND P0, PT, R230, UR22, PT ;  /* 0x00000016e6007c0c */ /* 0x000fe2000bf03070 */
[----:B------:R-:W1:Y:S01]  /*3200*/  MUFU.EX2 R200, R200 ;  /* 0x000000c800c87308 */ /* 0x000e620000000800 */
[----:B------:R-:W-:Y:S02]  /*3210*/  SHF.R.U32.HI R33, RZ, 0x8, R33 ;  /* 0x00000008ff217819 */ /* 0x000fe40000011621 */
[----:B------:R-:W-:Y:S01]  /*3220*/  SHF.R.U32.HI R32, RZ, 0x18, R32 ;  /* 0x00000018ff207819 */ /* 0x000fe20000011620 */
[----:B------:R-:W-:Y:S01]  /*3230*/  @!P2 FADD.FTZ R198, -R198, -RZ ;  /* 0x800000ffc6c6a221 */ /* 0x000fe20000010100 */
[----:B------:R-:W-:Y:S02]  /*3240*/  LOP3.LUT R38, R229, 0xff, RZ, 0xc0, !PT ;  /* 0x000000ffe5267812 */ /* 0x000fe400078ec0ff */
[----:B------:R-:W-:Y:S02]  /*3250*/  LOP3.LUT R33, R33, 0xffff, RZ, 0xc0, !PT ;  /* 0x0000ffff21217812 */ /* 0x000fe400078ec0ff */
[----:B------:R-:W-:Y:S01]  /*3260*/  ISETP.LE.U32.AND P2, PT, R32, UR22, PT ;  /* 0x0000001620007c0c */ /* 0x000fe2000bf43070 */
[----:B------:R-:W3:Y:S01]  /*3270*/  MUFU.EX2 R199, R199 ;  /* 0x000000c700c77308 */ /* 0x000ee20000000800 */
[--C-:B------:R-:W-:Y:S02]  /*3280*/  SHF.R.U32.HI R34, RZ, 0x18, R229.reuse ;  /* 0x00000018ff227819 */ /* 0x100fe400000116e5 */
[----:B------:R-:W-:Y:S01]  /*3290*/  LOP3.LUT R32, R232, 0xff, RZ, 0xc0, !PT ;  /* 0x000000ffe8207812 */ /* 0x000fe200078ec0ff */
[----:B-1----:R-:W-:Y:S01]  /*32a0*/  @!P6 FADD.FTZ R190, -R190, -RZ ;  /* 0x800000ffbebee221 */ /* 0x002fe20000010100 */
[----:B------:R-:W-:Y:S02]  /*32b0*/  ISETP.LE.U32.AND P6, PT, R38, UR22, PT ;  /* 0x0000001626007c0c */ /* 0x000fe4000bfc3070 */
[----:B------:R-:W-:Y:S02]  /*32c0*/  SHF.R.U32.HI R229, RZ, 0x10, R229 ;  /* 0x00000010ffe57819 */ /* 0x000fe400000116e5 */
[----:B------:R-:W-:Y:S01]  /*32d0*/  LOP3.LUT R250, R227, UR24, R250, 0x96, !PT ;  /* 0x00000018e3fa7c12 */ /* 0x000fe2000f8e96fa */
[----:B------:R-:W1:Y:S01]  /*32e0*/  MUFU.EX2 R202, R202 ;  /* 0x000000ca00ca7308 */ /* 0x000e620000000800 */
[----:B------:R-:W-:Y:S01]  /*32f0*/  LOP3.LUT R229, R229, 0xff, RZ, 0xc0, !PT ;  /* 0x000000ffe5e57812 */ /* 0x000fe200078ec0ff */
[----:B------:R-:W-:Y:S01]  /*3300*/  @!P2 FADD.FTZ R165, -R165, -RZ ;  /* 0x800000ffa5a5a221 */ /* 0x000fe20000010100 */
[----:B------:R-:W-:Y:S01]  /*3310*/  ISETP.LE.U32.AND P2, PT, R32, UR22, PT ;  /* 0x0000001620007c0c */ /* 0x000fe2000bf43070 */
[----:B------:R-:W-:Y:S01]  /*3320*/  @!P5 FADD.FTZ R200, -R200, -RZ ;  /* 0x800000ffc8c8d221 */ /* 0x000fe20000010100 */
[----:B------:R-:W-:Y:S02]  /*3330*/  ISETP.LE.U32.AND P5, PT, R33, UR22, PT ;  /* 0x0000001621007c0c */ /* 0x000fe4000bfa3070 */
[----:B------:R-:W-:Y:S02]  /*3340*/  LOP3.LUT R33, R232, 0xffff, RZ, 0xc0, !PT ;  /* 0x0000ffffe8217812 */ /* 0x000fe400078ec0ff */
[----:B------:R-:W-:Y:S01]  /*3350*/  LOP3.LUT R243, R243, 0xffff, RZ, 0xc0, !PT ;  /* 0x0000fffff3f37812 */ /* 0x000fe200078ec0ff */
[----:B------:R-:W2:Y:S01]  /*3360*/  MUFU.EX2 R203, R203 ;  /* 0x000000cb00cb7308 */ /* 0x000ea20000000800 */
[----:B------:R-:W-:Y:S02]  /*3370*/  SHF.R.U32.HI R33, RZ, 0x8, R33 ;  /* 0x00000008ff217819 */ /* 0x000fe40000011621 */
[----:B------:R-:W-:Y:S01]  /*3380*/  LOP3.LUT R237, R237, 0xff, RZ, 0xc0, !PT ;  /* 0x000000ffeded7812 */ /* 0x000fe200078ec0ff */
[----:B---3--:R-:W-:Y:S01]  /*3390*/  @!P0 FADD.FTZ R199, -R199, -RZ ;  /* 0x800000ffc7c78221 */ /* 0x008fe20000010100 */
[----:B------:R-:W-:Y:S02]  /*33a0*/  ISETP.LE.U32.AND P0, PT, R34, UR22, PT ;  /* 0x0000001622007c0c */ /* 0x000fe4000bf03070 */
[--C-:B------:R-:W-:Y:S02]  /*33b0*/  SHF.R.U32.HI R34, RZ, 0x10, R232.reuse ;  /* 0x00000010ff227819 */ /* 0x100fe400000116e8 */
[----:B------:R-:W-:Y:S01]  /*33c0*/  LOP3.LUT R33, R33, 0xffff, RZ, 0xc0, !PT ;  /* 0x0000ffff21217812 */ /* 0x000fe200078ec0ff */
[----:B------:R-:W3:Y:S01]  /*33d0*/  MUFU.EX2 R201, R201 ;  /* 0x000000c900c97308 */ /* 0x000ee20000000800 */
[----:B------:R-:W-:Y:S02]  /*33e0*/  LOP3.LUT R34, R34, 0xff, RZ, 0xc0, !PT ;  /* 0x000000ff22227812 */ /* 0x000fe400078ec0ff */
[----:B------:R-:W-:Y:S01]  /*33f0*/  SHF.R.U32.HI R232, RZ, 0x18, R232 ;  /* 0x00000018ffe87819 */ /* 0x000fe200000116e8 */
[----:B-1----:R-:W-:Y:S01]  /*3400*/  @!P6 FADD.FTZ R202, -R202, -RZ ;  /* 0x800000ffcacae221 */ /* 0x002fe20000010100 */
[----:B------:R-:W-:Y:S02]  /*3410*/  ISETP.LE.U32.AND P6, PT, R34, UR22, PT ;  /* 0x0000001622007c0c */ /* 0x000fe4000bfc3070 */
[----:B------:R-:W-:Y:S02]  /*3420*/  LOP3.LUT R38, R36, 0xffff, RZ, 0xc0, !PT ;  /* 0x0000ffff24267812 */ /* 0x000fe400078ec0ff */
[----:B------:R-:W-:Y:S01]  /*3430*/  SHF.R.U32.HI R247, RZ, 0x8, R247 ;  /* 0x00000008fff77819 */ /* 0x000fe200000116f7 */
[----:B------:R-:W1:Y:S01]  /*3440*/  MUFU.EX2 R210, R210 ;  /* 0x000000d200d27308 */ /* 0x000e620000000800 */
[----:B------:R-:W-:Y:S02]  /*3450*/  SHF.R.U32.HI R38, RZ, 0x8, R38 ;  /* 0x00000008ff267819 */ /* 0x000fe40000011626 */
[----:B------:R-:W-:Y:S01]  /*3460*/  LOP3.LUT R247, R247, 0xffff, RZ, 0xc0, !PT ;  /* 0x0000fffff7f77812 */ /* 0x000fe200078ec0ff */
[----:B--2---:R-:W-:Y:S01]  /*3470*/  @!P5 FADD.FTZ R203, -R203, -RZ ;  /* 0x800000ffcbcbd221 */ /* 0x004fe20000010100 */
[----:B------:R-:W-:Y:S02]  /*3480*/  ISETP.LE.U32.AND P5, PT, R33, UR22, PT ;  /* 0x0000001621007c0c */ /* 0x000fe4000bfa3070 */
[----:B------:R-:W-:Y:S01]  /*3490*/  LOP3.LUT R38, R38, 0xffff, RZ, 0xc0, !PT ;  /* 0x0000ffff26267812 */ /* 0x000fe200078ec0ff */
[----:B------:R-:W2:Y:S01]  /*34a0*/  LDSM.16.M88.4 R32, [R135+0x6c00] ;  /* 0x006c00008720783b */ /* 0x000ea20000000200 */
[----:B------:R-:W-:Y:S01]  /*34b0*/  SHF.R.U32.HI R251, RZ, 0x8, R251 ;  /* 0x00000008fffb7819 */ /* 0x000fe200000116fb */
[----:B------:R-:W4:Y:S01]  /*34c0*/  MUFU.EX2 R209, R209 ;  /* 0x000000d100d17308 */ /* 0x000f220000000800 */
[----:B------:R-:W-:Y:S02]  /*34d0*/  LOP3.LUT R248, R248, 0xff, RZ, 0xc0, !PT ;  /* 0x000000fff8f87812 */ /* 0x000fe400078ec0ff */
[----:B------:R-:W-:Y:S01]  /*34e0*/  LOP3.LUT R251, R251, 0xffff, RZ, 0xc0, !PT ;  /* 0x0000fffffbfb7812 */ /* 0x000fe200078ec0ff */
[----:B---3--:R-:W-:Y:S01]  /*34f0*/  @!P1 FADD.FTZ R201, -R201, -RZ ;  /* 0x800000ffc9c99221 */ /* 0x008fe20000010100 */
[----:B------:R-:W-:Y:S05]  /*3500*/  ISETP.LE.U32.AND P1, PT, R229, UR22, PT ;  /* 0x00000016e5007c0c */ /* 0x000fea000bf23070 */
[----:B------:R-:W-:Y:S01]  /*3510*/  MUFU.EX2 R224, R226 ;  /* 0x000000e200e07308 */ /* 0x000fe20000000800 */
[----:B-1----:R-:W-:Y:S01]  /*3520*/  @!P2 FADD.FTZ R210, -R210, -RZ ;  /* 0x800000ffd2d2a221 */ /* 0x002fe20000010100 */
[----:B------:R-:W-:Y:S08]  /*3530*/  ISETP.LE.U32.AND P2, PT, R245, UR22, PT ;  /* 0x00000016f5007c0c */ /* 0x000ff0000bf43070 */
[----:B------:R1:W-:Y:S01]  /*3540*/  MUFU.EX2 R226, R40 ;  /* 0x0000002800e27308 */ /* 0x0003e20000000800 */
[----:B----4-:R-:W-:Y:S01]  /*3550*/  @!P0 FADD.FTZ R209, -R209, -RZ ;  /* 0x800000ffd1d18221 */ /* 0x010fe20000010100 */
[----:B------:R-:W-:Y:S03]  /*3560*/  ISETP.LE.U32.AND P0, PT, R232, UR22, PT ;  /* 0x00000016e8007c0c */ /* 0x000fe6000bf03070 */
[----:B------:R-:W-:Y:S01]  /*3570*/  @!P2 FADD.FTZ R214, -R214, -RZ ;  /* 0x800000ffd6d6a221 */ /* 0x000fe20000010100 */
[----:B------:R-:W-:Y:S04]  /*3580*/  ISETP.LE.U32.AND P2, PT, R241, UR22, PT ;  /* 0x00000016f1007c0c */ /* 0x000fe8000bf43070 */
[----:B------:R-:W3:Y:S01]  /*3590*/  MUFU.EX2 R212, R212 ;  /* 0x000000d400d47308 */ /* 0x000ee20000000800 */
[-C--:B--2---:R-:W-:Y:S04]  /*35a0*/  HMMA.16816.F32.BF16 R52, R124, R32.reuse, R52 ;  /* 0x000000207c34723c */ /* 0x084fe80000041834 */
[----:B------:R-:W-:Y:S01]  /*35b0*/  @!P0 FADD.FTZ R213, -R213, -RZ ;  /* 0x800000ffd5d58221 */ /* 0x000fe20000010100 */
[----:B------:R-:W-:Y:S04]  /*35c0*/  ISETP.LE.U32.AND P0, PT, R239, UR22, PT ;  /* 0x00000016ef007c0c */ /* 0x000fe8000bf03070 */
[----:B------:R2:W-:Y:S03]  /*35d0*/  MUFU.EX2 R227, R41 ;  /* 0x0000002900e37308 */ /* 0x0005e60000000800 */
[----:B------:R-:W-:Y:S01]  /*35e0*/  @!P2 FADD.FTZ R216, -R216, -RZ ;  /* 0x800000ffd8d8a221 */ /* 0x000fe20000010100 */
[----:B-1----:R-:W-:Y:S02]  /*35f0*/  LOP3.LUT R40, R37, UR23, R234, 0x96, !PT ;  /* 0x0000001725287c12 */ /* 0x002fe4000f8e96ea */
[----:B------:R-:W-:Y:S01]  /*3600*/  SHF.R.U32.HI R37, RZ, 0x10, R36 ;  /* 0x00000010ff257819 */ /* 0x000fe20000011624 */
[C---:B------:R-:W-:Y:S03]  /*3610*/  HMMA.16816.F32.BF16 R56, R100.reuse, R32, R56 ;  /* 0x000000206438723c */ /* 0x040fe60000041838 */
[----:B------:R-:W-:Y:S01]  /*3620*/  LOP3.LUT R37, R37, 0xff, RZ, 0xc0, !PT ;  /* 0x000000ff25257812 */ /* 0x000fe200078ec0ff */
[----:B------:R1:W-:Y:S01]  /*3630*/  MUFU.EX2 R230, R44 ;  /* 0x0000002c00e67308 */ /* 0x0003e20000000800 */
[----:B------:R-:W-:Y:S03]  /*3640*/  @!P0 FADD.FTZ R217, -R217, -RZ ;  /* 0x800000ffd9d98221 */ /* 0x000fe60000010100 */
[-C--:B------:R-:W-:Y:S01]  /*3650*/  HMMA.16816.F32.BF16 R60, R100, R34.reuse, R60 ;  /* 0x00000022643c723c */ /* 0x080fe2000004183c */
[----:B---3--:R-:W-:Y:S01]  /*3660*/  @!P6 FADD.FTZ R212, -R212, -RZ ;  /* 0x800000ffd4d4e221 */ /* 0x008fe20000010100 */
[----:B------:R-:W-:Y:S04]  /*3670*/  ISETP.LE.U32.AND P6, PT, R243, UR22, PT ;  /* 0x00000016f3007c0c */ /* 0x000fe8000bfc3070 */
[----:B------:R-:W3:Y:S01]  /*3680*/  MUFU.EX2 R215, R228 ;  /* 0x000000e400d77308 */ /* 0x000ee20000000800 */
[----:B------:R-:W-:Y:S01]  /*3690*/  FFMA.FTZ R52, R52, c[0x0][0x23c], -R246 ;  /* 0x00008f0034347a23 */ /* 0x000fe200000108f6 */
[----:B------:R-:W-:Y:S01]  /*36a0*/  HMMA.16816.F32.BF16 R64, R124, R34, R64 ;  /* 0x000000227c40723c */ /* 0x000fe20000041840 */
[----:B------:R-:W-:Y:S03]  /*36b0*/  FFMA.FTZ R54, R54, c[0x0][0x23c], -R252 ;  /* 0x00008f0036367a23 */ /* 0x000fe600000108fc */
[----:B--2---:R-:W-:Y:S01]  /*36c0*/  SHF.R.U32.HI R41, RZ, 0x8, R235 ;  /* 0x00000008ff297819 */ /* 0x004fe200000116eb */
[----:B------:R-:W-:Y:S02]  /*36d0*/  FFMA.FTZ R53, R53, c[0x0][0x23c], -R246 ;  /* 0x00008f0035357a23 */ /* 0x000fe400000108f6 */
[----:B------:R-:W-:Y:S01]  /*36e0*/  F2FP.RELU.BF16.PACK_AB R35, R191, R188 ;  /* 0x000000bcbf23723e */ /* 0x000fe200000018ff */
[----:B------:R-:W-:Y:S01]  /*36f0*/  MUFU.EX2 R228, R42 ;  /* 0x0000002a00e47308 */ /* 0x000fe20000000800 */
[----:B------:R-:W-:Y:S03]  /*3700*/  LOP3.LUT R41, R41, 0xffff, RZ, 0xc0, !PT ;  /* 0x0000ffff29297812 */ /* 0x000fe600078ec0ff */
[----:B-1----:R-:W-:Y:S01]  /*3710*/  LOP3.LUT R44, R40, 0xff, RZ, 0xc0, !PT ;  /* 0x000000ff282c7812 */ /* 0x002fe200078ec0ff */
[----:B------:R1:W-:Y:S01]  /*3720*/  STS [R150+0x12400], R35 ;  /* 0x0124002396007388 */ /* 0x0003e20000000800 */
[----:B------:R-:W-:Y:S01]  /*3730*/  ISETP.LE.U32.AND P2, PT, R41, UR22, PT ;  /* 0x0000001629007c0c */ /* 0x000fe2000bf43070 */
[--C-:B------:R-:W-:Y:S01]  /*3740*/  FFMA.FTZ R56, R56, c[0x0][0x23c], -R249.reuse ;  /* 0x00008f0038387a23 */ /* 0x100fe200000108f9 */
[----:B------:R-:W-:Y:S01]  /*3750*/  ISETP.LE.U32.AND P4, PT, R44, UR22, PT ;  /* 0x000000162c007c0c */ /* 0x000fe2000bf83070 */
[----:B------:R-:W-:Y:S01]  /*3760*/  FFMA.FTZ R60, R60, c[0x0][0x23c], -R249 ;  /* 0x00008f003c3c7a23 */ /* 0x000fe200000108f9 */
[----:B------:R-:W-:Y:S01]  /*3770*/  SHF.R.U32.HI R44, RZ, 0x10, R40 ;  /* 0x00000010ff2c7819 */ /* 0x000fe20000011628 */
[----:B------:R2:W-:Y:S01]  /*3780*/  MUFU.EX2 R229, R43 ;  /* 0x0000002b00e57308 */ /* 0x0005e20000000800 */
[----:B------:R-:W-:Y:S01]  /*3790*/  LOP3.LUT R41, R244, 0xff, RZ, 0xc0, !PT ;  /* 0x000000fff4297812 */ /* 0x000fe200078ec0ff */
[----:B------:R-:W-:Y:S01]  /*37a0*/  FFMA.FTZ R62, R62, c[0x0][0x23c], -R5 ;  /* 0x00008f003e3e7a23 */ /* 0x000fe20000010805 */
[----:B------:R-:W-:Y:S01]  /*37b0*/  LOP3.LUT R44, R44, 0xff, RZ, 0xc0, !PT ;  /* 0x000000ff2c2c7812 */ /* 0x000fe200078ec0ff */
[----:B---3--:R-:W-:Y:S01]  /*37c0*/  @!P6 FADD.FTZ R215, -R215, -RZ ;  /* 0x800000ffd7d7e221 */ /* 0x008fe20000010100 */
[----:B------:R-:W-:Y:S01]  /*37d0*/  ISETP.LE.U32.AND P0, PT, R41, UR22, PT ;  /* 0x0000001629007c0c */ /* 0x000fe2000bf03070 */
[--C-:B------:R-:W-:Y:S01]  /*37e0*/  FFMA.FTZ R64, R64, c[0x0][0x23c], -R246.reuse ;  /* 0x00008f0040407a23 */ /* 0x100fe200000108f6 */
[----:B------:R-:W-:Y:S01]  /*37f0*/  LOP3.LUT R41, R40, 0xffff, RZ, 0xc0, !PT ;  /* 0x0000ffff28297812 */ /* 0x000fe200078ec0ff */
[----:B------:R-:W-:Y:S01]  /*3800*/  FFMA.FTZ R246, R65, c[0x0][0x23c], -R246 ;  /* 0x00008f0041f67a23 */ /* 0x000fe200000108f6 */
[----:B------:R-:W-:Y:S01]  /*3810*/  ISETP.LE.U32.AND P6, PT, R237, UR22, PT ;  /* 0x00000016ed007c0c */ /* 0x000fe2000bfc3070 */
[----:B------:R-:W3:Y:S01]  /*3820*/  MUFU.EX2 R221, R221 ;  /* 0x000000dd00dd7308 */ /* 0x000ee20000000800 */
[----:B------:R-:W-:Y:S01]  /*3830*/  SHF.R.U32.HI R41, RZ, 0x8, R41 ;  /* 0x00000008ff297819 */ /* 0x000fe20000011629 */
[----:B------:R-:W-:Y:S01]  /*3840*/  FFMA.FTZ R66, R66, c[0x0][0x23c], -R252 ;  /* 0x00008f0042427a23 */ /* 0x000fe200000108fc */
[----:B------:R-:W-:Y:S01]  /*3850*/  SHF.R.U32.HI R40, RZ, 0x18, R40 ;  /* 0x00000018ff287819 */ /* 0x000fe20000011628 */
[----:B------:R-:W-:Y:S01]  /*3860*/  @!P2 FADD.FTZ R219, -R219, -RZ ;  /* 0x800000ffdbdba221 */ /* 0x000fe20000010100 */
[----:B------:R-:W-:Y:S01]  /*3870*/  LOP3.LUT R41, R41, 0xffff, RZ, 0xc0, !PT ;  /* 0x0000ffff29297812 */ /* 0x000fe200078ec0ff */
[----:B------:R-:W-:Y:S02]  /*3880*/  FFMA.FTZ R58, R58, c[0x0][0x23c], -R5 ;  /* 0x00008f003a3a7a23 */ /* 0x000fe40000010805 */
[--C-:B------:R-:W-:Y:S01]  /*3890*/  FFMA.FTZ R55, R55, c[0x0][0x23c], -R252.reuse ;  /* 0x00008f0037377a23 */ /* 0x100fe200000108fc */
[----:B------:R-:W-:Y:S01]  /*38a0*/  ISETP.LE.U32.AND P2, PT, R41, UR22, PT ;  /* 0x0000001629007c0c */ /* 0x000fe2000bf43070 */
[----:B------:R-:W4:Y:S01]  /*38b0*/  MUFU.EX2 R222, R222 ;  /* 0x000000de00de7308 */ /* 0x000f220000000800 */
[----:B-1----:R-:W-:Y:S01]  /*38c0*/  F2FP.RELU.BF16.PACK_AB R35, R203, R202 ;  /* 0x000000cacb23723e */ /* 0x002fe200000018ff */
[--C-:B------:R-:W-:Y:S02]  /*38d0*/  FFMA.FTZ R57, R57, c[0x0][0x23c], -R249.reuse ;  /* 0x00008f0039397a23 */ /* 0x100fe400000108f9 */
[----:B--2---:R-:W-:Y:S04]  /*38e0*/  IMAD.WIDE.U32 R42, R236, -0x326172a9, RZ ;  /* 0xcd9e8d57ec2a7825 */ /* 0x004fe800078e00ff */
[----:B------:R-:W-:Y:S01]  /*38f0*/  FFMA.FTZ R252, R67, c[0x0][0x23c], -R252 ;  /* 0x00008f0043fc7a23 */ /* 0x000fe200000108fc */
[----:B------:R-:W-:Y:S01]  /*3900*/  LOP3.LUT R239, R43, UR23, R238, 0x96, !PT ;  /* 0x000000172bef7c12 */ /* 0x000fe2000f8e96ee */
[----:B------:R-:W1:Y:S01]  /*3910*/  MUFU.EX2 R220, R220 ;  /* 0x000000dc00dc7308 */ /* 0x000e620000000800 */
[----:B------:R-:W-:Y:S01]  /*3920*/  LOP3.LUT R32, R42, 0xff, RZ, 0xc0, !PT ;  /* 0x000000ff2a207812 */ /* 0x000fe200078ec0ff */
[----:B------:R-:W-:Y:S01]  /*3930*/  FFMA.FTZ R249, R61, c[0x0][0x23c], -R249 ;  /* 0x00008f003df97a23 */ /* 0x000fe200000108f9 */
[----:B------:R-:W-:Y:S01]  /*3940*/  SHF.R.U32.HI R41, RZ, 0x18, R239 ;  /* 0x00000018ff297819 */ /* 0x000fe200000116ef */
[----:B---3--:R-:W-:Y:S01]  /*3950*/  @!P3 FADD.FTZ R221, -R221, -RZ ;  /* 0x800000ffddddb221 */ /* 0x008fe20000010100 */
[----:B------:R-:W-:Y:S01]  /*3960*/  ISETP.LE.U32.AND P3, PT, R44, UR22, PT ;  /* 0x000000162c007c0c */ /* 0x000fe2000bf63070 */
[--C-:B------:R-:W-:Y:S01]  /*3970*/  FFMA.FTZ R59, R59, c[0x0][0x23c], -R5.reuse ;  /* 0x00008f003b3b7a23 */ /* 0x100fe20000010805 */
[----:B------:R-:W-:Y:S01]  /*3980*/  LOP3.LUT R44, R239, 0xff, RZ, 0xc0, !PT ;  /* 0x000000ffef2c7812 */ /* 0x000fe200078ec0ff */
[----:B------:R-:W-:Y:S01]  /*3990*/  FFMA.FTZ R5, R63, c[0x0][0x23c], -R5 ;  /* 0x00008f003f057a23 */ /* 0x000fe20000010805 */
[----:B------:R-:W-:Y:S01]  /*39a0*/  LOP3.LUT R33, R42, 0xffff, RZ, 0xc0, !PT ;  /* 0x0000ffff2a217812 */ /* 0x000fe200078ec0ff */
[----:B------:R-:W2:Y:S01]  /*39b0*/  MUFU.EX2 R223, R223 ;  /* 0x000000df00df7308 */ /* 0x000ea20000000800 */
[----:B------:R-:W-:Y:S02]  /*39c0*/  F2FP.RELU.BF16.PACK_AB R43, R213, R212 ;  /* 0x000000d4d52b723e */ /* 0x000fe400000018ff */
[----:B------:R-:W-:Y:S01]  /*39d0*/  SHF.R.U32.HI R33, RZ, 0x8, R33 ;  /* 0x00000008ff217819 */ /* 0x000fe20000011621 */
[----:B----4-:R-:W-:Y:S01]  /*39e0*/  @!P4 FADD.FTZ R222, -R222, -RZ ;  /* 0x800000ffdedec221 */ /* 0x010fe20000010100 */
[----:B------:R-:W-:Y:S02]  /*39f0*/  ISETP.LE.U32.AND P4, PT, R44, UR22, PT ;  /* 0x000000162c007c0c */ /* 0x000fe4000bf83070 */
[----:B------:R-:W-:Y:S01]  /*3a00*/  LOP3.LUT R33, R33, 0xffff, RZ, 0xc0, !PT ;  /* 0x0000ffff21217812 */ /* 0x000fe200078ec0ff */
[----:B------:R-:W-:Y:S01]  /*3a10*/  @!P3 FADD.FTZ R224, -R224, -RZ ;  /* 0x800000ffe0e0b221 */ /* 0x000fe20000010100 */
[----:B------:R-:W-:Y:S01]  /*3a20*/  F2FP.RELU.BF16.PACK_AB R44, R217, R216 ;  /* 0x000000d8d92c723e */ /* 0x000fe200000018ff */
[----:B------:R-:W3:Y:S01]  /*3a30*/  MUFU.EX2 R225, R39 ;  /* 0x0000002700e17308 */ /* 0x000ee20000000800 */
[----:B-1----:R-:W-:Y:S01]  /*3a40*/  @!P6 FADD.FTZ R220, -R220, -RZ ;  /* 0x800000ffdcdce221 */ /* 0x002fe20000010100 */
[----:B------:R-:W-:Y:S02]  /*3a50*/  ISETP.LE.U32.AND P6, PT, R40, UR22, PT ;  /* 0x0000001628007c0c */ /* 0x000fe4000bfc3070 */
[----:B------:R-:W-:Y:S04]  /*3a60*/  LOP3.LUT R40, R239, 0xffff, RZ, 0xc0, !PT ;  /* 0x0000ffffef287812 */ /* 0x000fe800078ec0ff */
[----:B------:R-:W-:Y:S01]  /*3a70*/  @!P4 FADD.FTZ R226, -R226, -RZ ;  /* 0x800000ffe2e2c221 */ /* 0x000fe20000010100 */
[----:B------:R-:W-:Y:S01]  /*3a80*/  ISETP.LE.U32.AND P4, PT, R32, UR22, PT ;  /* 0x0000001620007c0c */ /* 0x000fe2000bf83070 */
[----:B------:R-:W-:Y:S01]  /*3a90*/  MUFU.EX2 R234, R48 ;  /* 0x0000003000ea7308 */ /* 0x000fe20000000800 */
[----:B------:R-:W-:Y:S02]  /*3aa0*/  SHF.R.U32.HI R40, RZ, 0x8, R40 ;  /* 0x00000008ff287819 */ /* 0x000fe40000011628 */
[--C-:B------:R-:W-:Y:S01]  /*3ab0*/  SHF.R.U32.HI R32, RZ, 0x10, R42.reuse ;  /* 0x00000010ff207819 */ /* 0x100fe2000001162a */
[----:B--2---:R-:W-:Y:S01]  /*3ac0*/  @!P2 FADD.FTZ R223, -R223, -RZ ;  /* 0x800000ffdfdfa221 */ /* 0x004fe20000010100 */
[----:B------:R-:W-:Y:S02]  /*3ad0*/  LOP3.LUT R40, R40, 0xffff, RZ, 0xc0, !PT ;  /* 0x0000ffff28287812 */ /* 0x000fe400078ec0ff */
[----:B------:R-:W-:Y:S02]  /*3ae0*/  ISETP.LE.U32.AND P2, PT, R41, UR22, PT ;  /* 0x0000001629007c0c */ /* 0x000fe4000bf43070 */
[----:B------:R-:W-:Y:S01]  /*3af0*/  ISETP.LE.U32.AND P3, PT, R40, UR22, PT ;  /* 0x0000001628007c0c */ /* 0x000fe2000bf63070 */
[----:B------:R-:W1:Y:S01]  /*3b00*/  MUFU.EX2 R211, R211 ;  /* 0x000000d300d37308 */ /* 0x000e620000000800 */
[----:B------:R-:W-:Y:S01]  /*3b10*/  SHF.R.U32.HI R41, RZ, 0x10, R239 ;  /* 0x00000010ff297819 */ /* 0x000fe200000116ef */
[----:B------:R-:W-:Y:S01]  /*3b20*/  @!P4 FADD.FTZ R230, -R230, -RZ ;  /* 0x800000ffe6e6c221 */ /* 0x000fe20000010100 */
[----:B------:R-:W-:Y:S01]  /*3b30*/  SHF.R.U32.HI R42, RZ, 0x18, R42 ;  /* 0x00000018ff2a7819 */ /* 0x000fe2000001162a */
[----:B---3--:R-:W-:Y:S01]  /*3b40*/  @!P6 FADD.FTZ R225, -R225, -RZ ;  /* 0x800000ffe1e1e221 */ /* 0x008fe20000010100 */
[----:B------:R-:W-:Y:S02]  /*3b50*/  LOP3.LUT R40, R41, 0xff, RZ, 0xc0, !PT ;  /* 0x000000ff29287812 */ /* 0x000fe400078ec0ff */
[----:B------:R-:W-:Y:S02]  /*3b60*/  ISETP.LE.U32.AND P4, PT, R42, UR22, PT ;  /* 0x000000162a007c0c */ /* 0x000fe4000bf83070 */
[----:B------:R-:W-:Y:S01]  /*3b70*/  LOP3.LUT R39, R36, 0xff, RZ, 0xc0, !PT ;  /* 0x000000ff24277812 */ /* 0x000fe200078ec0ff */
[----:B------:R-:W2:Y:S01]  /*3b80*/  MUFU.EX2 R233, R47 ;  /* 0x0000002f00e97308 */ /* 0x000ea20000000800 */
[----:B------:R-:W-:Y:S01]  /*3b90*/  ISETP.LE.U32.AND P6, PT, R40, UR22, PT ;  /* 0x0000001628007c0c */ /* 0x000fe2000bfc3070 */
[----:B------:R-:W-:Y:S01]  /*3ba0*/  @!P2 FADD.FTZ R229, -R229, -RZ ;  /* 0x800000ffe5e5a221 */ /* 0x000fe20000010100 */
[----:B------:R-:W-:Y:S01]  /*3bb0*/  ISETP.LE.U32.AND P2, PT, R39, UR22, PT ;  /* 0x0000001627007c0c */ /* 0x000fe2000bf43070 */
[----:B------:R-:W-:Y:S01]  /*3bc0*/  @!P3 FADD.FTZ R227, -R227, -RZ ;  /* 0x800000ffe3e3b221 */ /* 0x000fe20000010100 */
[----:B------:R-:W-:Y:S02]  /*3bd0*/  ISETP.LE.U32.AND P3, PT, R33, UR22, PT ;  /* 0x0000001621007c0c */ /* 0x000fe4000bf63070 */
[----:B------:R-:W-:Y:S02]  /*3be0*/  LOP3.LUT R32, R32, 0xff, RZ, 0xc0, !PT ;  /* 0x000000ff20207812 */ /* 0x000fe400078ec0ff */
[----:B------:R-:W-:Y:S01]  /*3bf0*/  SHF.R.U32.HI R36, RZ, 0x18, R36 ;  /* 0x00000018ff247819 */ /* 0x000fe20000011624 */
[----:B------:R-:W3:Y:S01]  /*3c00*/  MUFU.EX2 R231, R45 ;  /* 0x0000002d00e77308 */ /* 0x000ee20000000800 */
[--C-:B------:R-:W-:Y:S02]  /*3c10*/  SHF.R.U32.HI R33, RZ, 0x10, R244.reuse ;  /* 0x00000010ff217819 */ /* 0x100fe400000116f4 */
[----:B------:R-:W-:Y:S01]  /*3c20*/  F2FP.RELU.BF16.PACK_AB R39, R195, R192 ;  /* 0x000000c0c327723e */ /* 0x000fe200000018ff */
[----:B-1----:R-:W-:Y:S01]  /*3c30*/  @!P5 FADD.FTZ R211, -R211, -RZ ;  /* 0x800000ffd3d3d221 */ /* 0x002fe20000010100 */
[----:B------:R-:W-:Y:S01]  /*3c40*/  ISETP.LE.U32.AND P5, PT, R240, UR22, PT ;  /* 0x00000016f0007c0c */ /* 0x000fe2000bfa3070 */
[----:B------:R-:W-:Y:S01]  /*3c50*/  @!P6 FADD.FTZ R228, -R228, -RZ ;  /* 0x800000ffe4e4e221 */ /* 0x000fe20000010100 */
[----:B------:R-:W-:Y:S01]  /*3c60*/  ISETP.LE.U32.AND P6, PT, R32, UR22, PT ;  /* 0x0000001620007c0c */ /* 0x000fe2000bfc3070 */
[----:B------:R-:W-:Y:S01]  /*3c70*/  @!P2 FADD.FTZ R234, -R234, -RZ ;  /* 0x800000ffeaeaa221 */ /* 0x000fe20000010100 */
[----:B------:R-:W-:Y:S01]  /*3c80*/  SHF.R.U32.HI R32, RZ, 0x18, R244 ;  /* 0x00000018ff207819 */ /* 0x000fe200000116f4 */
[----:B------:R-:W1:Y:S01]  /*3c90*/  MUFU.EX2 R236, R50 ;  /* 0x0000003200ec7308 */ /* 0x000e620000000800 */
[----:B------:R-:W-:Y:S02]  /*3ca0*/  ISETP.LE.U32.AND P2, PT, R36, UR22, PT ;  /* 0x0000001624007c0c */ /* 0x000fe4000bf43070 */
[----:B------:R-:W-:Y:S01]  /*3cb0*/  LOP3.LUT R33, R33, 0xff, RZ, 0xc0, !PT ;  /* 0x000000ff21217812 */ /* 0x000fe200078ec0ff */
[----:B--2---:R-:W-:Y:S01]  /*3cc0*/  @!P4 FADD.FTZ R233, -R233, -RZ ;  /* 0x800000ffe9e9c221 */ /* 0x004fe20000010100 */
[----:B------:R-:W-:Y:S02]  /*3cd0*/  ISETP.LE.U32.AND P4, PT, R37, UR22, PT ;  /* 0x0000001625007c0c */ /* 0x000fe4000bf83070 */
[----:B------:R-:W-:Y:S02]  /*3ce0*/  F2FP.RELU.BF16.PACK_AB R36, R199, R196 ;  /* 0x000000c4c724723e */ /* 0x000fe400000018ff */
[----:B------:R-:W-:Y:S01]  /*3cf0*/  F2FP.RELU.BF16.PACK_AB R37, R211, R210 ;  /* 0x000000d2d325723e */ /* 0x000fe200000018ff */
[----:B------:R-:W2:Y:S01]  /*3d00*/  MUFU.EX2 R232, R46 ;  /* 0x0000002e00e87308 */ /* 0x000ea20000000800 */
[----:B------:R-:W-:Y:S02]  /*3d10*/  F2FP.RELU.BF16.PACK_AB R41, R193, R190 ;  /* 0x000000bec129723e */ /* 0x000fe400000018ff */
[----:B------:R-:W-:Y:S01]  /*3d20*/  F2FP.RELU.BF16.PACK_AB R42, R223, R222 ;  /* 0x000000dedf2a723e */ /* 0x000fe200000018ff */
[----:B---3--:R-:W-:Y:S01]  /*3d30*/  @!P3 FADD.FTZ R231, -R231, -RZ ;  /* 0x800000ffe7e7b221 */ /* 0x008fe20000010100 */
[----:B------:R-:W-:Y:S02]  /*3d40*/  ISETP.LE.U32.AND P3, PT, R32, UR22, PT ;  /* 0x0000001620007c0c */ /* 0x000fe4000bf63070 */
[----:B------:R-:W-:Y:S02]  /*3d50*/  LOP3.LUT R32, R244, 0xffff, RZ, 0xc0, !PT ;  /* 0x0000fffff4207812 */ /* 0x000fe400078ec0ff */
[----:B------:R-:W-:Y:S01]  /*3d60*/  F2FP.RELU.BF16.PACK_AB R40, R225, R224 ;  /* 0x000000e0e128723e */ /* 0x000fe200000018ff */
[----:B------:R-:W3:Y:S01]  /*3d70*/  MUFU.EX2 R208, R208 ;  /* 0x000000d000d07308 */ /* 0x000ee20000000800 */
[----:B------:R-:W-:Y:S01]  /*3d80*/  SHF.R.U32.HI R32, RZ, 0x8, R32 ;  /* 0x00000008ff207819 */ /* 0x000fe20000011620 */
[----:B-1----:R-:W-:Y:S01]  /*3d90*/  @!P4 FADD.FTZ R236, -R236, -RZ ;  /* 0x800000ffececc221 */ /* 0x002fe20000010100 */
[----:B------:R-:W-:Y:S02]  /*3da0*/  ISETP.LE.U32.AND P4, PT, R33, UR22, PT ;  /* 0x0000001621007c0c */ /* 0x000fe4000bf83070 */
[----:B------:R-:W-:Y:S02]  /*3db0*/  LOP3.LUT R34, R32, 0xffff, RZ, 0xc0, !PT ;  /* 0x0000ffff20227812 */ /* 0x000fe400078ec0ff */
[C---:B------:R-:W-:Y:S03]  /*3dc0*/  LOP3.LUT R32, R250.reuse, 0xffff, RZ, 0xc0, !PT ;  /* 0x0000fffffa207812 */ /* 0x040fe600078ec0ff */
[----:B------:R-:W1:Y:S01]  /*3dd0*/  MUFU.EX2 R237, R51 ;  /* 0x0000003300ed7308 */ /* 0x000e620000000800 */
[----:B------:R-:W-:Y:S02]  /*3de0*/  LOP3.LUT R33, R250, 0xff, RZ, 0xc0, !PT ;  /* 0x000000fffa217812 */ /* 0x000fe400078ec0ff */
[----:B------:R-:W-:Y:S01]  /*3df0*/  SHF.R.U32.HI R32, RZ, 0x8, R32 ;  /* 0x00000008ff207819 */ /* 0x000fe20000011620 */
[----:B--2---:R-:W-:Y:S01]  /*3e00*/  @!P6 FADD.FTZ R232, -R232, -RZ ;  /* 0x800000ffe8e8e221 */ /* 0x004fe20000010100 */
[----:B------:R-:W-:Y:S02]  /*3e10*/  ISETP.LE.U32.AND P6, PT, R38, UR22, PT ;  /* 0x0000001626007c0c */ /* 0x000fe4000bfc3070 */
[----:B------:R-:W-:Y:S02]  /*3e20*/  LOP3.LUT R32, R32, 0xffff, RZ, 0xc0, !PT ;  /* 0x0000ffff20207812 */ /* 0x000fe400078ec0ff */
[----:B------:R-:W-:Y:S01]  /*3e30*/  F2FP.RELU.BF16.PACK_AB R38, R197, R194 ;  /* 0x000000c2c526723e */ /* 0x000fe200000018ff */
[----:B------:R-:W2:Y:S01]  /*3e40*/  MUFU.EX2 R238, R52 ;  /* 0x0000003400ee7308 */ /* 0x000ea20000000800 */
[----:B------:R-:W-:Y:S01]  /*3e50*/  F2FP.RELU.BF16.PACK_AB R46, R215, R214 ;  /* 0x000000d6d72e723e */ /* 0x000fe200000018ff */
[----:B---3--:R-:W-:Y:S01]  /*3e60*/  @!P1 FADD.FTZ R208, -R208, -RZ ;  /* 0x800000ffd0d09221 */ /* 0x008fe20000010100 */
[----:B------:R-:W-:Y:S07]  /*3e70*/  ISETP.LE.U32.AND P1, PT, R242, UR22, PT ;  /* 0x00000016f2007c0c */ /* 0x000fee000bf23070 */
[----:B------:R-:W3:Y:S01]  /*3e80*/  MUFU.EX2 R240, R54 ;  /* 0x0000003600f07308 */ /* 0x000ee20000000800 */
[----:B-1----:R-:W-:Y:S01]  /*3e90*/  @!P2 FADD.FTZ R237, -R237, -RZ ;  /* 0x800000ffededa221 */ /* 0x002fe20000010100 */
[----:B------:R-:W-:Y:S02]  /*3ea0*/  ISETP.LE.U32.AND P2, PT, R33, UR22, PT ;  /* 0x0000001621007c0c */ /* 0x000fe4000bf43070 */
[--C-:B------:R-:W-:Y:S02]  /*3eb0*/  SHF.R.U32.HI R33, RZ, 0x10, R250.reuse ;  /* 0x00000010ff217819 */ /* 0x100fe400000116fa */
[----:B------:R-:W-:Y:S04]  /*3ec0*/  SHF.R.U32.HI R250, RZ, 0x18, R250 ;  /* 0x00000018fffa7819 */ /* 0x000fe800000116fa */
[----:B------:R-:W1:Y:S01]  /*3ed0*/  MUFU.EX2 R235, R49 ;  /* 0x0000003100eb7308 */ /* 0x000e620000000800 */
[----:B------:R-:W-:Y:S01]  /*3ee0*/  LOP3.LUT R33, R33, 0xff, RZ, 0xc0, !PT ;  /* 0x000000ff21217812 */ /* 0x000fe200078ec0ff */
[----:B--2---:R-:W-:Y:S01]  /*3ef0*/  @!P0 FADD.FTZ R238, -R238, -RZ ;  /* 0x800000ffeeee8221 */ /* 0x004fe20000010100 */
[----:B------:R-:W-:Y:S02]  /*3f00*/  ISETP.LE.U32.AND P0, PT, R32, UR22, PT ;  /* 0x0000001620007c0c */ /* 0x000fe4000bf03070 */
[----:B------:R-:W-:Y:S05]  /*3f10*/  LOP3.LUT R32, R7, 0xff, RZ, 0xc0, !PT ;  /* 0x000000ff07207812 */ /* 0x000fea00078ec0ff */
[----:B------:R-:W2:Y:S01]  /*3f20*/  MUFU.EX2 R245, R64 ;  /* 0x0000004000f57308 */ /* 0x000ea20000000800 */
[----:B---3--:R-:W-:Y:S01]  /*3f30*/  @!P4 FADD.FTZ R240, -R240, -RZ ;  /* 0x800000fff0f0c221 */ /* 0x008fe20000010100 */
[----:B------:R-:W-:Y:S02]  /*3f40*/  ISETP.LE.U32.AND P4, PT, R33, UR22, PT ;  /* 0x0000001621007c0c */ /* 0x000fe4000bf83070 */
[----:B------:R-:W-:Y:S06]  /*3f50*/  F2FP.RELU.BF16.PACK_AB R33, R189, R172 ;  /* 0x000000acbd21723e */ /* 0x000fec00000018ff */
[----:B------:R-:W3:Y:S01]  /*3f60*/  MUFU.EX2 R242, R56 ;  /* 0x0000003800f27308 */ /* 0x000ee20000000800 */
[----:B------:R4:W-:Y:S01]  /*3f70*/  STS [R150+0x12000], R33 ;  /* 0x0120002196007388 */ /* 0x0009e20000000800 */
[----:B-1----:R-:W-:Y:S01]  /*3f80*/  @!P6 FADD.FTZ R235, -R235, -RZ ;  /* 0x800000ffebebe221 */ /* 0x002fe20000010100 */
[----:B------:R-:W-:Y:S02]  /*3f90*/  ISETP.LE.U32.AND P6, PT, R34, UR22, PT ;  /* 0x0000001622007c0c */ /* 0x000fe4000bfc3070 */
[----:B------:R-:W-:Y:S05]  /*3fa0*/  F2FP.RELU.BF16.PACK_AB R34, R201, R198 ;  /* 0x000000c6c922723e */ /* 0x000fea00000018ff */
[----:B------:R-:W1:Y:S01]  /*3fb0*/  MUFU.EX2 R246, R246 ;  /* 0x000000f600f67308 */ /* 0x000e620000000800 */
[----:B------:R1:W-:Y:S01]  /*3fc0*/  STS [R153+0x12000], R34 ;  /* 0x0120002299007388 */ /* 0x0003e20000000800 */
[----:B--2---:R-:W-:Y:S01]  /*3fd0*/  @!P1 FADD.FTZ R245, -R245, -RZ ;  /* 0x800000fff5f59221 */ /* 0x004fe20000010100 */
[----:B------:R-:W-:Y:S02]  /*3fe0*/  ISETP.LE.U32.AND P1, PT, R32, UR22, PT ;  /* 0x0000001620007c0c */ /* 0x000fe4000bf23070 */
[----:B------:R-:W-:Y:S05]  /*3ff0*/  F2FP.RELU.BF16.PACK_AB R32, R165, R200 ;  /* 0x000000c8a520723e */ /* 0x000fea00000018ff */
[----:B------:R-:W2:Y:S01]  /*4000*/  MUFU.EX2 R239, R53 ;  /* 0x0000003500ef7308 */ /* 0x000ea20000000800 */
[----:B------:R2:W-:Y:S01]  /*4010*/  STS [R153+0x12400], R32 ;  /* 0x0124002099007388 */ /* 0x0005e20000000800 */
[----:B---3--:R-:W-:Y:S01]  /*4020*/  @!P2 FADD.FTZ R242, -R242, -RZ ;  /* 0x800000fff2f2a221 */ /* 0x008fe20000010100 */
[----:B------:R-:W-:Y:S02]  /*4030*/  ISETP.LE.U32.AND P2, PT, R247, UR22, PT ;  /* 0x00000016f7007c0c */ /* 0x000fe4000bf43070 */
[----:B------:R3:W-:Y:S01]  /*4040*/  STS [R150+0x14000], R41 ;  /* 0x0140002996007388 */ /* 0x0007e20000000800 */
[----:B----4-:R-:W-:Y:S03]  /*4050*/  F2FP.RELU.BF16.PACK_AB R33, R209, R208 ;  /* 0x000000d0d121723e */ /* 0x010fe600000018ff */
[----:B------:R4:W-:Y:S01]  /*4060*/  STS [R150+0x14400], R39 ;  /* 0x0144002796007388 */ /* 0x0009e20000000800 */
[----:B------:R-:W4:Y:S03]  /*4070*/  MUFU.EX2 R244, R58 ;  /* 0x0000003a00f47308 */ /* 0x000f260000000800 */
[----:B------:R4:W-:Y:S01]  /*4080*/  STS [R153+0x14000], R38 ;  /* 0x0140002699007388 */ /* 0x0009e20000000800 */
[----:B-1----:R-:W-:Y:S03]  /*4090*/  F2FP.RELU.BF16.PACK_AB R34, R219, R218 ;  /* 0x000000dadb22723e */ /* 0x002fe600000018ff */
[----:B------:R1:W-:Y:S01]  /*40a0*/  STS [R153+0x14400], R36 ;  /* 0x0144002499007388 */ /* 0x0003e20000000800 */
[----:B------:R-:W-:Y:S01]  /*40b0*/  @!P2 FADD.FTZ R246, -R246, -RZ ;  /* 0x800000fff6f6a221 */ /* 0x000fe20000010100 */
[----:B------:R-:W-:Y:S01]  /*40c0*/  ISETP.LE.U32.AND P2, PT, R251, UR22, PT ;  /* 0x00000016fb007c0c */ /* 0x000fe2000bf43070 */
[----:B------:R-:W1:Y:S01]  /*40d0*/  MUFU.EX2 R241, R55 ;  /* 0x0000003700f17308 */ /* 0x000e620000000800 */
[----:B------:R1:W-:Y:S01]  /*40e0*/  STS [R152+0x12000], R35 ;  /* 0x0120002398007388 */ /* 0x0003e20000000800 */
[----:B--2---:R-:W-:Y:S01]  /*40f0*/  @!P6 FADD.FTZ R239, -R239, -RZ ;  /* 0x800000ffefefe221 */ /* 0x004fe20000010100 */
[----:B------:R-:W-:Y:S02]  /*4100*/  ISETP.LE.U32.AND P6, PT, R248, UR22, PT ;  /* 0x00000016f8007c0c */ /* 0x000fe4000bfc3070 */
[----:B------:R2:W-:Y:S01]  /*4110*/  STS [R152+0x12400], R33 ;  /* 0x0124002198007388 */ /* 0x0005e20000000800 */
[----:B------:R-:W-:Y:S03]  /*4120*/  F2FP.RELU.BF16.PACK_AB R32, R221, R220 ;  /* 0x000000dcdd20723e */ /* 0x000fe600000018ff */
[----:B------:R2:W-:Y:S01]  /*4130*/  STS [R159+0x12000], R34 ;  /* 0x012000229f007388 */ /* 0x0005e20000000800 */
[----:B---3--:R-:W-:Y:S01]  /*4140*/  F2FP.RELU.BF16.PACK_AB R41, R235, R234 ;  /* 0x000000eaeb29723e */ /* 0x008fe200000018ff */
[----:B------:R-:W3:Y:S02]  /*4150*/  MUFU.EX2 R243, R57 ;  /* 0x0000003900f37308 */ /* 0x000ee40000000800 */
[----:B------:R3:W-:Y:S01]  /*4160*/  STS [R159+0x12400], R32 ;  /* 0x012400209f007388 */ /* 0x0007e20000000800 */
[----:B----4-:R-:W-:Y:S01]  /*4170*/  F2FP.RELU.BF16.PACK_AB R39, R237, R236 ;  /* 0x000000eced27723e */ /* 0x010fe200000018ff */
[----:B------:R-:W-:Y:S01]  /*4180*/  @!P4 FADD.FTZ R244, -R244, -RZ ;  /* 0x800000fff4f4c221 */ /* 0x000fe20000010100 */
[----:B------:R-:W-:Y:S01]  /*4190*/  ISETP.LE.U32.AND P4, PT, R250, UR22, PT ;  /* 0x00000016fa007c0c */ /* 0x000fe2000bf83070 */
[----:B------:R4:W-:Y:S01]  /*41a0*/  STS [R152+0x14000], R37 ;  /* 0x0140002598007388 */ /* 0x0009e20000000800 */
[----:B------:R-:W-:Y:S03]  /*41b0*/  F2FP.RELU.BF16.PACK_AB R38, R227, R226 ;  /* 0x000000e2e326723e */ /* 0x000fe600000018ff */
[----:B------:R-:W-:Y:S01]  /*41c0*/  STS [R152+0x14400], R43 ;  /* 0x0144002b98007388 */ /* 0x000fe20000000800 */
[----:B-1----:R-:W-:Y:S01]  /*41d0*/  F2FP.RELU.BF16.PACK_AB R36, R229, R228 ;  /* 0x000000e4e524723e */ /* 0x002fe200000018ff */
[----:B------:R-:W1:Y:S01]  /*41e0*/  MUFU.EX2 R251, R66 ;  /* 0x0000004200fb7308 */ /* 0x000e620000000800 */
[----:B------:R-:W-:Y:S01]  /*41f0*/  @!P3 FADD.FTZ R241, -R241, -RZ ;  /* 0x800000fff1f1b221 */ /* 0x000fe20000010100 */
[----:B------:R-:W-:Y:S01]  /*4200*/  ISETP.LE.U32.AND P3, PT, R9, UR22, PT ;  /* 0x0000001609007c0c */ /* 0x000fe2000bf63070 */
[----:B------:R-:W-:Y:S01]  /*4210*/  STS [R159+0x14000], R46 ;  /* 0x0140002e9f007388 */ /* 0x000fe20000000800 */
[----:B------:R-:W-:Y:S02]  /*4220*/  F2FP.RELU.BF16.PACK_AB R35, R233, R232 ;  /* 0x000000e8e923723e */ /* 0x000fe400000018ff */
[----:B--2---:R-:W-:Y:S01]  /*4230*/  F2FP.RELU.BF16.PACK_AB R33, R246, R245 ;  /* 0x000000f5f621723e */ /* 0x004fe200000018ff */
[----:B------:R-:W-:Y:S03]  /*4240*/  STS [R159+0x14400], R44 ;  /* 0x0144002c9f007388 */ /* 0x000fe60000000800 */
[----:B------:R-:W2:Y:S01]  /*4250*/  MUFU.EX2 R252, R252 ;  /* 0x000000fc00fc7308 */ /* 0x000ea20000000800 */
[----:B------:R-:W-:Y:S01]  /*4260*/  F2FP.RELU.BF16.PACK_AB R34, R239, R238 ;  /* 0x000000eeef22723e */ /* 0x000fe200000018ff */
[----:B---3--:R-:W-:Y:S01]  /*4270*/  @!P0 FADD.FTZ R243, -R243, -RZ ;  /* 0x800000fff3f38221 */ /* 0x008fe20000010100 */
[----:B------:R-:W-:Y:S01]  /*4280*/  ISETP.LE.U32.AND P0, PT, R6, UR22, PT ;  /* 0x0000001606007c0c */ /* 0x000fe2000bf03070 */
[----:B------:R3:W-:Y:S01]  /*4290*/  STS [R151+0x12000], R42 ;  /* 0x0120002a97007388 */ /* 0x0007e20000000800 */
[----:B------:R-:W-:Y:S01]  /*42a0*/  F2FP.RELU.BF16.PACK_AB R32, R241, R240 ;  /* 0x000000f0f120723e */ /* 0x000fe200000018ff */
[----:B------:R-:W-:Y:S02]  /*42b0*/  ULDC.64 UR22, c[0x0][0x118] ;  /* 0x0000460000167ab9 */ /* 0x000fe40000000a00 */
[----:B------:R3:W-:Y:S01]  /*42c0*/  STS [R151+0x12400], R40 ;  /* 0x0124002897007388 */ /* 0x0007e20000000800 */
[----:B----4-:R-:W-:Y:S01]  /*42d0*/  F2FP.RELU.BF16.PACK_AB R37, R231, R230 ;  /* 0x000000e6e725723e */ /* 0x010fe200000018ff */
[----:B------:R-:W4:Y:S02]  /*42e0*/  MUFU.EX2 R247, R59 ;  /* 0x0000003b00f77308 */ /* 0x000f240000000800 */
[----:B------:R3:W-:Y:S01]  /*42f0*/  STS [R156+0x12000], R41 ;  /* 0x012000299c007388 */ /* 0x0007e20000000800 */
[----:B-1----:R-:W-:Y:S03]  /*4300*/  @!P6 FADD.FTZ R251, -R251, -RZ ;  /* 0x800000fffbfbe221 */ /* 0x002fe60000010100 */
[----:B------:R-:W-:Y:S04]  /*4310*/  STS [R156+0x12400], R39 ;  /* 0x012400279c007388 */ /* 0x000fe80000000800 */
[----:B------:R-:W1:Y:S01]  /*4320*/  MUFU.EX2 R248, R60 ;  /* 0x0000003c00f87308 */ /* 0x000e620000000800 */
[----:B------:R-:W-:Y:S01]  /*4330*/  STS [R151+0x14000], R38 ;  /* 0x0140002697007388 */ /* 0x000fe20000000800 */
[----:B--2---:R-:W-:Y:S03]  /*4340*/  @!P5 FADD.FTZ R252, -R252, -RZ ;  /* 0x800000fffcfcd221 */ /* 0x004fe60000010100 */
[----:B------:R-:W-:Y:S04]  /*4350*/  STS [R151+0x14400], R36 ;  /* 0x0144002497007388 */ /* 0x000fe80000000800 */
[----:B------:R-:W-:Y:S01]  /*4360*/  STS [R156+0x14000], R37 ;  /* 0x014000259c007388 */ /* 0x000fe20000000800 */
[----:B------:R-:W2:Y:S01]  /*4370*/  MUFU.EX2 R250, R62 ;  /* 0x0000003e00fa7308 */ /* 0x000ea20000000800 */
[----:B------:R-:W-:Y:S02]  /*4380*/  F2FP.RELU.BF16.PACK_AB R45, R252, R251 ;  /* 0x000000fbfc2d723e */ /* 0x000fe400000018ff */
[----:B------:R-:W-:Y:S01]  /*4390*/  STS [R156+0x14400], R35 ;  /* 0x014400239c007388 */ /* 0x000fe20000000800 */
[----:B----4-:R-:W-:Y:S01]  /*43a0*/  @!P4 FADD.FTZ R247, -R247, -RZ ;  /* 0x800000fff7f7c221 */ /* 0x010fe20000010100 */
[----:B---3--:R-:W-:Y:S02]  /*43b0*/  F2FP.RELU.BF16.PACK_AB R42, R243, R242 ;  /* 0x000000f2f32a723e */ /* 0x008fe400000018ff */
[----:B------:R-:W-:Y:S01]  /*43c0*/  STS [R155+0x12000], R34 ;  /* 0x012000229b007388 */ /* 0x000fe20000000800 */
[----:B------:R-:W-:Y:S02]  /*43d0*/  FSETP.GE.FTZ.AND P4, PT, R172, RZ, PT ;  /* 0x000000ffac00720b */ /* 0x000fe40003f96000 */
[----:B------:R-:W3:Y:S01]  /*43e0*/  MUFU.EX2 R249, R249 ;  /* 0x000000f900f97308 */ /* 0x000ee20000000800 */
[----:B------:R-:W-:Y:S01]  /*43f0*/  STS [R155+0x12400], R32 ;  /* 0x012400209b007388 */ /* 0x000fe20000000800 */
[----:B------:R-:W-:Y:S01]  /*4400*/  F2FP.RELU.BF16.PACK_AB R40, R247, R244 ;  /* 0x000000f4f728723e */ /* 0x000fe200000018ff */
[----:B-1----:R-:W-:Y:S02]  /*4410*/  @!P3 FADD.FTZ R248, -R248, -RZ ;  /* 0x800000fff8f8b221 */ /* 0x002fe40000010100 */
[----:B------:R-:W-:Y:S01]  /*4420*/  STS [R154+0x12000], R33 ;  /* 0x012000219a007388 */ /* 0x000fe20000000800 */
[----:B------:R-:W-:Y:S03]  /*4430*/  FSETP.GE.FTZ.AND P3, PT, R189, RZ, PT ;  /* 0x000000ffbd00720b */ /* 0x000fe60003f76000 */
[----:B------:R-:W-:Y:S01]  /*4440*/  STS [R154+0x12400], R45 ;  /* 0x0124002d9a007388 */ /* 0x000fe20000000800 */
[----:B------:R-:W1:Y:S03]  /*4450*/  MUFU.EX2 R129, R5 ;  /* 0x0000000500817308 */ /* 0x000e660000000800 */
[----:B------:R-:W-:Y:S01]  /*4460*/  STS [R155+0x14000], R42 ;  /* 0x0140002a9b007388 */ /* 0x000fe20000000800 */
[----:B--2---:R-:W-:Y:S01]  /*4470*/  @!P1 FADD.FTZ R250, -R250, -RZ ;  /* 0x800000fffafa9221 */ /* 0x004fe20000010100 */
[----:B------:R-:W-:Y:S02]  /*4480*/  FSETP.GE.FTZ.AND P1, PT, R201, RZ, PT ;  /* 0x000000ffc900720b */ /* 0x000fe40003f36000 */
[----:B------:R-:W-:Y:S01]  /*4490*/  STS [R155+0x14400], R40 ;  /* 0x014400289b007388 */ /* 0x000fe20000000800 */
[----:B---3--:R-:W-:Y:S01]  /*44a0*/  @!P2 FADD.FTZ R249, -R249, -RZ ;  /* 0x800000fff9f9a221 */ /* 0x008fe20000010100 */
[----:B------:R-:W-:Y:S04]  /*44b0*/  FSETP.GE.FTZ.AND P2, PT, R198, RZ, PT ;  /* 0x000000ffc600720b */ /* 0x000fe80003f56000 */
[----:B------:R-:W-:Y:S01]  /*44c0*/  F2FP.RELU.BF16.PACK_AB R43, R249, R248 ;  /* 0x000000f8f92b723e */ /* 0x000fe200000018ff */
[----:B-1----:R-:W-:Y:S04]  /*44d0*/  @!P0 FADD.FTZ R129, -R129, -RZ ;  /* 0x800000ff81818221 */ /* 0x002fe80000010100 */
[----:B------:R-:W-:Y:S01]  /*44e0*/  STS [R154+0x14000], R43 ;  /* 0x0140002b9a007388 */ /* 0x000fe20000000800 */
[C---:B------:R-:W-:Y:S02]  /*44f0*/  LEA R186, P0, R162.reuse, R186, 0x2 ;  /* 0x000000baa2ba7211 */ /* 0x040fe400078010ff */
[----:B------:R-:W-:Y:S02]  /*4500*/  F2FP.RELU.BF16.PACK_AB R41, R129, R250 ;  /* 0x000000fa8129723e */ /* 0x000fe400000018ff */
[----:B------:R-:W-:Y:S02]  /*4510*/  LEA.HI.X.SX32 R187, R162, R187, 0x2, P0 ;  /* 0x000000bba2bb7211 */ /* 0x000fe400000f16ff */
[----:B------:R-:W-:Y:S01]  /*4520*/  FSETP.GE.FTZ.AND P0, PT, R202, RZ, PT ;  /* 0x000000ffca00720b */ /* 0x000fe20003f16000 */
[----:B------:R-:W-:Y:S04]  /*4530*/  STS [R154+0x14400], R41 ;  /* 0x014400299a007388 */ /* 0x000fe80000000800 */
[----:B------:R-:W-:Y:S08]  /*4540*/  LDSM.16.M88.4 R64, [R2+0x4000] ;  /* 0x004000000240783b */ /* 0x000ff00000000200 */
[----:B------:R-:W1:Y:S08]  /*4550*/  LDSM.16.M88.4 R32, [R142+0x8000] ;  /* 0x008000008e20783b */ /* 0x000e700000000200 */
[----:B------:R-:W2:Y:S08]  /*4560*/  LDSM.16.M88.4 R60, [R2+0x5000] ;  /* 0x00500000023c783b */ /* 0x000eb00000000200 */
[----:B------:R-:W3:Y:S08]  /*4570*/  LDSM.16.M88.4 R36, [R142+0x8400] ;  /* 0x008400008e24783b */ /* 0x000ef00000000200 */
[----:B------:R-:W4:Y:S08]  /*4580*/  LDSM.16.M88.4 R48, [R142+0x8800] ;  /* 0x008800008e30783b */ /* 0x000f300000000200 */
        /* <DEDUP_REMOVED lines=9> */
[-C--:B---3--:R-:W-:Y:S07]  /*4620*/  HMMA.16816.F32.BF16 R20, R64, R36.reuse, RZ ;  /* 0x000000244014723c */ /* 0x088fee00000418ff */
[----:B------:R-:W3:Y:S01]  /*4630*/  LDSM.16.M88.4 R120, [R135+0x8800] ;  /* 0x008800008778783b */ /* 0x000ee20000000200 */
[C---:B------:R-:W-:Y:S07]  /*4640*/  HMMA.16816.F32.BF16 R24, R60.reuse, R36, RZ ;  /* 0x000000243c18723c */ /* 0x040fee00000418ff */
[----:B------:R-:W1:Y:S01]  /*4650*/  LDSM.16.M88.4 R124, [R135+0x8c00] ;  /* 0x008c0000877c783b */ /* 0x000e620000000200 */
        /* <DEDUP_REMOVED lines=16> */
[----:B------:R-:W-:Y:S01]  /*4760*/  FADD.FTZ R130, -R207, R17 ;  /* 0x00000011cf827221 */ /* 0x000fe20000010100 */
[-C--:B------:R-:W-:Y:S04]  /*4770*/  HMMA.16816.F32.BF16 R28, R112, R118.reuse, R28 ;  /* 0x00000076701c723c */ /* 0x080fe8000004181c */
[-C--:B------:R-:W-:Y:S02]  /*4780*/  FSEL R130, R130, R207.reuse, P1 ;  /* 0x000000cf82827208 */ /* 0x080fe40000800000 */
[----:B------:R-:W-:Y:S02]  /*4790*/  FSETP.GE.FTZ.AND P1, PT, R222, RZ, PT ;  /* 0x000000ffde00720b */ /* 0x000fe40003f36000 */
[C---:B------:R-:W-:Y:S01]  /*47a0*/  HMMA.16816.F32.BF16 R32, R104.reuse, R118, R32 ;  /* 0x000000766820723c */ /* 0x040fe20000041820 */
[----:B------:R-:W-:Y:S06]  /*47b0*/  FMUL.FTZ R201, R201, R130 ;  /* 0x00000082c9c97220 */ /* 0x000fec0000410000 */
[C---:B------:R-:W-:Y:S01]  /*47c0*/  FADD.FTZ R118, -R207.reuse, R4 ;  /* 0x00000004cf767221 */ /* 0x040fe20000010100 */
[-C--:B---3--:R-:W-:Y:S04]  /*47d0*/  HMMA.16816.F32.BF16 R36, R104, R120.reuse, R36 ;  /* 0x000000786824723c */ /* 0x088fe80000041824 */
[----:B------:R-:W-:Y:S01]  /*47e0*/  FSEL R17, R118, R207, P4 ;  /* 0x000000cf76117208 */ /* 0x000fe20002000000 */
[----:B------:R-:W-:Y:S01]  /*47f0*/  FADD.FTZ R118, -R207, R21 ;  /* 0x00000015cf767221 */ /* 0x000fe20000010100 */
[----:B------:R-:W-:Y:S02]  /*4800*/  FSETP.GE.FTZ.AND P4, PT, R203, RZ, PT ;  /* 0x000000ffcb00720b */ /* 0x000fe40003f96000 */
[C---:B------:R-:W-:Y:S01]  /*4810*/  HMMA.16816.F32.BF16 R40, R112.reuse, R120, R40 ;  /* 0x000000787028723c */ /* 0x040fe20000041828 */
[----:B------:R-:W-:Y:S03]  /*4820*/  FMUL.FTZ R172, R172, R17 ;  /* 0x00000011acac7220 */ /* 0x000fe60000410000 */
[-C--:B------:R-:W-:Y:S02]  /*4830*/  FSEL R118, R118, R207.reuse, P4 ;  /* 0x000000cf76767208 */ /* 0x080fe40002000000 */
[----:B------:R-:W-:Y:S02]  /*4840*/  FSETP.GE.FTZ.AND P4, PT, R240, RZ, PT ;  /* 0x000000fff000720b */ /* 0x000fe40003f96000 */
[C---:B------:R-:W-:Y:S01]  /*4850*/  FADD.FTZ R32, -R207.reuse, R32 ;  /* 0x00000020cf207221 */ /* 0x040fe20000010100 */
[-C--:B------:R-:W-:Y:S03]  /*4860*/  HMMA.16816.F32.BF16 R44, R112, R122.reuse, R44 ;  /* 0x0000007a702c723c */ /* 0x080fe6000004182c */
[C---:B------:R-:W-:Y:S02]  /*4870*/  FADD.FTZ R33, -R207.reuse, R33 ;  /* 0x00000021cf217221 */ /* 0x040fe40000010100 */
[C---:B------:R-:W-:Y:S02]  /*4880*/  FADD.FTZ R35, -R206.reuse, R35 ;  /* 0x00000023ce237221 */ /* 0x040fe40000010100 */
[C---:B------:R-:W-:Y:S01]  /*4890*/  FADD.FTZ R37, -R207.reuse, R37 ;  /* 0x00000025cf257221 */ /* 0x040fe20000010100 */
[C---:B------:R-:W-:Y:S01]  /*48a0*/  HMMA.16816.F32.BF16 R48, R104.reuse, R122, R48 ;  /* 0x0000007a6830723c */ /* 0x040fe20000041830 */
[----:B------:R-:W-:Y:S03]  /*48b0*/  FADD.FTZ R36, -R207, R36 ;  /* 0x00000024cf247221 */ /* 0x000fe60000010100 */
[----:B------:R-:W-:Y:S02]  /*48c0*/  FADD.FTZ R39, -R206, R39 ;  /* 0x00000027ce277221 */ /* 0x000fe40000010100 */
[----:B------:R-:W-:Y:S01]  /*48d0*/  FMUL.FTZ R203, R203, R118 ;  /* 0x00000076cbcb7220 */ /* 0x000fe20000410000 */
[-C--:B------:R-:W-:Y:S01]  /*48e0*/  FSEL R36, R36, R207.reuse, P1 ;  /* 0x000000cf24247208 */ /* 0x080fe20000800000 */
[C---:B------:R-:W-:Y:S01]  /*48f0*/  FADD.FTZ R122, -R207.reuse, R5 ;  /* 0x00000005cf7a7221 */ /* 0x040fe20000010100 */
[-C--:B------:R-:W-:Y:S01]  /*4900*/  HMMA.16816.F32.BF16 R52, R104, R124.reuse, R52 ;  /* 0x0000007c6834723c */ /* 0x080fe20000041834 */
[----:B------:R-:W-:Y:S02]  /*4910*/  FSETP.GE.FTZ.AND P1, PT, R234, RZ, PT ;  /* 0x000000ffea00720b */ /* 0x000fe40003f36000 */
[----:B------:R-:W-:Y:S01]  /*4920*/  FADD.FTZ R5, -R207, R20 ;  /* 0x00000014cf057221 */ /* 0x000fe20000010100 */
[-C--:B------:R-:W-:Y:S01]  /*4930*/  FSEL R122, R122, R207.reuse, P3 ;  /* 0x000000cf7a7a7208 */ /* 0x080fe20001800000 */
[----:B------:R-:W-:Y:S01]  /*4940*/  FMUL.FTZ R36, R222, R36 ;  /* 0x00000024de247220 */ /* 0x000fe20000410000 */
[----:B------:R-:W-:Y:S01]  /*4950*/  FSETP.GE.FTZ.AND P3, PT, R218, RZ, PT ;  /* 0x000000ffda00720b */ /* 0x000fe20003f76000 */
[C---:B------:R-:W-:Y:S01]  /*4960*/  FADD.FTZ R222, -R205.reuse, R25 ;  /* 0x00000019cdde7221 */ /* 0x040fe20000010100 */
[C---:B------:R-:W-:Y:S01]  /*4970*/  HMMA.16816.F32.BF16 R56, R112.reuse, R124, R56 ;  /* 0x0000007c7038723c */ /* 0x040fe20000041838 */
[C---:B------:R-:W-:Y:S03]  /*4980*/  FADD.FTZ R44, -R205.reuse, R44 ;  /* 0x0000002ccd2c7221 */ /* 0x040fe60000010100 */
[----:B------:R-:W-:Y:S01]  /*4990*/  FADD.FTZ R40, -R205, R40 ;  /* 0x00000028cd287221 */ /* 0x000fe20000010100 */
[-C--:B------:R-:W-:Y:S01]  /*49a0*/  FSEL R5, R5, R207.reuse, P0 ;  /* 0x000000cf05057208 */ /* 0x080fe20000000000 */
[----:B------:R-:W-:Y:S01]  /*49b0*/  FADD.FTZ R43, -R204, R43 ;  /* 0x0000002bcc2b7221 */ /* 0x000fe20000010100 */
[----:B------:R-:W-:Y:S01]  /*49c0*/  FSETP.GE.FTZ.AND P0, PT, R223, RZ, PT ;  /* 0x000000ffdf00720b */ /* 0x000fe20003f16000 */
        /* <DEDUP_REMOVED lines=8> */
[C---:B------:R-:W-:Y:S02]  /*4a50*/  FADD.FTZ R218, -R207.reuse, R53 ;  /* 0x00000035cfda7221 */ /* 0x040fe40000010100 */
[----:B------:R-:W-:Y:S01]  /*4a60*/  FADD.FTZ R52, -R207, R52 ;  /* 0x00000034cf347221 */ /* 0x000fe20000010100 */
[----:B------:R-:W-:Y:S03]  /*4a70*/  HMMA.16816.F32.BF16 R64, R104, R126, R64 ;  /* 0x0000007e6840723c */ /* 0x000fe60000041840 */
[C---:B------:R-:W-:Y:S02]  /*4a80*/  FADD.FTZ R53, -R206.reuse, R6 ;  /* 0x00000006ce357221 */ /* 0x040fe40000010100 */
[----:B------:R-:W-:Y:S02]  /*4a90*/  FMUL.FTZ R37, R223, R37 ;  /* 0x00000025df257220 */ /* 0x000fe40000410000 */
[----:B------:R-:W-:Y:S02]  /*4aa0*/  FADD.FTZ R126, -R207, R16 ;  /* 0x00000010cf7e7221 */ /* 0x000fe40000010100 */
[----:B------:R-:W-:Y:S03]  /*4ab0*/  FADD.FTZ R223, -R206, R19 ;  /* 0x00000013cedf7221 */ /* 0x000fe60000010100 */
[-C--:B------:R-:W-:Y:S01]  /*4ac0*/  FSEL R117, R126, R207.reuse, P2 ;  /* 0x000000cf7e757208 */ /* 0x080fe20001000000 */
[----:B------:R-:W-:Y:S01]  /*4ad0*/  FADD.FTZ R55, -R206, R55 ;  /* 0x00000037ce377221 */ /* 0x000fe20000010100 */
[----:B------:R-:W-:Y:S01]  /*4ae0*/  FSETP.GE.FTZ.AND P2, PT, R219, RZ, PT ;  /* 0x000000ffdb00720b */ /* 0x000fe20003f56000 */
[C---:B------:R-:W-:Y:S02]  /*4af0*/  FADD.FTZ R56, -R205.reuse, R56 ;  /* 0x00000038cd387221 */ /* 0x040fe40000010100 */
[----:B------:R-:W-:Y:S01]  /*4b00*/  FADD.FTZ R60, -R205, R60 ;  /* 0x0000003ccd3c7221 */ /* 0x000fe20000010100 */
[----:B------:R-:W-:Y:S01]  /*4b10*/  FSEL R33, R33, R207, P2 ;  /* 0x000000cf21217208 */ /* 0x000fe20001000000 */
[----:B------:R-:W-:Y:S01]  /*4b20*/  FADD.FTZ R47, -R204, R47 ;  /* 0x0000002fcc2f7221 */ /* 0x000fe20000010100 */
[----:B------:R-:W-:Y:S01]  /*4b30*/  FSETP.GE.FTZ.AND P2, PT, R238, RZ, PT ;  /* 0x000000ffee00720b */ /* 0x000fe20003f56000 */
[----:B------:R-:W-:Y:S02]  /*4b40*/  FADD.FTZ R59, -R204, R59 ;  /* 0x0000003bcc3b7221 */ /* 0x000fe40000010100 */
[----:B------:R-:W-:Y:S01]  /*4b50*/  FMUL.FTZ R33, R219, R33 ;  /* 0x00000021db217220 */ /* 0x000fe20000410000 */
[-C--:B------:R-:W-:Y:S01]  /*4b60*/  FSEL R219, R48, R207.reuse, P1 ;  /* 0x000000cf30db7208 */ /* 0x080fe20000800000 */
[----:B------:R-:W-:Y:S01]  /*4b70*/  FADD.FTZ R48, -R207, R49 ;  /* 0x00000031cf307221 */ /* 0x000fe20000010100 */
        /* <DEDUP_REMOVED lines=79> */
[C---:B------:R-:W-:Y:S01]  /*5070*/  FADD.FTZ R206, -R205.reuse, R13 ;  /* 0x0000000dcdce7221 */ /* 0x040fe20000010100 */
[----:B------:R-:W-:Y:S01]  /*5080*/  FSETP.GE.FTZ.AND P3, PT, R194, RZ, PT ;  /* 0x000000ffc200720b */ /* 0x000fe20003f76000 */
        /* <DEDUP_REMOVED lines=35> */
[-C--:B------:R-:W-:Y:S02]  /*52c0*/  FSEL R210, R210, R205.reuse, P1 ;  /* 0x000000cdd2d27208 */ /* 0x080fe40000800000 */
[----:B------:R-:W-:Y:S01]  /*52d0*/  FSETP.GE.FTZ.AND P3, PT, R231, RZ, PT ;  /* 0x000000ffe700720b */ /* 0x000fe20003f76000 */
[----:B------:R-:W-:Y:S01]  /*52e0*/  FMUL.FTZ R194, R215, R194 ;  /* 0x000000c2d7c27220 */ /* 0x000fe20000410000 */
[----:B------:R-:W-:Y:S01]  /*52f0*/  FSETP.GE.FTZ.AND P1, PT, R243, RZ, PT ;  /* 0x000000fff300720b */ /* 0x000fe20003f36000 */
[----:B------:R-:W-:Y:S01]  /*5300*/  FADD.FTZ R215, -R204, R15 ;  /* 0x0000000fccd77221 */ /* 0x000fe20000010100 */
[-C--:B------:R-:W-:Y:S01]  /*5310*/  FSEL R45, R56, R205.reuse, P2 ;  /* 0x000000cd382d7208 */ /* 0x080fe20001000000 */
[----:B------:R-:W-:Y:S01]  /*5320*/  FMUL.FTZ R210, R227, R210 ;  /* 0x000000d2e3d27220 */ /* 0x000fe20000410000 */
[----:B------:R-:W-:Y:S02]  /*5330*/  FSETP.GE.FTZ.AND P2, PT, R248, RZ, PT ;  /* 0x000000fff800720b */ /* 0x000fe40003f56000 */
[----:B------:R-:W-:Y:S01]  /*5340*/  FSEL R41, R190, R205, P4 ;  /* 0x000000cdbe297208 */ /* 0x000fe20002000000 */
[----:B------:R-:W-:Y:S01]  /*5350*/  FMUL.FTZ R45, R242, R45 ;  /* 0x0000002df22d7220 */ /* 0x000fe20000410000 */
[-C--:B------:R-:W-:Y:S02]  /*5360*/  FSEL R40, R40, R205.reuse, P3 ;  /* 0x000000cd28287208 */ /* 0x080fe40001800000 */
        /* <DEDUP_REMOVED lines=30> */
[-C--:B------:R-:W-:Y:S01]  /*5550*/  FSEL R190, R215, R204.reuse, P2 ;  /* 0x000000ccd7be7208 */ /* 0x080fe20001000000 */
[----:B------:R-:W-:Y:S01]  /*5560*/  FMUL.FTZ R61, R216, R61 ;  /* 0x0000003dd83d7220 */ /* 0x000fe20000410000 */
[----:B------:R-:W-:Y:S02]  /*5570*/  FSEL R223, R223, R204, P1 ;  /* 0x000000ccdfdf7208 */ /* 0x000fe40000800000 */
[----:B------:R-:W-:Y:S01]  /*5580*/  FSETP.GE.FTZ.AND P1, PT, R229, RZ, PT ;  /* 0x000000ffe500720b */ /* 0x000fe20003f36000 */
[----:B------:R-:W-:Y:S01]  /*5590*/  FMUL.FTZ R190, R199, R190 ;  /* 0x000000bec7be7220 */ /* 0x000fe20000410000 */
[----:B------:R-:W-:Y:S01]  /*55a0*/  FSETP.GE.FTZ.AND P4, PT, R233, RZ, PT ;  /* 0x000000ffe900720b */ /* 0x000fe20003f96000 */
[----:B------:R-:W-:Y:S01]  /*55b0*/  FADD.FTZ R199, -R204, R42 ;  /* 0x0000002accc77221 */ /* 0x000fe20000010100 */
[-C--:B------:R-:W-:Y:S01]  /*55c0*/  FSEL R213, R213, R204.reuse, P0 ;  /* 0x000000ccd5d57208 */ /* 0x080fe20000000000 */
[----:B------:R-:W-:Y:S01]  /*55d0*/  FMUL.FTZ R223, R212, R223 ;  /* 0x000000dfd4df7220 */ /* 0x000fe20000410000 */
[----:B------:R-:W-:Y:S02]  /*55e0*/  FSETP.GE.FTZ.AND P0, PT, R129, RZ, PT ;  /* 0x000000ff8100720b */ /* 0x000fe40003f16000 */
[-C--:B------:R-:W-:Y:S01]  /*55f0*/  FSEL R46, R43, R204.reuse, P1 ;  /* 0x000000cc2b2e7208 */ /* 0x080fe20000800000 */
[----:B------:R-:W-:Y:S01]  /*5600*/  FADD.FTZ R43, -R204, R58 ;  /* 0x0000003acc2b7221 */ /* 0x000fe20000010100 */
[----:B------:R-:W-:Y:S01]  /*5610*/  FSEL R58, R47, R204, P4 ;  /* 0x000000cc2f3a7208 */ /* 0x000fe20002000000 */
[----:B------:R-:W-:Y:S01]  /*5620*/  FMUL.FTZ R213, R232, R213 ;  /* 0x000000d5e8d57220 */ /* 0x000fe20000410000 */
[----:B------:R-:W-:Y:S01]  /*5630*/  ISETP.GE.AND P4, PT, R173, 0x1, PT ;  /* 0x00000001ad00780c */ /* 0x000fe20003f86270 */
[----:B------:R-:W-:Y:S01]  /*5640*/  FMUL.FTZ R46, R229, R46 ;  /* 0x0000002ee52e7220 */ /* 0x000fe20000410000 */
[----:B------:R-:W-:Y:S01]  /*5650*/  FSETP.GE.FTZ.AND P3, PT, R217, RZ, PT ;  /* 0x000000ffd900720b */ /* 0x000fe20003f76000 */
[----:B------:R-:W-:Y:S01]  /*5660*/  FMUL.FTZ R58, R233, R58 ;  /* 0x0000003ae93a7220 */ /* 0x000fe20000410000 */
[----:B------:R-:W-:Y:S02]  /*5670*/  FSETP.GE.FTZ.AND P2, PT, R228, RZ, PT ;  /* 0x000000ffe400720b */ /* 0x000fe40003f56000 */
[-C--:B------:R-:W-:Y:S01]  /*5680*/  FSEL R42, R195, R204.reuse, P3 ;  /* 0x000000ccc32a7208 */ /* 0x080fe20001800000 */
[----:B------:R-:W-:Y:S01]  /*5690*/  FADD.FTZ R195, -R204, R62 ;  /* 0x0000003eccc37221 */ /* 0x000fe20000010100 */
[----:B------:R-:W-:Y:S02]  /*56a0*/  FSEL R199, R199, R204, P2 ;  /* 0x000000ccc7c77208 */ /* 0x000fe40001000000 */
[----:B------:R-:W-:Y:S01]  /*56b0*/  FSETP.GE.FTZ.AND P3, PT, R244, RZ, PT ;  /* 0x000000fff400720b */ /* 0x000fe20003f76000 */
[----:B------:R-:W-:Y:S01]  /*56c0*/  FMUL.FTZ R42, R217, R42 ;  /* 0x0000002ad92a7220 */ /* 0x000fe20000410000 */
        /* <DEDUP_REMOVED lines=12> */
[----:B------:R-:W-:Y:S01]  /*5790*/  LOP3.LUT R6, R173, 0x1, RZ, 0xc0, !PT ;  /* 0x00000001ad067812 */ /* 0x000fe200078ec0ff */
[----:B------:R-:W-:Y:S02]  /*57a0*/  IMAD.MOV.U32 R5, RZ, RZ, c[0x0][0x190] ;  /* 0x00006400ff057624 */ /* 0x000fe400078e00ff */
[----:B------:R-:W-:Y:S01]  /*57b0*/  IMAD.MOV.U32 R4, RZ, RZ, -0x2000 ;  /* 0xffffe000ff047424 */ /* 0x000fe200078e00ff */
[----:B------:R-:W-:Y:S01]  /*57c0*/  ISETP.NE.U32.AND P1, PT, R6, 0x1, PT ;  /* 0x000000010600780c */ /* 0x000fe20003f25070 */
[----:B------:R-:W-:Y:S02]  /*57d0*/  IMAD.U32 R7, R5, -0x80, RZ ;  /* 0xffffff8005077824 */ /* 0x000fe400078e00ff */
[----:B------:R-:W-:Y:S01]  /*57e0*/  IMAD.MOV.U32 R6, RZ, RZ, c[0x0][0x194] ;  /* 0x00006500ff067624 */ /* 0x000fe200078e00ff */
[----:B------:R-:W-:Y:S02]  /*57f0*/  SEL R4, R4, 0x2000, !P1 ;  /* 0x0000200004047807 */ /* 0x000fe40004800000 */
[----:B------:R-:W-:Y:S03]  /*5800*/  LEA R182, P0, R7, R182, 0x1 ;  /* 0x000000b607b67211 */ /* 0x000fe600078008ff */
[--C-:B------:R-:W-:Y:S01]  /*5810*/  IMAD.IADD R171, R171, 0x1, R4.reuse ;  /* 0x00000001abab7824 */ /* 0x100fe200078e0204 */
[----:B------:R-:W-:Y:S01]  /*5820*/  LEA.HI.X.SX32 R183, R7, R183, 0x1, P0 ;  /* 0x000000b707b77211 */ /* 0x000fe200000f0eff */
[----:B------:R-:W-:Y:S01]  /*5830*/  IMAD.IADD R136, R136, 0x1, R4 ;  /* 0x0000000188887824 */ /* 0x000fe200078e0204 */
[C---:B------:R-:W-:Y:S03]  /*5840*/  LEA R8, P0, R5.reuse, R182, 0x7 ;  /* 0x000000b605087211 */ /* 0x040fe600078038ff */
[----:B------:R-:W-:Y:S01]  /*5850*/  @!PT LDS RZ, [RZ] ;  /* 0x00000000fffff984 */ /* 0x000fe20000000800 */
[----:B------:R-:W-:Y:S01]  /*5860*/  @!PT LDS RZ, [RZ] ;  /* 0x00000000fffff984 */ /* 0x000fe20000000800 */
[----:B------:R-:W-:Y:S01]  /*5870*/  @!PT LDS RZ, [RZ] ;  /* 0x00000000fffff984 */ /* 0x000fe20000000800 */
[----:B------:R1:W-:Y:S01]  /*5880*/  LDGSTS.E.BYPASS.LTC128B.128 [R171], [R182.64] ;  /* 0x00000000b6ab7fae */ /* 0x0003e2000b901d56 */
[----:B------:R-:W-:Y:S05]  /*5890*/  LEA.HI.X R9, R5, R183, R6, 0x7, P0 ;  /* 0x000000b705097211 */ /* 0x000fea00000f3c06 */
[----:B------:R1:W-:Y:S04]  /*58a0*/  LDGSTS.E.BYPASS.LTC128B.128 [R171+0x1000], [R8.64] ;  /* 0x0100000008ab7fae */ /* 0x0003e8000b901d56 */
[----:B------:R-:W0:Y:S02]  /*58b0*/  LDGDEPBAR ;  /* 0x00000000000079af */ /* 0x000e240000000000 */
.L_x_1050:
        /* <DEDUP_REMOVED lines=67> */
[----:B-1----:R-:W1:Y:S04]  /*5cf0*/  LDSM.16.MT88.4 R8, [R52+0x4000] ;  /* 0x004000003408783b */ /* 0x002e680000004200 */
        /* <DEDUP_REMOVED lines=70> */
.L_x_1051:
[----:B------:R-:W-:Y:S04]  /*6160*/  LDSM.16.M88.4 R20, [R140] ;  /* 0x000000008c14783b */ /* 0x000fe80000000200 */
        /* <DEDUP_REMOVED lines=48> */
[----:B------:R-:W-:Y:S01]  /*6470*/  @P4 IMAD.WIDE R42, R41, 0x4, R184 ;  /* 0x00000004292a4825 */ /* 0x000fe200078e02b8 */
        /* <DEDUP_REMOVED lines=78> */
[----:B------:R-:W-:Y:S01]  /*6960*/  @P4 IADD3 R164, P1, R164, -0x200, RZ ;  /* 0xfffffe00a4a44810 */ /* 0x000fe20007f3e0ff */
[----:B--2---:R-:W-:Y:S02]  /*6970*/  IMAD.U32 R29, RZ, RZ, UR10 ;  /* 0x0000000aff1d7e24 */ /* 0x004fe4000f8e00ff */
[----:B------:R-:W-:Y:S01]  /*6980*/  IMAD.U32 R11, RZ, RZ, UR9 ;  /* 0x00000009ff0b7e24 */ /* 0x000fe2000f8e00ff */
[----:B------:R-:W-:Y:S02]  /*6990*/  @P4 IADD3.X R163, R163, -0x1, RZ, P1, !PT ;  /* 0xffffffffa3a34810 */ /* 0x000fe40000ffe4ff */
[-C--:B---3--:R-:W-:Y:S02]  /*69a0*/  LEA R34, P3, R7, R186.reuse, 0x2 ;  /* 0x000000ba07227211 */ /* 0x088fe400078610ff */
[-C--:B----4-:R-:W-:Y:S02]  /*69b0*/  LEA R38, P0, R9, R186.reuse, 0x2 ;  /* 0x000000ba09267211 */ /* 0x090fe400078010ff */
[-C--:B------:R-:W-:Y:S02]  /*69c0*/  LEA.HI.X.SX32 R35, R29, R187.reuse, 0x2, P3 ;  /* 0x000000bb1d237211 */ /* 0x080fe400018f16ff */
[----:B------:R-:W-:Y:S01]  /*69d0*/  LEA R36, P2, R27, R186, 0x2 ;  /* 0x000000ba1b247211 */ /* 0x000fe200078410ff */
[----:B------:R-:W-:Y:S01]  /*69e0*/  LDSM.16.MT88.4 R28, [R141+0xe800] ;  /* 0x00e800008d1c783b */ /* 0x000fe20000004200 */
[-C--:B------:R-:W-:Y:S02]  /*69f0*/  LEA.HI.X.SX32 R39, R5, R187.reuse, 0x2, P0 ;  /* 0x000000bb05277211 */ /* 0x080fe400000f16ff */
[----:B------:R-:W-:Y:S01]  /*6a00*/  LEA.HI.X.SX32 R37, R11, R187, 0x2, P2 ;  /* 0x000000bb0b257211 */ /* 0x000fe200010f16ff */
[----:B------:R-:W-:Y:S01]  /*6a10*/  RED.E.ADD.F32.FTZ.RN.STRONG.GPU [R34.64], R12 ;  /* 0x0000000c2200798e */ /* 0x000fe2000c10e796 */
[C---:B------:R-:W-:Y:S03]  /*6a20*/  ISETP.GT.AND P3, PT, R173.reuse, RZ, PT ;  /* 0x000000ffad00720c */ /* 0x040fe60003f64270 */
[----:B------:R-:W-:Y:S04]  /*6a30*/  LDSM.16.MT88.4 R4, [R141+0xa000] ;  /* 0x00a000008d04783b */ /* 0x000fe80000004200 */
[----:B------:R-:W1:Y:S04]  /*6a40*/  LDSM.16.MT88.4 R8, [R137] ;  /* 0x000000008908783b */ /* 0x000e680000004200 */
[----:B------:R-:W-:Y:S04]  /*6a50*/  RED.E.ADD.F32.FTZ.RN.STRONG.GPU [R36.64], R13 ;  /* 0x0000000d2400798e */ /* 0x000fe8000c10e796 */
[----:B------:R-:W-:Y:S04]  /*6a60*/  RED.E.ADD.F32.FTZ.RN.STRONG.GPU [R32.64], R14 ;  /* 0x0000000e2000798e */ /* 0x000fe8000c10e796 */
[----:B------:R-:W-:Y:S04]  /*6a70*/  RED.E.ADD.F32.FTZ.RN.STRONG.GPU [R38.64], R15 ;  /* 0x0000000f2600798e */ /* 0x000fe8000c10e796 */
[----:B------:R-:W2:Y:S04]  /*6a80*/  LDSM.16.MT88.4 R24, [R137+0x400] ;  /* 0x000400008918783b */ /* 0x000ea80000004200 */
[----:B------:R-:W-:Y:S01]  /*6a90*/  LDSM.16.MT88.4 R12, [R141+0xf000] ;  /* 0x00f000008d0c783b */ /* 0x000fe20000004200 */
        /* <DEDUP_REMOVED lines=9> */
[-C--:B------:R-:W-:Y:S08]  /*6b30*/  HMMA.16816.F32.BF16 R92, R28, R26.reuse, R92 ;  /* 0x0000001a1c5c723c */ /* 0x080ff0000004185c */
[----:B------:R-:W-:Y:S01]  /*6b40*/  HMMA.16816.F32.BF16 R96, R16, R26, R96 ;  /* 0x0000001a1060723c */ /* 0x000fe20000041860 */
[----:B------:R-:W2:Y:S04]  /*6b50*/  LDSM.16.MT88.4 R16, [R141+0xb800] ;  /* 0x00b800008d10783b */ /* 0x000ea80000004200 */
[----:B------:R-:W3:Y:S03]  /*6b60*/  LDSM.16.MT88.4 R24, [R141+0xf800] ;  /* 0x00f800008d18783b */ /* 0x000ee60000004200 */
        /* <DEDUP_REMOVED lines=8> */
[C---:B---3--:R-:W-:Y:S08]  /*6bf0*/  HMMA.16816.F32.BF16 R88, R24.reuse, R20, R88 ;  /* 0x000000141858723c */ /* 0x048ff00000041858 */
        /* <DEDUP_REMOVED lines=23> */
[----:B------:R-:W-:Y:S01]  /*6d70*/  LOP3.LUT R4, R173, 0x1, RZ, 0xc0, !PT ;  /* 0x00000001ad047812 */ /* 0x000fe200078ec0ff */
[-C--:B--2---:R-:W-:Y:S05]  /*6d80*/  HMMA.16816.F32.BF16 R84, R16, R20.reuse, R84 ;  /* 0x000000141054723c */ /* 0x084fea0000041854 */
[----:B------:R-:W-:Y:S02]  /*6d90*/  ISETP.NE.U32.AND P0, PT, R4, 0x1, PT ;  /* 0x000000010400780c */ /* 0x000fe40003f05070 */
[----:B------:R-:W-:Y:S01]  /*6da0*/  @P4 IADD3 R5, P2, R184, -0x200, RZ ;  /* 0xfffffe00b8054810 */ /* 0x000fe20007f5e0ff */
[C---:B------:R-:W-:Y:S04]  /*6db0*/  HMMA.16816.F32.BF16 R88, R24.reuse, R20, R88 ;  /* 0x000000141858723c */ /* 0x040fe80000041858 */
[----:B------:R-:W-:Y:S01]  /*6dc0*/  @P4 IMAD.MOV.U32 R184, RZ, RZ, R5 ;  /* 0x000000ffffb84224 */ /* 0x000fe200078e0005 */
[----:B------:R-:W-:Y:S02]  /*6dd0*/  IADD3 R6, R137, -0x2000, RZ ;  /* 0xffffe00089067810 */ /* 0x000fe40007ffe0ff */
[----:B------:R-:W-:Y:S01]  /*6de0*/  @P4 IADD3.X R4, R185, -0x1, RZ, P2, !PT ;  /* 0xffffffffb9044810 */ /* 0x000fe200017fe4ff */
[-C--:B------:R-:W-:Y:S04]  /*6df0*/  HMMA.16816.F32.BF16 R92, R24, R22.reuse, R92 ;  /* 0x00000016185c723c */ /* 0x080fe8000004185c */
[----:B------:R-:W-:Y:S01]  /*6e00*/  @P0 IADD3 R6, R137, 0x2000, RZ ;  /* 0x0000200089060810 */ /* 0x000fe20007ffe0ff */
[----:B------:R-:W-:Y:S01]  /*6e10*/  @P4 IMAD.MOV.U32 R185, RZ, RZ, R4 ;  /* 0x000000ffffb94224 */ /* 0x000fe200078e0004 */
[----:B------:R-:W-:Y:S02]  /*6e20*/  IADD3 R173, R173, -0x1, RZ ;  /* 0xffffffffadad7810 */ /* 0x000fe40007ffe0ff */
[----:B------:R-:W-:Y:S04]  /*6e30*/  HMMA.16816.F32.BF16 R96, R16, R22, R96 ;  /* 0x000000161060723c */ /* 0x000fe80000041860 */
[----:B------:R-:W-:Y:S04]  /*6e40*/  IMAD.MOV.U32 R137, RZ, RZ, R6 ;  /* 0x000000ffff897224 */ /* 0x000fe800078e0006 */
[----:B------:R-:W-:-:S05]  /*6e50*/  @P3 BRA `(.L_x_1052) ;  /* 0xffffb07000003947 */ /* 0x000fca000383ffff */
.L_x_1049:
[----:B------:R-:W-:Y:S02]  /*6e60*/  @!UPT UIADD3 URZ, URZ, URZ, URZ ;  /* 0x0000003f3f3ff290 */ /* 0x000fe4000fffe03f */
[----:B------:R-:W2:Y:S01]  /*6e70*/  S2R R0, SR_TID.X ;  /* 0x0000000000007919 */ /* 0x000ea20000002100 */
[----:B------:R-:W-:Y:S01]  /*6e80*/  FMUL.FTZ R84, R84, c[0x0][0x2e0] ;  /* 0x0000b80054547a20 */ /* 0x000fe20000410000 */
[----:B------:R-:W-:Y:S01]  /*6e90*/  SHF.L.U32 R30, R149, 0x1, RZ ;  /* 0x00000001951e7819 */ /* 0x000fe200000006ff */
[----:B------:R-:W-:Y:S01]  /*6ea0*/  FMUL.FTZ R85, R85, c[0x0][0x2e0] ;  /* 0x0000b80055557a20 */ /* 0x000fe20000410000 */
[----:B------:R-:W-:Y:S01]  /*6eb0*/  BAR.SYNC.DEFER_BLOCKING 0x0 ;  /* 0x0000000000007b1d */ /* 0x000fe20000010000 */
[----:B------:R-:W-:-:S02]  /*6ec0*/  FMUL.FTZ R86, R86, c[0x0][0x2e0] ;  /* 0x0000b80056567a20 */ /* 0x000fc40000410000 */
[----:B------:R-:W-:Y:S01]  /*6ed0*/  FMUL.FTZ R87, R87, c[0x0][0x2e0] ;  /* 0x0000b80057577a20 */ /* 0x000fe20000410000 */
[----:B------:R-:W-:Y:S01]  /*6ee0*/  F2FP.BF16.PACK_AB R85, R85, R84 ;  /* 0x000000545555723e */ /* 0x000fe200000010ff */
[----:B------:R-:W-:Y:S01]  /*6ef0*/  FMUL.FTZ R96, R96, c[0x0][0x2e0] ;  /* 0x0000b80060607a20 */ /* 0x000fe20000410000 */
[----:B------:R-:W3:Y:S01]  /*6f00*/  S2R R2, SR_CTAID.Y ;  /* 0x0000000000027919 */ /* 0x000ee20000002600 */
        /* <DEDUP_REMOVED lines=11> */
[----:B------:R-:W-:Y:S01]  /*6fc0*/  FMUL.FTZ R92, R92, c[0x0][0x2e0] ;  /* 0x0000b8005c5c7a20 */ /* 0x000fe20000410000 */
[----:B-12---:R-:W-:Y:S01]  /*6fd0*/  SHF.R.S32.HI R5, RZ, 0x1f, R0 ;  /* 0x0000001fff057819 */ /* 0x006fe20000011400 */
        /* <DEDUP_REMOVED lines=27> */
[----:B------:R-:W-:Y:S01]  /*7190*/  LEA.HI R5, R5, R0, RZ, 0x2 ;  /* 0x0000000005057211 */ /* 0x000fe200078f10ff */
        /* <DEDUP_REMOVED lines=10> */
[C---:B------:R-:W-:Y:S01]  /*7240*/  IMAD R20, R160.reuse, c[0x0][0x3a0], RZ ;  /* 0x0000e800a0147a24 */ /* 0x040fe200078e02ff */
[----:B------:R-:W-:Y:S01]  /*7250*/  STS [R158+0x2000], R69 ;  /* 0x002000459e007388 */ /* 0x000fe20000000800 */
[----:B------:R-:W-:Y:S01]  /*7260*/  LOP3.LUT R7, R5, 0xfffffffc, RZ, 0xc0, !PT ;  /* 0xfffffffc05077812 */ /* 0x000fe200078ec0ff */
[----:B------:R-:W-:Y:S01]  /*7270*/  IMAD R160, R160, c[0x0][0x3a8], RZ ;  /* 0x0000ea00a0a07a24 */ /* 0x000fe200078e02ff */
[----:B------:R-:W-:Y:S01]  /*7280*/  F2FP.BF16.PACK_AB R78, R79, R78 ;  /* 0x0000004e4f4e723e */ /* 0x000fe200000010ff */
[----:B------:R-:W-:Y:S01]  /*7290*/  STS [R158+0x2200], R71 ;  /* 0x002200479e007388 */ /* 0x000fe20000000800 */
[----:B------:R-:W-:Y:S01]  /*72a0*/  SHF.R.S32.HI R5, RZ, 0x2, R5 ;  /* 0x00000002ff057819 */ /* 0x000fe20000011405 */
[----:B------:R-:W-:Y:S01]  /*72b0*/  IMAD R20, R161, c[0x0][0x3a4], R20 ;  /* 0x0000e900a1147a24 */ /* 0x000fe200078e0214 */
[----:B------:R-:W-:Y:S01]  /*72c0*/  IADD3 R7, -R7, R0, RZ ;  /* 0x0000000007077210 */ /* 0x000fe20007ffe1ff */
[----:B------:R-:W-:Y:S01]  /*72d0*/  STS [R157+0x2000], R80 ;  /* 0x002000509d007388 */ /* 0x000fe20000000800 */
[----:B------:R-:W-:Y:S01]  /*72e0*/  SHF.R.S32.HI R24, RZ, 0x1f, R5 ;  /* 0x0000001fff187819 */ /* 0x000fe20000011405 */
[----:B------:R-:W-:Y:S01]  /*72f0*/  IMAD.WIDE.U32 R12, R5, c[0x0][0x3a0], RZ ;  /* 0x0000e800050c7a25 */ /* 0x000fe200078e00ff */
[----:B---3--:R-:W-:Y:S01]  /*7300*/  SHF.R.S32.HI R4, RZ, 0x1f, R2 ;  /* 0x0000001fff047819 */ /* 0x008fe20000011402 */
[----:B------:R-:W-:Y:S01]  /*7310*/  STS [R157+0x2200], R82 ;  /* 0x002200529d007388 */ /* 0x000fe20000000800 */
[----:B------:R-:W-:Y:S01]  /*7320*/  SHF.L.U32 R6, R7, 0x3, RZ ;  /* 0x0000000307067819 */ /* 0x000fe200000006ff */
[----:B------:R-:W-:-:S02]  /*7330*/  IMAD R26, R24, c[0x0][0x3a0], RZ ;  /* 0x0000e800181a7a24 */ /* 0x000fc400078e02ff */
[----:B------:R-:W-:Y:S01]  /*7340*/  STS [R158+0x3000], R73 ;  /* 0x003000499e007388 */ /* 0x000fe20000000800 */
[----:B------:R-:W-:Y:S01]  /*7350*/  IMAD R24, R24, c[0x0][0x3a8], RZ ;  /* 0x0000ea0018187a24 */ /* 0x000fe200078e02ff */
[----:B------:R-:W-:Y:S01]  /*7360*/  SHF.R.S32.HI R7, RZ, 0x1f, R6 ;  /* 0x0000001fff077819 */ /* 0x000fe20000011406 */
[----:B------:R-:W-:Y:S01]  /*7370*/  IMAD R9, R4, c[0x0][0x388], RZ ;  /* 0x0000e20004097a24 */ /* 0x000fe200078e02ff */
[----:B------:R-:W-:Y:S01]  /*7380*/  STS [R158+0x3200], R75 ;  /* 0x0032004b9e007388 */ /* 0x000fe20000000800 */
[C---:B------:R-:W-:Y:S02]  /*7390*/  IMAD R26, R5.reuse, c[0x0][0x3a4], R26 ;  /* 0x0000e900051a7a24 */ /* 0x040fe400078e021a */
[C---:B------:R-:W-:Y:S01]  /*73a0*/  IMAD R24, R5.reuse, c[0x0][0x3ac], R24 ;  /* 0x0000eb0005187a24 */ /* 0x040fe200078e0218 */
[----:B------:R-:W-:Y:S01]  /*73b0*/  STS [R157+0x3000], R76 ;  /* 0x0030004c9d007388 */ /* 0x000fe20000000800 */
[----:B------:R-:W-:Y:S01]  /*73c0*/  IMAD.WIDE.U32 R10, R5, c[0x0][0x3a8], RZ ;  /* 0x0000ea00050a7a25 */ /* 0x000fe200078e00ff */
[----:B------:R-:W-:-:S02]  /*73d0*/  IADD3 R27, R13, R26, RZ ;  /* 0x0000001a0d1b7210 */ /* 0x000fc40007ffe0ff */
[----:B------:R-:W-:Y:S01]  /*73e0*/  STS [R157+0x3200], R78 ;  /* 0x0032004e9d007388 */ /* 0x000fe20000000800 */
[----:B------:R-:W-:Y:S01]  /*73f0*/  IMAD R5, R4, c[0x0][0x390], RZ ;  /* 0x0000e40004057a24 */ /* 0x000fe200078e02ff */
[----:B------:R-:W-:Y:S01]  /*7400*/  IADD3 R25, R11, R24, RZ ;  /* 0x000000180b197210 */ /* 0x000fe20007ffe0ff */
[C---:B------:R-:W-:Y:S01]  /*7410*/  IMAD R28, R2.reuse, c[0x0][0x38c], R9 ;  /* 0x0000e300021c7a24 */ /* 0x040fe200078e0209 */
[----:B------:R-:W-:Y:S01]  /*7420*/  BAR.SYNC.DEFER_BLOCKING 0x0 ;  /* 0x0000000000007b1d */ /* 0x000fe20000010000 */
[C---:B------:R-:W-:Y:S01]  /*7430*/  IMAD.WIDE.U32 R8, R2.reuse, c[0x0][0x388], R6 ;  /* 0x0000e20002087a25 */ /* 0x040fe200078e0006 */
[----:B------:R-:W-:Y:S02]  /*7440*/  MOV R26, R12 ;  /* 0x0000000c001a7202 */ /* 0x000fe40000000f00 */
[----:B------:R-:W-:Y:S01]  /*7450*/  MOV R24, R10 ;  /* 0x0000000a00187202 */ /* 0x000fe20000000f00 */
[C---:B------:R-:W-:Y:S01]  /*7460*/  IMAD R32, R2.reuse, c[0x0][0x394], R5 ;  /* 0x0000e50002207a24 */ /* 0x040fe200078e0205 */
[----:B------:R-:W1:Y:S01]  /*7470*/  S2R R0, SR_CTAID.Z ;  /* 0x0000000000007919 */ /* 0x000e620000002700 */
[----:B------:R-:W-:Y:S01]  /*7480*/  IMAD.WIDE.U32 R6, R2, c[0x0][0x390], R6 ;  /* 0x0000e40002067a25 */ /* 0x000fe200078e0006 */
[----:B------:R-:W-:-:S02]  /*7490*/  IADD3 R29, R9, R28, RZ ;  /* 0x0000001c091d7210 */ /* 0x000fc40007ffe0ff */
[----:B------:R-:W-:Y:S01]  /*74a0*/  MOV R28, R8 ;  /* 0x00000008001c7202 */ /* 0x000fe20000000f00 */
[----:B------:R-:W-:Y:S01]  /*74b0*/  IMAD.WIDE.U32 R26, R161, c[0x0][0x3a0], R26 ;  /* 0x0000e800a11a7a25 */ /* 0x000fe200078e001a */
[----:B------:R-:W-:Y:S02]  /*74c0*/  IADD3 R33, R7, R32, RZ ;  /* 0x0000002007217210 */ /* 0x000fe40007ffe0ff */
[----:B------:R-:W-:Y:S01]  /*74d0*/  MOV R32, R6 ;  /* 0x0000000600207202 */ /* 0x000fe20000000f00 */
[----:B------:R-:W-:-:S04]  /*74e0*/  IMAD.WIDE.U32 R24, R161, c[0x0][0x3a8], R24 ;  /* 0x0000ea00a1187a25 */ /* 0x000fc800078e0018 */
[----:B------:R-:W-:Y:S01]  /*74f0*/  IMAD R160, R161, c[0x0][0x3ac], R160 ;  /* 0x0000eb00a1a07a24 */ /* 0x000fe200078e02a0 */
[----:B------:R-:W2:Y:S04]  /*7500*/  LDS.128 R16, [R30+0x6000] ;  /* 0x006000001e107984 */ /* 0x000ea80000000c00 */
[----:B------:R-:W3:Y:S01]  /*7510*/  LDS.128 R12, [R30+0x7000] ;  /* 0x007000001e0c7984 */ /* 0x000ee20000000c00 */
[----:B-1----:R-:W-:Y:S01]  /*7520*/  SHF.R.S32.HI R23, RZ, 0x1f, R0 ;  /* 0x0000001fff177819 */ /* 0x002fe20000011400 */
[----:B------:R-:W-:Y:S02]  /*7530*/  IMAD.WIDE.U32 R28, R0, c[0x0][0x3b8], R28 ;  /* 0x0000ee00001c7a25 */ /* 0x000fe400078e001c */
[----:B------:R-:W1:Y:S02]  /*7540*/  LDS.128 R8, [R30+0x8000] ;  /* 0x008000001e087984 */ /* 0x000e640000000c00 */
[----:B------:R-:W-:-:S02]  /*7550*/  IMAD R21, R23, c[0x0][0x3b8], RZ ;  /* 0x0000ee0017157a24 */ /* 0x000fc400078e02ff */
[----:B------:R-:W4:Y:S01]  /*7560*/  LDS.128 R4, [R30+0x9000] ;  /* 0x009000001e047984 */ /* 0x000f220000000c00 */
[----:B------:R-:W-:Y:S02]  /*7570*/  IMAD R23, R23, c[0x0][0x3c0], RZ ;  /* 0x0000f00017177a24 */ /* 0x000fe400078e02ff */
[C---:B------:R-:W-:Y:S02]  /*7580*/  IMAD R21, R0.reuse, c[0x0][0x3bc], R21 ;  /* 0x0000ef0000157a24 */ /* 0x040fe400078e0215 */
[C---:B------:R-:W-:Y:S02]  /*7590*/  IMAD R2, R0.reuse, c[0x0][0x3c4], R23 ;  /* 0x0000f10000027a24 */ /* 0x040fe400078e0217 */
[----:B------:R-:W-:Y:S01]  /*75a0*/  IMAD.WIDE.U32 R22, R0, c[0x0][0x3c0], R32 ;  /* 0x0000f00000167a25 */ /* 0x000fe200078e0020 */
[----:B------:R-:W-:Y:S02]  /*75b0*/  IADD3 R21, R29, R21, RZ ;  /* 0x000000151d157210 */ /* 0x000fe40007ffe0ff */
[----:B------:R-:W-:-:S02]  /*75c0*/  IADD3 R0, P1, R28, R26, RZ ;  /* 0x0000001a1c007210 */ /* 0x000fc40007f3e0ff */
[----:B------:R-:W-:Y:S02]  /*75d0*/  IADD3 R23, R23, R2, RZ ;  /* 0x0000000217177210 */ /* 0x000fe40007ffe0ff */
[----:B------:R-:W-:Y:S02]  /*75e0*/  IADD3 R22, P0, R22, R24, RZ ;  /* 0x0000001816167210 */ /* 0x000fe40007f1e0ff */
[----:B------:R-:W-:Y:S02]  /*75f0*/  IADD3.X R21, R21, R27, R20, P1, !PT ;  /* 0x0000001b15157210 */ /* 0x000fe40000ffe414 */
[----:B------:R-:W-:Y:S02]  /*7600*/  LEA R24, P1, R0, c[0x0][0x340], 0x1 ;  /* 0x0000d00000187a11 */ /* 0x000fe400078208ff */
[----:B------:R-:W-:Y:S02]  /*7610*/  IADD3.X R23, R23, R25, R160, P0, !PT ;  /* 0x0000001917177210 */ /* 0x000fe400007fe4a0 */
[----:B------:R-:W-:-:S02]  /*7620*/  LEA R26, P0, R22, c[0x0][0x348], 0x1 ;  /* 0x0000d200161a7a11 */ /* 0x000fc400078008ff */
[----:B------:R-:W-:Y:S02]  /*7630*/  LEA.HI.X R25, R0, c[0x0][0x344], R21, 0x1, P1 ;  /* 0x0000d10000197a11 */ /* 0x000fe400008f0c15 */
[----:B------:R-:W-:Y:S02]  /*7640*/  MOV R0, c[0x0][0x3a0] ;  /* 0x0000e80000007a02 */ /* 0x000fe40000000f00 */
[----:B------:R-:W-:Y:S01]  /*7650*/  MOV R21, c[0x0][0x3a8] ;  /* 0x0000ea0000157a02 */ /* 0x000fe20000000f00 */
[----:B--2---:R2:W-:Y:S01]  /*7660*/  STG.E.128 [R24.64], R16 ;  /* 0x0000001018007986 */ /* 0x0045e2000c101d22 */
[----:B------:R-:W-:Y:S02]  /*7670*/  LEA.HI.X R27, R22, c[0x0][0x34c], R23, 0x1, P0 ;  /* 0x0000d300161b7a11 */ /* 0x000fe400000f0c17 */
[----:B------:R-:W-:Y:S02]  /*7680*/  MOV R23, c[0x0][0x3a4] ;  /* 0x0000e90000177a02 */ /* 0x000fe40000000f00 */
[----:B------:R-:W-:-:S02]  /*7690*/  LEA R22, P1, R0, R24, 0x7 ;  /* 0x0000001800167211 */ /* 0x000fc400078238ff */
[----:B------:R-:W-:Y:S02]  /*76a0*/  MOV R2, c[0x0][0x3ac] ;  /* 0x0000eb0000027a02 */ /* 0x000fe40000000f00 */
[C---:B------:R-:W-:Y:S02]  /*76b0*/  LEA R20, P0, R21.reuse, R26, 0x7 ;  /* 0x0000001a15147211 */ /* 0x040fe400078038ff */
[----:B------:R-:W-:Y:S02]  /*76c0*/  LEA.HI.X R23, R0, R25, R23, 0x7, P1 ;  /* 0x0000001900177211 */ /* 0x000fe400008f3c17 */
[----:B------:R-:W-:-:S03]  /*76d0*/  LEA.HI.X R21, R21, R27, R2, 0x7, P0 ;  /* 0x0000001b15157211 */ /* 0x000fc600000f3c02 */
[----:B---3--:R2:W-:Y:S04]  /*76e0*/  STG.E.128 [R22.64], R12 ;  /* 0x0000000c16007986 */ /* 0x0085e8000c101d22 */
[----:B-1----:R2:W-:Y:S04]  /*76f0*/  STG.E.128 [R26.64], R8 ;  /* 0x000000081a007986 */ /* 0x0025e8000c101d22 */
[----:B----4-:R2:W-:Y:S02]  /*7700*/  STG.E.128 [R20.64], R4 ;  /* 0x0000000414007986 */ /* 0x0105e4000c101d22 */
.L_x_1046:
        /* <DEDUP_REMOVED lines=11> */
.L_x_1053:
[----:B------:R-:W-:Y:S05]  /*77c0*/  EXIT ;  /* 0x000000000000794d */ /* 0x000fea0003800000 */
.L_x_1055:
        /* <DEDUP_REMOVED lines=11> */
.L_x_1355:


//--------------------- .text._ZN5flash44flash_bwd_dq_dk_dv_loop_seqk_parallel_kernelI23Flash_bwd_kernel_traitsILi32ELi128ELi128ELi8ELi4ELi4ELi4ELb0ELb0EN7cutlass10bfloat16_tE19Flash_kernel_traitsILi32ELi128ELi128ELi8ES3_EELb0ELb0ELb0ELb0ELb1ELb1ELb1EEEvNS_16Flash_bwd_paramsE --------------------------
	.section	.text._ZN5flash44flash_bwd_dq_dk_dv_loop_seqk_parallel_kernelI23Flash_bwd_kernel_traitsILi32ELi128ELi128ELi8ELi4ELi4ELi4ELb0ELb0EN7cutlass10bfloat16_tE19Flash_kernel_traitsILi32ELi128ELi128ELi8ES3_EELb0ELb0ELb0ELb0ELb1ELb1ELb1EEEvNS_16Flash_bwd_paramsE,"ax",@progbits
	.sectioninfo	@"SHI_REGISTERS=255"
	.align	128
        .global         _ZN5flash44flash_bwd_dq_dk_dv_loop_seqk_parallel_kernelI23Flash_bwd_kernel_traitsILi32ELi128ELi128ELi8ELi4ELi4ELi4ELb0ELb0EN7cutlass10bfloat16_tE19Flash_kernel_traitsILi32ELi128ELi128ELi8ES3_EELb0ELb0ELb0ELb0ELb1ELb1ELb1EEEvNS_16Flash_bwd_paramsE
        .type           _ZN5flash44flash_bwd_dq_dk_dv_loop_seqk_parallel_kernelI23Flash_bwd_kernel_traitsILi32ELi128ELi128ELi8ELi4ELi4ELi4ELb0ELb0EN7cutlass10bfloat16_tE19Flash_kernel_traitsILi32ELi128ELi128ELi8ES3_EELb0ELb0ELb0ELb0ELb1ELb1ELb1EEEvNS_16Flash_bwd_paramsE,@function
        .size           _ZN5flash44flash_bwd_dq_dk_dv_loop_seqk_parallel_kernelI23Flash_bwd_kernel_traitsILi32ELi128ELi128ELi8ELi4ELi4ELi4ELb0ELb0EN7cutlass10bfloat16_tE19Flash_kernel_traitsILi32ELi128ELi128ELi8ES3_EELb0ELb0ELb0ELb0ELb1ELb1ELb1EEEvNS_16Flash_bwd_paramsE,(.L_x_1356 - _ZN5flash44flash_bwd_dq_dk_dv_loop_seqk_parallel_kernelI23Flash_bwd_kernel_traitsILi32ELi128ELi128ELi8ELi4ELi4ELi4ELb0ELb0EN7cutlass10bfloat16_tE19Flash_kernel_traitsILi32ELi128ELi128ELi8ES3_EELb0ELb0ELb0ELb0ELb1ELb1ELb1EEEvNS_16Flash_bwd_paramsE)
        .other          _ZN5flash44flash_bwd_dq_dk_dv_loop_seqk_parallel_kernelI23Flash_bwd_kernel_traitsILi32ELi128ELi128ELi8ELi4ELi4ELi4ELb0ELb0EN7cutlass10bfloat16_tE19Flash_kernel_traitsILi32ELi128ELi128ELi8ES3_EELb0ELb0ELb0ELb0ELb1ELb1ELb1EEEvNS_16Flash_bwd_paramsE,@"STO_CUDA_ENTRY STV_DEFAULT"
_ZN5flash44flash_bwd_dq_dk_dv_loop_seqk_parallel_kernelI23Flash_bwd_kernel_traitsILi32ELi128ELi128ELi8ELi4ELi4ELi4ELb0ELb0EN7cutlass10bfloat16_tE19Flash_kernel_traitsILi32ELi128ELi128ELi8ES3_EELb0ELb0ELb0ELb0ELb1ELb1ELb1EEEvNS_16Flash_bwd_paramsE:
.text._ZN5flash44flash_bwd_dq_dk_dv_loop_seqk_parallel_kernelI23Flash_bwd_kernel_traitsILi32ELi128ELi128ELi8ELi4ELi4ELi4ELb0ELb0EN7cutlass10bfloat16_tE19Flash_kernel_traitsILi32ELi128ELi128ELi8ES3_EELb0ELb0ELb0ELb0ELb1ELb1ELb1EEEvNS_16Flash_bwd_paramsE:
        /* <DEDUP_REMOVED lines=30> */
[----:B------:R-:W-:Y:S01]  /*01e0*/  ULDC.64 UR4, c[0x0][0x118] ;  /* 0x0000460000047ab9 */ /* 0x000fe20000000a00 */
[CC--:B------:R-:W-:Y:S01]  /*01f0*/  LEA.HI R0, R3.reuse, R8.reuse, RZ, 0x5 ;  /* 0x0000000803007211 */ /* 0x0c0fe200078f28ff */
[----:B------:R-:W-:Y:S01]  /*0200*/  UMOV UR48, 0xffffe000 ;  /* 0xffffe00000307882 */ /* 0x000fe20000000000 */
[CC--:B------:R-:W-:Y:S01]  /*0210*/  LEA.HI R117, R3.reuse, R8.reuse, RZ, 0x3 ;  /* 0x0000000803757211 */ /* 0x0c0fe200078f18ff */
[----:B------:R-:W-:Y:S01]  /*0220*/  UIADD3 UR54, UR54, UR7, URZ ;  /* 0x0000000736367290 */ /* 0x000fe2000fffe03f */
[----:B------:R-:W-:Y:S01]  /*0230*/  LOP3.LUT R7, R2, 0xfffffffc, RZ, 0xc0, !PT ;  /* 0xfffffffc02077812 */ /* 0x000fe200078ec0ff */
[----:B------:R-:W-:Y:S01]  /*0240*/  UIMAD UR52, UR6, UR52, URZ ;  /* 0x00000034063472a4 */ /* 0x000fe2000f8e023f */
[----:B------:R-:W-:Y:S01]  /*0250*/  LOP3.LUT R5, R0, 0xffffffe0, RZ, 0xc0, !PT ;  /* 0xffffffe000057812 */ /* 0x000fe200078ec0ff */
[----:B------:R-:W-:Y:S01]  /*0260*/  USHF.L.U32 UR26, UR49, 0x3, URZ ;  /* 0x00000003311a7899 */ /* 0x000fe2000800063f */
[CC--:B------:R-:W-:Y:S01]  /*0270*/  LEA.HI R4, R3.reuse, R8.reuse, RZ, 0x4 ;  /* 0x0000000803047211 */ /* 0x0c0fe200078f20ff */
[C---:B------:R-:W-:Y:S01]  /*0280*/  IMAD.IADD R17, R8.reuse, 0x1, -R7 ;  /* 0x0000000108117824 */ /* 0x040fe200078e0a07 */
[----:B------:R-:W-:Y:S01]  /*0290*/  LEA.HI R15, R3, R8, RZ, 0x7 ;  /* 0x00000008030f7211 */ /* 0x000fe200078f38ff */
[----:B------:R-:W-:Y:S01]  /*02a0*/  IMAD.IADD R11, R8, 0x1, -R5 ;  /* 0x00000001080b7824 */ /* 0x000fe200078e0a05 */
[----:B------:R-:W-:Y:S01]  /*02b0*/  LOP3.LUT R3, R117, 0xfffffff8, RZ, 0xc0, !PT ;  /* 0xfffffff875037812 */ /* 0x000fe200078ec0ff */
[----:B------:R-:W-:Y:S01]  /*02c0*/  USHF.L.U32 UR25, UR49, 0x4, URZ ;  /* 0x0000000431197899 */ /* 0x000fe2000800063f */
[----:B------:R-:W-:Y:S01]  /*02d0*/  SHF.R.S32.HI R9, RZ, 0x3, R117 ;  /* 0x00000003ff097819 */ /* 0x000fe20000011475 */
[----:B------:R-:W-:Y:S01]  /*02e0*/  UIMAD UR24, UR49, 0x18, URZ ;  /* 0x00000018311878a4 */ /* 0x000fe2000f8e023f */
[----:B------:R-:W-:Y:S01]  /*02f0*/  LOP3.LUT R6, R4, 0xfffffff0, RZ, 0xc0, !PT ;  /* 0xfffffff004067812 */ /* 0x000fe200078ec0ff */
[C---:B------:R-:W-:Y:S01]  /*0300*/  IMAD.IADD R13, R8.reuse, 0x1, -R3 ;  /* 0x00000001080d7824 */ /* 0x040fe200078e0a03 */
[--C-:B------:R-:W-:Y:S01]  /*0310*/  SHF.R.S32.HI R7, RZ, 0x5, R0.reuse ;  /* 0x00000005ff077819 */ /* 0x100fe20000011400 */
[----:B------:R-:W-:Y:S01]  /*0320*/  IMAD.SHL.U32 R9, R9, 0x40, RZ ;  /* 0x0000004009097824 */ /* 0x000fe200078e00ff */
[----:B------:R-:W-:Y:S01]  /*0330*/  SHF.R.S32.HI R5, RZ, 0x1f, R0 ;  /* 0x0000001fff057819 */ /* 0x000fe20000011400 */
[----:B------:R-:W-:Y:S01]  /*0340*/  IMAD.IADD R6, R8, 0x1, -R6 ;  /* 0x0000000108067824 */ /* 0x000fe200078e0a06 */
[--C-:B------:R-:W-:Y:S01]  /*0350*/  SHF.R.S32.HI R0, RZ, 0x2, R2.reuse ;  /* 0x00000002ff007819 */ /* 0x100fe20000011402 */
[----:B------:R-:W-:Y:S01]  /*0360*/  USHF.L.U32 UR23, UR49, 0x5, URZ ;  /* 0x0000000531177899 */ /* 0x000fe2000800063f */
[----:B------:R-:W-:Y:S01]  /*0370*/  SHF.R.S32.HI R3, RZ, 0x1f, R2 ;  /* 0x0000001fff037819 */ /* 0x000fe20000011402 */
[----:B------:R-:W-:Y:S01]  /*0380*/  UIMAD UR22, UR49, 0x28, URZ ;  /* 0x00000028311678a4 */ /* 0x000fe2000f8e023f */
[----:B------:R-:W-:Y:S01]  /*0390*/  SHF.R.S32.HI R10, RZ, 0x4, R4 ;  /* 0x00000004ff0a7819 */ /* 0x000fe20000011404 */
[----:B------:R-:W-:Y:S01]  /*03a0*/  UIMAD UR21, UR49, 0x30, URZ ;  /* 0x00000030311578a4 */ /* 0x000fe2000f8e023f */
[-C--:B------:R-:W-:Y:S01]  /*03b0*/  LEA.HI R8, R2, R0.reuse, RZ, 0x1 ;  /* 0x0000000002087211 */ /* 0x080fe200078f08ff */
[----:B------:R-:W-:Y:S01]  /*03c0*/  UIMAD UR20, UR49, 0x38, URZ ;  /* 0x00000038311478a4 */ /* 0x000fe2000f8e023f */
[----:B------:R-:W-:Y:S01]  /*03d0*/  LEA.HI R3, R3, R0, RZ, 0x3 ;  /* 0x0000000003037211 */ /* 0x000fe200078f18ff */
[----:B------:R-:W-:Y:S01]  /*03e0*/  USHF.L.U32 UR19, UR49, 0x6, URZ ;  /* 0x0000000631137899 */ /* 0x000fe2000800063f */
        /* <DEDUP_REMOVED lines=29> */
[----:B------:R-:W-:Y:S01]  /*05c0*/  UIMAD UR12, UR49, 0x78, URZ ;  /* 0x00000078310c78a4 */ /* 0x000fe2000f8e023f */
[----:B------:R-:W-:Y:S01]  /*05d0*/  SHF.R.S32.HI R9, RZ, 0x1f, R6 ;  /* 0x0000001fff097819 */ /* 0x000fe20000011406 */
[----:B------:R1:W-:Y:S01]  /*05e0*/  STL [R1+0x10], R2 ;  /* 0x0000100201007387 */ /* 0x0003e20000100800 */
[----:B------:R-:W-:Y:S01]  /*05f0*/  IMAD.IADD R3, R13, 0x1, -R0 ;  /* 0x000000010d037824 */ /* 0x000fe200078e0a00 */
[-C--:B------:R-:W-:Y:S01]  /*0600*/  LEA.HI R0, R6, R6.reuse, RZ, 0x1 ;  /* 0x0000000606007211 */ /* 0x080fe200078f08ff */
[----:B------:R-:W-:Y:S01]  /*0610*/  IMAD R192, R11, 0x2000, R7 ;  /* 0x000020000bc07824 */ /* 0x000fe200078e0207 */
[----:B------:R-:W-:Y:S01]  /*0620*/  LEA.HI R9, R9, R6, RZ, 0x3 ;  /* 0x0000000609097211 */ /* 0x000fe200078f18ff */
[----:B------:R-:W-:Y:S01]  /*0630*/  USHF.R.S32.HI UR53, URZ, 0x1f, UR51 ;  /* 0x0000001f3f357899 */ /* 0x000fe20008011433 */
[----:B------:R-:W-:Y:S01]  /*0640*/  SHF.R.S32.HI R5, RZ, 0x1, R0 ;  /* 0x00000001ff057819 */ /* 0x000fe20000011400 */
[----:B------:R-:W-:Y:S01]  /*0650*/  ULDC.64 UR58, c[0x0][0x118] ;  /* 0x00004600003a7ab9 */ /* 0x000fe20000000a00 */
[----:B------:R-:W-:-:S02]  /*0660*/  LEA.HI R10, R4, R4, RZ, 0x1 ;  /* 0x00000004040a7211 */ /* 0x000fc400078f08ff */
        /* <DEDUP_REMOVED lines=23> */
[----:B------:R-:W-:Y:S01]  /*07e0*/  IMAD.IADD R12, R4, 0x1, -R2 ;  /* 0x00000001040c7824 */ /* 0x000fe200078e0a02 */
        /* <DEDUP_REMOVED lines=27> */
[----:B------:R-:W-:Y:S01]  /*09a0*/  IMAD.IADD R191, R192, 0x1, R187 ;  /* 0x00000001c0bf7824 */ /* 0x000fe200078e02bb */
        /* <DEDUP_REMOVED lines=55> */
.L_x_1064:
        /* <DEDUP_REMOVED lines=40> */
[----:B------:R-:W-:Y:S01]  /*0fa0*/  ULDC.U8 UR32, c[0x0][0x328] ;  /* 0x0000ca0000207ab9 */ /* 0x000fe20000000000 */
[----:B------:R-:W4:Y:S01]  /*0fb0*/  S2UR UR10, SR_CTAID.Y ;  /* 0x00000000000a79c3 */ /* 0x000f220000002600 */
[----:B------:R-:W-:-:S02]  /*0fc0*/  ULDC UR56, c[0x0][0x214] ;  /* 0x0000850000387ab9 */ /* 0x000fc40000000800 */
[----:B------:R-:W-:Y:S02]  /*0fd0*/  UISETP.NE.AND UP0, UPT, UR32, URZ, UPT ;  /* 0x0000003f2000728c */ /* 0x000fe4000bf05270 */
[----:B------:R-:W-:Y:S02]  /*0fe0*/  UISETP.NE.AND.EX UP1, UPT, URZ, UR9, UPT, UP1 ;  /* 0x000000093f00728c */ /* 0x000fe4000bf25310 */
[----:B------:R-:W-:Y:S02]  /*0ff0*/  UIADD3 UR9, UR56, 0x7f, URZ ;  /* 0x0000007f38097890 */ /* 0x000fe4000fffe03f */
[----:B------:R-:W-:Y:S01]  /*1000*/  ULDC UR11, c[0x0][0x214] ;  /* 0x00008500000b7ab9 */ /* 0x000fe20000000800 */
[----:B---3--:R-:W3:Y:S01]  /*1010*/  MUFU.RCP R4, R4 ;  /* 0x0000000400047308 */ /* 0x008ee20000001000 */
[----:B------:R-:W-:Y:S02]  /*1020*/  USHF.R.S32.HI UR8, URZ, 0x1f, UR9 ;  /* 0x0000001f3f087899 */ /* 0x000fe40008011409 */
[----:B------:R-:W-:Y:S01]  /*1030*/  ULDC UR38, c[0x0][0x234] ;  /* 0x00008d0000267ab9 */ /* 0x000fe20000000800 */
[----:B-1----:R-:W-:Y:S01]  /*1040*/  IABS R3, R3 ;  /* 0x0000000300037213 */ /* 0x002fe20000000000 */
[----:B--2---:R-:W-:-:S02]  /*1050*/  ULOP3.LUT UR7, UR46, UR7, URZ, 0x3c, !UPT ;  /* 0x000000072e077292 */ /* 0x004fc4000f8e3c3f */
[----:B------:R-:W-:Y:S02]  /*1060*/  ULEA.HI UR37, UR8, UR9, URZ, 0x7 ;  /* 0x0000000908257291 */ /* 0x000fe4000f8f383f */
[----:B------:R-:W-:Y:S02]  /*1070*/  ULDC UR34, c[0x0][0x22c] ;  /* 0x00008b0000227ab9 */ /* 0x000fe40000000800 */
[----:B------:R-:W-:Y:S01]  /*1080*/  ISETP.LE.AND P0, PT, RZ, UR7, PT ;  /* 0x00000007ff007c0c */ /* 0x000fe2000bf03270 */
[----:B------:R-:W-:Y:S02]  /*1090*/  ULDC UR9, c[0x0][0x1c0] ;  /* 0x0000700000097ab9 */ /* 0x000fe40000000800 */
[----:B----4-:R-:W-:Y:S01]  /*10a0*/  @UP0 UIMAD UR8, UR10, UR11, URZ ;  /* 0x0000000b0a0802a4 */ /* 0x010fe2000f8e023f */
[----:B---3--:R-:W-:Y:S01]  /*10b0*/  IADD3 R4, R4, 0xffffffe, RZ ;  /* 0x0ffffffe04047810 */ /* 0x008fe20007ffe0ff */
[----:B------:R-:W-:Y:S02]  /*10c0*/  @!UP0 UIMAD UR9, UR10, UR9, UR46 ;  /* 0x000000090a0982a4 */ /* 0x000fe4000f8e022e */
[----:B------:R-:W-:Y:S01]  /*10d0*/  @UP0 UIMAD UR38, UR46, UR38, UR8 ;  /* 0x000000262e2602a4 */ /* 0x000fe2000f8e0208 */
[----:B------:R-:W1:Y:S01]  /*10e0*/  F2I.FTZ.U32.TRUNC.NTZ R5, R4 ;  /* 0x0000000400057305 */ /* 0x000e62000021f000 */
[----:B------:R-:W-:-:S02]  /*10f0*/  ULOP3.LUT UR8, UR37, 0xffffff80, URZ, 0xc0, !UPT ;  /* 0xffffff8025087892 */ /* 0x000fc4000f8ec03f */
[----:B------:R-:W-:Y:S02]  /*1100*/  UIMAD.WIDE UR30, UR10, 0x80, URZ ;  /* 0x000000800a1e78a5 */ /* 0x000fe4000f8e023f */
[----:B------:R-:W-:Y:S02]  /*1110*/  UIMAD UR7, UR46, UR34, URZ ;  /* 0x000000222e0772a4 */ /* 0x000fe4000f8e023f */
[----:B------:R-:W-:Y:S02]  /*1120*/  UIADD3 UR8, UR8, -0x80, URZ ;  /* 0xffffff8008087890 */ /* 0x000fe4000fffe03f */
[----:B------:R-:W-:Y:S02]  /*1130*/  ULDC.U8 UR33, c[0x0][0x3d0] ;  /* 0x0000f40000217ab9 */ /* 0x000fe40000000000 */
[----:B------:R-:W-:Y:S01]  /*1140*/  ULDC UR47, c[0x0][0x1c0] ;  /* 0x00007000002f7ab9 */ /* 0x000fe20000000800 */
[----:B------:R-:W-:Y:S01]  /*1150*/  ISETP.NE.AND P3, PT, RZ, UR33, PT ;  /* 0x00000021ff007c0c */ /* 0x000fe2000bf65270 */
[----:B------:R-:W-:-:S02]  /*1160*/  @!UP0 UIMAD UR38, UR9, UR11, URZ ;  /* 0x0000000b092682a4 */ /* 0x000fc4000f8e023f */
[----:B------:R-:W-:Y:S01]  /*1170*/  USHF.R.S32.HI UR43, URZ, 0x1f, UR27 ;  /* 0x0000001f3f2b7899 */ /* 0x000fe2000801141b */
[--C-:B-1----:R-:W-:Y:S01]  /*1180*/  IMAD.MOV R0, RZ, RZ, -R5.reuse ;  /* 0x000000ffff007224 */ /* 0x102fe200078e0a05 */
[----:B------:R-:W-:Y:S01]  /*1190*/  USHF.R.S32.HI UR42, URZ, 0x1f, UR6 ;  /* 0x0000001f3f2a7899 */ /* 0x000fe20008011406 */
[----:B------:R-:W-:Y:S01]  /*11a0*/  IMAD.MOV.U32 R4, RZ, RZ, RZ ;  /* 0x000000ffff047224 */ /* 0x000fe200078e00ff */
[----:B------:R-:W-:Y:S01]  /*11b0*/  USEL UR35, UR30, URZ, UP1 ;  /* 0x0000003f1e237287 */ /* 0x000fe20008800000 */
[----:B------:R-:W-:Y:S01]  /*11c0*/  IMAD R0, R0, R6, RZ ;  /* 0x0000000600007224 */ /* 0x000fe200078e02ff */
[----:B------:R-:W-:Y:S02]  /*11d0*/  USEL UR39, UR31, URZ, UP1 ;  /* 0x0000003f1f277287 */ /* 0x000fe40008800000 */
[----:B------:R-:W-:Y:S01]  /*11e0*/  USHF.R.S32.HI UR41, URZ, 0x1f, UR10 ;  /* 0x0000001f3f297899 */ /* 0x000fe2000801140a */
[----:B------:R-:W-:Y:S01]  /*11f0*/  IMAD.HI.U32 R0, R5, R0, R4 ;  /* 0x0000000005007227 */ /* 0x000fe200078e0004 */
[----:B------:R-:W-:-:S02]  /*1200*/  USHF.R.S32.HI UR50, URZ, 0x1f, UR46 ;  /* 0x0000001f3f327899 */ /* 0x000fc4000801142e */
[----:B------:R-:W-:Y:S01]  /*1210*/  USHF.R.S32.HI UR47, URZ, 0x1f, UR47 ;  /* 0x0000001f3f2f7899 */ /* 0x000fe2000801142f */
        /* <DEDUP_REMOVED lines=25> */
.L_x_1057:
[----:B------:R-:W-:Y:S02]  /*13b0*/  ULDC UR11, c[0x0][0x1c0] ;  /* 0x00007000000b7ab9 */ /* 0x000fe40000000800 */
[----:B------:R-:W-:Y:S02]  /*13c0*/  UIMAD UR11, UR10, UR11, UR46 ;  /* 0x0000000b0a0b72a4 */ /* 0x000fe4000f8e022e */
[----:B------:R-:W-:Y:S02]  /*13d0*/  ULDC UR30, c[0x0][0x224] ;  /* 0x00008900001e7ab9 */ /* 0x000fe40000000800 */
[----:B------:R-:W-:Y:S02]  /*13e0*/  UIMAD UR36, UR11, UR30, URZ ;  /* 0x0000001e0b2472a4 */ /* 0x000fe4000f8e023f */
.L_x_1058:
[----:B------:R-:W2:Y:S01]  /*13f0*/  LDL R28, [R1+0x10] ;  /* 0x00001000011c7983 */ /* 0x000ea20000100800 */
[----:B------:R-:W-:-:S03]  /*1400*/  ULDC.64 UR30, c[0x0][0x368] ;  /* 0x0000da00001e7ab9 */ /* 0x000fc60000000a00 */
[----:B------:R-:W3:Y:S01]  /*1410*/  LDL R27, [R1+0x2c] ;  /* 0x00002c00011b7983 */ /* 0x000ee20000100800 */
[----:B------:R-:W-:Y:S01]  /*1420*/  IMAD.U32 R19, RZ, RZ, UR7 ;  /* 0x00000007ff137e24 */ /* 0x000fe2000f8e00ff */
[----:B------:R-:W-:Y:S01]  /*1430*/  UIMAD UR11, UR41, UR30, URZ ;  /* 0x0000001e290b72a4 */ /* 0x000fe2000f8e023f */
[----:B------:R-:W-:Y:S01]  /*1440*/  IMAD.U32 R25, RZ, RZ, UR34 ;  /* 0x00000022ff197e24 */ /* 0x000fe2000f8e00ff */
[----:B------:R-:W1:Y:S01]  /*1450*/  S2R R8, SR_TID.X ;  /* 0x0000000000087919 */ /* 0x000e620000002100 */
[----:B------:R-:W-:Y:S01]  /*1460*/  UIADD3 UR27, UP0, UR6, UR27, URZ ;  /* 0x0000001b061b7290 */ /* 0x000fe2000ff1e03f */
[----:B------:R-:W-:Y:S01]  /*1470*/  CS2R R94, SRZ ;  /* 0x00000000005e7805 */ /* 0x000fe2000001ff00 */
[----:B------:R-:W-:Y:S01]  /*1480*/  UIMAD UR33, UR10, UR31, UR11 ;  /* 0x0000001f0a2172a4 */ /* 0x000fe2000f8e020b */
[----:B------:R-:W4:Y:S01]  /*1490*/  S2R R26, SR_CTAID.Y ;  /* 0x00000000001a7919 */ /* 0x000f220000002600 */
[----:B------:R-:W-:Y:S01]  /*14a0*/  ULDC UR6, c[0x0][0x224] ;  /* 0x0000890000067ab9 */ /* 0x000fe20000000800 */
[----:B------:R-:W-:Y:S01]  /*14b0*/  CS2R R92, SRZ ;  /* 0x00000000005c7805 */ /* 0x000fe2000001ff00 */
[----:B------:R-:W-:Y:S01]  /*14c0*/  ULDC.64 UR30, c[0x0][0x180] ;  /* 0x00006000001e7ab9 */ /* 0x000fe20000000a00 */
[----:B------:R-:W-:Y:S01]  /*14d0*/  CS2R R98, SRZ ;  /* 0x0000000000627805 */ /* 0x000fe2000001ff00 */
[----:B------:R-:W-:Y:S01]  /*14e0*/  UIMAD UR11, UR41, UR30, URZ ;  /* 0x0000001e290b72a4 */ /* 0x000fe2000f8e023f */
[----:B------:R-:W-:Y:S01]  /*14f0*/  CS2R R96, SRZ ;  /* 0x0000000000607805 */ /* 0x000fe2000001ff00 */
[----:B------:R-:W-:Y:S01]  /*1500*/  UIMAD.WIDE UR6, UR10, UR6, UR8 ;  /* 0x000000060a0672a5 */ /* 0x000fe2000f8e0208 */
[----:B------:R-:W-:Y:S01]  /*1510*/  CS2R R90, SRZ ;  /* 0x00000000005a7805 */ /* 0x000fe2000001ff00 */
[----:B------:R-:W-:Y:S01]  /*1520*/  UIMAD UR32, UR10, UR31, UR11 ;  /* 0x0000001f0a2072a4 */ /* 0x000fe2000f8e020b */
[----:B------:R-:W-:Y:S01]  /*1530*/  CS2R R88, SRZ ;  /* 0x0000000000587805 */ /* 0x000fe2000001ff00 */
[----:B------:R-:W-:Y:S01]  /*1540*/  ULDC UR34, c[0x0][0x22c] ;  /* 0x00008b0000227ab9 */ /* 0x000fe20000000800 */
[----:B------:R-:W-:Y:S01]  /*1550*/  CS2R R86, SRZ ;  /* 0x0000000000567805 */ /* 0x000fe2000001ff00 */
[----:B------:R-:W-:Y:S01]  /*1560*/  ULDC.64 UR30, c[0x0][0x188] ;  /* 0x00006200001e7ab9 */ /* 0x000fe20000000a00 */
[----:B------:R-:W-:Y:S01]  /*1570*/  CS2R R84, SRZ ;  /* 0x0000000000547805 */ /* 0x000fe2000001ff00 */
[----:B------:R-:W-:Y:S01]  /*1580*/  UIMAD UR11, UR41, UR30, URZ ;  /* 0x0000001e290b72a4 */ /* 0x000fe2000f8e023f */
[----:B------:R-:W-:Y:S01]  /*1590*/  CS2R R78, SRZ ;  /* 0x00000000004e7805 */ /* 0x000fe2000001ff00 */
[----:B------:R-:W-:Y:S01]  /*15a0*/  UIADD3 UR6, UP1, UR6, UR35, URZ ;  /* 0x0000002306067290 */ /* 0x000fe2000ff3e03f */
[----:B------:R-:W-:Y:S01]  /*15b0*/  CS2R R76, SRZ ;  /* 0x00000000004c7805 */ /* 0x000fe2000001ff00 */
[----:B------:R-:W-:Y:S01]  /*15c0*/  UIMAD UR11, UR10, UR31, UR11 ;  /* 0x0000001f0a0b72a4 */ /* 0x000fe2000f8e020b */
[----:B-1----:R-:W-:Y:S01]  /*15d0*/  SHF.R.S32.HI R6, RZ, 0x1f, R8 ;  /* 0x0000001fff067819 */ /* 0x002fe20000011408 */
[----:B------:R-:W-:Y:S01]  /*15e0*/  CS2R R82, SRZ ;  /* 0x0000000000527805 */ /* 0x000fe2000001ff00 */
[----:B------:R-:W-:Y:S01]  /*15f0*/  ULDC.64 UR30, c[0x0][0x178] ;  /* 0x00005e00001e7ab9 */ /* 0x000fe20000000a00 */
[----:B------:R-:W-:Y:S01]  /*1600*/  CS2R R80, SRZ ;  /* 0x0000000000507805 */ /* 0x000fe2000001ff00 */
[CC--:B------:R-:W-:Y:S01]  /*1610*/  LEA.HI R4, R6.reuse, R8.reuse, RZ, 0x2 ;  /* 0x0000000806047211 */ /* 0x0c0fe200078f10ff */
[----:B------:R-:W-:Y:S01]  /*1620*/  UIMAD UR30, UR41, UR30, URZ ;  /* 0x0000001e291e72a4 */ /* 0x000fe2000f8e023f */
[----:B------:R-:W-:Y:S01]  /*1630*/  LEA.HI R6, R6, R8, RZ, 0x5 ;  /* 0x0000000806067211 */ /* 0x000fe200078f28ff */
[----:B------:R-:W-:Y:S01]  /*1640*/  CS2R R74, SRZ ;  /* 0x00000000004a7805 */ /* 0x000fe2000001ff00 */
[----:B------:R-:W-:Y:S01]  /*1650*/  SHF.R.S32.HI R3, RZ, 0x2, R4 ;  /* 0x00000002ff037819 */ /* 0x000fe20000011404 */
[----:B------:R-:W-:Y:S01]  /*1660*/  UIMAD UR31, UR10, UR31, UR30 ;  /* 0x0000001f0a1f72a4 */ /* 0x000fe2000f8e021e */
[----:B------:R-:W-:Y:S01]  /*1670*/  LOP3.LUT R7, R6, 0xffffffe0, RZ, 0xc0, !PT ;  /* 0xffffffe006077812 */ /* 0x000fe200078ec0ff */
[----:B------:R-:W-:Y:S01]  /*1680*/  UIADD3.X UR30, UR43, UR42, URZ, UP0, !UPT ;  /* 0x0000002a2b1e7290 */ /* 0x000fe200087fe43f */
[----:B------:R-:W-:Y:S01]  /*1690*/  SHF.R.S32.HI R6, RZ, 0x5, R6 ;  /* 0x00000005ff067819 */ /* 0x000fe20000011406 */
[----:B------:R-:W-:Y:S01]  /*16a0*/  CS2R R72, SRZ ;  /* 0x0000000000487805 */ /* 0x000fe2000001ff00 */
[----:B------:R-:W-:Y:S01]  /*16b0*/  SHF.R.S32.HI R18, RZ, 0x1f, R3 ;  /* 0x0000001fff127819 */ /* 0x000fe20000011403 */
[----:B------:R-:W-:Y:S01]  /*16c0*/  IMAD.IADD R7, R8, 0x1, -R7 ;  /* 0x0000000108077824 */ /* 0x000fe200078e0a07 */
[----:B------:R-:W-:Y:S01]  /*16d0*/  @P3 BAR.SYNC.DEFER_BLOCKING 0x0 ;  /* 0x0000000000003b1d */ /* 0x000fe20000010000 */
[C---:B------:R-:W-:Y:S01]  /*16e0*/  IADD3 R16, P0, R3.reuse, UR8, RZ ;  /* 0x0000000803107c10 */ /* 0x040fe2000ff1e0ff */
[----:B------:R-:W-:Y:S01]  /*16f0*/  CS2R R70, SRZ ;  /* 0x0000000000467805 */ /* 0x000fe2000001ff00 */
[----:B------:R-:W-:Y:S01]  /*1700*/  LOP3.LUT R4, R4, 0xfffffffc, RZ, 0xc0, !PT ;  /* 0xfffffffc04047812 */ /* 0x000fe200078ec0ff */
[----:B------:R-:W-:Y:S01]  /*1710*/  IMAD R6, R6, UR49, R7 ;  /* 0x0000003106067c24 */ /* 0x000fe2000f8e0207 */
[C---:B------:R-:W-:Y:S01]  /*1720*/  IADD3.X R22, R18.reuse, UR9, RZ, P0, !PT ;  /* 0x0000000912167c10 */ /* 0x040fe200087fe4ff */
[C---:B------:R-:W-:Y:S01]  /*1730*/  IMAD R7, R18.reuse, c[0x0][0x1a0], RZ ;  /* 0x0000680012077a24 */ /* 0x040fe200078e02ff */
[----:B------:R-:W-:Y:S01]  /*1740*/  UIMAD UR9, UR47, UR34, UR52 ;  /* 0x000000222f0972a4 */ /* 0x000fe2000f8e0234 */
[----:B------:R-:W-:Y:S01]  /*1750*/  IMAD R17, R18, c[0x0][0x198], RZ ;  /* 0x0000660012117a24 */ /* 0x000fe200078e02ff */
[----:B------:R-:W-:Y:S01]  /*1760*/  IADD3 R19, P1, P0, R6, UR51, R19 ;  /* 0x0000003306137c10 */ /* 0x000fe2000f83e013 */
[----:B------:R-:W-:Y:S01]  /*1770*/  IMAD.IADD R4, R8, 0x1, -R4 ;  /* 0x0000000108047824 */ /* 0x000fe200078e0a04 */
[----:B------:R-:W-:Y:S01]  /*1780*/  SHF.R.S32.HI R18, RZ, 0x1f, R6 ;  /* 0x0000001fff127819 */ /* 0x000fe20000011406 */
[C---:B------:R-:W-:Y:S01]  /*1790*/  IMAD R20, R3.reuse, c[0x0][0x1a4], R7 ;  /* 0x0000690003147a24 */ /* 0x040fe200078e0207 */
[----:B------:R-:W-:Y:S01]  /*17a0*/  ULDC.64 UR34, c[0x0][0x198] ;  /* 0x0000660000227ab9 */ /* 0x000fe20000000a00 */
[C---:B------:R-:W-:Y:S01]  /*17b0*/  IMAD.WIDE.U32 R8, R3.reuse, c[0x0][0x198], RZ ;  /* 0x0000660003087a25 */ /* 0x040fe200078e00ff */
[----:B------:R-:W-:Y:S01]  /*17c0*/  UIMAD UR10, UR30, UR34, URZ ;  /* 0x000000221e0a72a4 */ /* 0x000fe2000f8e023f */
[----:B------:R-:W-:Y:S01]  /*17d0*/  CS2R R68, SRZ ;  /* 0x0000000000447805 */ /* 0x000fe2000001ff00 */
[----:B------:R-:W-:Y:S01]  /*17e0*/  ULDC.64 UR42, c[0x0][0x200] ;  /* 0x00008000002a7ab9 */ /* 0x000fe20000000a00 */
[----:B------:R-:W-:-:S02]  /*17f0*/  IMAD R17, R3, c[0x0][0x19c], R17 ;  /* 0x0000670003117a24 */ /* 0x000fc400078e0211 */
[----:B------:R-:W-:Y:S01]  /*1800*/  IMAD.WIDE.U32 R6, R3, c[0x0][0x1a0], RZ ;  /* 0x0000680003067a25 */ /* 0x000fe200078e00ff */
[----:B------:R-:W-:Y:S02]  /*1810*/  IADD3.X R3, R18, UR53, R25, P1, P0 ;  /* 0x0000003512037c10 */ /* 0x000fe40008fe0419 */
[----:B------:R-:W-:Y:S01]  /*1820*/  IADD3 R18, P0, R19, R24, RZ ;  /* 0x0000001813127210 */ /* 0x000fe20007f1e0ff */
[----:B------:R-:W-:Y:S02]  /*1830*/  IMAD.SHL.U32 R4, R4, 0x8, RZ ;  /* 0x0000000804047824 */ /* 0x000fe400078e00ff */
[----:B------:R-:W-:Y:S01]  /*1840*/  IMAD.IADD R9, R9, 0x1, R17 ;  /* 0x0000000109097824 */ /* 0x000fe200078e0211 */
[----:B------:R-:W-:Y:S01]  /*1850*/  MOV R17, UR27 ;  /* 0x0000001b00117c02 */ /* 0x000fe20008000f00 */
[----:B------:R-:W-:Y:S01]  /*1860*/  IMAD.X R19, R3, 0x1, R21, P0 ;  /* 0x0000000103137824 */ /* 0x000fe200000e0615 */
[----:B------:R-:W-:Y:S01]  /*1870*/  SHF.R.S32.HI R5, RZ, 0x1f, R4 ;  /* 0x0000001fff057819 */ /* 0x000fe20000011404 */
[----:B------:R-:W-:-:S02]  /*1880*/  IMAD R3, R22, c[0x0][0x190], RZ ;  /* 0x0000640016037a24 */ /* 0x000fc400078e02ff */
[----:B------:R-:W-:Y:S02]  /*1890*/  IMAD.IADD R7, R7, 0x1, R20 ;  /* 0x0000000107077824 */ /* 0x000fe400078e0214 */
[----:B----4-:R-:W-:-:S04]  /*18a0*/  IMAD.WIDE.U32 R12, R26, c[0x0][0x368], R4 ;  /* 0x0000da001a0c7a25 */ /* 0x010fc800078e0004 */
[----:B------:R-:W-:Y:S01]  /*18b0*/  IMAD.WIDE.U32 R10, R26, c[0x0][0x180], R4 ;  /* 0x000060001a0a7a25 */ /* 0x000fe200078e0004 */
[----:B------:R-:W-:-:S03]  /*18c0*/  IADD3 R13, R13, UR33, RZ ;  /* 0x000000210d0d7c10 */ /* 0x000fc6000fffe0ff */
[----:B------:R-:W-:Y:S01]  /*18d0*/  IMAD.WIDE.U32 R14, R26, c[0x0][0x188], R4 ;  /* 0x000062001a0e7a25 */ /* 0x000fe200078e0004 */
[----:B------:R-:W-:Y:S01]  /*18e0*/  IADD3 R11, R11, UR32, RZ ;  /* 0x000000200b0b7c10 */ /* 0x000fe2000fffe0ff */
[----:B------:R-:W-:Y:S02]  /*18f0*/  ULDC.64 UR32, c[0x0][0x1a0] ;  /* 0x0000680000207ab9 */ /* 0x000fe40000000a00 */
[C---:B------:R-:W-:Y:S01]  /*1900*/  IMAD R3, R16.reuse, c[0x0][0x194], R3 ;  /* 0x0000650010037a24 */ /* 0x040fe200078e0203 */
[----:B------:R-:W-:Y:S01]  /*1910*/  IADD3 R15, R15, UR11, RZ ;  /* 0x0000000b0f0f7c10 */ /* 0x000fe2000fffe0ff */
[----:B------:R-:W-:Y:S01]  /*1920*/  IMAD.WIDE.U32 R4, R16, c[0x0][0x190], R4 ;  /* 0x0000640010047a25 */ /* 0x000fe200078e0004 */
[----:B------:R-:W-:Y:S02]  /*1930*/  UIADD3.X UR11, UR7, UR39, URZ, UP1, !UPT ;  /* 0x00000027070b7290 */ /* 0x000fe40008ffe43f */
[----:B------:R-:W-:Y:S01]  /*1940*/  UIADD3 UR7, UR45, UR9, URZ ;  /* 0x000000092d077290 */ /* 0x000fe2000fffe03f */
[----:B------:R-:W-:-:S02]  /*1950*/  IMAD.IADD R5, R5, 0x1, R3 ;  /* 0x0000000105057824 */ /* 0x000fc400078e0203 */
[----:B------:R-:W-:Y:S01]  /*1960*/  IMAD.U32 R20, RZ, RZ, UR27 ;  /* 0x0000001bff147e24 */ /* 0x000fe2000f8e00ff */
[----:B------:R-:W-:Y:S01]  /*1970*/  UIMAD UR7, UR7, UR6, URZ ;  /* 0x00000006070772a4 */ /* 0x000fe2000f8e023f */
[----:B------:R-:W-:Y:S02]  /*1980*/  IMAD R3, R22, c[0x0][0x370], RZ ;  /* 0x0000dc0016037a24 */ /* 0x000fe400078e02ff */
[----:B------:R-:W-:Y:S01]  /*1990*/  IMAD.WIDE.U32 R6, R17, c[0x0][0x1a0], R6 ;  /* 0x0000680011067a25 */ /* 0x000fe200078e0006 */
[----:B------:R-:W1:Y:S01]  /*19a0*/  S2R R22, SR_CTAID.Z ;  /* 0x0000000000167919 */ /* 0x000e620000002700 */
[----:B------:R-:W-:Y:S02]  /*19b0*/  UIMAD UR9, UR11, UR44, UR7 ;  /* 0x0000002c0b0972a4 */ /* 0x000fe4000f8e0207 */
[----:B------:R-:W-:Y:S01]  /*19c0*/  IMAD.WIDE.U32 R20, R20, c[0x0][0x198], R8 ;  /* 0x0000660014147a25 */ /* 0x000fe200078e0008 */
[----:B------:R-:W-:-:S03]  /*19d0*/  UIMAD UR7, UR27, UR35, UR10 ;  /* 0x000000231b0772a4 */ /* 0x000fc6000f8e020a */
[----:B------:R-:W-:Y:S01]  /*19e0*/  IMAD R17, R16, c[0x0][0x374], R3 ;  /* 0x0000dd0010117a24 */ /* 0x000fe200078e0203 */
[----:B------:R-:W-:Y:S01]  /*19f0*/  ULDC.64 UR10, c[0x0][0x1a8] ;  /* 0x00006a00000a7ab9 */ /* 0x000fe20000000a00 */
[----:B------:R-:W-:Y:S02]  /*1a00*/  IMAD.U32 R24, RZ, RZ, UR44 ;  /* 0x0000002cff187e24 */ /* 0x000fe4000f8e00ff */
[----:B------:R-:W-:-:S04]  /*1a10*/  IMAD.WIDE.U32 R8, R26, c[0x0][0x178], R4 ;  /* 0x00005e001a087a25 */ /* 0x000fc800078e0004 */
[----:B------:R-:W-:Y:S01]  /*1a20*/  IMAD R3, R23, c[0x0][0x1b0], RZ ;  /* 0x00006c0017037a24 */ /* 0x000fe200078e02ff */
[----:B------:R-:W-:Y:S01]  /*1a30*/  IADD3 R9, R9, UR31, RZ ;  /* 0x0000001f09097c10 */ /* 0x000fe2000fffe0ff */
[----:B------:R-:W-:Y:S02]  /*1a40*/  IMAD R4, R23, c[0x0][0x1b8], RZ ;  /* 0x00006e0017047a24 */ /* 0x000fe400078e02ff */
[----:B------:R-:W-:-:S04]  /*1a50*/  IMAD.WIDE.U32 R12, R16, c[0x0][0x370], R12 ;  /* 0x0000dc00100c7a25 */ /* 0x000fc800078e000c */
[----:B------:R-:W-:Y:S01]  /*1a60*/  IMAD.WIDE.U32 R18, R24, UR6, R18 ;  /* 0x0000000618127c25 */ /* 0x000fe2000f8e0012 */
[----:B------:R-:W-:-:S03]  /*1a70*/  UIMAD UR6, UR30, UR32, URZ ;  /* 0x000000201e0672a4 */ /* 0x000fc6000f8e023f */
[C---:B------:R-:W-:Y:S01]  /*1a80*/  IMAD R16, R0.reuse, c[0x0][0x1b4], R3 ;  /* 0x00006d0000107a24 */ /* 0x040fe200078e0203 */
[----:B------:R-:W-:Y:S01]  /*1a90*/  UIMAD UR6, UR27, UR33, UR6 ;  /* 0x000000211b0672a4 */ /* 0x000fe2000f8e0206 */
[----:B------:R-:W-:Y:S01]  /*1aa0*/  IMAD.WIDE.U32 R10, R0, c[0x0][0x1b0], R10 ;  /* 0x00006c00000a7a25 */ /* 0x000fe200078e000a */
[----:B------:R-:W-:-:S03]  /*1ab0*/  LEA R132, P2, R18, c[0x0][0x350], 0x2 ;  /* 0x0000d40012847a11 */ /* 0x000fc600078410ff */
[C---:B------:R-:W-:Y:S02]  /*1ac0*/  IMAD R3, R0.reuse, c[0x0][0x1bc], R4 ;  /* 0x00006f0000037a24 */ /* 0x040fe400078e0204 */
[----:B------:R-:W-:Y:S01]  /*1ad0*/  IMAD.WIDE.U32 R4, R0, c[0x0][0x1b8], R14 ;  /* 0x00006e0000047a25 */ /* 0x000fe200078e000e */
[----:B------:R-:W-:Y:S02]  /*1ae0*/  IADD3 R0, P1, R10, R20, RZ ;  /* 0x000000140a007210 */ /* 0x000fe40007f3e0ff */
[----:B------:R-:W-:Y:S01]  /*1af0*/  IADD3 R10, R19, UR9, RZ ;  /* 0x00000009130a7c10 */ /* 0x000fe2000fffe0ff */
[----:B------:R-:W-:Y:S02]  /*1b00*/  IMAD.IADD R16, R11, 0x1, R16 ;  /* 0x000000010b107824 */ /* 0x000fe400078e0210 */
[----:B------:R-:W-:Y:S01]  /*1b10*/  IMAD.IADD R11, R5, 0x1, R3 ;  /* 0x00000001050b7824 */ /* 0x000fe200078e0203 */
[----:B------:R-:W-:Y:S01]  /*1b20*/  IADD3 R3, P0, R4, R6, RZ ;  /* 0x0000000604037210 */ /* 0x000fe20007f1e0ff */
[----:B------:R-:W-:Y:S01]  /*1b30*/  IMAD.IADD R5, R13, 0x1, R17 ;  /* 0x000000010d057824 */ /* 0x000fe200078e0211 */
[----:B------:R-:W-:Y:S01]  /*1b40*/  IADD3.X R20, R16, UR7, R21, P1, !PT ;  /* 0x0000000710147c10 */ /* 0x000fe20008ffe415 */
[----:B------:R-:W-:Y:S01]  /*1b50*/  IMAD.MOV.U32 R16, RZ, RZ, c[0x0][0x1a4] ;  /* 0x00006900ff107624 */ /* 0x000fe200078e00ff */
[----:B------:R-:W-:Y:S01]  /*1b60*/  IADD3.X R13, R11, UR6, R7, P0, !PT ;  /* 0x000000060b0d7c10 */ /* 0x000fe200087fe407 */
[----:B------:R-:W-:Y:S01]  /*1b70*/  ULDC.64 UR6, c[0x0][0x378] ;  /* 0x0000de0000067ab9 */ /* 0x000fe20000000a00 */
[C---:B------:R-:W-:Y:S01]  /*1b80*/  LEA R6, P0, R0.reuse, c[0x0][0x168], 0x1 ;  /* 0x00005a0000067a11 */ /* 0x040fe200078008ff */
[----:B------:R-:W-:Y:S01]  /*1b90*/  UIMAD UR6, UR50, UR6, URZ ;  /* 0x00000006320672a4 */ /* 0x000fe2000f8e023f */
[----:B------:R-:W-:Y:S01]  /*1ba0*/  MOV R4, R12 ;  /* 0x0000000c00047202 */ /* 0x000fe20000000f00 */
[----:B------:R-:W-:Y:S01]  /*1bb0*/  IMAD.MOV.U32 R12, RZ, RZ, c[0x0][0x19c] ;  /* 0x00006700ff0c7624 */ /* 0x000fe200078e00ff */
[----:B------:R-:W-:Y:S01]  /*1bc0*/  LEA.HI.X R7, R0, c[0x0][0x16c], R20, 0x1, P0 ;  /* 0x00005b0000077a11 */ /* 0x000fe200000f0c14 */
[----:B------:R-:W-:Y:S01]  /*1bd0*/  UIMAD UR31, UR46, UR7, UR6 ;  /* 0x000000072e1f72a4 */ /* 0x000fe2000f8e0206 */
[----:B------:R-:W-:Y:S01]  /*1be0*/  IMAD.MOV.U32 R0, RZ, RZ, c[0x0][0x198] ;  /* 0x00006600ff007624 */ /* 0x000fe200078e00ff */
[----:B------:R-:W-:Y:S01]  /*1bf0*/  ULEA.HI.SX32 UR6, UR37, 0xffffffff, 0x19 ;  /* 0xffffffff25067891 */ /* 0x000fe2000f8fca3f */
[----:B------:R-:W-:Y:S01]  /*1c00*/  LEA.HI.X R133, R18, c[0x0][0x354], R10, 0x2, P2 ;  /* 0x0000d50012857a11 */ /* 0x000fe200010f140a */
[----:B------:R-:W-:Y:S01]  /*1c10*/  UIMAD UR7, UR50, UR10, URZ ;  /* 0x0000000a320772a4 */ /* 0x000fe2000f8e023f */
[----:B-1----:R-:W-:Y:S01]  /*1c20*/  IMAD.WIDE.U32 R10, R22, c[0x0][0x1a8], R8 ;  /* 0x00006a00160a7a25 */ /* 0x002fe200078e0008 */
[----:B------:R-:W-:Y:S01]  /*1c30*/  ULEA.HI UR9, UR6, UR6, URZ, 0x1 ;  /* 0x0000000606097291 */ /* 0x000fe2000f8f083f */
[----:B------:R-:W-:Y:S01]  /*1c40*/  LEA R14, P1, R0, R6, 0x7 ;  /* 0x00000006000e7211 */ /* 0x000fe200078238ff */
[----:B------:R-:W-:Y:S01]  /*1c50*/  UIMAD UR7, UR46, UR11, UR7 ;  /* 0x0000000b2e0772a4 */ /* 0x000fe2000f8e0207 */
[----:B------:R-:W-:Y:S01]  /*1c60*/  IMAD.WIDE.U32 R8, R22, c[0x0][0x378], R4 ;  /* 0x0000de0016087a25 */ /* 0x000fe200078e0004 */
[C---:B------:R-:W-:Y:S01]  /*1c70*/  LEA R4, P0, R3.reuse, c[0x0][0x170], 0x1 ;  /* 0x00005c0003047a11 */ /* 0x040fe200078008ff */
[----:B------:R-:W-:Y:S01]  /*1c80*/  ULOP3.LUT UR9, UR9, 0xfffffffe, URZ, 0xc0, !UPT ;  /* 0xfffffffe09097892 */ /* 0x000fe2000f8ec03f */
[----:B------:R-:W-:Y:S01]  /*1c90*/  LEA.HI.X R15, R0, R7, R12, 0x7, P1 ;  /* 0x00000007000f7211 */ /* 0x000fe200008f3c0c */
[----:B------:R-:W-:Y:S01]  /*1ca0*/  IMAD.MOV.U32 R17, RZ, RZ, c[0x0][0x374] ;  /* 0x0000dd00ff117624 */ /* 0x000fe200078e00ff */
[----:B------:R-:W-:Y:S01]  /*1cb0*/  LEA.HI.X R5, R3, c[0x0][0x174], R13, 0x1, P0 ;  /* 0x00005d0003057a11 */ /* 0x000fe200000f0c0d */
[----:B------:R-:W-:Y:S01]  /*1cc0*/  IMAD.MOV.U32 R13, RZ, RZ, c[0x0][0x1a0] ;  /* 0x00006800ff0d7624 */ /* 0x000fe200078e00ff */
[----:B------:R-:W-:Y:S01]  /*1cd0*/  IADD3 R0, R11, UR7, RZ ;  /* 0x000000070b007c10 */ /* 0x000fe2000fffe0ff */
[----:B------:R-:W-:Y:S01]  /*1ce0*/  UIADD3 UR7, UR6, -UR9, URZ ;  /* 0x8000000906077290 */ /* 0x000fe2000fffe03f */
[----:B------:R-:W-:Y:S01]  /*1cf0*/  IADD3 R3, R9, UR31, RZ ;  /* 0x0000001f09037c10 */ /* 0x000fe2000fffe0ff */
[----:B------:R-:W-:Y:S01]  /*1d00*/  IMAD.MOV.U32 R11, RZ, RZ, c[0x0][0x370] ;  /* 0x0000dc00ff0b7624 */ /* 0x000fe200078e00ff */
[C---:B------:R-:W-:Y:S01]  /*1d10*/  LEA R12, P0, R13.reuse, R4, 0x7 ;  /* 0x000000040d0c7211 */ /* 0x040fe200078038ff */
[----:B------:R-:W-:Y:S01]  /*1d20*/  UISETP.NE.AND UP0, UPT, UR7, 0x1, UPT ;  /* 0x000000010700788c */ /* 0x000fe2000bf05270 */
[----:B------:R-:W-:Y:S01]  /*1d30*/  LEA R206, P1, R8, c[0x0][0x330], 0x1 ;  /* 0x0000cc0008ce7a11 */ /* 0x000fe200078208ff */
[----:B------:R-:W-:Y:S01]  /*1d40*/  UIADD3 UR10, UR8, UR36, URZ ;  /* 0x00000024080a7290 */ /* 0x000fe2000fffe03f */
[----:B------:R-:W-:Y:S01]  /*1d50*/  LEA R208, P2, R10, c[0x0][0x160], 0x1 ;  /* 0x000058000ad07a11 */ /* 0x000fe200078408ff */
[----:B------:R-:W-:Y:S01]  /*1d60*/  UIADD3 UR8, UR8, UR38, URZ ;  /* 0x0000002608087290 */ /* 0x000fe2000fffe03f */
[----:B------:R-:W-:Y:S01]  /*1d70*/  LEA.HI.X R13, R13, R5, R16, 0x7, P0 ;  /* 0x000000050d0d7211 */ /* 0x000fe200000f3c10 */
[----:B------:R-:W-:Y:S01]  /*1d80*/  IMAD.MOV.U32 R16, RZ, RZ, c[0x0][0x194] ;  /* 0x00006500ff107624 */ /* 0x000fe200078e00ff */
[----:B------:R-:W-:Y:S01]  /*1d90*/  LEA.HI.X R207, R8, c[0x0][0x334], R3, 0x1, P1 ;  /* 0x0000cd0008cf7a11 */ /* 0x000fe200008f0c03 */
[----:B------:R-:W-:Y:S01]  /*1da0*/  UIMAD.WIDE UR8, UR8, UR57, UR42 ;  /* 0x00000039080872a5 */ /* 0x000fe2000f8e022a */
[----:B------:R-:W-:Y:S01]  /*1db0*/  PLOP3.LUT P0, PT, PT, PT, UP0, 0x80, 0x0 ;  /* 0x000000000000781c */ /* 0x000fe20003f0f008 */
[----:B------:R-:W-:Y:S01]  /*1dc0*/  UISETP.GE.AND UP0, UPT, UR56, 0x1, UPT ;  /* 0x000000013800788c */ /* 0x000fe2000bf06270 */
[----:B------:R-:W-:Y:S01]  /*1dd0*/  MOV R9, c[0x0][0x190] ;  /* 0x0000640000097a02 */ /* 0x000fe20000000f00 */
[----:B------:R-:W-:Y:S01]  /*1de0*/  IMAD.U32 R25, RZ, RZ, UR45 ;  /* 0x0000002dff197e24 */ /* 0x000fe2000f8e00ff */
[----:B------:R-:W-:Y:S01]  /*1df0*/  LEA.HI.X R209, R10, c[0x0][0x164], R0, 0x1, P2 ;  /* 0x000059000ad17a11 */ /* 0x000fe200010f0c00 */
[----:B------:R-:W-:Y:S01]  /*1e00*/  UIMAD.WIDE UR10, UR10, UR57, UR60 ;  /* 0x000000390a0a72a5 */ /* 0x000fe2000f8e023c */
[----:B------:R-:W-:Y:S01]  /*1e10*/  LEA R10, P2, R11, R206, 0x7 ;  /* 0x000000ce0b0a7211 */ /* 0x000fe200078438ff */
[----:B------:R-:W-:Y:S01]  /*1e20*/  UMOV UR7, UR9 ;  /* 0x0000000900077c82 */ /* 0x000fe20008000000 */
[----:B------:R-:W-:-:S02]  /*1e30*/  LEA R8, P1, R9, R208, 0x7 ;  /* 0x000000d009087211 */ /* 0x000fc400078238ff */
[----:B------:R-:W-:Y:S02]  /*1e40*/  LEA.HI.X R11, R11, R207, R17, 0x7, P2 ;  /* 0x000000cf0b0b7211 */ /* 0x000fe400010f3c11 */
[----:B------:R-:W-:Y:S02]  /*1e50*/  LEA.HI.X R9, R9, R209, R16, 0x7, P1 ;  /* 0x000000d109097211 */ /* 0x000fe400008f3c10 */
[----:B------:R-:W-:Y:S02]  /*1e60*/  PLOP3.LUT P1, PT, PT, PT, UP0, 0x80, 0x0 ;  /* 0x000000000000781c */ /* 0x000fe40003f2f008 */
[C---:B--2---:R-:W-:Y:S01]  /*1e70*/  IADD3 R3, R28.reuse, 0x1000, RZ ;  /* 0x000010001c037810 */ /* 0x044fe20007ffe0ff */
[----:B------:R-:W-:-:S03]  /*1e80*/  IMAD.SHL.U32 R0, R28, 0x2, RZ ;  /* 0x000000021c007824 */ /* 0x000fc600078e00ff */
[----:B------:R-:W-:Y:S02]  /*1e90*/  SEL R3, R3, R28, !P0 ;  /* 0x0000001c03037207 */ /* 0x000fe40004000000 */
[----:B------:R-:W-:Y:S01]  /*1ea0*/  @!PT LDS RZ, [RZ] ;  /* 0x00000000fffff984 */ /* 0x000fe20000000800 */
[----:B------:R-:W-:Y:S01]  /*1eb0*/  @!PT LDS RZ, [RZ] ;  /* 0x00000000fffff984 */ /* 0x000fe20000000800 */
[----:B------:R-:W-:Y:S01]  /*1ec0*/  @!PT LDS RZ, [RZ] ;  /* 0x00000000fffff984 */ /* 0x000fe20000000800 */
[----:B------:R1:W-:Y:S03]  /*1ed0*/  LDGSTS.E.BYPASS.LTC128B.128 [R0+0x4000], [R206.64] ;  /* 0x04000000ce007fae */ /* 0x0003e6000b901d5c */
[----:B------:R-:W-:Y:S01]  /*1ee0*/  IMAD.SHL.U32 R3, R3, 0x2, RZ ;  /* 0x0000000203037824 */ /* 0x000fe200078e00ff */
        /* <DEDUP_REMOVED lines=8> */
[----:B---3--:R-:W-:Y:S01]  /*1f70*/  IMAD.SHL.U32 R4, R27, 0x4, RZ ;  /* 0x000000041b047824 */ /* 0x008fe200078e00ff */
[----:B-1----:R-:W-:-:S04]  /*1f80*/  SHF.R.S32.HI R0, RZ, 0x1f, R27 ;  /* 0x0000001fff007819 */ /* 0x002fc8000001141b */
[----:B------:R-:W-:Y:S02]  /*1f90*/  IADD3 R4, P2, R4, UR8, RZ ;  /* 0x0000000804047c10 */ /* 0x000fe4000ff5e0ff */
[----:B------:R-:W-:-:S04]  /*1fa0*/  SHF.L.U64.HI R5, R27, 0x2, R0 ;  /* 0x000000021b057819 */ /* 0x000fc80000010200 */
[----:B------:R-:W-:Y:S01]  /*1fb0*/  IADD3.X R5, R5, UR7, RZ, P2, !PT ;  /* 0x0000000705057c10 */ /* 0x000fe200097fe4ff */
[----:B------:R-:W-:Y:S05]  /*1fc0*/  @!P1 BRA `(.L_x_1059) ;  /* 0x00004c3000009947 */ /* 0x000fea0003800000 */
[----:B--2---:R1:W2:Y:S04]  /*1fd0*/  LDG.E R6, [R4.64+0x120] ;  /* 0x0001201c04067981 */ /* 0x0042a8000c1e1900 */
[----:B------:R1:W3:Y:S04]  /*1fe0*/  LDG.E R7, [R4.64+0x100] ;  /* 0x0001001c04077981 */ /* 0x0002e8000c1e1900 */
[----:B------:R1:W4:Y:S04]  /*1ff0*/  LDG.E R8, [R4.64+0x20] ;  /* 0x0000201c04087981 */ /* 0x000328000c1e1900 */
[----:B------:R1:W5:Y:S01]  /*2000*/  LDG.E R9, [R4.64] ;  /* 0x0000001c04097981 */ /* 0x000362000c1e1900 */
[----:B------:R-:W-:-:S02]  /*2010*/  IMAD.MOV.U32 R226, RZ, RZ, R3 ;  /* 0x000000ffffe27224 */ /* 0x000fc400078e0003 */
[----:B------:R-:W-:Y:S01]  /*2020*/  IMAD.MOV.U32 R95, RZ, RZ, RZ ;  /* 0x000000ffff5f7224 */ /* 0x000fe200078e00ff */
[----:B------:R-:W-:Y:S01]  /*2030*/  UMOV UR9, UR11 ;  /* 0x0000000b00097c82 */ /* 0x000fe20008000000 */
[----:B-1----:R-:W-:Y:S02]  /*2040*/  IADD3 R5, R124, 0x1000, RZ ;  /* 0x000010007c057810 */ /* 0x002fe40007ffe0ff */
[----:B------:R-:W-:Y:S02]  /*2050*/  IADD3 R4, R130, 0x1000, RZ ;  /* 0x0000100082047810 */ /* 0x000fe40007ffe0ff */
[----:B------:R-:W-:Y:S02]  /*2060*/  SEL R5, R5, R124, !P0 ;  /* 0x0000007c05057207 */ /* 0x000fe40004000000 */
[----:B------:R-:W-:-:S03]  /*2070*/  SEL R4, R4, R130, !P0 ;  /* 0x0000008204047207 */ /* 0x000fc60004000000 */
[----:B------:R-:W-:Y:S02]  /*2080*/  IMAD.SHL.U32 R3, R5, 0x2, RZ ;  /* 0x0000000205037824 */ /* 0x000fe400078e00ff */
[----:B------:R-:W-:Y:S01]  /*2090*/  IMAD.SHL.U32 R118, R4, 0x2, RZ ;  /* 0x0000000204767824 */ /* 0x000fe200078e00ff */
[----:B--2---:R1:W-:Y:S04]  /*20a0*/  STL [R1], R6 ;  /* 0x0000000601007387 */ /* 0x0043e80000100800 */
[----:B---3--:R1:W-:Y:S04]  /*20b0*/  STL [R1+0x4], R7 ;  /* 0x0000040701007387 */ /* 0x0083e80000100800 */
[----:B----4-:R1:W-:Y:S04]  /*20c0*/  STL [R1+0x8], R8 ;  /* 0x0000080801007387 */ /* 0x0103e80000100800 */
[----:B-----5:R1:W-:Y:S02]  /*20d0*/  STL [R1+0xc], R9 ;  /* 0x00000c0901007387 */ /* 0x0203e40000100800 */
[C---:B------:R-:W-:Y:S01]  /*20e0*/  IADD3 R4, R27.reuse, -0x80, RZ ;  /* 0xffffff801b047810 */ /* 0x040fe20007ffe0ff */
[C---:B------:R-:W-:Y:S01]  /*20f0*/  IMAD.SHL.U32 R5, R27.reuse, 0x4, RZ ;  /* 0x000000041b057824 */ /* 0x040fe200078e00ff */
[----:B-1----:R-:W-:Y:S01]  /*2100*/  SHF.L.U64.HI R6, R27, 0x2, R0 ;  /* 0x000000021b067819 */ /* 0x002fe20000010200 */
[----:B------:R-:W-:Y:S01]  /*2110*/  IMAD.SHL.U32 R122, R130, 0x2, RZ ;  /* 0x00000002827a7824 */ /* 0x000fe200078e00ff */
[----:B------:R-:W-:-:S03]  /*2120*/  SHF.L.U32 R0, R4, 0x2, RZ ;  /* 0x0000000204007819 */ /* 0x000fc600000006ff */
[----:B------:R1:W-:Y:S01]  /*2130*/  STL [R1+0x1c], R6 ;  /* 0x00001c0601007387 */ /* 0x0003e20000100800 */
[----:B------:R-:W-:-:S03]  /*2140*/  IMAD.IADD R123, R122, 0x1, R125 ;  /* 0x000000017a7b7824 */ /* 0x000fc600078e027d */
[----:B------:R1:W-:Y:S04]  /*2150*/  STL [R1+0x18], R5 ;  /* 0x0000180501007387 */ /* 0x0003e80000100800 */
[----:B------:R1:W-:Y:S02]  /*2160*/  STL [R1+0x14], R0 ;  /* 0x0000140001007387 */ /* 0x0003e40000100800 */
.L_x_1062:
[----:B-1----:R-:W2:Y:S01]  /*2170*/  LDL R0, [R1+0xc] ;  /* 0x00000c0001007983 */ /* 0x002ea20000100800 */
[----:B------:R-:W-:Y:S01]  /*2180*/  IADD3 R112, R125, R118, RZ ;  /* 0x000000767d707210 */ /* 0x000fe20007ffe0ff */
[----:B------:R-:W-:Y:S02]  /*2190*/  UISETP.GE.AND UP2, UPT, UR6, 0x1, UPT ;  /* 0x000000010600788c */ /* 0x000fe4000bf46270 */
[----:B------:R-:W0:Y:S04]  /*21a0*/  LDGDEPBAR ;  /* 0x00000000000079af */ /* 0x000e280000000000 */
[----:B------:R-:W-:Y:S04]  /*21b0*/  PLOP3.LUT P2, PT, PT, PT, UP2, 0x80, 0x0 ;  /* 0x000000000000781c */ /* 0x000fe80003f4f028 */
[----:B------:R-:W3:Y:S04]  /*21c0*/  LDL R134, [R1+0x8] ;  /* 0x0000080001867983 */ /* 0x000ee80000100800 */
        /* <DEDUP_REMOVED lines=23> */
[----:B-1----:R-:W4:Y:S01]  /*2340*/  LDL R2, [R1] ;  /* 0x0000000001027983 */ /* 0x002f220000100800 */
        /* <DEDUP_REMOVED lines=22> */
[C---:B------:R-:W-:Y:S02]  /*24b0*/  HMMA.16816.F32.BF16 R48, R64.reuse, R50, RZ ;  /* 0x000000324030723c */ /* 0x040fe400000418ff */
[----:B--2---:R-:W-:Y:S06]  /*24c0*/  FSETP.NEU.FTZ.AND P0, PT, R0, -INF , PT ;  /* 0xff8000000000780b */ /* 0x004fec0003f1d000 */
[-C--:B------:R-:W-:Y:S08]  /*24d0*/  HMMA.16816.F32.BF16 R52, R64, R100.reuse, RZ ;  /* 0x000000644034723c */ /* 0x080ff000000418ff */
        /* <DEDUP_REMOVED lines=25> */
[----:B------:R-:W4:Y:S01]  /*2670*/  MUFU.TANH R236, R5 ;  /* 0x0000000500ec7308 */ /* 0x000f220000002400 */
[----:B------:R-:W-:Y:S02]  /*2680*/  FMUL.FTZ R11, R11, c[0x0][0x2ec] ;  /* 0x0000bb000b0b7a20 */ /* 0x000fe40000410000 */
[----:B--2---:R-:W-:Y:S05]  /*2690*/  FMUL.FTZ R10, R0, 1.4426950216293334961 ;  /* 0x3fb8aa3b000a7820 */ /* 0x004fea0000410000 */
[----:B------:R-:W-:Y:S02]  /*26a0*/  FSEL R10, R10, RZ, P0 ;  /* 0x000000ff0a0a7208 */ /* 0x000fe40000000000 */
[----:B------:R2:W-:Y:S01]  /*26b0*/  MUFU.TANH R87, R8 ;  /* 0x0000000800577308 */ /* 0x0005e20000002400 */
[----:B---3--:R-:W-:Y:S02]  /*26c0*/  FSETP.NEU.FTZ.AND P0, PT, R134, -INF , PT ;  /* 0xff8000008600780b */ /* 0x008fe40003f1d000 */
[--C-:B-1----:R-:W-:Y:S02]  /*26d0*/  FFMA.FTZ R0, R238, c[0x0][0x23c], -R10.reuse ;  /* 0x00008f00ee007a23 */ /* 0x102fe4000001080a */
[----:B------:R-:W-:Y:S05]  /*26e0*/  FMUL.FTZ R9, R134, 1.4426950216293334961 ;  /* 0x3fb8aa3b86097820 */ /* 0x000fea0000410000 */
[----:B------:R1:W-:Y:S01]  /*26f0*/  MUFU.EX2 R165, R0 ;  /* 0x0000000000a57308 */ /* 0x0003e20000000800 */
[----:B------:R-:W-:Y:S02]  /*2700*/  FSEL R9, R9, RZ, P0 ;  /* 0x000000ff09097208 */ /* 0x000fe40000000000 */
[C---:B----4-:R-:W-:Y:S07]  /*2710*/  FSETP.NEU.FTZ.AND P0, PT, R131.reuse, -INF , PT ;  /* 0xff8000008300780b */ /* 0x050fee0003f1d000 */
[----:B------:R3:W-:Y:S01]  /*2720*/  MUFU.TANH R85, R12 ;  /* 0x0000000c00557308 */ /* 0x0007e20000002400 */
[----:B--2---:R-:W-:Y:S05]  /*2730*/  FMUL.FTZ R8, R131, 1.4426950216293334961 ;  /* 0x3fb8aa3b83087820 */ /* 0x004fea0000410000 */
[----:B------:R-:W-:Y:S04]  /*2740*/  FSEL R8, R8, RZ, P0 ;  /* 0x000000ff08087208 */ /* 0x000fe80000000000 */
[----:B------:R-:W2:Y:S01]  /*2750*/  MUFU.TANH R252, R6 ;  /* 0x0000000600fc7308 */ /* 0x000ea20000002400 */
[----:B------:R-:W-:Y:S01]  /*2760*/  FSETP.NEU.FTZ.AND P0, PT, R2, -INF , PT ;  /* 0xff8000000200780b */ /* 0x000fe20003f1d000 */
[----:B-1----:R-:W-:Y:S08]  /*2770*/  FFMA.FTZ R0, R236, c[0x0][0x23c], -R10 ;  /* 0x00008f00ec007a23 */ /* 0x002ff0000001080a */
[----:B------:R1:W-:Y:S01]  /*2780*/  MUFU.TANH R84, R13 ;  /* 0x0000000d00547308 */ /* 0x0003e20000002400 */
[----:B---3--:R-:W3:Y:S09]  /*2790*/  LDL R12, [R1+0x1c] ;  /* 0x00001c00010c7983 */ /* 0x008ef20000100800 */
[----:B------:R4:W2:Y:S10]  /*27a0*/  MUFU.TANH R251, R7 ;  /* 0x0000000700fb7308 */ /* 0x0008b40000002400 */
[----:B------:R2:W-:Y:S01]  /*27b0*/  MUFU.TANH R78, R11 ;  /* 0x0000000b004e7308 */ /* 0x0005e20000002400 */
[----:B-1----:R-:W3:Y:S09]  /*27c0*/  LDL R13, [R1+0x18] ;  /* 0x00001800010d7983 */ /* 0x002ef20000100800 */
[----:B------:R1:W-:Y:S01]  /*27d0*/  MUFU.EX2 R162, R0 ;  /* 0x0000000000a27308 */ /* 0x0003e20000000800 */
[----:B----4-:R-:W4:Y:S09]  /*27e0*/  LDSM.16.M88.4 R4, [R116+0x6400] ;  /* 0x006400007404783b */ /* 0x010f320000000200 */
[----:B------:R-:W4:Y:S01]  /*27f0*/  MUFU.TANH R77, R14 ;  /* 0x0000000e004d7308 */ /* 0x000f220000002400 */
[--C-:B--2---:R-:W-:Y:S09]  /*2800*/  FFMA.FTZ R11, R86, c[0x0][0x23c], -R8.reuse ;  /* 0x00008f00560b7a23 */ /* 0x104ff20000010808 */
[----:B------:R-:W2:Y:S01]  /*2810*/  MUFU.TANH R76, R15 ;  /* 0x0000000f004c7308 */ /* 0x000ea20000002400 */
[--C-:B-1----:R-:W-:Y:S09]  /*2820*/  FFMA.FTZ R0, R252, c[0x0][0x23c], -R9.reuse ;  /* 0x00008f00fc007a23 */ /* 0x102ff20000010809 */
[----:B------:R1:W-:Y:S10]  /*2830*/  MUFU.EX2 R179, R0 ;  /* 0x0000000000b37308 */ /* 0x0003f40000000800 */
[----:B------:R-:W2:Y:S01]  /*2840*/  MUFU.TANH R230, R16 ;  /* 0x0000001000e67308 */ /* 0x000ea20000002400 */
[-C--:B----4-:R-:W-:Y:S09]  /*2850*/  HMMA.16816.F32.BF16 R20, R104, R4.reuse, R20 ;  /* 0x000000046814723c */ /* 0x090ff20000041814 */
[----:B------:R-:W4:Y:S01]  /*2860*/  MUFU.TANH R229, R17 ;  /* 0x0000001100e57308 */ /* 0x000f220000002400 */
[C---:B------:R-:W-:Y:S04]  /*2870*/  HMMA.16816.F32.BF16 R24, R112.reuse, R4, R24 ;  /* 0x000000047018723c */ /* 0x040fe80000041818 */
[--C-:B-1----:R-:W-:Y:S03]  /*2880*/  FFMA.FTZ R0, R251, c[0x0][0x23c], -R9.reuse ;  /* 0x00008f00fb007a23 */ /* 0x102fe60000010809 */
[--C-:B------:R-:W-:Y:S02]  /*2890*/  FFMA.FTZ R4, R85, c[0x0][0x23c], -R8.reuse ;  /* 0x00008f0055047a23 */ /* 0x100fe40000010808 */
        /* <DEDUP_REMOVED lines=8> */
[----:B------:R-:W4:Y:S01]  /*2920*/  MUFU.TANH R246, R18 ;  /* 0x0000001200f67308 */ /* 0x000f220000002400 */
        /* <DEDUP_REMOVED lines=8> */
[----:B--2---:R-:W-:Y:S02]  /*29b0*/  FFMA.FTZ R4, R84, c[0x0][0x23c], -R8 ;  /* 0x00008f0054047a23 */ /* 0x004fe40000010808 */
[----:B------:R-:W-:Y:S02]  /*29c0*/  FMUL.FTZ R33, R33, c[0x0][0x2ec] ;  /* 0x0000bb0021217a20 */ /* 0x000fe40000410000 */
[----:B------:R-:W-:Y:S01]  /*29d0*/  FMUL.FTZ R34, R34, c[0x0][0x2ec] ;  /* 0x0000bb0022227a20 */ /* 0x000fe20000410000 */
[----:B------:R2:W-:Y:S01]  /*29e0*/  MUFU.EX2 R194, R4 ;  /* 0x0000000400c27308 */ /* 0x0005e20000000800 */
[----:B------:R-:W-:Y:S02]  /*29f0*/  FMUL.FTZ R35, R35, c[0x0][0x2ec] ;  /* 0x0000bb0023237a20 */ /* 0x000fe40000410000 */
[----:B------:R-:W-:Y:S02]  /*2a00*/  FMUL.FTZ R27, R27, c[0x0][0x2ec] ;  /* 0x0000bb001b1b7a20 */ /* 0x000fe40000410000 */
[----:B------:R-:W-:Y:S05]  /*2a10*/  FMUL.FTZ R23, R23, c[0x0][0x2ec] ;  /* 0x0000bb0017177a20 */ /* 0x000fea0000410000 */
[----:B------:R-:W-:Y:S01]  /*2a20*/  MUFU.TANH R245, R19 ;  /* 0x0000001300f57308 */ /* 0x000fe20000002400 */
[----:B-1----:R-:W-:Y:S05]  /*2a30*/  FMUL.FTZ R0, R2, 1.4426950216293334961 ;  /* 0x3fb8aa3b02007820 */ /* 0x002fea0000410000 */
[----:B------:R-:W-:Y:S04]  /*2a40*/  FSEL R0, R0, RZ, P0 ;  /* 0x000000ff00007208 */ /* 0x000fe80000000000 */
[----:B------:R1:W-:Y:S01]  /*2a50*/  MUFU.EX2 R196, R11 ;  /* 0x0000000b00c47308 */ /* 0x0003e20000000800 */
[--C-:B--2---:R-:W-:Y:S09]  /*2a60*/  FFMA.FTZ R4, R77, c[0x0][0x23c], -R0.reuse ;  /* 0x00008f004d047a23 */ /* 0x104ff20000010800 */
[----:B------:R2:W-:Y:S10]  /*2a70*/  MUFU.EX2 R203, R4 ;  /* 0x0000000400cb7308 */ /* 0x0005f40000000800 */
[----:B------:R-:W-:Y:S01]  /*2a80*/  MUFU.TANH R228, R20 ;  /* 0x0000001400e47308 */ /* 0x000fe20000002400 */
[--C-:B-1----:R-:W-:Y:S09]  /*2a90*/  FFMA.FTZ R11, R79, c[0x0][0x23c], -R0.reuse ;  /* 0x00008f004f0b7a23 */ /* 0x102ff20000010800 */
[----:B------:R1:W-:Y:S01]  /*2aa0*/  MUFU.EX2 R205, R11 ;  /* 0x0000000b00cd7308 */ /* 0x0003e20000000800 */
[--C-:B--2---:R-:W-:Y:S09]  /*2ab0*/  FFMA.FTZ R4, R76, c[0x0][0x23c], -R0.reuse ;  /* 0x00008f004c047a23 */ /* 0x104ff20000010800 */
[----:B------:R2:W-:Y:S10]  /*2ac0*/  MUFU.EX2 R202, R4 ;  /* 0x0000000400ca7308 */ /* 0x0005f40000000800 */
[----:B------:R-:W-:Y:S01]  /*2ad0*/  MUFU.TANH R83, R5 ;  /* 0x0000000500537308 */ /* 0x000fe20000002400 */
[----:B-1----:R-:W-:Y:S09]  /*2ae0*/  FFMA.FTZ R11, R78, c[0x0][0x23c], -R0 ;  /* 0x00008f004e0b7a23 */ /* 0x002ff20000010800 */
[----:B------:R1:W-:Y:S01]  /*2af0*/  MUFU.EX2 R204, R11 ;  /* 0x0000000b00cc7308 */ /* 0x0003e20000000800 */
[--C-:B--2---:R-:W-:Y:S09]  /*2b00*/  FFMA.FTZ R4, R230, c[0x0][0x23c], -R10.reuse ;  /* 0x00008f00e6047a23 */ /* 0x104ff2000001080a */
[----:B------:R4:W-:Y:S10]  /*2b10*/  MUFU.EX2 R155, R4 ;  /* 0x00000004009b7308 */ /* 0x0009f40000000800 */
[----:B------:R-:W-:Y:S01]  /*2b20*/  MUFU.TANH R80, R29 ;  /* 0x0000001d00507308 */ /* 0x000fe20000002400 */
[----:B-1----:R-:W-:Y:S09]  /*2b30*/  FMUL.FTZ R11, R28, c[0x0][0x2ec] ;  /* 0x0000bb001c0b7a20 */ /* 0x002ff20000410000 */
[----:B------:R-:W-:Y:S01]  /*2b40*/  MUFU.TANH R81, R11 ;  /* 0x0000000b00517308 */ /* 0x000fe20000002400 */
[--C-:B----4-:R-:W-:Y:S09]  /*2b50*/  FFMA.FTZ R4, R229, c[0x0][0x23c], -R10.reuse ;  /* 0x00008f00e5047a23 */ /* 0x110ff2000001080a */
[----:B------:R1:W-:Y:S10]  /*2b60*/  MUFU.EX2 R154, R4 ;  /* 0x00000004009a7308 */ /* 0x0003f40000000800 */
[----:B------:R-:W-:Y:S10]  /*2b70*/  MUFU.TANH R73, R30 ;  /* 0x0000001e00497308 */ /* 0x000ff40000002400 */
[----:B------:R-:W2:Y:S01]  /*2b80*/  MUFU.TANH R227, R21 ;  /* 0x0000001500e37308 */ /* 0x000ea20000002400 */
[--C-:B-1----:R-:W-:Y:S09]  /*2b90*/  FFMA.FTZ R4, R246, c[0x0][0x23c], -R9.reuse ;  /* 0x00008f00f6047a23 */ /* 0x102ff20000010809 */
[----:B------:R1:W-:Y:S10]  /*2ba0*/  MUFU.EX2 R169, R4 ;  /* 0x0000000400a97308 */ /* 0x0003f40000000800 */
[----:B------:R-:W-:Y:S01]  /*2bb0*/  MUFU.TANH R72, R31 ;  /* 0x0000001f00487308 */ /* 0x000fe20000002400 */
[--C-:B--2---:R-:W-:Y:S09]  /*2bc0*/  FFMA.FTZ R11, R227, c[0x0][0x23c], -R10.reuse ;  /* 0x00008f00e30b7a23 */ /* 0x104ff2000001080a */
[----:B------:R-:W2:Y:S01]  /*2bd0*/  MUFU.TANH R242, R22 ;  /* 0x0000001600f27308 */ /* 0x000ea20000002400 */
[--C-:B-1----:R-:W-:Y:S09]  /*2be0*/  FFMA.FTZ R4, R245, c[0x0][0x23c], -R9.reuse ;  /* 0x00008f00f5047a23 */ /* 0x102ff20000010809 */
[----:B------:R1:W-:Y:S10]  /*2bf0*/  MUFU.EX2 R168, R4 ;  /* 0x0000000400a87308 */ /* 0x0003f40000000800 */
[----:B------:R2:W-:Y:S01]  /*2c00*/  MUFU.EX2 R150, R11 ;  /* 0x0000000b00967308 */ /* 0x0005e20000000800 */
[----:B---3--:R-:W-:Y:S04]  /*2c10*/  IADD3 R134, P0, R13, UR10, RZ ;  /* 0x0000000a0d867c10 */ /* 0x008fe8000ff1e0ff */
[----:B------:R-:W-:Y:S05]  /*2c20*/  IADD3.X R135, R12, UR9, RZ, P0, !PT ;  /* 0x000000090c877c10 */ /* 0x000fea00087fe4ff */
[----:B------:R-:W-:Y:S01]  /*2c30*/  MUFU.TANH R221, R32 ;  /* 0x0000002000dd7308 */ /* 0x000fe20000002400 */
[----:B-1----:R-:W-:Y:S09]  /*2c40*/  FFMA.FTZ R4, R228, c[0x0][0x23c], -R10 ;  /* 0x00008f00e4047a23 */ /* 0x002ff2000001080a */
[----:B------:R1:W-:Y:S01]  /*2c50*/  MUFU.EX2 R151, R4 ;  /* 0x0000000400977308 */ /* 0x0003e20000000800 */
[--C-:B--2---:R-:W-:Y:S09]  /*2c60*/  FFMA.FTZ R11, R242, c[0x0][0x23c], -R9.reuse ;  /* 0x00008f00f20b7a23 */ /* 0x104ff20000010809 */
[----:B------:R-:W2:Y:S10]  /*2c70*/  MUFU.TANH R241, R23 ;  /* 0x0000001700f17308 */ /* 0x000eb40000002400 */
[----:B------:R2:W-:Y:S01]  /*2c80*/  MUFU.EX2 R164, R11 ;  /* 0x0000000b00a47308 */ /* 0x0005e20000000800 */
[----:B-1----:R-:W1:Y:S09]  /*2c90*/  LDSM.16.M88.4 R4, [R116+0x6800] ;  /* 0x006800007404783b */ /* 0x002e720000000200 */
[----:B------:R-:W-:Y:S10]  /*2ca0*/  MUFU.TANH R220, R33 ;  /* 0x0000002100dc7308 */ /* 0x000ff40000002400 */
[----:B------:R-:W-:Y:S01]  /*2cb0*/  MUFU.TANH R237, R34 ;  /* 0x0000002200ed7308 */ /* 0x000fe20000002400 */
[--C-:B--2---:R-:W-:Y:S09]  /*2cc0*/  FFMA.FTZ R11, R241, c[0x0][0x23c], -R9.reuse ;  /* 0x00008f00f10b7a23 */ /* 0x104ff20000010809 */
[----:B------:R2:W-:Y:S10]  /*2cd0*/  MUFU.EX2 R163, R11 ;  /* 0x0000000b00a37308 */ /* 0x0005f40000000800 */
[----:B------:R-:W3:Y:S01]  /*2ce0*/  MUFU.TANH R82, R25 ;  /* 0x0000001900527308 */ /* 0x000ee20000002400 */
[-C--:B-1----:R-:W-:Y:S09]  /*2cf0*/  HMMA.16816.F32.BF16 R36, R104, R4.reuse, R36 ;  /* 0x000000046824723c */ /* 0x082ff20000041824 */
[----:B------:R-:W-:Y:S01]  /*2d00*/  MUFU.TANH R235, R35 ;  /* 0x0000002300eb7308 */ /* 0x000fe20000002400 */
[C---:B------:R-:W-:Y:S04]  /*2d10*/  HMMA.16816.F32.BF16 R40, R112.reuse, R4, R40 ;  /* 0x000000047028723c */ /* 0x040fe80000041828 */
[--C-:B--2---:R-:W-:Y:S03]  /*2d20*/  FFMA.FTZ R11, R83, c[0x0][0x23c], -R8.reuse ;  /* 0x00008f00530b7a23 */ /* 0x104fe60000010808 */
        /* <DEDUP_REMOVED lines=9> */
[----:B------:R-:W2:Y:S01]  /*2dc0*/  MUFU.TANH R75, R26 ;  /* 0x0000001a004b7308 */ /* 0x000ea20000002400 */
[----:B------:R-:W-:Y:S02]  /*2dd0*/  FMUL.FTZ R39, R39, c[0x0][0x2ec] ;  /* 0x0000bb0027277a20 */ /* 0x000fe40000410000 */
[----:B------:R-:W-:Y:S02]  /*2de0*/  FMUL.FTZ R41, R41, c[0x0][0x2ec] ;  /* 0x0000bb0029297a20 */ /* 0x000fe40000410000 */
[--C-:B---3--:R-:W-:Y:S02]  /*2df0*/  FFMA.FTZ R11, R82, c[0x0][0x23c], -R8.reuse ;  /* 0x00008f00520b7a23 */ /* 0x108fe40000010808 */
[----:B------:R-:W-:Y:S02]  /*2e00*/  FMUL.FTZ R45, R45, c[0x0][0x2ec] ;  /* 0x0000bb002d2d7a20 */ /* 0x000fe40000410000 */
[----:B------:R-:W-:Y:S01]  /*2e10*/  FMUL.FTZ R46, R46, c[0x0][0x2ec] ;  /* 0x0000bb002e2e7a20 */ /* 0x000fe20000410000 */
[----:B------:R-:W3:Y:S01]  /*2e20*/  MUFU.TANH R74, R27 ;  /* 0x0000001b004a7308 */ /* 0x000ee20000002400 */
[----:B------:R-:W-:Y:S02]  /*2e30*/  FMUL.FTZ R47, R47, c[0x0][0x2ec] ;  /* 0x0000bb002f2f7a20 */ /* 0x000fe40000410000 */
[----:B------:R-:W-:Y:S02]  /*2e40*/  FMUL.FTZ R48, R48, c[0x0][0x2ec] ;  /* 0x0000bb0030307a20 */ /* 0x000fe40000410000 */
[----:B-1----:R-:W-:Y:S02]  /*2e50*/  FFMA.FTZ R4, R80, c[0x0][0x23c], -R8 ;  /* 0x00008f0050047a23 */ /* 0x002fe40000010808 */
[----:B------:R-:W-:Y:S02]  /*2e60*/  FMUL.FTZ R49, R49, c[0x0][0x2ec] ;  /* 0x0000bb0031317a20 */ /* 0x000fe40000410000 */
[----:B------:R-:W-:Y:S01]  /*2e70*/  FMUL.FTZ R50, R50, c[0x0][0x2ec] ;  /* 0x0000bb0032327a20 */ /* 0x000fe20000410000 */
[----:B------:R1:W-:Y:S01]  /*2e80*/  MUFU.EX2 R176, R4 ;  /* 0x0000000400b07308 */ /* 0x0003e20000000800 */
[----:B------:R-:W-:Y:S02]  /*2e90*/  FMUL.FTZ R51, R51, c[0x0][0x2ec] ;  /* 0x0000bb0033337a20 */ /* 0x000fe40000410000 */
[----:B------:R-:W-:Y:S02]  /*2ea0*/  FMUL.FTZ R42, R42, c[0x0][0x2ec] ;  /* 0x0000bb002a2a7a20 */ /* 0x000fe40000410000 */
[----:B------:R-:W-:Y:S05]  /*2eb0*/  FMUL.FTZ R43, R43, c[0x0][0x2ec] ;  /* 0x0000bb002b2b7a20 */ /* 0x000fea0000410000 */
[----:B------:R-:W-:Y:S10]  /*2ec0*/  MUFU.TANH R248, R5 ;  /* 0x0000000500f87308 */ /* 0x000ff40000002400 */
[----:B------:R-:W-:Y:S01]  /*2ed0*/  MUFU.TANH R69, R46 ;  /* 0x0000002e00457308 */ /* 0x000fe20000002400 */
[--C-:B-1----:R-:W-:Y:S09]  /*2ee0*/  FFMA.FTZ R4, R73, c[0x0][0x23c], -R0.reuse ;  /* 0x00008f0049047a23 */ /* 0x102ff20000010800 */
        /* <DEDUP_REMOVED lines=14> */
[----:B------:R2:W-:Y:S01]  /*2fd0*/  MUFU.EX2 R180, R11 ;  /* 0x0000000b00b47308 */ /* 0x0005e20000000800 */
[--C-:B-1----:R-:W-:Y:S09]  /*2fe0*/  FFMA.FTZ R4, R237, c[0x0][0x23c], -R9.reuse ;  /* 0x00008f00ed047a23 */ /* 0x102ff20000010809 */
[----:B------:R1:W-:Y:S10]  /*2ff0*/  MUFU.EX2 R157, R4 ;  /* 0x00000004009d7308 */ /* 0x0003f40000000800 */
[----:B------:R-:W4:Y:S01]  /*3000*/  MUFU.TANH R219, R36 ;  /* 0x0000002400db7308 */ /* 0x000f220000002400 */
[--C-:B--2---:R-:W-:Y:S09]  /*3010*/  FFMA.FTZ R11, R75, c[0x0][0x23c], -R0.reuse ;  /* 0x00008f004b0b7a23 */ /* 0x104ff20000010800 */
[----:B------:R3:W-:Y:S01]  /*3020*/  MUFU.EX2 R201, R11 ;  /* 0x0000000b00c97308 */ /* 0x0007e20000000800 */
[--C-:B-1----:R-:W-:Y:S09]  /*3030*/  FFMA.FTZ R4, R235, c[0x0][0x23c], -R9.reuse ;  /* 0x00008f00eb047a23 */ /* 0x102ff20000010809 */
[----:B------:R4:W-:Y:S10]  /*3040*/  MUFU.EX2 R156, R4 ;  /* 0x00000004009c7308 */ /* 0x0009f40000000800 */
[----:B------:R-:W-:Y:S01]  /*3050*/  MUFU.TANH R243, R45 ;  /* 0x0000002d00f37308 */ /* 0x000fe20000002400 */
[----:B---3--:R-:W-:Y:S09]  /*3060*/  FFMA.FTZ R11, R74, c[0x0][0x23c], -R0 ;  /* 0x00008f004a0b7a23 */ /* 0x008ff20000010800 */
[----:B------:R1:W-:Y:S01]  /*3070*/  MUFU.EX2 R200, R11 ;  /* 0x0000000b00c87308 */ /* 0x0003e20000000800 */
[--C-:B----4-:R-:W-:Y:S09]  /*3080*/  FFMA.FTZ R4, R219, c[0x0][0x23c], -R10.reuse ;  /* 0x00008f00db047a23 */ /* 0x110ff2000001080a */
[----:B------:R2:W-:Y:S10]  /*3090*/  MUFU.EX2 R143, R4 ;  /* 0x00000004008f7308 */ /* 0x0005f40000000800 */
[----:B------:R-:W3:Y:S01]  /*30a0*/  MUFU.TANH R218, R37 ;  /* 0x0000002500da7308 */ /* 0x000ee20000002400 */
[----:B-1----:R-:W-:Y:S09]  /*30b0*/  FMUL.FTZ R11, R44, c[0x0][0x2ec] ;  /* 0x0000bb002c0b7a20 */ /* 0x002ff20000410000 */
[----:B------:R3:W-:Y:S01]  /*30c0*/  MUFU.TANH R244, R11 ;  /* 0x0000000b00f47308 */ /* 0x0007e20000002400 */
[----:B--2---:R-:W1:Y:S09]  /*30d0*/  LDSM.16.M88.4 R4, [R116+0x6c00] ;  /* 0x006c00007404783b */ /* 0x004e720000000200 */
[----:B------:R-:W2:Y:S10]  /*30e0*/  MUFU.TANH R232, R38 ;  /* 0x0000002600e87308 */ /* 0x000eb40000002400 */
[----:B------:R-:W4:Y:S01]  /*30f0*/  MUFU.TANH R231, R39 ;  /* 0x0000002700e77308 */ /* 0x000f220000002400 */
[----:B---3--:R-:W-:Y:S09]  /*3100*/  FFMA.FTZ R11, R218, c[0x0][0x23c], -R10 ;  /* 0x00008f00da0b7a23 */ /* 0x008ff2000001080a */
[----:B------:R2:W-:Y:S10]  /*3110*/  MUFU.EX2 R142, R11 ;  /* 0x0000000b008e7308 */ /* 0x0005f40000000800 */
[----:B------:R-:W-:Y:S01]  /*3120*/  MUFU.TANH R247, R41 ;  /* 0x0000002900f77308 */ /* 0x000fe20000002400 */
[-C--:B-1----:R-:W-:Y:S08]  /*3130*/  HMMA.16816.F32.BF16 R52, R104, R4.reuse, R52 ;  /* 0x000000046834723c */ /* 0x082ff00000041834 */
[C---:B------:R-:W-:Y:S04]  /*3140*/  HMMA.16816.F32.BF16 R56, R112.reuse, R4, R56 ;  /* 0x000000047038723c */ /* 0x040fe80000041838 */
[--C-:B--2---:R-:W-:Y:S03]  /*3150*/  FFMA.FTZ R11, R232, c[0x0][0x23c], -R9.reuse ;  /* 0x00008f00e80b7a23 */ /* 0x104fe60000010809 */
[--C-:B------:R-:W-:Y:S01]  /*3160*/  FFMA.FTZ R4, R244, c[0x0][0x23c], -R8.reuse ;  /* 0x00008f00f4047a23 */ /* 0x100fe20000010808 */
[-C--:B------:R-:W-:Y:S01]  /*3170*/  HMMA.16816.F32.BF16 R60, R112, R6.reuse, R60 ;  /* 0x00000006703c723c */ /* 0x080fe2000004183c */
[----:B------:R1:W2:Y:S01]  /*3180*/  LDG.E R114, [R134.64] ;  /* 0x0000001c86727981 */ /* 0x0002a2000c1e1900 */
[----:B------:R4:W-:Y:S03]  /*3190*/  MUFU.EX2 R153, R11 ;  /* 0x0000000b00997308 */ /* 0x0009e60000000800 */
[----:B------:R1:W3:Y:S03]  /*31a0*/  LDG.E R113, [R134.64+0x20] ;  /* 0x0000201c86717981 */ /* 0x0002e6000c1e1900 */
[----:B------:R-:W-:Y:S01]  /*31b0*/  FMUL.FTZ R52, R52, c[0x0][0x2ec] ;  /* 0x0000bb0034347a20 */ /* 0x000fe20000410000 */
[----:B------:R1:W2:Y:S01]  /*31c0*/  LDG.E R112, [R134.64+0x100] ;  /* 0x0001001c86707981 */ /* 0x0002a2000c1e1900 */
[----:B------:R-:W-:Y:S02]  /*31d0*/  HMMA.16816.F32.BF16 R64, R104, R6, R64 ;  /* 0x000000066840723c */ /* 0x000fe40000041840 */
[----:B------:R1:W-:Y:S02]  /*31e0*/  MUFU.EX2 R167, R4 ;  /* 0x0000000400a77308 */ /* 0x0003e40000000800 */
[----:B------:R-:W-:Y:S02]  /*31f0*/  FMUL.FTZ R53, R53, c[0x0][0x2ec] ;  /* 0x0000bb0035357a20 */ /* 0x000fe40000410000 */
[----:B------:R-:W-:Y:S01]  /*3200*/  FMUL.FTZ R54, R54, c[0x0][0x2ec] ;  /* 0x0000bb0036367a20 */ /* 0x000fe20000410000 */
[----:B------:R-:W-:Y:S01]  /*3210*/  F2FP.BF16.PACK_AB R7, R178, R179 ;  /* 0x000000b3b207723e */ /* 0x000fe200000010ff */
[----:B------:R-:W-:Y:S01]  /*3220*/  FMUL.FTZ R55, R55, c[0x0][0x2ec] ;  /* 0x0000bb0037377a20 */ /* 0x000fe20000410000 */
[----:B------:R-:W-:Y:S03]  /*3230*/  F2FP.BF16.PACK_AB R6, R196, R197 ;  /* 0x000000c5c406723e */ /* 0x000fe600000010ff */
[----:B------:R-:W-:Y:S01]  /*3240*/  FMUL.FTZ R5, R56, c[0x0][0x2ec] ;  /* 0x0000bb0038057a20 */ /* 0x000fe20000410000 */
[----:B------:R1:W-:Y:S01]  /*3250*/  STS [R192+0x12400], R7 ;  /* 0x01240007c0007388 */ /* 0x0003e20000000800 */
[----:B------:R-:W-:Y:S01]  /*3260*/  FMUL.FTZ R57, R57, c[0x0][0x2ec] ;  /* 0x0000bb0039397a20 */ /* 0x000fe20000410000 */
[----:B------:R-:W-:Y:S01]  /*3270*/  MUFU.TANH R213, R52 ;  /* 0x0000003400d57308 */ /* 0x000fe20000002400 */
[----:B------:R-:W-:Y:S02]  /*3280*/  FMUL.FTZ R58, R58, c[0x0][0x2ec] ;  /* 0x0000bb003a3a7a20 */ /* 0x000fe40000410000 */
[----:B------:R-:W-:Y:S02]  /*3290*/  FMUL.FTZ R59, R59, c[0x0][0x2ec] ;  /* 0x0000bb003b3b7a20 */ /* 0x000fe40000410000 */
[----:B------:R-:W-:Y:S02]  /*32a0*/  FMUL.FTZ R62, R62, c[0x0][0x2ec] ;  /* 0x0000bb003e3e7a20 */ /* 0x000fe40000410000 */
[--C-:B----4-:R-:W-:Y:S02]  /*32b0*/  FFMA.FTZ R11, R231, c[0x0][0x23c], -R9.reuse ;  /* 0x00008f00e70b7a23 */ /* 0x110fe40000010809 */
[----:B------:R-:W-:Y:S01]  /*32c0*/  FMUL.FTZ R66, R66, c[0x0][0x2ec] ;  /* 0x0000bb0042427a20 */ /* 0x000fe20000410000 */
[----:B------:R-:W-:Y:S01]  /*32d0*/  MUFU.TANH R3, R58 ;  /* 0x0000003a00037308 */ /* 0x000fe20000002400 */
[----:B-1----:R-:W-:Y:S02]  /*32e0*/  FFMA.FTZ R4, R243, c[0x0][0x23c], -R8 ;  /* 0x00008f00f3047a23 */ /* 0x002fe40000010808 */
[----:B------:R-:W-:Y:S02]  /*32f0*/  FMUL.FTZ R63, R63, c[0x0][0x2ec] ;  /* 0x0000bb003f3f7a20 */ /* 0x000fe40000410000 */
[----:B------:R-:W-:Y:S02]  /*3300*/  FMUL.FTZ R61, R61, c[0x0][0x2ec] ;  /* 0x0000bb003d3d7a20 */ /* 0x000fe40000410000 */
[----:B------:R-:W-:Y:S02]  /*3310*/  FMUL.FTZ R65, R65, c[0x0][0x2ec] ;  /* 0x0000bb0041417a20 */ /* 0x000fe40000410000 */
[----:B------:R-:W-:Y:S01]  /*3320*/  FMUL.FTZ R67, R67, c[0x0][0x2ec] ;  /* 0x0000bb0043437a20 */ /* 0x000fe20000410000 */
[----:B------:R1:W-:Y:S10]  /*3330*/  MUFU.EX2 R166, R4 ;  /* 0x0000000400a67308 */ /* 0x0003f40000000800 */
[----:B------:R-:W-:Y:S10]  /*3340*/  MUFU.TANH R2, R59 ;  /* 0x0000003b00027308 */ /* 0x000ff40000002400 */
[----:B------:R-:W-:Y:S01]  /*3350*/  MUFU.TANH R250, R62 ;  /* 0x0000003e00fa7308 */ /* 0x000fe20000002400 */
[--C-:B-1----:R-:W-:Y:S09]  /*3360*/  FFMA.FTZ R4, R69, c[0x0][0x23c], -R0.reuse ;  /* 0x00008f0045047a23 */ /* 0x102ff20000010800 */
[----:B------:R1:W-:Y:S10]  /*3370*/  MUFU.EX2 R183, R4 ;  /* 0x0000000400b77308 */ /* 0x0003f40000000800 */
[----:B------:R-:W4:Y:S10]  /*3380*/  MUFU.TANH R217, R66 ;  /* 0x0000004200d97308 */ /* 0x000f340000002400 */
[----:B------:R-:W-:Y:S01]  /*3390*/  MUFU.TANH R249, R63 ;  /* 0x0000003f00f97308 */ /* 0x000fe20000002400 */
[----:B-1----:R-:W-:Y:S09]  /*33a0*/  FFMA.FTZ R4, R68, c[0x0][0x23c], -R0 ;  /* 0x00008f0044047a23 */ /* 0x002ff20000010800 */
[----:B------:R1:W-:Y:S01]  /*33b0*/  MUFU.EX2 R182, R4 ;  /* 0x0000000400b67308 */ /* 0x0003e20000000800 */
[--C-:B----4-:R-:W-:Y:S09]  /*33c0*/  FFMA.FTZ R7, R217, c[0x0][0x23c], -R9.reuse ;  /* 0x00008f00d9077a23 */ /* 0x110ff20000010809 */
[----:B------:R-:W-:Y:S10]  /*33d0*/  MUFU.TANH R233, R61 ;  /* 0x0000003d00e97308 */ /* 0x000ff40000002400 */
[----:B------:R-:W-:Y:S01]  /*33e0*/  MUFU.TANH R210, R65 ;  /* 0x0000004100d27308 */ /* 0x000fe20000002400 */
[--C-:B-1----:R-:W-:Y:S09]  /*33f0*/  FFMA.FTZ R4, R215, c[0x0][0x23c], -R10.reuse ;  /* 0x00008f00d7047a23 */ /* 0x102ff2000001080a */
[----:B------:R1:W-:Y:S10]  /*3400*/  MUFU.EX2 R139, R4 ;  /* 0x00000004008b7308 */ /* 0x0003f40000000800 */
[----:B------:R-:W-:Y:S10]  /*3410*/  MUFU.TANH R216, R67 ;  /* 0x0000004300d87308 */ /* 0x000ff40000002400 */
[----:B------:R-:W4:Y:S01]  /*3420*/  MUFU.TANH R212, R53 ;  /* 0x0000003500d47308 */ /* 0x000f220000002400 */
[--C-:B-1----:R-:W-:Y:S09]  /*3430*/  FFMA.FTZ R4, R214, c[0x0][0x23c], -R10.reuse ;  /* 0x00008f00d6047a23 */ /* 0x102ff2000001080a */
[----:B------:R1:W-:Y:S10]  /*3440*/  MUFU.EX2 R138, R4 ;  /* 0x00000004008a7308 */ /* 0x0003f40000000800 */
[----:B------:R-:W2:Y:S10]  /*3450*/  MUFU.TANH R223, R54 ;  /* 0x0000003600df7308 */ /* 0x000eb40000002400 */
[----:B------:R-:W2:Y:S01]  /*3460*/  MUFU.TANH R222, R55 ;  /* 0x0000003700de7308 */ /* 0x000ea20000002400 */
[--C-:B-1----:R-:W-:Y:S09]  /*3470*/  FFMA.FTZ R4, R225, c[0x0][0x23c], -R9.reuse ;  /* 0x00008f00e1047a23 */ /* 0x102ff20000010809 */
[----:B------:R1:W-:Y:S10]  /*3480*/  MUFU.EX2 R149, R4 ;  /* 0x0000000400957308 */ /* 0x0003f40000000800 */
[----:B------:R4:W2:Y:S10]  /*3490*/  MUFU.TANH R240, R5 ;  /* 0x0000000500f07308 */ /* 0x0008b40000002400 */
[----:B------:R-:W2:Y:S01]  /*34a0*/  MUFU.TANH R239, R57 ;  /* 0x0000003900ef7308 */ /* 0x000ea20000002400 */
[--C-:B-1----:R-:W-:Y:S09]  /*34b0*/  FFMA.FTZ R4, R224, c[0x0][0x23c], -R9.reuse ;  /* 0x00008f00e0047a23 */ /* 0x102ff20000010809 */
[----:B------:R1:W-:Y:S01]  /*34c0*/  MUFU.EX2 R148, R4 ;  /* 0x0000000400947308 */ /* 0x0003e20000000800 */
[----:B----4-:R-:W-:Y:S09]  /*34d0*/  FMUL.FTZ R5, R60, c[0x0][0x2ec] ;  /* 0x0000bb003c057a20 */ /* 0x010ff20000410000 */
[----:B------:R4:W2:Y:S10]  /*34e0*/  MUFU.TANH R234, R5 ;  /* 0x0000000500ea7308 */ /* 0x0008b40000002400 */
[----:B------:R4:W-:Y:S01]  /*34f0*/  MUFU.EX2 R152, R11 ;  /* 0x0000000b00987308 */ /* 0x0009e20000000800 */
[----:B-1----:R-:W-:Y:S09]  /*3500*/  FFMA.FTZ R4, R213, c[0x0][0x23c], -R10 ;  /* 0x00008f00d5047a23 */ /* 0x002ff2000001080a */
[----:B------:R1:W-:Y:S01]  /*3510*/  MUFU.EX2 R137, R4 ;  /* 0x0000000400897308 */ /* 0x0003e20000000800 */
[----:B----4-:R-:W-:Y:S09]  /*3520*/  FMUL.FTZ R5, R64, c[0x0][0x2ec] ;  /* 0x0000bb0040057a20 */ /* 0x010ff20000410000 */
[----:B------:R4:W-:Y:S01]  /*3530*/  MUFU.EX2 R141, R7 ;  /* 0x00000007008d7308 */ /* 0x0009e20000000800 */
[----:B------:R-:W-:Y:S09]  /*3540*/  FFMA.FTZ R11, R248, c[0x0][0x23c], -R8 ;  /* 0x00008f00f80b7a23 */ /* 0x000ff20000010808 */
[----:B------:R3:W-:Y:S01]  /*3550*/  MUFU.EX2 R172, R11 ;  /* 0x0000000b00ac7308 */ /* 0x0007e20000000800 */
[----:B-1----:R-:W-:Y:S09]  /*3560*/  FFMA.FTZ R4, R212, c[0x0][0x23c], -R10 ;  /* 0x00008f00d4047a23 */ /* 0x002ff2000001080a */
[----:B------:R2:W-:Y:S01]  /*3570*/  MUFU.EX2 R136, R4 ;  /* 0x0000000400887308 */ /* 0x0005e20000000800 */
[----:B----4-:R-:W-:Y:S09]  /*3580*/  F2FP.BF16.PACK_AB R7, R200, R201 ;  /* 0x000000c9c807723e */ /* 0x010ff200000010ff */
[----:B------:R1:W4:Y:S01]  /*3590*/  MUFU.TANH R211, R5 ;  /* 0x0000000500d37308 */ /* 0x0003220000002400 */
[----:B---3--:R-:W-:Y:S09]  /*35a0*/  FFMA.FTZ R11, R247, c[0x0][0x23c], -R8 ;  /* 0x00008f00f70b7a23 */ /* 0x008ff20000010808 */
[----:B------:R3:W3:Y:S01]  /*35b0*/  MUFU.EX2 R171, R11 ;  /* 0x0000000b00ab7308 */ /* 0x0006e20000000800 */
[--C-:B--2---:R-:W-:Y:S09]  /*35c0*/  FFMA.FTZ R4, R223, c[0x0][0x23c], -R9.reuse ;  /* 0x00008f00df047a23 */ /* 0x104ff20000010809 */
[----:B------:R2:W-:Y:S01]  /*35d0*/  MUFU.EX2 R145, R4 ;  /* 0x0000000400917308 */ /* 0x0005e20000000800 */
[--C-:B-1----:R-:W-:Y:S09]  /*35e0*/  FFMA.FTZ R5, R250, c[0x0][0x23c], -R0.reuse ;  /* 0x00008f00fa057a23 */ /* 0x102ff20000010800 */
[----:B------:R1:W-:Y:S01]  /*35f0*/  MUFU.EX2 R173, R5 ;  /* 0x0000000500ad7308 */ /* 0x0003e20000000800 */
[--C-:B---3--:R-:W-:Y:S09]  /*3600*/  FFMA.FTZ R11, R71, c[0x0][0x23c], -R0.reuse ;  /* 0x00008f00470b7a23 */ /* 0x108ff20000010800 */
[----:B------:R3:W-:Y:S01]  /*3610*/  MUFU.EX2 R193, R11 ;  /* 0x0000000b00c17308 */ /* 0x0007e20000000800 */
[--C-:B--2---:R-:W-:Y:S02]  /*3620*/  FFMA.FTZ R4, R222, c[0x0][0x23c], -R9.reuse ;  /* 0x00008f00de047a23 */ /* 0x104fe40000010809 */
[----:B------:R-:W-:Y:S07]  /*3630*/  FFMA.FTZ R9, R216, c[0x0][0x23c], -R9 ;  /* 0x00008f00d8097a23 */ /* 0x000fee0000010809 */
[----:B------:R2:W-:Y:S01]  /*3640*/  MUFU.EX2 R144, R4 ;  /* 0x0000000400907308 */ /* 0x0005e20000000800 */
[----:B-1----:R-:W-:Y:S09]  /*3650*/  F2FP.BF16.PACK_AB R5, R154, R155 ;  /* 0x0000009b9a05723e */ /* 0x002ff200000010ff */
[----:B------:R-:W-:Y:S01]  /*3660*/  MUFU.EX2 R140, R9 ;  /* 0x00000009008c7308 */ /* 0x000fe20000000800 */
[----:B---3--:R-:W-:Y:S09]  /*3670*/  FFMA.FTZ R11, R70, c[0x0][0x23c], -R0 ;  /* 0x00008f00460b7a23 */ /* 0x008ff20000010800 */
[----:B------:R-:W1:Y:S01]  /*3680*/  MUFU.EX2 R184, R11 ;  /* 0x0000000b00b87308 */ /* 0x000e620000000800 */
[--C-:B--2---:R-:W-:Y:S09]  /*3690*/  FFMA.FTZ R4, R240, c[0x0][0x23c], -R8.reuse ;  /* 0x00008f00f0047a23 */ /* 0x104ff20000010808 */
[----:B------:R2:W-:Y:S02]  /*36a0*/  MUFU.EX2 R161, R4 ;  /* 0x0000000400a17308 */ /* 0x0005e40000000800 */
[----:B--2---:R-:W-:Y:S08]  /*36b0*/  FFMA.FTZ R4, R239, c[0x0][0x23c], -R8 ;  /* 0x00008f00ef047a23 */ /* 0x004ff00000010808 */
[----:B------:R2:W-:Y:S02]  /*36c0*/  MUFU.EX2 R160, R4 ;  /* 0x0000000400a07308 */ /* 0x0005e40000000800 */
[--C-:B--2---:R-:W-:Y:S08]  /*36d0*/  FFMA.FTZ R4, R3, c[0x0][0x23c], -R0.reuse ;  /* 0x00008f0003047a23 */ /* 0x104ff00000010800 */
[----:B------:R2:W-:Y:S02]  /*36e0*/  MUFU.EX2 R175, R4 ;  /* 0x0000000400af7308 */ /* 0x0005e40000000800 */
[--C-:B--2---:R-:W-:Y:S02]  /*36f0*/  FFMA.FTZ R4, R2, c[0x0][0x23c], -R0.reuse ;  /* 0x00008f0002047a23 */ /* 0x104fe40000010800 */
[----:B------:R-:W-:Y:S06]  /*3700*/  FFMA.FTZ R0, R249, c[0x0][0x23c], -R0 ;  /* 0x00008f00f9007a23 */ /* 0x000fec0000010800 */
[----:B------:R2:W-:Y:S10]  /*3710*/  MUFU.EX2 R174, R4 ;  /* 0x0000000400ae7308 */ /* 0x0005f40000000800 */
[----:B------:R3:W-:Y:S01]  /*3720*/  MUFU.EX2 R170, R0 ;  /* 0x0000000000aa7308 */ /* 0x0007e20000000800 */
[--C-:B--2---:R-:W-:Y:S02]  /*3730*/  FFMA.FTZ R4, R234, c[0x0][0x23c], -R8.reuse ;  /* 0x00008f00ea047a23 */ /* 0x104fe40000010808 */
[----:B------:R-:W-:Y:S07]  /*3740*/  FFMA.FTZ R8, R233, c[0x0][0x23c], -R8 ;  /* 0x00008f00e9087a23 */ /* 0x000fee0000010808 */
[----:B------:R2:W-:Y:S01]  /*3750*/  MUFU.EX2 R159, R4 ;  /* 0x00000004009f7308 */ /* 0x0005e20000000800 */
[----:B---3--:R-:W-:Y:S09]  /*3760*/  F2FP.BF16.PACK_AB R0, R148, R149 ;  /* 0x000000959400723e */ /* 0x008ff200000010ff */
[----:B------:R4:W-:Y:S01]  /*3770*/  MUFU.EX2 R158, R8 ;  /* 0x00000008009e7308 */ /* 0x0009e20000000800 */
[----:B--2---:R-:W-:Y:S05]  /*3780*/  F2FP.BF16.PACK_AB R4, R162, R165 ;  /* 0x000000a5a204723e */ /* 0x004fea00000010ff */
[----:B------:R2:W-:Y:S04]  /*3790*/  STS [R192+0x12000], R4 ;  /* 0x01200004c0007388 */ /* 0x0005e80000000800 */
[----:B------:R3:W-:Y:S01]  /*37a0*/  STS [R190+0x12000], R5 ;  /* 0x01200005be007388 */ /* 0x0007e20000000800 */
[--C-:B----4-:R-:W-:Y:S02]  /*37b0*/  FFMA.FTZ R8, R211, c[0x0][0x23c], -R10.reuse ;  /* 0x00008f00d3087a23 */ /* 0x110fe4000001080a */
[----:B------:R-:W-:Y:S02]  /*37c0*/  FFMA.FTZ R10, R210, c[0x0][0x23c], -R10 ;  /* 0x00008f00d20a7a23 */ /* 0x000fe4000001080a */
[----:B------:R-:W-:Y:S10]  /*37d0*/  MUFU.EX2 R131, R8 ;  /* 0x0000000800837308 */ /* 0x000ff40000000800 */
[----:B------:R-:W4:Y:S01]  /*37e0*/  MUFU.EX2 R115, R10 ;  /* 0x0000000a00737308 */ /* 0x000f220000000800 */
[----:B--2---:R-:W-:Y:S02]  /*37f0*/  F2FP.BF16.PACK_AB R4, R168, R169 ;  /* 0x000000a9a804723e */ /* 0x004fe400000010ff */
[----:B---3--:R-:W-:Y:S03]  /*3800*/  F2FP.BF16.PACK_AB R5, R204, R205 ;  /* 0x000000cdcc05723e */ /* 0x008fe600000010ff */
[----:B------:R2:W-:Y:S04]  /*3810*/  STS [R190+0x12400], R4 ;  /* 0x01240004be007388 */ /* 0x0005e80000000800 */
[----:B------:R3:W-:Y:S04]  /*3820*/  STS [R192+0x14000], R6 ;  /* 0x01400006c0007388 */ /* 0x0007e80000000800 */
[----:B------:R1:W-:Y:S01]  /*3830*/  STS [R192+0x14400], R5 ;  /* 0x01440005c0007388 */ /* 0x0003e20000000800 */
[----:B--2---:R-:W-:Y:S02]  /*3840*/  F2FP.BF16.PACK_AB R4, R194, R195 ;  /* 0x000000c3c204723e */ /* 0x004fe400000010ff */
[----:B---3--:R-:W-:Y:S03]  /*3850*/  F2FP.BF16.PACK_AB R6, R202, R203 ;  /* 0x000000cbca06723e */ /* 0x008fe600000010ff */
[----:B------:R2:W-:Y:S01]  /*3860*/  STS [R190+0x14000], R4 ;  /* 0x01400004be007388 */ /* 0x0005e20000000800 */
[----:B-1----:R-:W-:Y:S03]  /*3870*/  F2FP.BF16.PACK_AB R5, R146, R147 ;  /* 0x000000939205723e */ /* 0x002fe600000010ff */
[----:B------:R1:W-:Y:S01]  /*3880*/  STS [R190+0x14400], R6 ;  /* 0x01440006be007388 */ /* 0x0003e20000000800 */
[----:B--2---:R-:W-:Y:S02]  /*3890*/  F2FP.BF16.PACK_AB R4, R150, R151 ;  /* 0x000000979604723e */ /* 0x004fe400000010ff */
[----:B-1----:R-:W-:Y:S03]  /*38a0*/  F2FP.BF16.PACK_AB R6, R163, R164 ;  /* 0x000000a4a306723e */ /* 0x002fe600000010ff */
[----:B------:R1:W-:Y:S04]  /*38b0*/  STS [R191+0x12000], R4 ;  /* 0x01200004bf007388 */ /* 0x0003e80000000800 */
[----:B------:R2:W-:Y:S04]  /*38c0*/  STS [R191+0x12400], R6 ;  /* 0x01240006bf007388 */ /* 0x0005e80000000800 */
[----:B------:R3:W-:Y:S01]  /*38d0*/  STS [R189+0x12000], R5 ;  /* 0x01200005bd007388 */ /* 0x0007e20000000800 */
[----:B-1----:R-:W-:Y:S02]  /*38e0*/  F2FP.BF16.PACK_AB R4, R156, R157 ;  /* 0x0000009d9c04723e */ /* 0x002fe400000010ff */
        /* <DEDUP_REMOVED lines=13> */
[----:B------:R4:W-:Y:S01]  /*39c0*/  STS [R186+0x12400], R0 ;  /* 0x01240000ba007388 */ /* 0x0009e20000000800 */
[----:B-1----:R-:W-:Y:S02]  /*39d0*/  F2FP.BF16.PACK_AB R5, R184, R193 ;  /* 0x000000c1b805723e */ /* 0x002fe400000010ff */
        /* <DEDUP_REMOVED lines=33> */
[----:B------:R-:W-:Y:S01]  /*3bf0*/  LDSM.16.M88.4 R108, [R123+0x5000] ;  /* 0x005000007b6c783b */ /* 0x000fe20000000200 */
[-C--:B------:R-:W-:Y:S07]  /*3c00*/  HMMA.16816.F32.BF16 R12, R60, R18.reuse, RZ ;  /* 0x000000123c0c723c */ /* 0x080fee00000418ff */
[----:B------:R1:W2:Y:S01]  /*3c10*/  LDG.E R0, [R134.64+0x120] ;  /* 0x0001201c86007981 */ /* 0x0002a2000c1e1900 */
[C---:B------:R-:W-:Y:S08]  /*3c20*/  HMMA.16816.F32.BF16 R16, R64.reuse, R18, RZ ;  /* 0x000000124010723c */ /* 0x040ff000000418ff */
[-C--:B---3--:R-:W-:Y:S08]  /*3c30*/  HMMA.16816.F32.BF16 R20, R64, R32.reuse, RZ ;  /* 0x000000204014723c */ /* 0x088ff000000418ff */
[C---:B------:R-:W-:Y:S01]  /*3c40*/  HMMA.16816.F32.BF16 R24, R60.reuse, R32, RZ ;  /* 0x000000203c18723c */ /* 0x040fe200000418ff */
[----:B-1----:R-:W-:Y:S07]  /*3c50*/  MOV R135, c[0x0][0x22c] ;  /* 0x00008b0000877a02 */ /* 0x002fee0000000f00 */
[-C--:B------:R-:W-:Y:S01]  /*3c60*/  HMMA.16816.F32.BF16 R28, R60, R34.reuse, RZ ;  /* 0x000000223c1c723c */ /* 0x080fe200000418ff */
[----:B------:R-:W-:Y:S05]  /*3c70*/  IMAD R135, R135, c[0x0][0x1c0], RZ ;  /* 0x0000700087877a24 */ /* 0x000fea00078e02ff */
[----:B------:R-:W-:Y:S02]  /*3c80*/  LEA R135, -R135, RZ, 0x7 ;  /* 0x000000ff87877211 */ /* 0x000fe400078e39ff */
[C---:B------:R-:W-:Y:S04]  /*3c90*/  HMMA.16816.F32.BF16 R32, R64.reuse, R34, RZ ;  /* 0x000000224020723c */ /* 0x040fe800000418ff */
[C---:B------:R-:W-:Y:S04]  /*3ca0*/  LEA R132, P0, R135.reuse, R132, 0x2 ;  /* 0x0000008487847211 */ /* 0x040fe800078010ff */
[-C--:B----4-:R-:W-:Y:S01]  /*3cb0*/  HMMA.16816.F32.BF16 R36, R64, R48.reuse, RZ ;  /* 0x000000304024723c */ /* 0x090fe200000418ff */
[----:B------:R-:W-:Y:S07]  /*3cc0*/  LEA.HI.X.SX32 R133, R135, R133, 0x2, P0 ;  /* 0x0000008587857211 */ /* 0x000fee00000f16ff */
        /* <DEDUP_REMOVED lines=25> */
[C---:B------:R-:W-:Y:S02]  /*3e60*/  FADD.FTZ R33, -R114.reuse, R33 ;  /* 0x0000002172217221 */ /* 0x040fe40000010100 */
        /* <DEDUP_REMOVED lines=12> */
[----:B------:R-:W-:Y:S01]  /*3f30*/  FADD.FTZ R51, -R113, R51 ;  /* 0x0000003371337221 */ /* 0x000fe20000010100 */
[-C--:B-1----:R-:W-:Y:S08]  /*3f40*/  HMMA.16816.F32.BF16 R52, R100, R104.reuse, R52 ;  /* 0x000000686434723c */ /* 0x082ff00000041834 */
[C---:B------:R-:W-:Y:S08]  /*3f50*/  HMMA.16816.F32.BF16 R56, R108.reuse, R104, R56 ;  /* 0x000000686c38723c */ /* 0x040ff00000041838 */
[-C--:B------:R-:W-:Y:S08]  /*3f60*/  HMMA.16816.F32.BF16 R60, R108, R106.reuse, R60 ;  /* 0x0000006a6c3c723c */ /* 0x080ff0000004183c */
[----:B------:R-:W-:Y:S07]  /*3f70*/  HMMA.16816.F32.BF16 R64, R100, R106, R64 ;  /* 0x0000006a6440723c */ /* 0x000fee0000041840 */
[C---:B------:R-:W-:Y:S02]  /*3f80*/  FADD.FTZ R102, -R114.reuse, R4 ;  /* 0x0000000472667221 */ /* 0x040fe40000010100 */
        /* <DEDUP_REMOVED lines=11> */
[C---:B------:R-:W-:Y:S02]  /*4040*/  FADD.FTZ R5, -R114.reuse, R20 ;  /* 0x0000001472057221 */ /* 0x040fe40000010100 */
[----:B------:R-:W-:Y:S02]  /*4050*/  FADD.FTZ R4, -R114, R21 ;  /* 0x0000001572047221 */ /* 0x000fe40000010100 */
[----:B------:R-:W-:Y:S02]  /*4060*/  FFMA.FTZ R21, -R230, R230, 1 ;  /* 0x3f800000e6157423 */ /* 0x000fe400000101e6 */
[----:B------:R-:W-:Y:S02]  /*4070*/  FFMA.FTZ R20, -R229, R229, 1 ;  /* 0x3f800000e5147423 */ /* 0x000fe400000101e5 */
        /* <DEDUP_REMOVED lines=36> */
[----:B------:R-:W-:Y:S02]  /*42c0*/  FADD.FTZ R16, -R114, R53 ;  /* 0x0000003572107221 */ /* 0x000fe40000010100 */
[----:B------:R-:W-:Y:S02]  /*42d0*/  FMUL.FTZ R21, R21, c[0x0][0x2ec] ;  /* 0x0000bb0015157a20 */ /* 0x000fe40000410000 */
[----:B------:R-:W-:Y:S02]  /*42e0*/  FMUL.FTZ R20, R20, c[0x0][0x2ec] ;  /* 0x0000bb0014147a20 */ /* 0x000fe40000410000 */
[----:B------:R-:W-:Y:S02]  /*42f0*/  FMUL.FTZ R16, R136, R16 ;  /* 0x0000001088107220 */ /* 0x000fe40000410000 */
[C---:B------:R-:W-:Y:S02]  /*4300*/  FADD.FTZ R64, -R114.reuse, R64 ;  /* 0x0000004072407221 */ /* 0x040fe40000010100 */
[----:B------:R-:W-:Y:S02]  /*4310*/  FADD.FTZ R65, -R114, R65 ;  /* 0x0000004172417221 */ /* 0x000fe40000010100 */
[----:B------:R-:W-:Y:S02]  /*4320*/  FMUL.FTZ R136, R21, R5 ;  /* 0x0000000515887220 */ /* 0x000fe40000410000 */
[----:B------:R-:W-:Y:S02]  /*4330*/  FMUL.FTZ R135, R20, R4 ;  /* 0x0000000414877220 */ /* 0x000fe40000410000 */
[----:B------:R-:W-:Y:S02]  /*4340*/  FFMA.FTZ R21, -R211, R211, 1 ;  /* 0x3f800000d3157423 */ /* 0x000fe400000101d3 */
[----:B------:R-:W-:Y:S02]  /*4350*/  FFMA.FTZ R20, -R210, R210, 1 ;  /* 0x3f800000d2147423 */ /* 0x000fe400000101d2 */
[----:B------:R-:W-:Y:S02]  /*4360*/  FADD.FTZ R17, -R114, R52 ;  /* 0x0000003472117221 */ /* 0x000fe40000010100 */
[----:B------:R-:W-:Y:S02]  /*4370*/  FMUL.FTZ R5, R131, R64 ;  /* 0x0000004083057220 */ /* 0x000fe40000410000 */
[----:B------:R-:W-:Y:S02]  /*4380*/  FMUL.FTZ R4, R115, R65 ;  /* 0x0000004173047220 */ /* 0x000fe40000410000 */
[----:B------:R-:W-:Y:S02]  /*4390*/  FFMA.FTZ R33, -R213, R213, 1 ;  /* 0x3f800000d5217423 */ /* 0x000fe400000101d5 */
[----:B------:R-:W-:Y:S02]  /*43a0*/  FFMA.FTZ R32, -R212, R212, 1 ;  /* 0x3f800000d4207423 */ /* 0x000fe400000101d4 */
[----:B------:R-:W-:Y:S02]  /*43b0*/  FMUL.FTZ R21, R21, c[0x0][0x2ec] ;  /* 0x0000bb0015157a20 */ /* 0x000fe40000410000 */
[----:B------:R-:W-:Y:S02]  /*43c0*/  FMUL.FTZ R20, R20, c[0x0][0x2ec] ;  /* 0x0000bb0014147a20 */ /* 0x000fe40000410000 */
[----:B------:R-:W-:Y:S02]  /*43d0*/  FMUL.FTZ R17, R137, R17 ;  /* 0x0000001189117220 */ /* 0x000fe40000410000 */
        /* <DEDUP_REMOVED lines=59> */
[C---:B------:R-:W-:Y:S02]  /*4790*/  FADD.FTZ R66, -R113.reuse, R66 ;  /* 0x0000004271427221 */ /* 0x040fe40000010100 */
[----:B------:R-:W-:Y:S02]  /*47a0*/  FADD.FTZ R67, -R113, R67 ;  /* 0x0000004371437221 */ /* 0x000fe40000010100 */
[----:B------:R-:W-:Y:S02]  /*47b0*/  FMUL.FTZ R101, R17, R5 ;  /* 0x0000000511657220 */ /* 0x000fe40000410000 */
[----:B------:R-:W-:Y:S02]  /*47c0*/  FMUL.FTZ R100, R16, R4 ;  /* 0x0000000410647220 */ /* 0x000fe40000410000 */
[----:B------:R-:W-:Y:S02]  /*47d0*/  FFMA.FTZ R18, -R222, R222, 1 ;  /* 0x3f800000de127423 */ /* 0x000fe400000101de */
[----:B------:R-:W-:Y:S02]  /*47e0*/  FFMA.FTZ R17, -R217, R217, 1 ;  /* 0x3f800000d9117423 */ /* 0x000fe400000101d9 */
[----:B------:R-:W-:Y:S02]  /*47f0*/  FFMA.FTZ R16, -R216, R216, 1 ;  /* 0x3f800000d8107423 */ /* 0x000fe400000101d8 */
[----:B------:R-:W-:Y:S02]  /*4800*/  FADD.FTZ R7, -R113, R54 ;  /* 0x0000003671077221 */ /* 0x000fe40000010100 */
[----:B------:R-:W-:Y:S02]  /*4810*/  FMUL.FTZ R6, R144, R6 ;  /* 0x0000000690067220 */ /* 0x000fe40000410000 */
[----:B------:R-:W-:Y:S02]  /*4820*/  FMUL.FTZ R5, R141, R66 ;  /* 0x000000428d057220 */ /* 0x000fe40000410000 */
[----:B------:R-:W-:Y:S02]  /*4830*/  FMUL.FTZ R4, R140, R67 ;  /* 0x000000438c047220 */ /* 0x000fe40000410000 */
        /* <DEDUP_REMOVED lines=18> */
[----:B------:R-:W-:Y:S02]  /*4960*/  FMUL.FTZ R6, R196, R6 ;  /* 0x00000006c4067220 */ /* 0x000fe40000410000 */
[----:B------:R-:W-:Y:S02]  /*4970*/  FMUL.FTZ R12, R12, c[0x0][0x2ec] ;  /* 0x0000bb000c0c7a20 */ /* 0x000fe40000410000 */
[----:B------:R-:W-:Y:S02]  /*4980*/  FMUL.FTZ R7, R197, R7 ;  /* 0x00000007c5077220 */ /* 0x000fe40000410000 */
[----:B------:R-:W-:Y:S02]  /*4990*/  FFMA.FTZ R9, -R85, R85, 1 ;  /* 0x3f80000055097423 */ /* 0x000fe40000010155 */
[----:B------:R-:W-:Y:S01]  /*49a0*/  FFMA.FTZ R8, -R84, R84, 1 ;  /* 0x3f80000054087423 */ /* 0x000fe20000010154 */
[----:B------:R1:W5:Y:S01]  /*49b0*/  LDL.LU R85, [R1+0x7c] ;  /* 0x00007c0001557983 */ /* 0x0003620000300800 */
[----:B------:R-:W-:Y:S02]  /*49c0*/  FMUL.FTZ R13, R13, c[0x0][0x2ec] ;  /* 0x0000bb000d0d7a20 */ /* 0x000fe40000410000 */
[----:B------:R-:W-:Y:S01]  /*49d0*/  FMUL.FTZ R23, R12, R6 ;  /* 0x000000060c177220 */ /* 0x000fe20000410000 */
[----:B------:R1:W5:Y:S01]  /*49e0*/  LDL.LU R84, [R1+0x78] ;  /* 0x0000780001547983 */ /* 0x0003620000300800 */
[----:B------:R-:W-:Y:S02]  /*49f0*/  FADD.FTZ R6, -R112, R25 ;  /* 0x0000001970067221 */ /* 0x000fe40000010100 */
[----:B------:R-:W-:Y:S02]  /*4a00*/  FFMA.FTZ R12, -R82, R82, 1 ;  /* 0x3f800000520c7423 */ /* 0x000fe40000010152 */
[----:B------:R-:W-:Y:S02]  /*4a10*/  FMUL.FTZ R5, R195, R5 ;  /* 0x00000005c3057220 */ /* 0x000fe40000410000 */
[----:B------:R-:W-:Y:S02]  /*4a20*/  FMUL.FTZ R4, R194, R4 ;  /* 0x00000004c2047220 */ /* 0x000fe40000410000 */
[----:B------:R-:W-:Y:S02]  /*4a30*/  FMUL.FTZ R9, R9, c[0x0][0x2ec] ;  /* 0x0000bb0009097a20 */ /* 0x000fe40000410000 */
[----:B------:R-:W-:Y:S02]  /*4a40*/  FMUL.FTZ R8, R8, c[0x0][0x2ec] ;  /* 0x0000bb0008087a20 */ /* 0x000fe40000410000 */
[----:B------:R-:W-:Y:S02]  /*4a50*/  FMUL.FTZ R55, R13, R7 ;  /* 0x000000070d377220 */ /* 0x000fe40000410000 */
[----:B------:R-:W-:Y:S02]  /*4a60*/  FADD.FTZ R7, -R112, R24 ;  /* 0x0000001870077221 */ /* 0x000fe40000010100 */
[----:B------:R-:W-:Y:S02]  /*4a70*/  FMUL.FTZ R6, R180, R6 ;  /* 0x00000006b4067220 */ /* 0x000fe40000410000 */
[----:B------:R-:W-:Y:S02]  /*4a80*/  FFMA.FTZ R13, -R83, R83, 1 ;  /* 0x3f800000530d7423 */ /* 0x000fe40000010153 */
[----:B------:R-:W-:Y:S01]  /*4a90*/  FMUL.FTZ R12, R12, c[0x0][0x2ec] ;  /* 0x0000bb000c0c7a20 */ /* 0x000fe20000410000 */
[----:B------:R1:W5:Y:S01]  /*4aa0*/  LDL.LU R83, [R1+0x74] ;  /* 0x0000740001537983 */ /* 0x0003620000300800 */
[----:B------:R-:W-:Y:S02]  /*4ab0*/  FMUL.FTZ R20, R9, R5 ;  /* 0x0000000509147220 */ /* 0x000fe40000410000 */
[----:B------:R-:W-:Y:S01]  /*4ac0*/  FMUL.FTZ R19, R8, R4 ;  /* 0x0000000408137220 */ /* 0x000fe20000410000 */
[----:B------:R1:W5:Y:S01]  /*4ad0*/  LDL.LU R82, [R1+0x70] ;  /* 0x0000700001527983 */ /* 0x0003620000300800 */
[C---:B------:R-:W-:Y:S02]  /*4ae0*/  FADD.FTZ R5, -R112.reuse, R28 ;  /* 0x0000001c70057221 */ /* 0x040fe40000010100 */
[----:B------:R-:W-:Y:S02]  /*4af0*/  FADD.FTZ R4, -R112, R29 ;  /* 0x0000001d70047221 */ /* 0x000fe40000010100 */
        /* <DEDUP_REMOVED lines=17> */
[----:B------:R-:W-:Y:S02]  /*4c10*/  FMUL.FTZ R12, R12, c[0x0][0x2ec] ;  /* 0x0000bb000c0c7a20 */ /* 0x000fe40000410000 */
[----:B------:R-:W-:Y:S02]  /*4c20*/  FMUL.FTZ R53, R9, R5 ;  /* 0x0000000509357220 */ /* 0x000fe40000410000 */
[----:B------:R-:W-:Y:S02]  /*4c30*/  FMUL.FTZ R52, R8, R4 ;  /* 0x0000000408347220 */ /* 0x000fe40000410000 */
        /* <DEDUP_REMOVED lines=27> */
[----:B--2---:R-:W-:Y:S02]  /*4df0*/  FADD.FTZ R6, -R0, R11 ;  /* 0x0000000b00067221 */ /* 0x004fe40000010100 */
        /* <DEDUP_REMOVED lines=12> */
[----:B------:R-:W-:Y:S02]  /*4ec0*/  FADD.FTZ R4, -R0, R15 ;  /* 0x0000000f00047221 */ /* 0x000fe40000010100 */
[----:B------:R-:W-:Y:S02]  /*4ed0*/  FFMA.FTZ R9, -R77, R77, 1 ;  /* 0x3f8000004d097423 */ /* 0x000fe4000001014d */
[----:B------:R-:W-:Y:S01]  /*4ee0*/  FFMA.FTZ R8, -R76, R76, 1 ;  /* 0x3f8000004c087423 */ /* 0x000fe2000001014c */
[----:B------:R1:W5:Y:S01]  /*4ef0*/  LDL.LU R77, [R1+0x5c] ;  /* 0x00005c00014d7983 */ /* 0x0003620000300800 */
[----:B------:R-:W-:Y:S02]  /*4f00*/  FMUL.FTZ R4, R202, R4 ;  /* 0x00000004ca047220 */ /* 0x000fe40000410000 */
[----:B------:R-:W-:Y:S01]  /*4f10*/  FMUL.FTZ R8, R8, c[0x0][0x2ec] ;  /* 0x0000bb0008087a20 */ /* 0x000fe20000410000 */
[----:B------:R1:W5:Y:S01]  /*4f20*/  LDL.LU R76, [R1+0x58] ;  /* 0x00005800014c7983 */ /* 0x0003620000300800 */
[----:B------:R-:W-:Y:S02]  /*4f30*/  FADD.FTZ R5, -R0, R14 ;  /* 0x0000000e00057221 */ /* 0x000fe40000010100 */
        /* <DEDUP_REMOVED lines=22> */
[----:B------:R-:W-:Y:S02]  /*50a0*/  FMUL.FTZ R8, R12, c[0x0][0x2ec] ;  /* 0x0000bb000c087a20 */ /* 0x000fe40000410000 */
[C---:B------:R-:W-:Y:S02]  /*50b0*/  FADD.FTZ R7, -R0.reuse, R26 ;  /* 0x0000001a00077221 */ /* 0x040fe40000010100 */
[----:B------:R-:W-:Y:S02]  /*50c0*/  FADD.FTZ R5, -R0, R30 ;  /* 0x0000001e00057221 */ /* 0x000fe40000010100 */
[----:B------:R-:W-:Y:S02]  /*50d0*/  FMUL.FTZ R6, R200, R6 ;  /* 0x00000006c8067220 */ /* 0x000fe40000410000 */
[----:B------:R-:W-:Y:S02]  /*50e0*/  FMUL.FTZ R10, R10, c[0x0][0x2ec] ;  /* 0x0000bb000a0a7a20 */ /* 0x000fe40000410000 */
[----:B------:R-:W-:Y:S02]  /*50f0*/  FMUL.FTZ R17, R8, R4 ;  /* 0x0000000408117220 */ /* 0x000fe40000410000 */
[----:B------:R-:W-:Y:S02]  /*5100*/  FFMA.FTZ R8, -R71, R71, 1 ;  /* 0x3f80000047087423 */ /* 0x000fe40000010147 */
[----:B------:R-:W-:Y:S01]  /*5110*/  FMUL.FTZ R7, R201, R7 ;  /* 0x00000007c9077220 */ /* 0x000fe20000410000 */
[----:B------:R1:W5:Y:S01]  /*5120*/  LDL.LU R71, [R1+0x44] ;  /* 0x0000440001477983 */ /* 0x0003620000300800 */
[----:B------:R-:W-:Y:S02]  /*5130*/  FMUL.FTZ R5, R199, R5 ;  /* 0x00000005c7057220 */ /* 0x000fe40000410000 */
[----:B------:R-:W-:Y:S02]  /*5140*/  FMUL.FTZ R9, R9, c[0x0][0x2ec] ;  /* 0x0000bb0009097a20 */ /* 0x000fe40000410000 */
[----:B------:R-:W-:Y:S02]  /*5150*/  FMUL.FTZ R21, R10, R6 ;  /* 0x000000060a157220 */ /* 0x000fe40000410000 */
[----:B------:R-:W-:Y:S02]  /*5160*/  FFMA.FTZ R10, -R70, R70, 1 ;  /* 0x3f800000460a7423 */ /* 0x000fe40000010146 */
[----:B------:R-:W-:Y:S01]  /*5170*/  FMUL.FTZ R15, R11, R7 ;  /* 0x000000070b0f7220 */ /* 0x000fe20000410000 */
[----:B------:R1:W5:Y:S01]  /*5180*/  LDL.LU R70, [R1+0x40] ;  /* 0x0000400001467983 */ /* 0x0003620000300800 */
[----:B------:R-:W-:Y:S02]  /*5190*/  FMUL.FTZ R14, R9, R5 ;  /* 0x00000005090e7220 */ /* 0x000fe40000410000 */
[C---:B------:R-:W-:Y:S02]  /*51a0*/  FADD.FTZ R7, -R0.reuse, R42 ;  /* 0x0000002a00077221 */ /* 0x040fe40000010100 */
[----:B------:R-:W-:Y:S02]  /*51b0*/  FFMA.FTZ R9, -R69, R69, 1 ;  /* 0x3f80000045097423 */ /* 0x000fe40000010145 */
[----:B------:R-:W-:Y:S01]  /*51c0*/  FADD.FTZ R5, -R0, R46 ;  /* 0x0000002e00057221 */ /* 0x000fe20000010100 */
[----:B------:R1:W5:Y:S01]  /*51d0*/  LDL.LU R69, [R1+0x3c] ;  /* 0x00003c0001457983 */ /* 0x0003620000300800 */
[----:B------:R-:W-:Y:S02]  /*51e0*/  FMUL.FTZ R7, R193, R7 ;  /* 0x00000007c1077220 */ /* 0x000fe40000410000 */
        /* <DEDUP_REMOVED lines=14> */
[----:B------:R-:W-:Y:S02]  /*52d0*/  FMUL.FTZ R4, R182, R4 ;  /* 0x00000004b6047220 */ /* 0x000fe40000410000 */
[----:B------:R-:W-:Y:S02]  /*52e0*/  FMUL.FTZ R10, R10, c[0x0][0x2ec] ;  /* 0x0000bb000a0a7a20 */ /* 0x000fe40000410000 */
[----:B------:R-:W-:Y:S02]  /*52f0*/  FMUL.FTZ R8, R12, c[0x0][0x2ec] ;  /* 0x0000bb000c087a20 */ /* 0x000fe40000410000 */
        /* <DEDUP_REMOVED lines=41> */
.L_x_1060:
        /* <DEDUP_REMOVED lines=141> */
.L_x_1061:
[----:B------:R-:W2:Y:S01]  /*5e60*/  LDL R57, [R1+0x14] ;  /* 0x0000140001397983 */ /* 0x000ea20000100800 */
[----:B------:R-:W-:Y:S03]  /*5e70*/  ULOP3.LUT UR11, UR6, 0x1, URZ, 0xc0, !UPT ;  /* 0x00000001060b7892 */ /* 0x000fe6000f8ec03f */
[----:B------:R-:W3:Y:S01]  /*5e80*/  LDL R56, [R1+0x20] ;  /* 0x0000200001387983 */ /* 0x000ee20000100800 */
[----:B------:R-:W-:Y:S02]  /*5e90*/  UISETP.NE.U32.AND UP0, UPT, UR11, 0x1, UPT ;  /* 0x000000010b00788c */ /* 0x000fe4000bf05070 */
[----:B------:R-:W-:Y:S01]  /*5ea0*/  UIADD3 UR11, UR6, -0x1, URZ ;  /* 0xffffffff060b7890 */ /* 0x000fe2000fffe03f */
[----:B------:R4:W5:Y:S04]  /*5eb0*/  LDL R52, [R1] ;  /* 0x0000000001347983 */ /* 0x0009680000100800 */
        /* <DEDUP_REMOVED lines=98> */
[----:B--2---:R-:W-:Y:S04]  /*64e0*/  @P2 STL [R1], R52 ;  /* 0x0000003401002387 */ /* 0x004fe80000100800 */
        /* <DEDUP_REMOVED lines=113> */
.L_x_1059:
[----:B--2---:R-:W2:Y:S04]  /*6c00*/  LDL R13, [R1+0x24] ;  /* 0x00002400010d7983 */ /* 0x004ea80000100800 */
[----:B------:R-:W3:Y:S04]  /*6c10*/  LDL R16, [R1+0x28] ;  /* 0x0000280001107983 */ /* 0x000ee80000100800 */
[----:B------:R-:W4:Y:S04]  /*6c20*/  LDL R15, [R1+0x10] ;  /* 0x00001000010f7983 */ /* 0x000f280000100800 */
[----:B------:R-:W1:Y:S01]  /*6c30*/  S2R R11, SR_TID.X ;  /* 0x00000000000b7919 */ /* 0x000e620000002100 */
[----:B------:R-:W-:Y:S01]  /*6c40*/  FMUL.FTZ R84, R84, c[0x0][0x2e0] ;  /* 0x0000b80054547a20 */ /* 0x000fe20000410000 */
[----:B------:R-:W-:Y:S01]  /*6c50*/  F2FP.BF16.PACK_AB R68, R69, R68 ;  /* 0x000000444544723e */ /* 0x000fe200000010ff */
[----:B------:R-:W-:-:S02]  /*6c60*/  FMUL.FTZ R7, R85, c[0x0][0x2e0] ;  /* 0x0000b80055077a20 */ /* 0x000fc40000410000 */
[----:B------:R-:W-:Y:S02]  /*6c70*/  FMUL.FTZ R86, R86, c[0x0][0x2e0] ;  /* 0x0000b80056567a20 */ /* 0x000fe40000410000 */
[----:B------:R-:W-:Y:S02]  /*6c80*/  FMUL.FTZ R6, R87, c[0x0][0x2e0] ;  /* 0x0000b80057067a20 */ /* 0x000fe40000410000 */
[----:B------:R-:W-:Y:S02]  /*6c90*/  FMUL.FTZ R96, R96, c[0x0][0x2e0] ;  /* 0x0000b80060607a20 */ /* 0x000fe40000410000 */
[----:B------:R-:W-:Y:S01]  /*6ca0*/  FMUL.FTZ R3, R97, c[0x0][0x2e0] ;  /* 0x0000b80061037a20 */ /* 0x000fe20000410000 */
[----:B------:R-:W5:Y:S01]  /*6cb0*/  S2R R12, SR_CTAID.Y ;  /* 0x00000000000c7919 */ /* 0x000f620000002600 */
        /* <DEDUP_REMOVED lines=36> */
[----:B---3--:R2:W-:Y:S04]  /*6f00*/  STS [R16], R3 ;  /* 0x0000000310007388 */ /* 0x0085e80000000800 */
[----:B------:R3:W-:Y:S04]  /*6f10*/  STS [R16+0x200], R0 ;  /* 0x0002000010007388 */ /* 0x0007e80000000800 */
[----:B------:R1:W-:Y:S04]  /*6f20*/  STS [R13+0x1000], R5 ;  /* 0x001000050d007388 */ /* 0x0003e80000000800 */
[----:B------:R4:W-:Y:S04]  /*6f30*/  STS [R13+0x1200], R4 ;  /* 0x001200040d007388 */ /* 0x0009e80000000800 */
[----:B------:R-:W-:Y:S04]  /*6f40*/  STS [R16+0x1000], R9 ;  /* 0x0010000910007388 */ /* 0x000fe80000000800 */
[----:B------:R5:W-:Y:S01]  /*6f50*/  STS [R16+0x1200], R8 ;  /* 0x0012000810007388 */ /* 0x000be20000000800 */
[----:B--2---:R-:W-:-:S02]  /*6f60*/  LOP3.LUT R3, R10, 0xfffffffc, RZ, 0xc0, !PT ;  /* 0xfffffffc0a037812 */ /* 0x004fc400078ec0ff */
[----:B---3--:R-:W-:Y:S01]  /*6f70*/  SHF.R.S32.HI R0, RZ, 0x2, R10 ;  /* 0x00000002ff007819 */ /* 0x008fe2000001140a */
[----:B------:R-:W-:Y:S03]  /*6f80*/  STS [R13+0x2000], R68 ;  /* 0x002000440d007388 */ /* 0x000fe60000000800 */
[----:B-1----:R-:W-:Y:S01]  /*6f90*/  SHF.R.S32.HI R5, RZ, 0x1f, R0 ;  /* 0x0000001fff057819 */ /* 0x002fe20000011400 */
[----:B------:R-:W-:Y:S01]  /*6fa0*/  STS [R13+0x2200], R70 ;  /* 0x002200460d007388 */ /* 0x000fe20000000800 */
[----:B----4-:R-:W-:-:S03]  /*6fb0*/  IADD3 R4, -R3, R11, RZ ;  /* 0x0000000b03047210 */ /* 0x010fc60007ffe1ff */
[----:B------:R-:W-:Y:S01]  /*6fc0*/  STS [R16+0x2000], R80 ;  /* 0x0020005010007388 */ /* 0x000fe20000000800 */
[----:B------:R-:W-:-:S03]  /*6fd0*/  IMAD R3, R5, c[0x0][0x3a0], RZ ;  /* 0x0000e80005037a24 */ /* 0x000fc600078e02ff */
[----:B------:R-:W-:Y:S01]  /*6fe0*/  STS [R16+0x2200], R82 ;  /* 0x0022005210007388 */ /* 0x000fe20000000800 */
[----:B------:R-:W-:-:S03]  /*6ff0*/  IMAD R3, R0, c[0x0][0x3a4], R3 ;  /* 0x0000e90000037a24 */ /* 0x000fc600078e0203 */
[----:B------:R-:W-:Y:S01]  /*7000*/  STS [R13+0x3000], R72 ;  /* 0x003000480d007388 */ /* 0x000fe20000000800 */
[----:B-----5:R-:W-:-:S03]  /*7010*/  IMAD.WIDE.U32 R8, R0, c[0x0][0x3a0], RZ ;  /* 0x0000e80000087a25 */ /* 0x020fc600078e00ff */
        /* <DEDUP_REMOVED lines=32> */
[----:B------:R4:W5:Y:S01]  /*7220*/  LDS.128 R16, [R0+0x9000] ;  /* 0x0090000000107984 */ /* 0x0009620000000c00 */
        /* <DEDUP_REMOVED lines=25> */
[----:B-----5:R1:W-:Y:S02]  /*73c0*/  STG.E.128 [R8.64], R16 ;  /* 0x0000001008007986 */ /* 0x0203e4000c101d3a */
.L_x_1056:
        /* <DEDUP_REMOVED lines=11> */
.L_x_1063:
[----:B------:R-:W-:Y:S05]  /*7480*/  EXIT ;  /* 0x000000000000794d */ /* 0x000fea0003800000 */
.L_x_1065:
        /* <DEDUP_REMOVED lines=15> */
.L_x_1356:


//--------------------- .text._ZN5flash44flash_bwd_dq_dk_dv_loop_seqk_parallel_kernelI23Flash_bwd_kernel_traitsILi32ELi128ELi128ELi8ELi4ELi4ELi4ELb0ELb0EN7cutlass10bfloat16_tE19Flash_kernel_traitsILi32ELi128ELi128ELi8ES3_EELb1ELb0ELb0ELb1ELb0ELb0ELb0EEEvNS_16Flash_bwd_paramsE --------------------------
	.section	.text._ZN5flash44flash_bwd_dq_dk_dv_loop_seqk_parallel_kernelI23Flash_bwd_kernel_traitsILi32ELi128ELi128ELi8ELi4ELi4ELi4ELb0ELb0EN7cutlass10bfloat16_tE19Flash_kernel_traitsILi32ELi128ELi128ELi8ES3_EELb1ELb0ELb0ELb1ELb0ELb0ELb0EEEvNS_16Flash_bwd_paramsE,"ax",@progbits
	.sectioninfo	@"SHI_REGISTERS=255"
	.align	128
        .global         _ZN5flash44flash_bwd_dq_dk_dv_loop_seqk_parallel_kernelI23Flash_bwd_kernel_traitsILi32ELi128ELi128ELi8ELi4ELi4ELi4ELb0ELb0EN7cutlass10bfloat16_tE19Flash_kernel_traitsILi32ELi128ELi128ELi8ES3_EELb1ELb0ELb0ELb1ELb0ELb0ELb0EEEvNS_16Flash_bwd_paramsE
        .type           _ZN5flash44flash_bwd_dq_dk_dv_loop_seqk_parallel_kernelI23Flash_bwd_kernel_traitsILi32ELi128ELi128ELi8ELi4ELi4ELi4ELb0ELb0EN7cutlass10bfloat16_tE19Flash_kernel_traitsILi32ELi128ELi128ELi8ES3_EELb1ELb0ELb0ELb1ELb0ELb0ELb0EEEvNS_16Flash_bwd_paramsE,@function
        .size           _ZN5flash44flash_bwd_dq_dk_dv_loop_seqk_parallel_kernelI23Flash_bwd_kernel_traitsILi32ELi128ELi128ELi8ELi4ELi4ELi4ELb0ELb0EN7cutlass10bfloat16_tE19Flash_kernel_traitsILi32ELi128ELi128ELi8ES3_EELb1ELb0ELb0ELb1ELb0ELb0ELb0EEEvNS_16Flash_bwd_paramsE,(.L_x_1357 - _ZN5flash44flash_bwd_dq_dk_dv_loop_seqk_parallel_kernelI23Flash_bwd_kernel_traitsILi32ELi128ELi128ELi8ELi4ELi4ELi4ELb0ELb0EN7cutlass10bfloat16_tE19Flash_kernel_traitsILi32ELi128ELi128ELi8ES3_EELb1ELb0ELb0ELb1ELb0ELb0ELb0EEEvNS_16Flash_bwd_paramsE)
        .other          _ZN5flash44flash_bwd_dq_dk_dv_loop_seqk_parallel_kernelI23Flash_bwd_kernel_traitsILi32ELi128ELi128ELi8ELi4ELi4ELi4ELb0ELb0EN7cutlass10bfloat16_tE19Flash_kernel_traitsILi32ELi128ELi128ELi8ES3_EELb1ELb0ELb0ELb1ELb0ELb0ELb0EEEvNS_16Flash_bwd_paramsE,@"STO_CUDA_ENTRY STV_DEFAULT"
_ZN5flash44flash_bwd_dq_dk_dv_loop_seqk_parallel_kernelI23Flash_bwd_kernel_traitsILi32ELi128ELi128ELi8ELi4ELi4ELi4ELb0ELb0EN7cutlass10bfloat16_tE19Flash_kernel_traitsILi32ELi128ELi128ELi8ES3_EELb1ELb0ELb0ELb1ELb0ELb0ELb0EEEvNS_16Flash_bwd_paramsE:
.text._ZN5flash44flash_bwd_dq_dk_dv_loop_seqk_parallel_kernelI23Flash_bwd_kernel_traitsILi32ELi128ELi128ELi8ELi4ELi4ELi4ELb0ELb0EN7cutlass10bfloat16_tE19Flash_kernel_traitsILi32ELi128ELi128ELi8ES3_EELb1ELb0ELb0ELb1ELb0ELb0ELb0EEEvNS_16Flash_bwd_paramsE:
        /* <DEDUP_REMOVED lines=27> */
[----:B------:R-:W-:Y:S02]  /*01b0*/  ULDC UR15, c[0x0][0x1c8] ;  /* 0x00007200000f7ab9 */ /* 0x000fe40000000800 */
[----:B------:R-:W-:Y:S02]  /*01c0*/  ULDC.U8 UR9, c[0x0][0x328] ;  /* 0x0000ca0000097ab9 */ /* 0x000fe40000000000 */
[----:B------:R-:W-:Y:S01]  /*01d0*/  ULDC UR21, c[0x0][0x224] ;  /* 0x0000890000157ab9 */ /* 0x000fe20000000800 */
[----:B-1----:R-:W-:Y:S01]  /*01e0*/  SHF.R.S32.HI R6, RZ, 0x1f, R11 ;  /* 0x0000001fff067819 */ /* 0x002fe2000001140b */
[----:B------:R-:W-:-:S02]  /*01f0*/  UIMAD.WIDE UR54, UR60, UR54, URZ ;  /* 0x000000363c3672a5 */ /* 0x000fc4000f8e023f */
[----:B--2---:R-:W-:Y:S01]  /*0200*/  UIMAD UR20, UR52, UR60, URZ ;  /* 0x0000003c341472a4 */ /* 0x004fe2000f8e023f */
[CC--:B------:R-:W-:Y:S01]  /*0210*/  LEA.HI R7, R6.reuse, R11.reuse, RZ, 0x2 ;  /* 0x0000000b06077211 */ /* 0x0c0fe200078f10ff */
[----:B------:R-:W-:Y:S01]  /*0220*/  UIMAD UR60, UR60, UR14, URZ ;  /* 0x0000000e3c3c72a4 */ /* 0x000fe2000f8e023f */
[CC--:B------:R-:W-:Y:S01]  /*0230*/  LEA.HI R5, R6.reuse, R11.reuse, RZ, 0x5 ;  /* 0x0000000b06057211 */ /* 0x0c0fe200078f28ff */
[----:B------:R-:W-:Y:S01]  /*0240*/  ULOP3.LUT UR4, UR52, UR15, URZ, 0x3c, !UPT ;  /* 0x0000000f34047292 */ /* 0x000fe2000f8e3c3f */
[--C-:B------:R-:W-:Y:S01]  /*0250*/  SHF.R.S32.HI R2, RZ, 0x1f, R7.reuse ;  /* 0x0000001fff027819 */ /* 0x100fe20000011407 */
[----:B------:R-:W-:Y:S01]  /*0260*/  UISETP.NE.AND UP2, UPT, UR9, URZ, UPT ;  /* 0x0000003f0900728c */ /* 0x000fe2000bf45270 */
[CC--:B------:R-:W-:Y:S01]  /*0270*/  LEA.HI R240, R6.reuse, R11.reuse, RZ, 0x7 ;  /* 0x0000000b06f07211 */ /* 0x0c0fe200078f38ff */
[----:B---3--:R-:W-:Y:S01]  /*0280*/  UIMAD UR5, UR50, UR8, UR52 ;  /* 0x00000008320572a4 */ /* 0x008fe2000f8e0234 */
[CC--:B------:R-:W-:Y:S01]  /*0290*/  LEA.HI R128, R6.reuse, R11.reuse, RZ, 0x3 ;  /* 0x0000000b06807211 */ /* 0x0c0fe200078f18ff */
[----:B------:R-:W-:Y:S01]  /*02a0*/  USHF.R.S32.HI UR8, URZ, 0x1f, UR52 ;  /* 0x0000001f3f087899 */ /* 0x000fe20008011434 */
[----:B------:R-:W-:Y:S01]  /*02b0*/  LEA.HI R6, R6, R11, RZ, 0x4 ;  /* 0x0000000b06067211 */ /* 0x000fe200078f20ff */
[----:B------:R-:W-:Y:S01]  /*02c0*/  UIMAD.WIDE.U32 UR14, UR50, UR21, URZ ;  /* 0x00000015320e72a5 */ /* 0x000fe2000f8e003f */
[----:B------:R-:W-:Y:S01]  /*02d0*/  LOP3.LUT R3, R7, 0xfffffffc, RZ, 0xc0, !PT ;  /* 0xfffffffc07037812 */ /* 0x000fe200078ec0ff */
[----:B------:R-:W-:Y:S01]  /*02e0*/  USHF.L.U32 UR9, UR50, 0x7, URZ ;  /* 0x0000000732097899 */ /* 0x000fe2000800063f */
        /* <DEDUP_REMOVED lines=13> */
[----:B------:R-:W-:Y:S01]  /*03c0*/  UISETP.NE.AND UP3, UPT, UR13, URZ, UPT ;  /* 0x0000003f0d00728c */ /* 0x000fe2000bf65270 */
[----:B------:R-:W-:Y:S01]  /*03d0*/  LOP3.LUT R3, R7, 0x7fffffe, RZ, 0xc0, !PT ;  /* 0x07fffffe07037812 */ /* 0x000fe200078ec0ff */
[C---:B------:R-:W-:Y:S01]  /*03e0*/  IMAD.IADD R7, R0.reuse, 0x1, -R2 ;  /* 0x0000000100077824 */ /* 0x040fe200078e0a02 */
[----:B------:R-:W-:Y:S01]  /*03f0*/  SHF.R.S32.HI R2, RZ, 0x4, R6 ;  /* 0x00000004ff027819 */ /* 0x000fe20000011406 */
[----:B------:R-:W-:Y:S01]  /*0400*/  IMAD.IADD R11, R11, 0x1, -R9 ;  /* 0x000000010b0b7824 */ /* 0x000fe200078e0a09 */
[----:B------:R-:W-:Y:S01]  /*0410*/  SHF.R.S32.HI R10, RZ, 0x1f, R4 ;  /* 0x0000001fff0a7819 */ /* 0x000fe20000011404 */
[----:B------:R-:W-:Y:S01]  /*0420*/  IMAD.IADD R9, R0, 0x1, -R3 ;  /* 0x0000000100097824 */ /* 0x000fe200078e0a03 */
[--C-:B------:R-:W-:Y:S01]  /*0430*/  SHF.R.S32.HI R0, RZ, 0x5, R5.reuse ;  /* 0x00000005ff007819 */ /* 0x100fe20000011405 */
[----:B------:R-:W-:Y:S01]  /*0440*/  @UP2 UIMAD UR13, UR50, UR17, URZ ;  /* 0x00000011320d22a4 */ /* 0x000fe2000f8e023f */
[----:B------:R-:W-:Y:S01]  /*0450*/  SHF.R.S32.HI R3, RZ, 0x1f, R5 ;  /* 0x0000001fff037819 */ /* 0x000fe20000011405 */
[----:B------:R-:W-:Y:S01]  /*0460*/  USHF.R.S32.HI UR7, URZ, 0x1f, UR21 ;  /* 0x0000001f3f077899 */ /* 0x000fe20008011415 */
[----:B------:R-:W-:Y:S01]  /*0470*/  LEA.HI R5, R6, R2, RZ, 0x1 ;  /* 0x0000000206057211 */ /* 0x000fe200078f08ff */
[----:B------:R-:W-:Y:S01]  /*0480*/  IMAD.U32 R6, RZ, RZ, UR4 ;  /* 0x00000004ff067e24 */ /* 0x000fe2000f8e00ff */
[----:B------:R-:W-:Y:S01]  /*0490*/  LEA.HI R238, R10, R4, RZ, 0x2 ;  /* 0x000000040aee7211 */ /* 0x000fe200078f10ff */
[----:B------:R-:W-:Y:S01]  /*04a0*/  ULDC UR19, c[0x0][0x224] ;  /* 0x0000890000137ab9 */ /* 0x000fe20000000800 */
        /* <DEDUP_REMOVED lines=16> */
[----:B------:R-:W-:Y:S01]  /*05b0*/  LEA.HI R10, R10, R8, RZ, 0x3 ;  /* 0x000000080a0a7211 */ /* 0x000fe200078f18ff */
[----:B------:R-:W-:Y:S01]  /*05c0*/  USHF.L.U32 UR4, UR4, 0x5, URZ ;  /* 0x0000000504047899 */ /* 0x000fe2000800063f */
[----:B------:R-:W-:Y:S01]  /*05d0*/  LOP3.LUT P4, RZ, R7, 0x4, RZ, 0xc0, !PT ;  /* 0x0000000407ff7812 */ /* 0x000fe2000788c0ff */
[----:B------:R-:W-:Y:S01]  /*05e0*/  USHF.L.U32 UR61, UR60, 0x7, URZ ;  /* 0x000000073c3d7899 */ /* 0x000fe2000800063f */
[----:B------:R1:W-:Y:S01]  /*05f0*/  STL [R1+0x8], R0 ;  /* 0x0000080001007387 */ /* 0x0003e20000100800 */
[----:B------:R-:W-:Y:S01]  /*0600*/  SEL R217, R137, 0xffffffe0, !P5 ;  /* 0xffffffe089d97807 */ /* 0x000fe20006800000 */
[----:B------:R-:W-:Y:S01]  /*0610*/  ULDC.U8 UR6, c[0x0][0x2d8] ;  /* 0x0000b60000067ab9 */ /* 0x000fe20000000000 */
[----:B------:R-:W-:Y:S01]  /*0620*/  IMAD.U32 R247, RZ, RZ, UR4 ;  /* 0x00000004fff77e24 */ /* 0x000fe2000f8e00ff */
[----:B------:R2:W-:Y:S01]  /*0630*/  STL [R1+0x4], R6 ;  /* 0x0000040601007387 */ /* 0x0005e20000100800 */
[----:B------:R-:W-:-:S02]  /*0640*/  USHF.R.S32.HI UR4, URZ, 0x1f, UR4 ;  /* 0x0000001f3f047899 */ /* 0x000fc40008011404 */
[----:B------:R-:W-:Y:S02]  /*0650*/  ULDC.64 UR10, c[0x0][0x118] ;  /* 0x00004600000a7ab9 */ /* 0x000fe40000000a00 */
[----:B------:R-:W-:Y:S02]  /*0660*/  UIMAD.WIDE.U32 UR58, UR54, UR14, URZ ;  /* 0x0000000e363a72a5 */ /* 0x000fe4000f8e003f */
[----:B------:R-:W-:Y:S01]  /*0670*/  IMAD.U32 R249, RZ, RZ, UR4 ;  /* 0x00000004fff97e24 */ /* 0x000fe2000f8e00ff */
[----:B------:R-:W-:Y:S02]  /*0680*/  USHF.L.U32 UR44, UR60, 0x3, URZ ;  /* 0x000000033c2c7899 */ /* 0x000fe4000800063f */
[----:B------:R-:W-:Y:S02]  /*0690*/  USHF.L.U32 UR43, UR60, 0x4, URZ ;  /* 0x000000043c2b7899 */ /* 0x000fe4000800063f */
[----:B------:R-:W-:Y:S02]  /*06a0*/  UIMAD UR42, UR60, 0x18, URZ ;  /* 0x000000183c2a78a4 */ /* 0x000fe4000f8e023f */
[----:B------:R-:W-:-:S02]  /*06b0*/  USHF.L.U32 UR41, UR60, 0x5, URZ ;  /* 0x000000053c297899 */ /* 0x000fc4000800063f */
[----:B------:R-:W-:Y:S02]  /*06c0*/  UIMAD UR40, UR60, 0x28, URZ ;  /* 0x000000283c2878a4 */ /* 0x000fe4000f8e023f */
[----:B------:R-:W-:Y:S02]  /*06d0*/  UIMAD UR39, UR60, 0x30, URZ ;  /* 0x000000303c2778a4 */ /* 0x000fe4000f8e023f */
[----:B------:R-:W-:Y:S01]  /*06e0*/  UIMAD UR38, UR60, 0x38, URZ ;  /* 0x000000383c2678a4 */ /* 0x000fe2000f8e023f */
[----:B-1----:R-:W-:Y:S01]  /*06f0*/  LOP3.LUT R0, R2, 0xc0, RZ, 0xc0, !PT ;  /* 0x000000c002007812 */ /* 0x002fe200078ec0ff */
[----:B------:R-:W-:Y:S01]  /*0700*/  USHF.L.U32 UR37, UR60, 0x6, URZ ;  /* 0x000000063c257899 */ /* 0x000fe2000800063f */
        /* <DEDUP_REMOVED lines=14> */
[----:B------:R-:W-:Y:S01]  /*07f0*/  LOP3.LUT R2, R10, 0xfffffff8, RZ, 0xc0, !PT ;  /* 0xfffffff80a027812 */ /* 0x000fe200078ec0ff */
[----:B------:R-:W-:Y:S01]  /*0800*/  IMAD.U32 R5, RZ, RZ, UR8 ;  /* 0x00000008ff057e24 */ /* 0x000fe2000f8e00ff */
[----:B------:R-:W-:Y:S01]  /*0810*/  LOP3.LUT R4, R0, 0x7fffffe, RZ, 0xc0, !PT ;  /* 0x07fffffe00047812 */ /* 0x000fe200078ec0ff */
[----:B------:R-:W-:Y:S01]  /*0820*/  USHF.R.S32.HI UR8, URZ, 0x1f, UR50 ;  /* 0x0000001f3f087899 */ /* 0x000fe20008011432 */
[----:B------:R-:W-:Y:S01]  /*0830*/  SHF.R.S32.HI R3, RZ, 0x1, R0 ;  /* 0x00000001ff037819 */ /* 0x000fe20000011400 */
[C---:B------:R-:W-:Y:S01]  /*0840*/  IMAD.IADD R15, R8.reuse, 0x1, -R2 ;  /* 0x00000001080f7824 */ /* 0x040fe200078e0a02 */
[----:B------:R-:W-:Y:S01]  /*0850*/  SHF.R.S32.HI R0, RZ, 0x1f, R0 ;  /* 0x0000001fff007819 */ /* 0x000fe20000011400 */
[----:B------:R-:W-:Y:S01]  /*0860*/  IMAD.IADD R16, R8, 0x1, -R4 ;  /* 0x0000000108107824 */ /* 0x000fe200078e0a04 */
[----:B------:R-:W-:Y:S01]  /*0870*/  LOP3.LUT R2, R7, 0x1, RZ, 0xc0, !PT ;  /* 0x0000000107027812 */ /* 0x000fe200078ec0ff */
[----:B------:R-:W-:Y:S01]  /*0880*/  IMAD.U32 R4, RZ, RZ, UR14 ;  /* 0x0000000eff047e24 */ /* 0x000fe2000f8e00ff */
[----:B------:R-:W-:Y:S01]  /*0890*/  LEA.HI R0, R0, R3, RZ, 0x2 ;  /* 0x0000000300007211 */ /* 0x000fe200078f10ff */
[----:B------:R-:W-:Y:S01]  /*08a0*/  IMAD.U32 R4, RZ, RZ, UR9 ;  /* 0x00000009ff047e24 */ /* 0x000fe2000f8e00ff */
[----:B------:R-:W-:Y:S01]  /*08b0*/  USHF.R.S32.HI UR9, URZ, 0x1f, UR52 ;  /* 0x0000001f3f097899 */ /* 0x000fe20008011434 */
[----:B------:R-:W-:Y:S01]  /*08c0*/  ISETP.NE.U32.AND P6, PT, R2, 0x1, PT ;  /* 0x000000010200780c */ /* 0x000fe20003fc5070 */
[----:B------:R-:W-:Y:S01]  /*08d0*/  IMAD.U32 R5, RZ, RZ, UR15 ;  /* 0x0000000fff057e24 */ /* 0x000fe2000f8e00ff */
[----:B------:R-:W-:Y:S01]  /*08e0*/  LOP3.LUT R0, R0, 0xfffffffc, RZ, 0xc0, !PT ;  /* 0xfffffffc00007812 */ /* 0x000fe200078ec0ff */
[----:B------:R-:W-:Y:S01]  /*08f0*/  IMAD.U32 R4, RZ, RZ, UR8 ;  /* 0x00000008ff047e24 */ /* 0x000fe2000f8e00ff */
[----:B------:R-:W-:Y:S01]  /*0900*/  SEL R216, R216, 0x10, !P6 ;  /* 0x00000010d8d87807 */ /* 0x000fe20007000000 */
[----:B------:R-:W-:Y:S01]  /*0910*/  IMAD.U32 R2, RZ, RZ, UR9 ;  /* 0x00000009ff027e24 */ /* 0x000fe2000f8e00ff */
[----:B------:R-:W-:Y:S01]  /*0920*/  UIMAD UR33, UR60, 0x60, URZ ;  /* 0x000000603c2178a4 */ /* 0x000fe2000f8e023f */
[----:B------:R-:W-:Y:S01]  /*0930*/  IMAD.IADD R14, R3, 0x1, -R0 ;  /* 0x00000001030e7824 */ /* 0x000fe200078e0a00 */
[----:B------:R-:W-:Y:S01]  /*0940*/  UIMAD UR32, UR60, 0x68, URZ ;  /* 0x000000683c2078a4 */ /* 0x000fe2000f8e023f */
[----:B------:R-:W-:Y:S01]  /*0950*/  IMAD.U32 R0, RZ, RZ, UR8 ;  /* 0x00000008ff007e24 */ /* 0x000fe2000f8e00ff */
[----:B------:R-:W-:Y:S01]  /*0960*/  SHF.R.S32.HI R0, RZ, 0x1, R9 ;  /* 0x00000001ff007819 */ /* 0x000fe20000011409 */
[----:B------:R-:W-:Y:S01]  /*0970*/  IMAD.SHL.U32 R2, R11, 0x40, RZ ;  /* 0x000000400b027824 */ /* 0x000fe200078e00ff */
[C---:B------:R-:W-:Y:S01]  /*0980*/  LEA.HI R9, R7.reuse, R7, RZ, 0x1 ;  /* 0x0000000707097211 */ /* 0x040fe200078f08ff */
[----:B------:R-:W-:Y:S01]  /*0990*/  IMAD.SHL.U32 R4, R7, 0x40, RZ ;  /* 0x0000004007047824 */ /* 0x000fe200078e00ff */
[C---:B------:R-:W-:Y:S01]  /*09a0*/  LOP3.LUT P0, RZ, R0.reuse, 0x2, RZ, 0xc0, !PT ;  /* 0x0000000200ff7812 */ /* 0x040fe2000780c0ff */
[----:B------:R-:W-:Y:S01]  /*09b0*/  IMAD.SHL.U32 R11, R0, 0x40, RZ ;  /* 0x00000040000b7824 */ /* 0x000fe200078e00ff */
[----:B------:R-:W-:Y:S01]  /*09c0*/  LOP3.LUT R8, R2, 0x1c0, RZ, 0xc0, !PT ;  /* 0x000001c002087812 */ /* 0x000fe200078ec0ff */
[----:B------:R-:W-:Y:S01]  /*09d0*/  IMAD.SHL.U32 R0, R243, 0x10, RZ ;  /* 0x00000010f3007824 */ /* 0x000fe200078e00ff */
[----:B------:R-:W-:Y:S01]  /*09e0*/  LOP3.LUT R2, R9, 0x3fffffe, RZ, 0xc0, !PT ;  /* 0x03fffffe09027812 */ /* 0x000fe200078ec0ff */
[----:B------:R-:W-:Y:S01]  /*09f0*/  IMAD.U32 R3, RZ, RZ, UR9 ;  /* 0x00000009ff037e24 */ /* 0x000fe2000f8e00ff */
[----:B------:R-:W-:Y:S01]  /*0a00*/  LOP3.LUT R4, R4, 0x1c0, RZ, 0xc0, !PT ;  /* 0x000001c004047812 */ /* 0x000fe200078ec0ff */
[----:B------:R-:W-:Y:S01]  /*0a10*/  UIMAD UR9, UR5, UR19, URZ ;  /* 0x00000013050972a4 */ /* 0x000fe2000f8e023f */
[----:B------:R-:W-:Y:S01]  /*0a20*/  LEA.HI.SX32 R238, R238, R0, 0x1e ;  /* 0x00000000eeee7211 */ /* 0x000fe200078ff2ff */
[----:B------:R-:W-:Y:S01]  /*0a30*/  IMAD.IADD R13, R7, 0x1, -R2 ;  /* 0x00000001070d7824 */ /* 0x000fe200078e0a02 */
[----:B------:R-:W-:Y:S01]  /*0a40*/  LOP3.LUT R5, R8, 0x30, R0, 0xf8, !PT ;  /* 0x0000003008057812 */ /* 0x000fe200078ef800 */
[----:B------:R-:W-:Y:S01]  /*0a50*/  IMAD.SHL.U32 R2, R243, 0x400, RZ ;  /* 0x00000400f3027824 */ /* 0x000fe200078e00ff */
[----:B------:R-:W-:Y:S01]  /*0a60*/  LOP3.LUT R0, R11, 0xc0, RZ, 0xc0, !PT ;  /* 0x000000c00b007812 */ /* 0x000fe200078ec0ff */
[----:B------:R-:W-:Y:S01]  /*0a70*/  UIMAD UR5, UR7, UR50, URZ ;  /* 0x00000032070572a4 */ /* 0x000fe2000f8e023f */
[--C-:B------:R-:W-:Y:S01]  /*0a80*/  LOP3.LUT R5, R5, 0x8, R128.reuse, 0xf8, !PT ;  /* 0x0000000805057812 */ /* 0x100fe200078ef880 */
[----:B------:R-:W-:Y:S01]  /*0a90*/  @!UP2 UIMAD UR8, UR50, UR18, UR52 ;  /* 0x000000123208a2a4 */ /* 0x000fe2000f8e0234 */
[----:B------:R-:W-:Y:S01]  /*0aa0*/  LOP3.LUT R128, R0, 0x8, R128, 0xf8, !PT ;  /* 0x0000000800807812 */ /* 0x000fe200078ef880 */
[----:B------:R-:W-:Y:S01]  /*0ab0*/  IMAD.U32 R252, RZ, RZ, UR9 ;  /* 0x00000009fffc7e24 */ /* 0x000fe2000f8e00ff */
[----:B------:R-:W-:Y:S01]  /*0ac0*/  SHF.R.U32.HI R0, RZ, 0x3, R0 ;  /* 0x00000003ff007819 */ /* 0x000fe20000011600 */
[----:B------:R-:W-:Y:S01]  /*0ad0*/  IMAD.U32 R248, RZ, RZ, UR5 ;  /* 0x00000005fff87e24 */ /* 0x000fe2000f8e00ff */
[----:B------:R-:W-:Y:S01]  /*0ae0*/  SHF.R.S32.HI R3, RZ, 0x3, R10 ;  /* 0x00000003ff037819 */ /* 0x000fe2000001140a */
[----:B------:R-:W-:Y:S01]  /*0af0*/  UIMAD UR5, UR55, UR14, URZ ;  /* 0x0000000e370572a4 */ /* 0x000fe2000f8e023f */
[----:B------:R-:W-:Y:S01]  /*0b00*/  LOP3.LUT R128, R128, R0, RZ, 0x3c, !PT ;  /* 0x0000000080807212 */ /* 0x000fe200078e3cff */
[----:B------:R-:W-:Y:S01]  /*0b10*/  IMAD.U32 R0, RZ, RZ, UR13 ;  /* 0x0000000dff007e24 */ /* 0x000fe2000f8e00ff */
[----:B------:R-:W-:Y:S01]  /*0b20*/  LEA.HI R4, R4, R4, RZ, 0x1d ;  /* 0x0000000404047211 */ /* 0x000fe200078fe8ff */
[C---:B------:R-:W-:Y:S01]  /*0b30*/  IMAD R131, R3.reuse, 0x200, R2 ;  /* 0x0000020003837824 */ /* 0x040fe200078e0202 */
[----:B------:R-:W-:Y:S01]  /*0b40*/  @!UP2 UIMAD UR7, UR8, UR17, URZ ;  /* 0x000000110807a2a4 */ /* 0x000fe2000f8e023f */
[----:B------:R-:W-:Y:S01]  /*0b50*/  IMAD R16, R3, 0x8, R16 ;  /* 0x0000000803107824 */ /* 0x000fe200078e0210 */
[----:B------:R1:W-:Y:S01]  /*0b60*/  STL [R1], R0 ;  /* 0x0000000001007387 */ /* 0x0003e20000100800 */
[----:B------:R-:W-:Y:S01]  /*0b70*/  IADD3 R220, R4, R220, R2 ;  /* 0x000000dc04dc7210 */ /* 0x000fe20007ffe002 */
[----:B------:R-:W-:Y:S01]  /*0b80*/  IMAD.SHL.U32 R4, R12, 0x10, RZ ;  /* 0x000000100c047824 */ /* 0x000fe200078e00ff */
[----:B------:R-:W-:Y:S01]  /*0b90*/  SHF.R.U32.HI R2, RZ, 0x3, R8 ;  /* 0x00000003ff027819 */ /* 0x000fe20000011608 */
[----:B------:R-:W-:Y:S01]  /*0ba0*/  IMAD.U32 R246, RZ, RZ, UR5 ;  /* 0x00000005fff67e24 */ /* 0x000fe2000f8e00ff */
[----:B------:R-:W-:Y:S01]  /*0bb0*/  USHF.R.S32.HI UR5, URZ, 0x1f, UR20 ;  /* 0x0000001f3f057899 */ /* 0x000fe20008011414 */
[----:B------:R-:W-:Y:S01]  /*0bc0*/  IMAD.SHL.U32 R220, R220, 0x2, RZ ;  /* 0x00000002dcdc7824 */ /* 0x000fe200078e00ff */
[----:B------:R-:W-:Y:S01]  /*0bd0*/  LOP3.LUT R5, R5, R2, RZ, 0x3c, !PT ;  /* 0x0000000205057212 */ /* 0x000fe200078e3cff */
[----:B------:R-:W-:Y:S01]  /*0be0*/  IMAD.SHL.U32 R2, R240, 0x8, RZ ;  /* 0x00000008f0027824 */ /* 0x000fe200078e00ff */
[----:B------:R-:W-:Y:S01]  /*0bf0*/  SEL R129, R137, 0xffffffe0, !P0 ;  /* 0xffffffe089817807 */ /* 0x000fe20004000000 */
[----:B------:R-:W-:Y:S01]  /*0c00*/  IMAD.U32 R128, R17, 0x20, R128 ;  /* 0x0000002011807824 */ /* 0x000fe200078e0080 */
[----:B------:R-:W-:Y:S01]  /*0c10*/  IADD3 R215, R220, 0x40, RZ ;  /* 0x00000040dcd77810 */ /* 0x000fe20007ffe0ff */
[----:B------:R-:W-:Y:S01]  /*0c20*/  IMAD.U32 R251, RZ, RZ, UR5 ;  /* 0x00000005fffb7e24 */ /* 0x000fe2000f8e00ff */
[----:B------:R-:W-:Y:S01]  /*0c30*/  LOP3.LUT R2, R2, 0x8, RZ, 0xc0, !PT ;  /* 0x0000000802027812 */ /* 0x000fe200078ec0ff */
[----:B------:R-:W-:Y:S01]  /*0c40*/  USHF.R.S32.HI UR5, URZ, 0x1f, UR61 ;  /* 0x0000001f3f057899 */ /* 0x000fe2000801143d */
[C---:B------:R-:W-:Y:S01]  /*0c50*/  @P4 IADD3 R215, R220.reuse, -0x40, RZ ;  /* 0xffffffc0dcd74810 */ /* 0x040fe20007ffe0ff */
[----:B------:R-:W-:Y:S01]  /*0c60*/  IMAD.IADD R221, R220, 0x1, R216 ;  /* 0x00000001dcdd7824 */ /* 0x000fe200078e02d8 */
[----:B------:R-:W-:Y:S01]  /*0c70*/  LOP3.LUT R7, R2, 0x10, R4, 0xf8, !PT ;  /* 0x0000001002077812 */ /* 0x000fe200078ef804 */
[----:B------:R-:W-:Y:S01]  /*0c80*/  IMAD.SHL.U32 R128, R128, 0x2, RZ ;  /* 0x0000000280807824 */ /* 0x000fe200078e00ff */
[----:B------:R-:W-:Y:S01]  /*0c90*/  UIMAD UR31, UR60, 0x70, URZ ;  /* 0x000000703c1f78a4 */ /* 0x000fe2000f8e023f */
[----:B------:R-:W-:Y:S01]  /*0ca0*/  IMAD.IADD R216, R216, 0x1, R215 ;  /* 0x00000001d8d87824 */ /* 0x000fe200078e02d7 */
[----:B------:R-:W-:Y:S01]  /*0cb0*/  UIMAD UR30, UR60, 0x78, URZ ;  /* 0x000000783c1e78a4 */ /* 0x000fe2000f8e023f */
[--C-:B------:R-:W-:Y:S01]  /*0cc0*/  IMAD.IADD R222, R220, 0x1, R217.reuse ;  /* 0x00000001dcde7824 */ /* 0x100fe200078e02d9 */
[----:B------:R-:W-:Y:S01]  /*0cd0*/  UIADD3 UR29, -UR61, URZ, URZ ;  /* 0x0000003f3d1d7290 */ /* 0x000fe2000fffe13f */
[----:B------:R-:W-:Y:S01]  /*0ce0*/  IMAD.IADD R219, R221, 0x1, R217 ;  /* 0x00000001dddb7824 */ /* 0x000fe200078e02d9 */
[----:B------:R-:W-:Y:S01]  /*0cf0*/  UMOV UR57, 0xffffe000 ;  /* 0xffffe00000397882 */ /* 0x000fe20000000000 */
[----:B-1----:R-:W-:-:S02]  /*0d00*/  IMAD R0, R243, 0x200, R6 ;  /* 0x00000200f3007824 */ /* 0x002fc400078e0206 */
[----:B------:R-:W-:Y:S02]  /*0d10*/  IMAD.IADD R218, R217, 0x1, R215 ;  /* 0x00000001d9da7824 */ /* 0x000fe400078e02d7 */
[----:B------:R-:W-:Y:S01]  /*0d20*/  IMAD R13, R13, 0x20, R0 ;  /* 0x000000200d0d7824 */ /* 0x000fe200078e0200 */
[----:B------:R-:W-:Y:S01]  /*0d30*/  SHF.R.S32.HI R0, RZ, 0x1, R9 ;  /* 0x00000001ff007819 */ /* 0x000fe20000011409 */
[----:B------:R-:W-:Y:S02]  /*0d40*/  IMAD.U32 R250, RZ, RZ, UR7 ;  /* 0x00000007fffa7e24 */ /* 0x000fe4000f8e00ff */
[----:B------:R-:W-:Y:S01]  /*0d50*/  IMAD.IADD R129, R128, 0x1, R129 ;  /* 0x0000000180817824 */ /* 0x000fe200078e0281 */
[C---:B------:R-:W-:Y:S01]  /*0d60*/  LOP3.LUT P3, RZ, R0.reuse, 0x2, RZ, 0xc0, !PT ;  /* 0x0000000200ff7812 */ /* 0x040fe2000786c0ff */
[----:B------:R-:W-:Y:S02]  /*0d70*/  IMAD.SHL.U32 R0, R0, 0x40, RZ ;  /* 0x0000004000007824 */ /* 0x000fe400078e00ff */
[----:B------:R-:W-:Y:S01]  /*0d80*/  IMAD.IADD R217, R217, 0x1, R216 ;  /* 0x00000001d9d97824 */ /* 0x000fe200078e02d8 */
[----:B------:R-:W-:-:S02]  /*0d90*/  R2P PR, R15, 0x6 ;  /* 0x000000060f007804 */ /* 0x000fc40000000000 */
[----:B------:R-:W-:Y:S02]  /*0da0*/  LOP3.LUT R0, R0, 0xc0, RZ, 0xc0, !PT ;  /* 0x000000c000007812 */ /* 0x000fe400078ec0ff */
[----:B------:R-:W-:Y:S02]  /*0db0*/  LOP3.LUT P0, RZ, R14, 0x2, RZ, 0xc0, !PT ;  /* 0x000000020eff7812 */ /* 0x000fe4000780c0ff */
[----:B------:R-:W-:Y:S02]  /*0dc0*/  SHF.R.U32.HI R3, RZ, 0x3, R0 ;  /* 0x00000003ff037819 */ /* 0x000fe40000011600 */
[----:B------:R-:W-:Y:S02]  /*0dd0*/  SEL R132, R132, 0xffffffc0, !P2 ;  /* 0xffffffc084847807 */ /* 0x000fe40005000000 */
[----:B------:R-:W-:Y:S01]  /*0de0*/  LOP3.LUT R8, R3, R0, R2, 0x1e, !PT ;  /* 0x0000000003087212 */ /* 0x000fe200078e1e02 */
[----:B------:R-:W-:Y:S01]  /*0df0*/  IMAD.SHL.U32 R0, R15, 0x40, RZ ;  /* 0x000000400f007824 */ /* 0x000fe200078e00ff */
[----:B------:R-:W-:Y:S01]  /*0e00*/  SEL R137, R137, 0xffffffe0, !P0 ;  /* 0xffffffe089897807 */ /* 0x000fe20004000000 */
[----:B------:R-:W-:-:S02]  /*0e10*/  IMAD R3, R12, 0x200, R5 ;  /* 0x000002000c037824 */ /* 0x000fc400078e0205 */
[----:B------:R-:W-:Y:S01]  /*0e20*/  IMAD.SHL.U32 R5, R12, 0x8, RZ ;  /* 0x000000080c057824 */ /* 0x000fe200078e00ff */
[----:B------:R-:W-:Y:S01]  /*0e30*/  LOP3.LUT R0, R0, 0x1c0, RZ, 0xc0, !PT ;  /* 0x000001c000007812 */ /* 0x000fe200078ec0ff */
[----:B------:R-:W-:Y:S02]  /*0e40*/  IMAD.SHL.U32 R2, R14, 0x40, RZ ;  /* 0x000000400e027824 */ /* 0x000fe400078e00ff */
[----:B------:R-:W-:Y:S01]  /*0e50*/  IMAD.IADD R8, R8, 0x1, R13 ;  /* 0x0000000108087824 */ /* 0x000fe200078e020d */
[----:B------:R-:W-:Y:S02]  /*0e60*/  LOP3.LUT R5, R5, 0x8, RZ, 0xc0, !PT ;  /* 0x0000000805057812 */ /* 0x000fe400078ec0ff */
[----:B------:R-:W-:Y:S02]  /*0e70*/  SHF.R.U32.HI R6, RZ, 0x3, R0 ;  /* 0x00000003ff067819 */ /* 0x000fe40000011600 */
[----:B------:R-:W-:Y:S02]  /*0e80*/  LOP3.LUT R2, R2, 0xc0, RZ, 0xc0, !PT ;  /* 0x000000c002027812 */ /* 0x000fe400078ec0ff */
[----:B------:R-:W-:Y:S01]  /*0e90*/  LOP3.LUT R6, R6, R0, R5, 0x1e, !PT ;  /* 0x0000000006067212 */ /* 0x000fe200078e1e05 */
[----:B------:R-:W-:Y:S01]  /*0ea0*/  IMAD.SHL.U32 R0, R16, 0x20, RZ ;  /* 0x0000002010007824 */ /* 0x000fe200078e00ff */
[----:B------:R-:W-:-:S02]  /*0eb0*/  SHF.R.U32.HI R4, RZ, 0x3, R2 ;  /* 0x00000003ff047819 */ /* 0x000fc40000011602 */
[----:B------:R-:W-:Y:S01]  /*0ec0*/  LEA R244, R8, 0x6000, 0x1 ;  /* 0x0000600008f47811 */ /* 0x000fe200078e08ff */
[----:B------:R-:W-:Y:S01]  /*0ed0*/  IMAD.IADD R131, R131, 0x1, R6 ;  /* 0x0000000183837824 */ /* 0x000fe200078e0206 */
[C---:B------:R-:W-:Y:S01]  /*0ee0*/  LOP3.LUT R5, R4.reuse, R2, R5, 0x1e, !PT ;  /* 0x0000000204057212 */ /* 0x040fe200078e1e05 */
[----:B------:R-:W-:Y:S01]  /*0ef0*/  IMAD R142, R243, 0x200, R0 ;  /* 0x00000200f38e7824 */ /* 0x000fe200078e0200 */
[----:B------:R-:W-:Y:S02]  /*0f00*/  LOP3.LUT R2, R4, R7, R2, 0x1e, !PT ;  /* 0x0000000704027212 */ /* 0x000fe400078e1e02 */
[----:B------:R-:W-:Y:S01]  /*0f10*/  LEA R131, R131, 0xa000, 0x1 ;  /* 0x0000a00083837811 */ /* 0x000fe200078e08ff */
[----:B------:R-:W-:Y:S01]  /*0f20*/  IMAD.IADD R142, R142, 0x1, R5 ;  /* 0x000000018e8e7824 */ /* 0x000fe200078e0205 */
[----:B------:R-:W-:Y:S01]  /*0f30*/  IADD3 R245, R244, 0x20, RZ ;  /* 0x00000020f4f57810 */ /* 0x000fe20007ffe0ff */
[----:B------:R-:W-:Y:S01]  /*0f40*/  IMAD.IADD R136, R0, 0x1, R2 ;  /* 0x0000000100887824 */ /* 0x000fe200078e0202 */
[C---:B------:R-:W-:Y:S01]  /*0f50*/  IADD3 R138, R131.reuse, 0x20, RZ ;  /* 0x00000020838a7810 */ /* 0x040fe20007ffe0ff */
[C---:B------:R-:W-:Y:S01]  /*0f60*/  IMAD.IADD R133, R131.reuse, 0x1, R132 ;  /* 0x0000000183857824 */ /* 0x040fe200078e0284 */
[----:B------:R-:W-:Y:S01]  /*0f70*/  @P1 IADD3 R138, R131, -0x20, RZ ;  /* 0xffffffe0838a1810 */ /* 0x000fe20007ffe0ff */
[----:B------:R-:W-:Y:S01]  /*0f80*/  IMAD.U32 R0, RZ, RZ, UR5 ;  /* 0x00000005ff007e24 */ /* 0x000fe2000f8e00ff */
[----:B------:R-:W-:Y:S01]  /*0f90*/  @P3 IADD3 R245, R244, -0x20, RZ ;  /* 0xffffffe0f4f53810 */ /* 0x000fe20007ffe0ff */
[----:B------:R-:W-:Y:S01]  /*0fa0*/  IMAD.SHL.U32 R2, R3, 0x2, RZ ;  /* 0x0000000203027824 */ /* 0x000fe200078e00ff */
[----:B------:R-:W-:Y:S01]  /*0fb0*/  IADD3 R141, R138, 0x2000, RZ ;  /* 0x000020008a8d7810 */ /* 0x000fe20007ffe0ff */
[----:B------:R-:W-:Y:S01]  /*0fc0*/  IMAD.IADD R132, R132, 0x1, R138 ;  /* 0x0000000184847824 */ /* 0x000fe200078e028a */
[----:B------:R-:W-:-:S02]  /*0fd0*/  IADD3 R140, R138, 0x4000, RZ ;  /* 0x000040008a8c7810 */ /* 0x000fc40007ffe0ff */
[----:B------:R-:W-:Y:S02]  /*0fe0*/  IADD3 R139, R138, 0x6000, RZ ;  /* 0x000060008a8b7810 */ /* 0x000fe40007ffe0ff */
.L_x_1110:
        /* <DEDUP_REMOVED lines=54> */
.L_x_1066:
        /* <DEDUP_REMOVED lines=58> */
.L_x_1068:
        /* <DEDUP_REMOVED lines=18> */
.L_x_1069:
[----:B------:R-:W2:Y:S01]  /*1810*/  LDL R0, [R1] ;  /* 0x0000000001007983 */ /* 0x000ea20000100800 */
[----:B------:R-:W-:-:S03]  /*1820*/  ULDC.64 UR14, c[0x0][0x370] ;  /* 0x0000dc00000e7ab9 */ /* 0x000fc60000000a00 */
[----:B------:R-:W3:Y:S01]  /*1830*/  LDL R3, [R1+0x4] ;  /* 0x0000040001037983 */ /* 0x000ee20000100800 */
[----:B------:R-:W1:Y:S01]  /*1840*/  R2UR UR23, R248 ;  /* 0x00000000f81773c2 */ /* 0x000e6200000e0000 */
[----:B------:R-:W-:-:S04]  /*1850*/  @UP1 UIMAD.WIDE.U32 UR8, UR4, UR14, URZ ;  /* 0x0000000e040812a5 */ /* 0x000fc8000f8e003f */
[----:B------:R-:W-:-:S03]  /*1860*/  @UP1 UIMAD UR27, UR4, UR15, UR9 ;  /* 0x0000000f041b12a4 */ /* 0x000fc6000f8e0209 */
[----:B------:R-:W-:Y:S02]  /*1870*/  @UP1 UMOV UR25, UR8 ;  /* 0x0000000800191c82 */ /* 0x000fe40008000000 */
[----:B------:R-:W-:Y:S02]  /*1880*/  ULDC.64 UR8, c[0x0][0x368] ;  /* 0x0000da0000087ab9 */ /* 0x000fe40000000a00 */
[----:B------:R-:W-:Y:S01]  /*1890*/  @!UP1 UIMAD UR13, UR56, UR8, URZ ;  /* 0x00000008380d92a4 */ /* 0x000fe2000f8e023f */
[----:B------:R-:W4:Y:S03]  /*18a0*/  R2UR UR16, R246 ;  /* 0x00000000f61073c2 */ /* 0x000f2600000e0000 */
[----:B------:R-:W-:Y:S02]  /*18b0*/  @!UP1 UIMAD UR13, UR50, UR9, UR13 ;  /* 0x00000009320d92a4 */ /* 0x000fe4000f8e020d */
[----:B------:R-:W-:-:S02]  /*18c0*/  @!UP1 UIMAD.WIDE.U32 UR8, UR50, UR8, URZ ;  /* 0x00000008320892a5 */ /* 0x000fc4000f8e003f */
[----:B------:R-:W-:Y:S01]  /*18d0*/  ULDC UR17, c[0x0][0x224] ;  /* 0x0000890000117ab9 */ /* 0x000fe20000000800 */
[----:B------:R-:W-:Y:S01]  /*18e0*/  IABS R6, c[0x0][0x1c8] ;  /* 0x0000720000067a13 */ /* 0x000fe20000000000 */
[----:B------:R-:W-:-:S03]  /*18f0*/  UIMAD.WIDE.U32 UR14, UR50, UR17, URZ ;  /* 0x00000011320e72a5 */ /* 0x000fc6000f8e003f */
[----:B------:R-:W-:Y:S02]  /*1900*/  @!UP1 UMOV UR25, UR8 ;  /* 0x0000000800199c82 */ /* 0x000fe40008000000 */
[----:B-1----:R-:W-:Y:S01]  /*1910*/  UIMAD UR8, UR56, UR17, UR23 ;  /* 0x00000011380872a4 */ /* 0x002fe2000f8e0217 */
[----:B------:R-:W1:Y:S01]  /*1920*/  S2UR UR17, SR_CTAID.X ;  /* 0x00000000001179c3 */ /* 0x000e620000002500 */
[----:B------:R-:W5:Y:S02]  /*1930*/  I2F.RP R4, R6 ;  /* 0x0000000600047306 */ /* 0x000f640000209400 */
[----:B------:R-:W-:Y:S02]  /*1940*/  UIADD3 UR8, UR15, UR8, URZ ;  /* 0x000000080f087290 */ /* 0x000fe4000fffe03f */
[----:B------:R-:W-:Y:S02]  /*1950*/  @!UP1 UIADD3 UR27, UR9, UR13, URZ ;  /* 0x0000000d091b9290 */ /* 0x000fe4000fffe03f */
[----:B------:R-:W-:-:S02]  /*1960*/  ULDC.64 UR14, c[0x0][0x3d8] ;  /* 0x0000f600000e7ab9 */ /* 0x000fc40000000a00 */
[----:B----4-:R-:W-:Y:S02]  /*1970*/  UIMAD UR8, UR54, UR8, UR16 ;  /* 0x00000008360872a4 */ /* 0x010fe4000f8e0210 */
[----:B------:R-:W-:Y:S02]  /*1980*/  UIMAD UR13, UR55, UR4, URZ ;  /* 0x00000004370d72a4 */ /* 0x000fe4000f8e023f */
[----:B------:R-:W-:Y:S02]  /*1990*/  UIADD3 UR16, UR59, UR8, URZ ;  /* 0x000000083b107290 */ /* 0x000fe4000fffe03f */
[----:B------:R-:W-:Y:S01]  /*19a0*/  UIMAD.WIDE.U32 UR8, UR54, UR4, URZ ;  /* 0x00000004360872a5 */ /* 0x000fe2000f8e003f */
[----:B-----5:R-:W4:Y:S03]  /*19b0*/  MUFU.RCP R4, R4 ;  /* 0x0000000400047308 */ /* 0x020f260000001000 */
[----:B------:R-:W-:-:S02]  /*19c0*/  @UP1 UIADD3 UR16, UR9, UR13, URZ ;  /* 0x0000000d09101290 */ /* 0x000fc4000fffe03f */
[----:B------:R-:W-:Y:S02]  /*19d0*/  USEL UR26, UR58, UR8, !UP1 ;  /* 0x000000083a1a7287 */ /* 0x000fe4000c800000 */
[----:B-1----:R-:W-:-:S04]  /*19e0*/  UIMAD.WIDE.U32 UR8, UR17, UR14, URZ ;  /* 0x0000000e110872a5 */ /* 0x002fc8000f8e003f */
[----:B------:R-:W-:Y:S02]  /*19f0*/  USEL UR23, UR8, URZ, UP3 ;  /* 0x0000003f08177287 */ /* 0x000fe40009800000 */
[----:B------:R-:W-:Y:S02]  /*1a00*/  UIMAD UR15, UR17, UR15, UR9 ;  /* 0x0000000f110f72a4 */ /* 0x000fe4000f8e0209 */
[----:B------:R-:W-:Y:S02]  /*1a10*/  USHF.L.U64.HI UR8, UR50, 0x7, UR56 ;  /* 0x0000000732087899 */ /* 0x000fe40008010238 */
[----:B------:R-:W-:Y:S02]  /*1a20*/  USHF.L.U32 UR17, UR50, 0x7, URZ ;  /* 0x0000000732117899 */ /* 0x000fe4000800063f */
[----:B------:R-:W-:Y:S01]  /*1a30*/  USEL UR9, UR8, URZ, UP6 ;  /* 0x0000003f08097287 */ /* 0x000fe2000b000000 */
[----:B----4-:R-:W-:Y:S01]  /*1a40*/  IADD3 R4, R4, 0xffffffe, RZ ;  /* 0x0ffffffe04047810 */ /* 0x010fe20007ffe0ff */
[----:B------:R-:W-:-:S03]  /*1a50*/  USEL UR8, UR17, URZ, UP6 ;  /* 0x0000003f11087287 */ /* 0x000fc6000b000000 */
[----:B------:R1:W4:Y:S01]  /*1a60*/  F2I.FTZ.U32.TRUNC.NTZ R5, R4 ;  /* 0x0000000400057305 */ /* 0x000322000021f000 */
[----:B------:R-:W-:-:S04]  /*1a70*/  UIADD3 UR8, UP0, UR7, UR8, URZ ;  /* 0x0000000807087290 */ /* 0x000fc8000ff1e03f */
[----:B------:R-:W-:Y:S02]  /*1a80*/  UIADD3.X UR13, UR28, UR9, URZ, UP0, !UPT ;  /* 0x000000091c0d7290 */ /* 0x000fe400087fe43f */
[----:B------:R-:W-:-:S04]  /*1a90*/  UIMAD UR9, UR55, UR8, URZ ;  /* 0x00000008370972a4 */ /* 0x000fc8000f8e023f */
[----:B------:R-:W-:Y:S01]  /*1aa0*/  UIMAD UR13, UR54, UR13, UR9 ;  /* 0x0000000d360d72a4 */ /* 0x000fe2000f8e0209 */
[----:B-1----:R-:W-:Y:S01]  /*1ab0*/  IMAD.MOV.U32 R4, RZ, RZ, RZ ;  /* 0x000000ffff047224 */ /* 0x002fe200078e00ff */
[----:B------:R-:W1:Y:S01]  /*1ac0*/  R2UR UR17, R250 ;  /* 0x00000000fa1173c2 */ /* 0x000e6200000e0000 */
[----:B------:R-:W-:-:S07]  /*1ad0*/  ISETP.NE.AND P1, PT, RZ, c[0x0][0x1c8], PT ;  /* 0x00007200ff007a0c */ /* 0x000fce0003f25270 */
[----:B--2---:R4:W2:Y:S08]  /*1ae0*/  R2UR UR9, R0 ;  /* 0x00000000000973c2 */ /* 0x0048b000000e0000 */
[----:B---3--:R3:W5:Y:S01]  /*1af0*/  R2UR UR14, R3 ;  /* 0x00000000030e73c2 */ /* 0x00876200000e0000 */
[----:B----4-:R-:W-:-:S04]  /*1b00*/  IMAD.MOV R0, RZ, RZ, -R5 ;  /* 0x000000ffff007224 */ /* 0x010fc800078e0a05 */
[----:B------:R-:W-:-:S04]  /*1b10*/  IMAD R0, R0, R6, RZ ;  /* 0x0000000600007224 */ /* 0x000fc800078e02ff */
[----:B------:R-:W-:Y:S01]  /*1b20*/  IMAD.HI.U32 R0, R5, R0, R4 ;  /* 0x0000000005007227 */ /* 0x000fe200078e0004 */
[----:B---3--:R-:W-:-:S05]  /*1b30*/  IABS R3, UR52 ;  /* 0x0000003400037c13 */ /* 0x008fca0008000000 */
[----:B------:R-:W-:-:S04]  /*1b40*/  IMAD.HI.U32 R0, R0, R3, RZ ;  /* 0x0000000300007227 */ /* 0x000fc800078e00ff */
[----:B------:R-:W-:-:S04]  /*1b50*/  IMAD.MOV R4, RZ, RZ, -R0 ;  /* 0x000000ffff047224 */ /* 0x000fc800078e0a00 */
[----:B------:R-:W-:-:S05]  /*1b60*/  IMAD R3, R6, R4, R3 ;  /* 0x0000000406037224 */ /* 0x000fca00078e0203 */
[----:B------:R-:W-:-:S13]  /*1b70*/  ISETP.GT.U32.AND P0, PT, R6, R3, PT ;  /* 0x000000030600720c */ /* 0x000fda0003f04070 */
[----:B------:R-:W-:-:S05]  /*1b80*/  @!P0 IMAD.IADD R3, R3, 0x1, -R6 ;  /* 0x0000000103038824 */ /* 0x000fca00078e0a06 */
[----:B------:R-:W-:Y:S02]  /*1b90*/  ISETP.GE.U32.AND P2, PT, R3, R6, PT ;  /* 0x000000060300720c */ /* 0x000fe40003f46070 */
[----:B------:R-:W-:Y:S02]  /*1ba0*/  @!P0 IADD3 R0, R0, 0x1, RZ ;  /* 0x0000000100008810 */ /* 0x000fe40007ffe0ff */
[----:B-----5:R-:W-:Y:S01]  /*1bb0*/  ISETP.LE.AND P0, PT, RZ, UR14, PT ;  /* 0x0000000eff007c0c */ /* 0x020fe2000bf03270 */
[----:B--2---:R-:W-:-:S08]  /*1bc0*/  @UP2 USEL UR9, UR9, UR4, !UP1 ;  /* 0x0000000409092287 */ /* 0x004fd0000c800000 */
[----:B------:R-:W-:-:S05]  /*1bd0*/  @P2 IADD3 R0, R0, 0x1, RZ ;  /* 0x0000000100002810 */ /* 0x000fca0007ffe0ff */
[----:B------:R-:W-:Y:S01]  /*1be0*/  IMAD.MOV.U32 R10, RZ, RZ, R0 ;  /* 0x000000ffff0a7224 */ /* 0x000fe200078e0000 */
[----:B------:R-:W-:-:S03]  /*1bf0*/  ULDC UR14, c[0x0][0x234] ;  /* 0x00008d00000e7ab9 */ /* 0x000fc60000000800 */
[----:B------:R-:W-:Y:S01]  /*1c00*/  @!P0 IMAD.MOV R10, RZ, RZ, -R10 ;  /* 0x000000ffff0a8224 */ /* 0x000fe200078e0a0a */
[----:B------:R-:W-:Y:S01]  /*1c10*/  PLOP3.LUT P0, PT, PT, PT, UP2, 0x80, 0x0 ;  /* 0x000000000000781c */ /* 0x000fe20003f0f028 */
[----:B------:R-:W-:Y:S02]  /*1c20*/  @UP2 UIMAD UR14, UR52, UR14, UR9 ;  /* 0x0000000e340e22a4 */ /* 0x000fe4000f8e0209 */
[----:B------:R-:W-:Y:S01]  /*1c30*/  UIMAD.WIDE.U32 UR8, UR54, UR8, URZ ;  /* 0x00000008360872a5 */ /* 0x000fe2000f8e003f */
[----:B------:R-:W-:-:S04]  /*1c40*/  @!P1 LOP3.LUT R10, RZ, c[0x0][0x1c8], RZ, 0x33, !PT ;  /* 0x00007200ff0a9a12 */ /* 0x000fc800078e33ff */
[----:B-1----:R-:W-:Y:S02]  /*1c50*/  @!UP2 UMOV UR14, UR17 ;  /* 0x00000011000eac82 */ /* 0x002fe40008000000 */
[----:B------:R-:W-:Y:S02]  /*1c60*/  USEL UR17, UR15, URZ, UP3 ;  /* 0x0000003f0f117287 */ /* 0x000fe40009800000 */
[----:B------:R-:W-:Y:S02]  /*1c70*/  UIADD3 UR15, UR9, UR13, URZ ;  /* 0x0000000d090f7290 */ /* 0x000fe4000fffe03f */
[----:B------:R-:W-:Y:S01]  /*1c80*/  USHF.R.S32.HI UR13, URZ, 0x1f, UR18 ;  /* 0x0000001f3f0d7899 */ /* 0x000fe20008011412 */
[----:B------:R-:W-:Y:S01]  /*1c90*/  SHF.R.S32.HI R16, RZ, 0x1f, R10 ;  /* 0x0000001fff107819 */ /* 0x000fe2000001140a */
[----:B------:R-:W-:Y:S05]  /*1ca0*/  @!P0 BRA `(.L_x_1070) ;  /* 0x0000009000008947 */ /* 0x000fea0003800000 */
[----:B------:R-:W2:Y:S01]  /*1cb0*/  LDL R7, [R1+0xc] ;  /* 0x00000c0001077983 */ /* 0x000ea20000100800 */
[----:B------:R-:W-:Y:S02]  /*1cc0*/  ULDC UR52, c[0x0][0x224] ;  /* 0x0000890000347ab9 */ /* 0x000fe40000000800 */
[----:B------:R-:W-:-:S02]  /*1cd0*/  @!UP1 UIMAD UR4, UR50, UR52, URZ ;  /* 0x00000034320492a4 */ /* 0x000fc4000f8e023f */
[----:B------:R-:W1:Y:S02]  /*1ce0*/  S2UR UR52, SR_CTAID.Z ;  /* 0x00000000003479c3 */ /* 0x000e640000002700 */
[----:B------:R-:W-:-:S06]  /*1cf0*/  ULEA UR4, UR50, UR4, 0x7 ;  /* 0x0000000432047291 */ /* 0x000fcc000f8e383f */
[----:B--2---:R-:W1:Y:S02]  /*1d00*/  R2UR UR6, R7 ;  /* 0x00000000070673c2 */ /* 0x004e6400000e0000 */
[----:B-1----:R-:W-:-:S03]  /*1d10*/  UIMAD UR4, UR6, UR52, UR4 ;  /* 0x00000034060472a4 */ /* 0x002fc6000f8e0204 */
[----:B------:R-:W-:Y:S01]  /*1d20*/  ULDC.U8 UR6, c[0x0][0x2d8] ;  /* 0x0000b60000067ab9 */ /* 0x000fe20000000000 */
[----:B------:R-:W-:Y:S05]  /*1d30*/  BRA `(.L_x_1071) ;  /* 0x0000002000007947 */ /* 0x000fea0003800000 */
.L_x_1070:
[----:B------:R1:W2:Y:S01]  /*1d40*/  R2UR UR4, R252 ;  /* 0x00000000fc0473c2 */ /* 0x0002a200000e0000 */
[----:B------:R-:W-:-:S07]  /*1d50*/  DEPBAR.LE SB1, 0x0, {2} ;  /* 0x000090040000791a */ /* 0x000fce0000000000 */
.L_x_1071:
[----:B------:R-:W2:Y:S01]  /*1d60*/  LDL R0, [R1+0x8] ;  /* 0x0000080001007983 */ /* 0x000ea20000100800 */
[----:B------:R-:W-:Y:S01]  /*1d70*/  USHF.R.S32.HI UR9, URZ, 0x1f, UR61 ;  /* 0x0000001f3f097899 */ /* 0x000fe2000801143d */
[----:B------:R-:W-:Y:S01]  /*1d80*/  SHF.R.S32.HI R231, RZ, 0x1f, R230 ;  /* 0x0000001fffe77819 */ /* 0x000fe200000114e6 */
[----:B------:R-:W-:Y:S01]  /*1d90*/  IMAD.U32 R8, RZ, RZ, UR7 ;  /* 0x00000007ff087e24 */ /* 0x000fe2000f8e00ff */
[----:B------:R-:W1:Y:S01]  /*1da0*/  S2R R15, SR_TID.X ;  /* 0x00000000000f7919 */ /* 0x000e620000002100 */
[----:B------:R-:W-:Y:S01]  /*1db0*/  BSSY B1, `(.L_x_1067) ;  /* 0x0000969000017945 */ /* 0x000fe20003800000 */
[----:B-1----:R-:W-:-:S04]  /*1dc0*/  SHF.R.S32.HI R9, RZ, 0x1f, R15 ;  /* 0x0000001fff097819 */ /* 0x002fc8000001140f */
[----:B------:R-:W-:-:S04]  /*1dd0*/  LEA.HI R3, R9, R15, RZ, 0x2 ;  /* 0x0000000f09037211 */ /* 0x000fc800078f10ff */
[----:B------:R-:W-:-:S04]  /*1de0*/  SHF.R.S32.HI R3, RZ, 0x2, R3 ;  /* 0x00000002ff037819 */ /* 0x000fc80000011403 */
[----:B------:R-:W-:Y:S01]  /*1df0*/  SHF.R.S32.HI R17, RZ, 0x1f, R3 ;  /* 0x0000001fff117819 */ /* 0x000fe20000011403 */
[----:B--2---:R1:W2:Y:S02]  /*1e00*/  R2UR UR6, R0 ;  /* 0x00000000000673c2 */ /* 0x0042a400000e0000 */
[----:B-1----:R-:W-:Y:S01]  /*1e10*/  IADD3 R0, P0, R3, UR7, RZ ;  /* 0x0000000703007c10 */ /* 0x002fe2000ff1e0ff */
[----:B--2---:R-:W-:-:S03]  /*1e20*/  UIADD3 UR8, UP5, UP4, UR8, UR61, UR6 ;  /* 0x0000003d08087290 */ /* 0x004fc6000fcbe006 */
[----:B------:R-:W-:Y:S01]  /*1e30*/  IADD3.X R7, R17, UR28, RZ, P0, !PT ;  /* 0x0000001c11077c10 */ /* 0x000fe200087fe4ff */
[----:B------:R-:W-:Y:S01]  /*1e40*/  UIADD3 UR23, UP1, UP0, UR23, UR8, UR26 ;  /* 0x0000000817177290 */ /* 0x000fe2000f83e01a */
[----:B------:R-:W-:Y:S01]  /*1e50*/  IMAD.WIDE.U32 R4, R0, c[0x0][0x190], R230 ;  /* 0x0000640000047a25 */ /* 0x000fe200078e00e6 */
[----:B------:R-:W-:Y:S02]  /*1e60*/  USHF.R.S32.HI UR26, URZ, 0x1f, UR52 ;  /* 0x0000001f3f1a7899 */ /* 0x000fe40008011434 */
[----:B------:R-:W-:Y:S01]  /*1e70*/  ULDC.U8 UR6, c[0x0][0x2d8] ;  /* 0x0000b60000067ab9 */ /* 0x000fe20000000000 */
[----:B------:R-:W-:Y:S01]  /*1e80*/  IMAD R7, R7, c[0x0][0x190], RZ ;  /* 0x0000640007077a24 */ /* 0x000fe200078e02ff */
[----:B------:R-:W-:Y:S01]  /*1e90*/  IADD3 R6, P0, R4, UR53, RZ ;  /* 0x0000003504067c10 */ /* 0x000fe2000ff1e0ff */
[----:B------:R-:W1:Y:S02]  /*1ea0*/  R2UR UR8, R251 ;  /* 0x00000000fb0873c2 */ /* 0x000e6400000e0000 */
[----:B------:R-:W-:-:S05]  /*1eb0*/  IMAD R0, R0, c[0x0][0x194], R7 ;  /* 0x0000650000007a24 */ /* 0x000fca00078e0207 */
[----:B------:R-:W-:Y:S02]  /*1ec0*/  IADD3.X R7, R5, UR51, R0, P0, !PT ;  /* 0x0000003305077c10 */ /* 0x000fe400087fe400 */
[----:B------:R-:W-:Y:S02]  /*1ed0*/  LEA.HI R0, R9, R15, RZ, 0x5 ;  /* 0x0000000f09007211 */ /* 0x000fe400078f28ff */
[----:B------:R-:W-:Y:S02]  /*1ee0*/  IADD3 R4, P0, R230, UR25, RZ ;  /* 0x00000019e6047c10 */ /* 0x000fe4000ff1e0ff */
[----:B------:R-:W-:Y:S02]  /*1ef0*/  LOP3.LUT R9, R0, 0xffffffe0, RZ, 0xc0, !PT ;  /* 0xffffffe000097812 */ /* 0x000fe400078ec0ff */
[----:B------:R-:W-:Y:S02]  /*1f00*/  SHF.R.S32.HI R0, RZ, 0x5, R0 ;  /* 0x00000005ff007819 */ /* 0x000fe40000011400 */
[----:B------:R-:W-:Y:S01]  /*1f10*/  IADD3.X R5, R231, UR27, RZ, P0, !PT ;  /* 0x0000001be7057c10 */ /* 0x000fe200087fe4ff */
[----:B------:R-:W-:-:S04]  /*1f20*/  IMAD.IADD R15, R15, 0x1, -R9 ;  /* 0x000000010f0f7824 */ /* 0x000fc800078e0a09 */
[----:B------:R-:W-:Y:S01]  /*1f30*/  IMAD R0, R0, UR60, R15 ;  /* 0x0000003c00007c24 */ /* 0x000fe2000f8e020f */
[----:B-1----:R-:W-:Y:S01]  /*1f40*/  UIADD3.X UR8, UR15, UR9, UR8, UP5, UP4 ;  /* 0x000000090f087290 */ /* 0x002fe2000afe8408 */
[----:B------:R-:W-:-:S03]  /*1f50*/  IMAD.WIDE.U32 R4, R8, c[0x0][0x370], R4 ;  /* 0x0000dc0008047a25 */ /* 0x000fc600078e0004 */
[C---:B------:R-:W-:Y:S01]  /*1f60*/  IADD3 R11, P0, R0.reuse, UR23, RZ ;  /* 0x00000017000b7c10 */ /* 0x040fe2000ff1e0ff */
[----:B------:R-:W-:Y:S02]  /*1f70*/  UIADD3.X UR17, UR17, UR8, UR16, UP1, UP0 ;  /* 0x0000000811117290 */ /* 0x000fe40008fe0410 */
[----:B------:R-:W-:Y:S02]  /*1f80*/  UISETP.GE.AND UP0, UPT, UR20, 0x1, UPT ;  /* 0x000000011400788c */ /* 0x000fe4000bf06270 */
[----:B------:R-:W-:Y:S02]  /*1f90*/  ULDC.64 UR8, c[0x0][0x1a8] ;  /* 0x00006a0000087ab9 */ /* 0x000fe40000000a00 */
[----:B------:R-:W-:Y:S01]  /*1fa0*/  UIMAD UR8, UR26, UR8, URZ ;  /* 0x000000081a0872a4 */ /* 0x000fe2000f8e023f */
[----:B------:R-:W-:Y:S01]  /*1fb0*/  LEA.HI.X.SX32 R14, R0, UR17, 0x1, P0 ;  /* 0x00000011000e7c11 */ /* 0x000fe200080f0eff */
[----:B------:R-:W-:Y:S02]  /*1fc0*/  IMAD.U32 R0, RZ, RZ, UR52 ;  /* 0x00000034ff007e24 */ /* 0x000fe4000f8e00ff */
[----:B------:R-:W-:-:S02]  /*1fd0*/  UIMAD UR16, UR52, UR9, UR8 ;  /* 0x00000009341072a4 */ /* 0x000fc4000f8e0208 */
[----:B------:R-:W-:Y:S01]  /*1fe0*/  IMAD.WIDE.U32 R6, R0, c[0x0][0x1a8], R6 ;  /* 0x00006a0000067a25 */ /* 0x000fe200078e0006 */
[----:B------:R-:W-:Y:S02]  /*1ff0*/  ULDC.64 UR8, c[0x0][0x378] ;  /* 0x0000de0000087ab9 */ /* 0x000fe40000000a00 */
[----:B------:R-:W-:Y:S02]  /*2000*/  UIMAD UR8, UR26, UR8, URZ ;  /* 0x000000081a0872a4 */ /* 0x000fe4000f8e023f */
[----:B------:R-:W-:Y:S01]  /*2010*/  IADD3 R7, R7, UR16, RZ ;  /* 0x0000001007077c10 */ /* 0x000fe2000fffe0ff */
[----:B------:R-:W-:Y:S01]  /*2020*/  UMOV UR26, 0x4 ;  /* 0x00000004001a7882 */ /* 0x000fe20000000000 */
[C---:B------:R-:W-:Y:S01]  /*2030*/  LEA R12, P2, R6.reuse, c[0x0][0x160], 0x1 ;  /* 0x00005800060c7a11 */ /* 0x040fe200078408ff */
[----:B------:R-:W-:Y:S02]  /*2040*/  UIMAD UR15, UR52, UR9, UR8 ;  /* 0x00000009340f72a4 */ /* 0x000fe4000f8e0208 */
[----:B------:R-:W-:Y:S01]  /*2050*/  ULDC.64 UR16, c[0x0][0x3c8] ;  /* 0x0000f20000107ab9 */ /* 0x000fe20000000a00 */
[----:B------:R-:W-:Y:S01]  /*2060*/  LEA.HI.X R13, R6, c[0x0][0x164], R7, 0x1, P2 ;  /* 0x00005900060d7a11 */ /* 0x000fe200010f0c07 */
[----:B------:R-:W-:-:S02]  /*2070*/  ULDC.64 UR8, c[0x0][0x370] ;  /* 0x0000dc0000087ab9 */ /* 0x000fc40000000a00 */
[----:B------:R-:W-:-:S04]  /*2080*/  UIMAD UR8, UR28, UR8, URZ ;  /* 0x000000081c0872a4 */ /* 0x000fc8000f8e023f */
[----:B------:R-:W-:Y:S02]  /*2090*/  UIMAD UR9, UR7, UR9, UR8 ;  /* 0x00000009070972a4 */ /* 0x000fe4000f8e0208 */
[----:B------:R-:W-:Y:S02]  /*20a0*/  UIADD3 UR8, UR7, UR4, URZ ;  /* 0x0000000407087290 */ /* 0x000fe4000fffe03f */
[----:B------:R-:W-:Y:S02]  /*20b0*/  UIADD3 UR4, UR7, UR14, URZ ;  /* 0x0000000e07047290 */ /* 0x000fe4000fffe03f */
[----:B------:R-:W-:Y:S01]  /*20c0*/  IADD3 R5, R5, UR9, RZ ;  /* 0x0000000905057c10 */ /* 0x000fe2000fffe0ff */
[----:B------:R-:W-:Y:S02]  /*20d0*/  ULEA.HI.SX32 UR7, UR46, 0xffffffff, 0x19 ;  /* 0xffffffff2e077891 */ /* 0x000fe4000f8fca3f */
[----:B------:R-:W-:Y:S02]  /*20e0*/  UIMAD.WIDE UR8, UR8, UR26, UR16 ;  /* 0x0000001a080872a5 */ /* 0x000fe4000f8e0210 */
[----:B------:R-:W-:-:S04]  /*20f0*/  IMAD.WIDE.U32 R4, R0, c[0x0][0x378], R4 ;  /* 0x0000de0000047a25 */ /* 0x000fc800078e0004 */
[----:B------:R-:W-:Y:S01]  /*2100*/  IMAD R0, R17, c[0x0][0x370], RZ ;  /* 0x0000dc0011007a24 */ /* 0x000fe200078e02ff */
[----:B------:R-:W-:Y:S01]  /*2110*/  IADD3 R5, R5, UR15, RZ ;  /* 0x0000000f05057c10 */ /* 0x000fe2000fffe0ff */
[----:B------:R-:W-:Y:S02]  /*2120*/  ULDC.64 UR14, c[0x0][0x200] ;  /* 0x00008000000e7ab9 */ /* 0x000fe40000000a00 */
[C---:B------:R-:W-:Y:S01]  /*2130*/  IMAD R0, R3.reuse, c[0x0][0x374], R0 ;  /* 0x0000dd0003007a24 */ /* 0x040fe200078e0200 */
[----:B------:R-:W-:Y:S01]  /*2140*/  UIMAD.WIDE UR14, UR4, UR26, UR14 ;  /* 0x0000001a040e72a5 */ /* 0x000fe2000f8e020e */
        /* <DEDUP_REMOVED lines=9> */
[----:B------:R-:W-:Y:S01]  /*21e0*/  ULEA.HI UR4, UR7, UR7, URZ, 0x1 ;  /* 0x0000000707047291 */ /* 0x000fe2000f8f083f */
[----:B------:R-:W-:Y:S01]  /*21f0*/  IMAD.SHL.U32 R0, R242, 0x2, RZ ;  /* 0x00000002f2007824 */ /* 0x000fe200078e00ff */
[----:B------:R-:W-:Y:S01]  /*2200*/  UMOV UR26, UR8 ;  /* 0x00000008001a7c82 */ /* 0x000fe20008000000 */
[----:B------:R-:W-:Y:S01]  /*2210*/  BSSY B0, `(.L_x_1073) ;  /* 0x000001d000007945 */ /* 0x000fe20003800000 */
[----:B------:R-:W-:Y:S01]  /*2220*/  ULOP3.LUT UR4, UR4, 0xfffffffe, URZ, 0xc0, !UPT ;  /* 0xfffffffe04047892 */ /* 0x000fe2000f8ec03f */
[----:B------:R-:W-:Y:S01]  /*2230*/  MOV R226, R12 ;  /* 0x0000000c00e27202 */ /* 0x000fe20000000f00 */
[----:B------:R-:W-:Y:S01]  /*2240*/  UMOV UR25, UR9 ;  /* 0x0000000900197c82 */ /* 0x000fe20008000000 */
[----:B------:R-:W-:Y:S01]  /*2250*/  IMAD.MOV.U32 R227, RZ, RZ, R13 ;  /* 0x000000ffffe37224 */ /* 0x000fe200078e000d */
[----:B------:R-:W-:Y:S01]  /*2260*/  UIADD3 UR4, UR7, -UR4, URZ ;  /* 0x8000000407047290 */ /* 0x000fe2000fffe03f */
[----:B------:R-:W-:Y:S01]  /*2270*/  MOV R224, R8 ;  /* 0x0000000800e07202 */ /* 0x000fe20000000f00 */
[----:B------:R-:W-:Y:S01]  /*2280*/  UMOV UR8, UR14 ;  /* 0x0000000e00087c82 */ /* 0x000fe20008000000 */
[----:B------:R-:W-:Y:S01]  /*2290*/  IMAD.MOV.U32 R225, RZ, RZ, R9 ;  /* 0x000000ffffe17224 */ /* 0x000fe200078e0009 */
[----:B------:R-:W-:Y:S01]  /*22a0*/  @P0 BAR.SYNC.DEFER_BLOCKING 0x0 ;  /* 0x0000000000000b1d */ /* 0x000fe20000010000 */
[----:B------:R-:W-:Y:S01]  /*22b0*/  UISETP.NE.AND UP0, UPT, UR4, 0x1, UPT ;  /* 0x000000010400788c */ /* 0x000fe2000bf05270 */
[----:B------:R-:W-:Y:S01]  /*22c0*/  MOV R228, R5 ;  /* 0x0000000500e47202 */ /* 0x000fe20000000f00 */
[----:B------:R-:W-:Y:S01]  /*22d0*/  UIMAD UR4, UR7, -0x80, UR20 ;  /* 0xffffff80070478a4 */ /* 0x000fe2000f8e0214 */
[----:B------:R-:W-:-:S02]  /*22e0*/  IMAD.MOV.U32 R223, RZ, RZ, R4 ;  /* 0x000000ffffdf7224 */ /* 0x000fc400078e0004 */
[----:B------:R-:W-:-:S03]  /*22f0*/  UMOV UR9, UR15 ;  /* 0x0000000f00097c82 */ /* 0x000fc60008000000 */
        /* <DEDUP_REMOVED lines=14> */
.L_x_1074:
[----:B------:R-:W-:Y:S05]  /*23e0*/  BSYNC B0 ;  /* 0x0000000000007941 */ /* 0x000fea0003800000 */
.L_x_1073:
        /* <DEDUP_REMOVED lines=16> */
.L_x_1076:
[----:B------:R-:W-:Y:S05]  /*24f0*/  BSYNC B0 ;  /* 0x0000000000007941 */ /* 0x000fea0003800000 */
.L_x_1075:
        /* <DEDUP_REMOVED lines=20> */
.L_x_1078:
[----:B------:R-:W-:Y:S05]  /*2640*/  BSYNC B0 ;  /* 0x0000000000007941 */ /* 0x000fea0003800000 */
.L_x_1077:
        /* <DEDUP_REMOVED lines=20> */
.L_x_1080:
[----:B------:R-:W-:Y:S05]  /*2790*/  BSYNC B0 ;  /* 0x0000000000007941 */ /* 0x000fea0003800000 */
.L_x_1079:
        /* <DEDUP_REMOVED lines=55> */
.L_x_1082:
[----:B------:R-:W-:Y:S05]  /*2b10*/  BSYNC B0 ;  /* 0x0000000000007941 */ /* 0x000fea0003800000 */
.L_x_1081:
        /* <DEDUP_REMOVED lines=21> */
.L_x_1084:
[----:B------:R-:W-:Y:S05]  /*2c70*/  BSYNC B0 ;  /* 0x0000000000007941 */ /* 0x000fea0003800000 */
.L_x_1083:
        /* <DEDUP_REMOVED lines=33> */
.L_x_1086:
[----:B------:R-:W-:Y:S05]  /*2e90*/  BSYNC B0 ;  /* 0x0000000000007941 */ /* 0x000fea0003800000 */
.L_x_1085:
        /* <DEDUP_REMOVED lines=19> */
.L_x_1088:
[----:B------:R-:W-:Y:S05]  /*2fd0*/  BSYNC B0 ;  /* 0x0000000000007941 */ /* 0x000fea0003800000 */
.L_x_1087:
[----:B------:R-:W-:Y:S01]  /*2fe0*/  ULDC.64 UR16, c[0x0][0x318] ;  /* 0x0000c60000107ab9 */ /* 0x000fe20000000a00 */
[----:B------:R-:W1:Y:S01]  /*2ff0*/  S2R R3, SR_TID.X ;  /* 0x0000000000037919 */ /* 0x000e620000002100 */
[----:B------:R-:W-:Y:S01]  /*3000*/  UISETP.NE.U32.AND UP1, UPT, URZ, UR16, UPT ;  /* 0x000000103f00728c */ /* 0x000fe2000bf25070 */
[----:B-1234-:R-:W-:Y:S01]  /*3010*/  IMAD.U32 R0, RZ, RZ, UR12 ;  /* 0x0000000cff007e24 */ /* 0x01efe2000f8e00ff */
[----:B------:R-:W-:Y:S01]  /*3020*/  USHF.R.S32.HI UR13, URZ, 0x1f, UR52 ;  /* 0x0000001f3f0d7899 */ /* 0x000fe20008011434 */
[----:B------:R-:W1:Y:S01]  /*3030*/  R2UR UR22, R247 ;  /* 0x00000000f71673c2 */ /* 0x000e6200000e0000 */
[----:B------:R-:W-:Y:S02]  /*3040*/  UISETP.NE.AND.EX UP1, UPT, URZ, UR17, UPT, UP1 ;  /* 0x000000113f00728c */ /* 0x000fe4000bf25310 */
[----:B------:R-:W-:Y:S01]  /*3050*/  ULDC.64 UR18, c[0x0][0x320] ;  /* 0x0000c80000127ab9 */ /* 0x000fe20000000a00 */
[----:B------:R-:W-:Y:S01]  /*3060*/  IMAD.MOV.U32 R6, RZ, RZ, c[0x0][0x308] ;  /* 0x0000c200ff067624 */ /* 0x000fe200078e00ff */
[----:B------:R-:W0:Y:S02]  /*3070*/  LDGDEPBAR ;  /* 0x00000000000079af */ /* 0x000e240000000000 */
[----:B------:R-:W-:Y:S01]  /*3080*/  PLOP3.LUT P1, PT, PT, PT, UP1, 0x80, 0x0 ;  /* 0x000000000000781c */ /* 0x000fe20003f2f018 */
[----:B------:R-:W2:Y:S04]  /*3090*/  R2UR UR21, R249 ;  /* 0x00000000f91573c2 */ /* 0x000ea800000e0000 */
[----:B------:R-:W-:-:S02]  /*30a0*/  @UP1 UIMAD UR4, UR56, UR18, URZ ;  /* 0x00000012380412a4 */ /* 0x000fc4000f8e023f */
[----:B------:R-:W-:Y:S02]  /*30b0*/  @UP1 UMOV UR14, UR52 ;  /* 0x00000034000e1c82 */ /* 0x000fe40008000000 */
[----:B------:R-:W-:Y:S02]  /*30c0*/  @UP1 UMOV UR15, UR13 ;  /* 0x0000000d000f1c82 */ /* 0x000fe40008000000 */
[----:B------:R-:W-:Y:S02]  /*30d0*/  @UP1 UIMAD.WIDE.U32 UR14, UR50, UR18, UR14 ;  /* 0x00000012320e12a5 */ /* 0x000fe4000f8e000e */
[----:B------:R-:W-:Y:S01]  /*30e0*/  @UP1 UIMAD UR19, UR50, UR19, UR4 ;  /* 0x00000013321312a4 */ /* 0x000fe2000f8e0204 */
[----:B------:R-:W-:Y:S01]  /*30f0*/  IMAD.SHL.U32 R3, R3, 0x2, RZ ;  /* 0x0000000203037824 */ /* 0x000fe200078e00ff */
[----:B------:R-:W-:Y:S02]  /*3100*/  @UP1 ULEA UR16, UP0, UR14, UR16, 0x2 ;  /* 0x000000100e101291 */ /* 0x000fe4000f80103f */
[----:B------:R-:W-:-:S02]  /*3110*/  @UP1 UIADD3 UR19, UR15, UR19, URZ ;  /* 0x000000130f131290 */ /* 0x000fc4000fffe03f */
[----:B------:R-:W-:Y:S02]  /*3120*/  LOP3.LUT R3, R3, 0x6, RZ, 0xc0, !PT ;  /* 0x0000000603037812 */ /* 0x000fe400078ec0ff */
[----:B------:R-:W-:Y:S01]  /*3130*/  @UP1 ULEA.HI.X UR17, UR14, UR17, UR19, 0x2, UP0 ;  /* 0x000000110e111291 */ /* 0x000fe200080f1413 */
[----:B------:R-:W-:Y:S01]  /*3140*/  IMAD.U32 R4, RZ, RZ, UR16 ;  /* 0x00000010ff047e24 */ /* 0x000fe2000f8e00ff */
[----:B------:R-:W-:-:S04]  /*3150*/  LEA R3, R240, R3, 0x6 ;  /* 0x00000003f0037211 */ /* 0x000fc800078e30ff */
[----:B------:R-:W-:Y:S02]  /*3160*/  IMAD.U32 R5, RZ, RZ, UR17 ;  /* 0x00000011ff057e24 */ /* 0x000fe4000f8e00ff */
[----:B------:R-:W-:-:S03]  /*3170*/  IMAD R0, R0, 0x80, R3 ;  /* 0x0000008000007824 */ /* 0x000fc600078e0203 */
[----:B------:R-:W3:Y:S02]  /*3180*/  @P1 LDG.E R4, [R4.64] ;  /* 0x0000003004041981 */ /* 0x000ee4000c1e1900 */
[----:B------:R-:W-:Y:S02]  /*3190*/  IADD3 R8, R238, -UR20, -R0 ;  /* 0x80000014ee087c10 */ /* 0x000fe4000fffe800 */
[----:B------:R-:W3:Y:S01]  /*31a0*/  @P1 MUFU.RCP R0, c[0x0][0x238] ;  /* 0x00008e0000001b08 */ /* 0x000ee20000001000 */
[----:B------:R-:W-:Y:S02]  /*31b0*/  IMAD.MOV.U32 R7, RZ, RZ, c[0x0][0x30c] ;  /* 0x0000c300ff077624 */ /* 0x000fe400078e00ff */
[----:B---3--:R-:W-:-:S04]  /*31c0*/  @P1 FMUL.FTZ R4, R4, R0 ;  /* 0x0000000004041220 */ /* 0x008fc80000410000 */
[----:B------:R3:W4:Y:S02]  /*31d0*/  @P1 R2UR UR13, R4 ;  /* 0x00000000040d13c2 */ /* 0x00072400000e0000 */
[----:B---3--:R3:W1:Y:S04]  /*31e0*/  LDG.E.64 R4, [R6.64+0x8] ;  /* 0x0000083006047981 */ /* 0x008668000c1e1b00 */
[----:B---3--:R-:W3:Y:S01]  /*31f0*/  LDG.E.64 R6, [R6.64] ;  /* 0x0000003006067981 */ /* 0x008ee2000c1e1b00 */
[----:B------:R-:W-:Y:S02]  /*3200*/  SHF.R.S32.HI R0, RZ, 0x1f, R15 ;  /* 0x0000001fff007819 */ /* 0x000fe4000001140f */
[C---:B------:R-:W-:Y:S02]  /*3210*/  IADD3 R3, R142.reuse, 0x1000, RZ ;  /* 0x000010008e037810 */ /* 0x040fe40007ffe0ff */
[----:B------:R-:W-:-:S02]  /*3220*/  SHF.L.U32 R134, R142, 0x1, RZ ;  /* 0x000000018e867819 */ /* 0x000fc400000006ff */
[----:B------:R-:W-:Y:S01]  /*3230*/  SEL R130, R3, R142, !P0 ;  /* 0x0000008e03827207 */ /* 0x000fe20004000000 */
[----:B------:R-:W-:Y:S01]  /*3240*/  CS2R R94, SRZ ;  /* 0x00000000005e7805 */ /* 0x000fe2000001ff00 */
[----:B------:R-:W-:Y:S01]  /*3250*/  MOV R229, R212 ;  /* 0x000000d400e57202 */ /* 0x000fe20000000f00 */
        /* <DEDUP_REMOVED lines=16> */
[----:B------:R-:W-:Y:S01]  /*3360*/  IADD3 R241, R8, UR5, RZ ;  /* 0x0000000508f17c10 */ /* 0x000fe2000fffe0ff */
[----:B------:R-:W-:Y:S01]  /*3370*/  IMAD.IADD R135, R134, 0x1, R137 ;  /* 0x0000000186877824 */ /* 0x000fe200078e0289 */
[----:B------:R-:W-:-:S02]  /*3380*/  UMOV UR4, URZ ;  /* 0x0000003f00047c82 */ /* 0x000fc40008000000 */
[----:B----4-:R-:W-:Y:S01]  /*3390*/  @UP1 UMOV UR4, UR13 ;  /* 0x0000000d00041c82 */ /* 0x010fe20008000000 */
[----:B-1----:R-:W-:-:S04]  /*33a0*/  IADD3 R232, P2, P1, R4, UR22, R15 ;  /* 0x0000001604e87c10 */ /* 0x002fc8000f95e00f */
[----:B--2---:R-:W-:Y:S02]  /*33b0*/  IADD3.X R4, R5, UR21, R0, P2, P1 ;  /* 0x0000001505047c10 */ /* 0x004fe400097e2400 */
[----:B------:R-:W-:Y:S01]  /*33c0*/  IADD3 R0, R136, 0x1000, RZ ;  /* 0x0000100088007810 */ /* 0x000fe20007ffe0ff */
[----:B---3--:R-:W1:Y:S08]  /*33d0*/  R2UR UR14, R6 ;  /* 0x00000000060e73c2 */ /* 0x008e7000000e0000 */
[----:B------:R-:W2:Y:S01]  /*33e0*/  R2UR UR28, R7 ;  /* 0x00000000071c73c2 */ /* 0x000ea200000e0000 */
[----:B------:R-:W-:Y:S01]  /*33f0*/  SEL R0, R0, R136, !P0 ;  /* 0x0000008800007207 */ /* 0x000fe20004000000 */
[----:B------:R-:W-:-:S04]  /*3400*/  IMAD.WIDE.U32 R232, R232, -0x2daee0ad, RZ ;  /* 0xd2511f53e8e87825 */ /* 0x000fc800078e00ff */
        /* <DEDUP_REMOVED lines=14> */
.L_x_1091:
[----:B------:R-:W-:Y:S01]  /*34f0*/  LOP3.LUT R120, R232, UR46, RZ, 0x3c, !PT ;  /* 0x0000002ee8787c12 */ /* 0x000fe2000f8e3cff */
[----:B------:R-:W-:Y:S01]  /*3500*/  IMAD.U32 R0, RZ, RZ, UR7 ;  /* 0x00000007ff007e24 */ /* 0x000fe2000f8e00ff */
[----:B------:R-:W0:Y:S01]  /*3510*/  LDGDEPBAR ;  /* 0x00000000000079af */ /* 0x000e220000000000 */
[----:B------:R-:W-:Y:S01]  /*3520*/  IMAD.IADD R112, R137, 0x1, R130 ;  /* 0x0000000189707824 */ /* 0x000fe200078e0282 */
[----:B------:R-:W-:Y:S01]  /*3530*/  USHF.L.U32 UR24, UR12, 0x7, URZ ;  /* 0x000000070c187899 */ /* 0x000fe2000800063f */
[----:B------:R-:W-:Y:S01]  /*3540*/  IMAD R0, R0, 0x80, R241 ;  /* 0x0000008000007824 */ /* 0x000fe200078e02f1 */
[----:B------:R-:W-:Y:S02]  /*3550*/  UISETP.GE.AND UP1, UPT, UR7, 0x1, UPT ;  /* 0x000000010700788c */ /* 0x000fe4000bf26270 */
[----:B------:R-:W-:Y:S02]  /*3560*/  UIADD3 UR24, UR24, 0x80, URZ ;  /* 0x0000008018187890 */ /* 0x000fe4000fffe03f */
[----:B------:R-:W-:Y:S02]  /*3570*/  IADD3 R4, R0, 0x48, RZ ;  /* 0x0000004800047810 */ /* 0x000fe40007ffe0ff */
[----:B------:R-:W-:Y:S01]  /*3580*/  IABS R5, R0 ;  /* 0x0000000000057213 */ /* 0x000fe20000000000 */
[----:B------:R-:W-:Y:S01]  /*3590*/  UISETP.GE.AND UP0, UPT, UR24, UR5, UPT ;  /* 0x000000051800728c */ /* 0x000fe2000bf06270 */
[----:B------:R-:W-:Y:S02]  /*35a0*/  ISETP.GE.AND P0, PT, R4, RZ, PT ;  /* 0x000000ff0400720c */ /* 0x000fe40003f06270 */
[C---:B------:R-:W-:Y:S01]  /*35b0*/  IADD3 R8, R0.reuse, 0x47, RZ ;  /* 0x0000004700087810 */ /* 0x040fe20007ffe0ff */
[----:B------:R-:W-:Y:S01]  /*35c0*/  IMAD.MOV.U32 R6, RZ, RZ, R5 ;  /* 0x000000ffff067224 */ /* 0x000fe200078e0005 */
[C---:B------:R-:W-:Y:S02]  /*35d0*/  IADD3 R5, R0.reuse, 0x8, RZ ;  /* 0x0000000800057810 */ /* 0x040fe40007ffe0ff */
[C---:B------:R-:W-:Y:S01]  /*35e0*/  IADD3 R9, R0.reuse, 0x3f, RZ ;  /* 0x0000003f00097810 */ /* 0x040fe20007ffe0ff */
[----:B------:R1:W-:Y:S01]  /*35f0*/  I2F R164, R6 ;  /* 0x0000000600a47306 */ /* 0x0003e20000201400 */
[----:B------:R-:W-:Y:S02]  /*3600*/  ISETP.GE.AND P1, PT, R5, RZ, PT ;  /* 0x000000ff0500720c */ /* 0x000fe40003f26270 */
[----:B------:R-:W-:Y:S02]  /*3610*/  ISETP.GE.AND P2, PT, R9, RZ, PT ;  /* 0x000000ff0900720c */ /* 0x000fe40003f46270 */
[C---:B------:R-:W-:Y:S02]  /*3620*/  IADD3 R7, R0.reuse, 0x7, RZ ;  /* 0x0000000700077810 */ /* 0x040fe40007ffe0ff */
[C---:B------:R-:W-:Y:S02]  /*3630*/  IADD3 R12, R0.reuse, 0x38, RZ ;  /* 0x00000038000c7810 */ /* 0x040fe40007ffe0ff */
[C---:B------:R-:W-:Y:S02]  /*3640*/  @!P0 IADD3 R4, -R0.reuse, -0x48, RZ ;  /* 0xffffffb800048810 */ /* 0x040fe40007ffe1ff */
[C---:B------:R-:W-:Y:S02]  /*3650*/  IADD3 R20, R0.reuse, -0x8, RZ ;  /* 0xfffffff800147810 */ /* 0x040fe40007ffe0ff */
[C---:B------:R-:W-:Y:S01]  /*3660*/  IADD3 R24, R0.reuse, 0x37, RZ ;  /* 0x0000003700187810 */ /* 0x040fe20007ffe0ff */
[----:B------:R2:W-:Y:S01]  /*3670*/  I2F R161, R4 ;  /* 0x0000000400a17306 */ /* 0x0005e20000201400 */
[C---:B------:R-:W-:Y:S02]  /*3680*/  @!P1 IADD3 R5, -R0.reuse, -0x8, RZ ;  /* 0xfffffff800059810 */ /* 0x040fe40007ffe1ff */
[----:B------:R-:W-:Y:S02]  /*3690*/  @!P2 IADD3 R9, -R0, -0x3f, RZ ;  /* 0xffffffc10009a810 */ /* 0x000fe40007ffe1ff */
[----:B------:R-:W-:Y:S02]  /*36a0*/  ISETP.GE.AND P2, PT, R20, RZ, PT ;  /* 0x000000ff1400720c */ /* 0x000fe40003f46270 */
[C---:B------:R-:W-:Y:S02]  /*36b0*/  IADD3 R28, R0.reuse, -0x9, RZ ;  /* 0xfffffff7001c7810 */ /* 0x040fe40007ffe0ff */
[C---:B------:R-:W-:Y:S01]  /*36c0*/  IADD3 R36, R0.reuse, -0x10, RZ ;  /* 0xfffffff000247810 */ /* 0x040fe20007ffe0ff */
[----:B------:R3:W2:Y:S01]  /*36d0*/  I2F R213, R5 ;  /* 0x0000000500d57306 */ /* 0x0006a20000201400 */
[C---:B-1----:R-:W-:Y:S02]  /*36e0*/  IADD3 R6, R0.reuse, -0x1, RZ ;  /* 0xffffffff00067810 */ /* 0x042fe40007ffe0ff */
[----:B------:R-:W-:Y:S02]  /*36f0*/  IADD3 R37, R0, 0x30, RZ ;  /* 0x0000003000257810 */ /* 0x000fe40007ffe0ff */
[----:B------:R-:W-:Y:S02]  /*3700*/  ISETP.GE.AND P1, PT, R6, RZ, PT ;  /* 0x000000ff0600720c */ /* 0x000fe40003f26270 */
[----:B------:R-:W-:Y:S02]  /*3710*/  ISETP.GE.AND P5, PT, R37, RZ, PT ;  /* 0x000000ff2500720c */ /* 0x000fe40003fa6270 */
[----:B------:R-:W-:Y:S01]  /*3720*/  @!P2 IADD3 R20, -R0, 0x8, RZ ;  /* 0x000000080014a810 */ /* 0x000fe20007ffe1ff */
[----:B------:R-:W-:Y:S01]  /*3730*/  I2F R162, R9 ;  /* 0x0000000900a27306 */ /* 0x000fe20000201400 */
[----:B------:R-:W-:Y:S02]  /*3740*/  ISETP.GE.AND P2, PT, R36, RZ, PT ;  /* 0x000000ff2400720c */ /* 0x000fe40003f46270 */
[C---:B------:R-:W-:Y:S02]  /*3750*/  IADD3 R44, R0.reuse, -0x11, RZ ;  /* 0xffffffef002c7810 */ /* 0x040fe40007ffe0ff */
[----:B--2---:R-:W-:Y:S02]  /*3760*/  IADD3 R4, R0, 0x40, RZ ;  /* 0x0000004000047810 */ /* 0x004fe40007ffe0ff */
[----:B------:R-:W-:Y:S02]  /*3770*/  ISETP.GE.AND P4, PT, R44, RZ, PT ;  /* 0x000000ff2c00720c */ /* 0x000fe40003f86270 */
[----:B------:R-:W-:Y:S01]  /*3780*/  ISETP.GE.AND P0, PT, R4, RZ, PT ;  /* 0x000000ff0400720c */ /* 0x000fe20003f06270 */
[----:B------:R-:W-:Y:S01]  /*3790*/  I2F R165, R20 ;  /* 0x0000001400a57306 */ /* 0x000fe20000201400 */
[----:B------:R-:W-:Y:S02]  /*37a0*/  @!P1 IADD3 R6, -R0, 0x1, RZ ;  /* 0x0000000100069810 */ /* 0x000fe40007ffe1ff */
[----:B------:R-:W-:Y:S01]  /*37b0*/  ISETP.GE.AND P1, PT, R8, RZ, PT ;  /* 0x000000ff0800720c */ /* 0x000fe20003f26270 */
[----:B---3--:R-:W-:Y:S01]  /*37c0*/  IMAD.U32 R5, RZ, RZ, UR25 ;  /* 0x00000019ff057e24 */ /* 0x008fe2000f8e00ff */
[C---:B------:R-:W-:Y:S02]  /*37d0*/  @!P2 IADD3 R36, -R0.reuse, 0x10, RZ ;  /* 0x000000100024a810 */ /* 0x040fe40007ffe1ff */
[C---:B------:R-:W-:Y:S02]  /*37e0*/  @!P5 IADD3 R37, -R0.reuse, -0x30, RZ ;  /* 0xffffffd00025d810 */ /* 0x040fe40007ffe1ff */
[C---:B------:R-:W-:Y:S01]  /*37f0*/  IADD3 R52, R0.reuse, 0x2f, RZ ;  /* 0x0000002f00347810 */ /* 0x040fe20007ffe0ff */
[----:B------:R-:W-:Y:S01]  /*3800*/  I2F R174, R36 ;  /* 0x0000002400ae7306 */ /* 0x000fe20000201400 */
[C---:B------:R-:W-:Y:S02]  /*3810*/  @!P4 IADD3 R44, -R0.reuse, 0x11, RZ ;  /* 0x00000011002cc810 */ /* 0x040fe40007ffe1ff */
[C---:B------:R-:W-:Y:S02]  /*3820*/  @!P0 IADD3 R4, -R0.reuse, -0x40, RZ ;  /* 0xffffffc000048810 */ /* 0x040fe40007ffe1ff */
[C---:B------:R-:W-:Y:S02]  /*3830*/  IADD3 R113, R0.reuse, 0x27, RZ ;  /* 0x0000002700717810 */ /* 0x040fe40007ffe0ff */
[----:B------:R-:W-:Y:S02]  /*3840*/  ISETP.GE.AND P0, PT, R7, RZ, PT ;  /* 0x000000ff0700720c */ /* 0x000fe40003f06270 */
[----:B------:R-:W-:Y:S01]  /*3850*/  @!P1 IADD3 R8, -R0, -0x47, RZ ;  /* 0xffffffb900089810 */ /* 0x000fe20007ffe1ff */
[----:B------:R1:W2:Y:S01]  /*3860*/  I2F R163, R4 ;  /* 0x0000000400a37306 */ /* 0x0002a20000201400 */
[----:B------:R-:W-:Y:S02]  /*3870*/  ISETP.GE.AND P1, PT, R24, RZ, PT ;  /* 0x000000ff1800720c */ /* 0x000fe40003f26270 */
[C---:B------:R-:W-:Y:S02]  /*3880*/  IADD3 R56, R0.reuse, 0x28, RZ ;  /* 0x0000002800387810 */ /* 0x040fe40007ffe0ff */
[----:B------:R-:W-:Y:S02]  /*3890*/  IADD3 R126, R0, 0x18, RZ ;  /* 0x00000018007e7810 */ /* 0x000fe40007ffe0ff */
[----:B------:R-:W-:Y:S02]  /*38a0*/  ISETP.GE.AND P3, PT, R56, RZ, PT ;  /* 0x000000ff3800720c */ /* 0x000fe40003f66270 */
[C---:B------:R-:W-:Y:S01]  /*38b0*/  IADD3 R116, R0.reuse, -0x18, RZ ;  /* 0xffffffe800747810 */ /* 0x040fe20007ffe0ff */
[----:B------:R-:W3:Y:S01]  /*38c0*/  I2F R166, R6 ;  /* 0x0000000600a67306 */ /* 0x000ee20000201400 */
[C---:B------:R-:W-:Y:S02]  /*38d0*/  @!P0 IADD3 R7, -R0.reuse, -0x7, RZ ;  /* 0xfffffff900078810 */ /* 0x040fe40007ffe1ff */
[C---:B------:R-:W-:Y:S02]  /*38e0*/  IADD3 R117, R0.reuse, -0x19, RZ ;  /* 0xffffffe700757810 */ /* 0x040fe40007ffe0ff */
[----:B------:R-:W-:Y:S02]  /*38f0*/  @!P1 IADD3 R24, -R0, -0x37, RZ ;  /* 0xffffffc900189810 */ /* 0x000fe40007ffe1ff */
[----:B------:R-:W-:Y:S02]  /*3900*/  ISETP.GE.AND P1, PT, R52, RZ, PT ;  /* 0x000000ff3400720c */ /* 0x000fe40003f26270 */
[----:B------:R-:W-:Y:S01]  /*3910*/  ISETP.GE.AND P6, PT, R116, RZ, PT ;  /* 0x000000ff7400720c */ /* 0x000fe20003fc6270 */
[----:B------:R-:W2:Y:S01]  /*3920*/  I2F R214, R7 ;  /* 0x0000000700d67306 */ /* 0x000ea20000201400 */
[----:B------:R-:W-:Y:S02]  /*3930*/  ISETP.GE.AND P2, PT, R117, RZ, PT ;  /* 0x000000ff7500720c */ /* 0x000fe40003f46270 */
[C---:B------:R-:W-:Y:S01]  /*3940*/  @!P3 IADD3 R56, -R0.reuse, -0x28, RZ ;  /* 0xffffffd80038b810 */ /* 0x040fe20007ffe1ff */
[----:B-1----:R-:W-:Y:S01]  /*3950*/  IMAD.U32 R4, RZ, RZ, UR26 ;  /* 0x0000001aff047e24 */ /* 0x002fe2000f8e00ff */
[C---:B------:R-:W-:Y:S02]  /*3960*/  IADD3 R152, R0.reuse, 0xf, RZ ;  /* 0x0000000f00987810 */ /* 0x040fe40007ffe0ff */
[----:B------:R-:W-:Y:S02]  /*3970*/  IADD3 R118, R0, -0x20, RZ ;  /* 0xffffffe000767810 */ /* 0x000fe40007ffe0ff */
[----:B------:R-:W-:Y:S01]  /*3980*/  LEA R114, P0, R238, R4, 0x2 ;  /* 0x00000004ee727211 */ /* 0x000fe200078010ff */
[----:B------:R-:W1:Y:S01]  /*3990*/  I2F R182, R8 ;  /* 0x0000000800b67306 */ /* 0x000e620000201400 */
[----:B------:R-:W-:Y:S02]  /*39a0*/  @!P1 IADD3 R52, -R0, -0x2f, RZ ;  /* 0xffffffd100349810 */ /* 0x000fe40007ffe1ff */
[----:B------:R-:W-:Y:S02]  /*39b0*/  LEA.HI.X.SX32 R115, R238, R5, 0x2, P0 ;  /* 0x00000005ee737211 */ /* 0x000fe400000f16ff */
[----:B------:R-:W-:Y:S02]  /*39c0*/  ISETP.GE.AND P0, PT, R12, RZ, PT ;  /* 0x000000ff0c00720c */ /* 0x000fe40003f06270 */
[C---:B------:R-:W-:Y:S02]  /*39d0*/  IADD3 R119, R0.reuse, -0x21, RZ ;  /* 0xffffffdf00777810 */ /* 0x040fe40007ffe0ff */
[C---:B------:R-:W-:Y:S01]  /*39e0*/  IADD3 R125, R0.reuse, 0x20, RZ ;  /* 0x00000020007d7810 */ /* 0x040fe20007ffe0ff */
[----:B------:R-:W-:Y:S01]  /*39f0*/  I2F R172, R52 ;  /* 0x0000003400ac7306 */ /* 0x000fe20000201400 */
[C---:B------:R-:W-:Y:S02]  /*3a00*/  IADD3 R124, R0.reuse, 0x1f, RZ ;  /* 0x0000001f007c7810 */ /* 0x040fe40007ffe0ff */
[C---:B------:R-:W-:Y:S02]  /*3a10*/  IADD3 R147, R0.reuse, -0x28, RZ ;  /* 0xffffffd800937810 */ /* 0x040fe40007ffe0ff */
[----:B------:R-:W-:Y:S02]  /*3a20*/  IADD3 R148, R0, 0x17, RZ ;  /* 0x0000001700947810 */ /* 0x000fe40007ffe0ff */
[----:B------:R-:W-:Y:S02]  /*3a30*/  ISETP.GE.AND P5, PT, R118, RZ, PT ;  /* 0x000000ff7600720c */ /* 0x000fe40003fa6270 */
[----:B------:R-:W-:Y:S01]  /*3a40*/  @!P0 IADD3 R12, -R0, -0x38, RZ ;  /* 0xffffffc8000c8810 */ /* 0x000fe20007ffe1ff */
[----:B------:R-:W-:Y:S01]  /*3a50*/  I2F R171, R24 ;  /* 0x0000001800ab7306 */ /* 0x000fe20000201400 */
[----:B------:R-:W-:Y:S02]  /*3a60*/  ISETP.GE.AND P0, PT, R28, RZ, PT ;  /* 0x000000ff1c00720c */ /* 0x000fe40003f06270 */
[----:B------:R-:W-:Y:S02]  /*3a70*/  ISETP.GE.AND P4, PT, R119, RZ, PT ;  /* 0x000000ff7700720c */ /* 0x000fe40003f86270 */
[----:B------:R-:W-:Y:S02]  /*3a80*/  ISETP.GE.AND P1, PT, R125, RZ, PT ;  /* 0x000000ff7d00720c */ /* 0x000fe40003f26270 */
[----:B------:R-:W-:Y:S02]  /*3a90*/  ISETP.GE.AND P3, PT, R124, RZ, PT ;  /* 0x000000ff7c00720c */ /* 0x000fe40003f66270 */
[C---:B------:R-:W-:Y:S01]  /*3aa0*/  @!P6 IADD3 R116, -R0.reuse, 0x18, RZ ;  /* 0x000000180074e810 */ /* 0x040fe20007ffe1ff */
[----:B------:R-:W1:Y:S01]  /*3ab0*/  I2F R167, R12 ;  /* 0x0000000c00a77306 */ /* 0x000e620000201400 */
[----:B------:R-:W-:Y:S02]  /*3ac0*/  ISETP.GE.AND P6, PT, R147, RZ, PT ;  /* 0x000000ff9300720c */ /* 0x000fe40003fc6270 */
[C---:B------:R-:W-:Y:S02]  /*3ad0*/  @!P2 IADD3 R117, -R0.reuse, 0x19, RZ ;  /* 0x000000190075a810 */ /* 0x040fe40007ffe1ff */
[----:B------:R-:W-:Y:S02]  /*3ae0*/  @!P0 IADD3 R28, -R0, 0x9, RZ ;  /* 0x00000009001c8810 */ /* 0x000fe40007ffe1ff */
[----:B------:R-:W-:Y:S02]  /*3af0*/  ISETP.GE.AND P0, PT, R113, RZ, PT ;  /* 0x000000ff7100720c */ /* 0x000fe40003f06270 */
[----:B------:R-:W-:Y:S01]  /*3b00*/  ISETP.GE.AND P2, PT, R148, RZ, PT ;  /* 0x000000ff9400720c */ /* 0x000fe20003f46270 */
[----:B------:R-:W1:Y:S01]  /*3b10*/  I2F R168, R28 ;  /* 0x0000001c00a87306 */ /* 0x000e620000201400 */
[C---:B------:R-:W-:Y:S02]  /*3b20*/  IADD3 R127, R0.reuse, -0x29, RZ ;  /* 0xffffffd7007f7810 */ /* 0x040fe40007ffe0ff */
[C---:B------:R-:W-:Y:S02]  /*3b30*/  IADD3 R149, R0.reuse, -0x30, RZ ;  /* 0xffffffd000957810 */ /* 0x040fe40007ffe0ff */
[C---:B------:R-:W-:Y:S02]  /*3b40*/  IADD3 R150, R0.reuse, 0x10, RZ ;  /* 0x0000001000967810 */ /* 0x040fe40007ffe0ff */
[C---:B------:R-:W-:Y:S02]  /*3b50*/  IADD3 R151, R0.reuse, -0x31, RZ ;  /* 0xffffffcf00977810 */ /* 0x040fe40007ffe0ff */
[C---:B------:R-:W-:Y:S01]  /*3b60*/  IADD3 R153, R0.reuse, -0x38, RZ ;  /* 0xffffffc800997810 */ /* 0x040fe20007ffe0ff */
[----:B------:R-:W-:Y:S01]  /*3b70*/  I2F R173, R37 ;  /* 0x0000002500ad7306 */ /* 0x000fe20000201400 */
[----:B------:R-:W-:Y:S02]  /*3b80*/  @!P0 IADD3 R113, -R0, -0x27, RZ ;  /* 0xffffffd900718810 */ /* 0x000fe40007ffe1ff */
[----:B------:R-:W-:Y:S02]  /*3b90*/  ISETP.GE.AND P0, PT, R126, RZ, PT ;  /* 0x000000ff7e00720c */ /* 0x000fe40003f06270 */
[C---:B------:R-:W-:Y:S02]  /*3ba0*/  IADD3 R154, R0.reuse, -0x39, RZ ;  /* 0xffffffc7009a7810 */ /* 0x040fe40007ffe0ff */
[C---:B------:R-:W-:Y:S02]  /*3bb0*/  @!P5 IADD3 R118, -R0.reuse, 0x20, RZ ;  /* 0x000000200076d810 */ /* 0x040fe40007ffe1ff */
[----:B------:R-:W-:Y:S01]  /*3bc0*/  ISETP.GE.AND P5, PT, R127, RZ, PT ;  /* 0x000000ff7f00720c */ /* 0x000fe20003fa6270 */
[----:B------:R-:W1:Y:S01]  /*3bd0*/  I2F R175, R44 ;  /* 0x0000002c00af7306 */ /* 0x000e620000201400 */
[C---:B------:R-:W-:Y:S02]  /*3be0*/  @!P4 IADD3 R119, -R0.reuse, 0x21, RZ ;  /* 0x000000210077c810 */ /* 0x040fe40007ffe1ff */
[----:B------:R-:W-:Y:S02]  /*3bf0*/  ISETP.GE.AND P4, PT, R149, RZ, PT ;  /* 0x000000ff9500720c */ /* 0x000fe40003f86270 */
[C---:B------:R-:W-:Y:S02]  /*3c00*/  @!P1 IADD3 R125, -R0.reuse, -0x20, RZ ;  /* 0xffffffe0007d9810 */ /* 0x040fe40007ffe1ff */
[----:B------:R-:W-:Y:S02]  /*3c10*/  @!P0 IADD3 R126, -R0, -0x18, RZ ;  /* 0xffffffe8007e8810 */ /* 0x000fe40007ffe1ff */
[----:B------:R-:W-:Y:S01]  /*3c20*/  ISETP.GE.AND P0, PT, R152, RZ, PT ;  /* 0x000000ff9800720c */ /* 0x000fe20003f06270 */
[----:B------:R-:W-:Y:S01]  /*3c30*/  I2F R177, R56 ;  /* 0x0000003800b17306 */ /* 0x000fe20000201400 */
[----:B------:R-:W-:Y:S02]  /*3c40*/  ISETP.GE.AND P1, PT, R150, RZ, PT ;  /* 0x000000ff9600720c */ /* 0x000fe40003f26270 */
[C---:B------:R-:W-:Y:S02]  /*3c50*/  @!P3 IADD3 R124, -R0.reuse, -0x1f, RZ ;  /* 0xffffffe1007cb810 */ /* 0x040fe40007ffe1ff */
[----:B------:R-:W-:Y:S02]  /*3c60*/  ISETP.GE.AND P3, PT, R151, RZ, PT ;  /* 0x000000ff9700720c */ /* 0x000fe40003f66270 */
[C---:B------:R-:W-:Y:S02]  /*3c70*/  @!P6 IADD3 R147, -R0.reuse, 0x28, RZ ;  /* 0x000000280093e810 */ /* 0x040fe40007ffe1ff */
[----:B------:R-:W-:Y:S01]  /*3c80*/  ISETP.GE.AND P6, PT, R153, RZ, PT ;  /* 0x000000ff9900720c */ /* 0x000fe20003fc6270 */
[----:B------:R-:W1:Y:S01]  /*3c90*/  I2F R176, R113 ;  /* 0x0000007100b07306 */ /* 0x000e620000201400 */
[C---:B------:R-:W-:Y:S02]  /*3ca0*/  @!P2 IADD3 R148, -R0.reuse, -0x17, RZ ;  /* 0xffffffe90094a810 */ /* 0x040fe40007ffe1ff */
[----:B------:R-:W-:Y:S02]  /*3cb0*/  @!P0 IADD3 R152, -R0, -0xf, RZ ;  /* 0xfffffff100988810 */ /* 0x000fe40007ffe1ff */
[----:B------:R-:W-:Y:S02]  /*3cc0*/  PLOP3.LUT P0, PT, PT, PT, UP0, 0x80, 0x0 ;  /* 0x000000000000781c */ /* 0x000fe40003f0f008 */
[----:B------:R-:W-:Y:S02]  /*3cd0*/  ISETP.GE.AND P2, PT, R154, RZ, PT ;  /* 0x000000ff9a00720c */ /* 0x000fe40003f46270 */
[C---:B------:R-:W-:Y:S01]  /*3ce0*/  @!P5 IADD3 R127, -R0.reuse, 0x29, RZ ;  /* 0x00000029007fd810 */ /* 0x040fe20007ffe1ff */
[----:B------:R1:W1:Y:S01]  /*3cf0*/  I2F R170, R116 ;  /* 0x0000007400aa7306 */ /* 0x0002620000201400 */
[C---:B------:R-:W-:Y:S02]  /*3d00*/  @!P4 IADD3 R149, -R0.reuse, 0x30, RZ ;  /* 0x000000300095c810 */ /* 0x040fe40007ffe1ff */
[C---:B------:R-:W-:Y:S02]  /*3d10*/  @!P1 IADD3 R150, -R0.reuse, -0x10, RZ ;  /* 0xfffffff000969810 */ /* 0x040fe40007ffe1ff */
[C---:B------:R-:W-:Y:S02]  /*3d20*/  @!P3 IADD3 R151, -R0.reuse, 0x31, RZ ;  /* 0x000000310097b810 */ /* 0x040fe40007ffe1ff */
[C---:B------:R-:W-:Y:S01]  /*3d30*/  @!P6 IADD3 R153, -R0.reuse, 0x38, RZ ;  /* 0x000000380099e810 */ /* 0x040fe20007ffe1ff */
[----:B------:R-:W2:Y:S01]  /*3d40*/  @P0 S2R R155, SR_TID.X ;  /* 0x00000000009b0919 */ /* 0x000ea20000002100 */
[----:B------:R-:W-:Y:S01]  /*3d50*/  PLOP3.LUT P3, PT, PT, PT, UP0, 0x80, 0x0 ;  /* 0x000000000000781c */ /* 0x000fe20003f6f008 */
[----:B------:R-:W-:Y:S01]  /*3d60*/  I2F R188, R126 ;  /* 0x0000007e00bc7306 */ /* 0x000fe20000201400 */
[----:B------:R-:W-:Y:S01]  /*3d70*/  @!P2 IADD3 R154, -R0, 0x39, RZ ;  /* 0x00000039009aa810 */ /* 0x000fe20007ffe1ff */
[----:B------:R-:W-:Y:S01]  /*3d80*/  IMAD.U32 R0, RZ, RZ, UR12 ;  /* 0x0000000cff007e24 */ /* 0x000fe2000f8e00ff */
[----:B------:R-:W-:Y:S02]  /*3d90*/  PLOP3.LUT P2, PT, PT, PT, UP0, 0x80, 0x0 ;  /* 0x000000000000781c */ /* 0x000fe40003f4f008 */
[----:B------:R-:W-:Y:S01]  /*3da0*/  PLOP3.LUT P1, PT, PT, PT, UP0, 0x80, 0x0 ;  /* 0x000000000000781c */ /* 0x000fe20003f2f008 */
[----:B------:R-:W-:Y:S01]  /*3db0*/  IMAD R0, R0, 0x2, R240 ;  /* 0x0000000200007824 */ /* 0x000fe200078e02f0 */
[----:B------:R-:W-:Y:S02]  /*3dc0*/  PLOP3.LUT P0, PT, PT, PT, UP0, 0x80, 0x0 ;  /* 0x000000000000781c */ /* 0x000fe40003f0f008 */
[----:B------:R-:W-:Y:S01]  /*3dd0*/  PLOP3.LUT P5, PT, PT, PT, UP0, 0x80, 0x0 ;  /* 0x000000000000781c */ /* 0x000fe20003faf008 */
[----:B------:R2:W2:Y:S01]  /*3de0*/  I2F R169, R117 ;  /* 0x0000007500a97306 */ /* 0x0004a20000201400 */
[----:B------:R-:W-:Y:S01]  /*3df0*/  PLOP3.LUT P6, PT, PT, PT, UP0, 0x80, 0x0 ;  /* 0x000000000000781c */ /* 0x000fe20003fcf008 */
[----:B------:R-:W-:Y:S01]  /*3e00*/  IMAD.SHL.U32 R0, R0, 0x2, RZ ;  /* 0x0000000200007824 */ /* 0x000fe200078e00ff */
[----:B------:R-:W-:Y:S04]  /*3e10*/  PLOP3.LUT P4, PT, PT, PT, UP0, 0x80, 0x0 ;  /* 0x000000000000781c */ /* 0x000fe80003f8f008 */
[----:B-1----:R-:W-:Y:S02]  /*3e20*/  IADD3 R116, R0, 0x1, RZ ;  /* 0x0000000100747810 */ /* 0x002fe40007ffe0ff */
[C---:B------:R-:W-:Y:S01]  /*3e30*/  LOP3.LUT R121, R233.reuse, UR28, R0, 0x96, !PT ;  /* 0x0000001ce9797c12 */ /* 0x040fe2000f8e9600 */
[----:B------:R1:W-:Y:S01]  /*3e40*/  I2F R183, R118 ;  /* 0x0000007600b77306 */ /* 0x0003e20000201400 */
[----:B------:R-:W-:Y:S03]  /*3e50*/  LOP3.LUT R0, R233, UR28, R116, 0x96, !PT ;  /* 0x0000001ce9007c12 */ /* 0x000fe6000f8e9674 */
[----:B------:R-:W-:Y:S04]  /*3e60*/  IMAD.WIDE.U32 R178, R121, -0x326172a9, RZ ;  /* 0xcd9e8d5779b27825 */ /* 0x000fe800078e00ff */
[----:B------:R-:W-:Y:S02]  /*3e70*/  IMAD.WIDE.U32 R180, R0, -0x326172a9, RZ ;  /* 0xcd9e8d5700b47825 */ /* 0x000fe400078e00ff */
[----:B------:R1:W-:Y:S10]  /*3e80*/  I2F R191, R119 ;  /* 0x0000007700bf7306 */ /* 0x0003f40000201400 */
[----:B------:R-:W1:Y:S10]  /*3e90*/  I2F R147, R147 ;  /* 0x0000009300937306 */ /* 0x000e740000201400 */
[----:B------:R-:W-:Y:S10]  /*3ea0*/  I2F R150, R150 ;  /* 0x0000009600967306 */ /* 0x000ff40000201400 */
[----:B------:R-:W-:Y:S10]  /*3eb0*/  I2F R152, R152 ;  /* 0x0000009800987306 */ /* 0x000ff40000201400 */
[----:B------:R-:W-:Y:S10]  /*3ec0*/  I2F R154, R154 ;  /* 0x0000009a009a7306 */ /* 0x000ff40000201400 */
[----:B------:R-:W-:Y:S10]  /*3ed0*/  I2F R211, R148 ;  /* 0x0000009400d37306 */ /* 0x000ff40000201400 */
[----:B------:R-:W-:Y:S10]  /*3ee0*/  I2F R151, R151 ;  /* 0x0000009700977306 */ /* 0x000ff40000201400 */
[----:B------:R-:W-:Y:S01]  /*3ef0*/  I2F R153, R153 ;  /* 0x0000009900997306 */ /* 0x000fe20000201400 */
[----:B------:R-:W-:Y:S04]  /*3f00*/  DEPBAR.LE SB0, 0x0 ;  /* 0x000080000000791a */ /* 0x000fe80000000000 */
[----:B------:R-:W-:Y:S01]  /*3f10*/  BAR.SYNC.DEFER_BLOCKING 0x0 ;  /* 0x0000000000007b1d */ /* 0x000fe20000010000 */
[----:B--2---:R-:W-:Y:S01]  /*3f20*/  @P3 IMAD.SHL.U32 R0, R155, 0x2, RZ ;  /* 0x000000029b003824 */ /* 0x004fe200078e00ff */
[----:B------:R-:W-:Y:S04]  /*3f30*/  PLOP3.LUT P3, PT, PT, PT, UP0, 0x80, 0x0 ;  /* 0x000000000000781c */ /* 0x000fe80003f6f008 */
[----:B------:R-:W-:Y:S02]  /*3f40*/  @P2 LOP3.LUT R0, R0, 0x6, RZ, 0xc0, !PT ;  /* 0x0000000600002812 */ /* 0x000fe400078ec0ff */
[----:B------:R-:W-:Y:S01]  /*3f50*/  PLOP3.LUT P2, PT, PT, PT, UP0, 0x80, 0x0 ;  /* 0x000000000000781c */ /* 0x000fe20003f4f008 */
[----:B------:R-:W-:Y:S01]  /*3f60*/  LDSM.16.M88.4 R64, [R130] ;  /* 0x000000008240783b */ /* 0x000fe20000000200 */
[----:B------:R-:W2:Y:S07]  /*3f70*/  I2F R155, R125 ;  /* 0x0000007d009b7306 */ /* 0x000eae0000201400 */
[----:B------:R-:W1:Y:S08]  /*3f80*/  LDSM.16.M88.4 R16, [R128+0x6000] ;  /* 0x006000008010783b */ /* 0x000e700000000200 */
[----:B------:R-:W2:Y:S08]  /*3f90*/  LDSM.16.M88.4 R60, [R130+0x1000] ;  /* 0x00100000823c783b */ /* 0x000eb00000000200 */
[----:B------:R-:W3:Y:S08]  /*3fa0*/  LDSM.16.M88.4 R32, [R128+0x6400] ;  /* 0x006400008020783b */ /* 0x000ef00000000200 */
[----:B------:R-:W3:Y:S08]  /*3fb0*/  LDSM.16.M88.4 R48, [R128+0x6800] ;  /* 0x006800008030783b */ /* 0x000ef00000000200 */
[----:B------:R-:W3:Y:S01]  /*3fc0*/  LDSM.16.M88.4 R100, [R128+0x6c00] ;  /* 0x006c00008064783b */ /* 0x000ee20000000200 */
[-C--:B-1----:R-:W-:Y:S07]  /*3fd0*/  HMMA.16816.F32.BF16 R4, R64, R16.reuse, RZ ;  /* 0x000000104004723c */ /* 0x082fee00000418ff */
[----:B------:R1:W4:Y:S04]  /*3fe0*/  LDG.E R146, [R114.64] ;  /* 0x0000003072927981 */ /* 0x000328000c1e1900 */
[----:B------:R1:W4:Y:S01]  /*3ff0*/  LDG.E R145, [R114.64+0x20] ;  /* 0x0000203072917981 */ /* 0x000322000c1e1900 */
[C---:B--2---:R-:W-:Y:S03]  /*4000*/  HMMA.16816.F32.BF16 R8, R60.reuse, R16, RZ ;  /* 0x000000103c08723c */ /* 0x044fe600000418ff */
[----:B------:R1:W2:Y:S04]  /*4010*/  LDG.E R144, [R114.64+0x100] ;  /* 0x0001003072907981 */ /* 0x0002a8000c1e1900 */
[----:B------:R1:W2:Y:S01]  /*4020*/  LDG.E R143, [R114.64+0x120] ;  /* 0x00012030728f7981 */ /* 0x0002a2000c1e1900 */
[-C--:B------:R-:W-:Y:S03]  /*4030*/  HMMA.16816.F32.BF16 R12, R60, R18.reuse, RZ ;  /* 0x000000123c0c723c */ /* 0x080fe600000418ff */
[----:B------:R-:W-:Y:S05]  /*4040*/  LDSM.16.M88.4 R104, [R112] ;  /* 0x000000007068783b */ /* 0x000fea0000000200 */
[C---:B------:R-:W-:Y:S03]  /*4050*/  HMMA.16816.F32.BF16 R16, R64.reuse, R18, RZ ;  /* 0x000000124010723c */ /* 0x040fe600000418ff */
[----:B------:R-:W1:Y:S05]  /*4060*/  LDSM.16.M88.4 R108, [R129+0x6000] ;  /* 0x00600000816c783b */ /* 0x000e6a0000000200 */
[-C--:B---3--:R-:W-:Y:S03]  /*4070*/  HMMA.16816.F32.BF16 R20, R64, R32.reuse, RZ ;  /* 0x000000204014723c */ /* 0x088fe600000418ff */
[----:B-1----:R-:W1:Y:S05]  /*4080*/  LDSM.16.M88.4 R112, [R112+0x1000] ;  /* 0x001000007070783b */ /* 0x002e6a0000000200 */
        /* <DEDUP_REMOVED lines=9> */
[----:B------:R-:W-:Y:S01]  /*4120*/  IMAD.U32 R100, RZ, RZ, UR7 ;  /* 0x00000007ff647e24 */ /* 0x000fe2000f8e00ff */
[-C--:B------:R-:W-:Y:S04]  /*4130*/  HMMA.16816.F32.BF16 R60, R60, R102.reuse, RZ ;  /* 0x000000663c3c723c */ /* 0x080fe800000418ff */
[----:B------:R-:W-:Y:S04]  /*4140*/  IMAD R100, R100, 0x8, R243 ;  /* 0x0000000864647824 */ /* 0x000fe800078e02f3 */
[----:B------:R-:W-:Y:S07]  /*4150*/  HMMA.16816.F32.BF16 R64, R64, R102, RZ ;  /* 0x000000664040723c */ /* 0x000fee00000418ff */
[C---:B------:R-:W-:Y:S01]  /*4160*/  IADD3 R102, R100.reuse, 0x4, RZ ;  /* 0x0000000464667810 */ /* 0x040fe20007ffe0ff */
[-C--:B------:R-:W-:Y:S01]  /*4170*/  HMMA.16816.F32.BF16 R4, R104, R108.reuse, R4 ;  /* 0x0000006c6804723c */ /* 0x080fe20000041804 */
[----:B------:R-:W-:Y:S04]  /*4180*/  IMAD.WIDE.U32 R100, R100, -0x326172a9, RZ ;  /* 0xcd9e8d5764647825 */ /* 0x000fe800078e00ff */
[----:B------:R-:W-:Y:S01]  /*4190*/  IMAD.WIDE.U32 R102, R102, -0x326172a9, RZ ;  /* 0xcd9e8d5766667825 */ /* 0x000fe200078e00ff */
[-C--:B------:R-:W-:Y:S02]  /*41a0*/  LOP3.LUT R122, R101, R239.reuse, RZ, 0x3c, !PT ;  /* 0x000000ef657a7212 */ /* 0x080fe400078e3cff */
[--C-:B------:R-:W-:Y:S01]  /*41b0*/  LOP3.LUT R101, R179, UR23, R100.reuse, 0x96, !PT ;  /* 0x00000017b3657c12 */ /* 0x100fe2000f8e9664 */
[C---:B-1----:R-:W-:Y:S03]  /*41c0*/  HMMA.16816.F32.BF16 R8, R112.reuse, R108, R8 ;  /* 0x0000006c7008723c */ /* 0x042fe60000041808 */
[----:B------:R-:W-:Y:S01]  /*41d0*/  LOP3.LUT R116, R103, R239, RZ, 0x3c, !PT ;  /* 0x000000ef67747212 */ /* 0x000fe200078e3cff */
[----:B------:R-:W-:Y:S01]  /*41e0*/  IMAD.WIDE.U32 R122, R122, -0x2daee0ad, RZ ;  /* 0xd2511f537a7a7825 */ /* 0x000fe200078e00ff */
[----:B------:R-:W-:Y:S02]  /*41f0*/  LOP3.LUT R156, R181, UR23, R100, 0x96, !PT ;  /* 0x00000017b59c7c12 */ /* 0x000fe4000f8e9664 */
[--C-:B------:R-:W-:Y:S01]  /*4200*/  LOP3.LUT R158, R179, UR23, R102.reuse, 0x96, !PT ;  /* 0x00000017b39e7c12 */ /* 0x100fe2000f8e9666 */
[----:B------:R-:W-:Y:S01]  /*4210*/  IMAD.WIDE.U32 R116, R116, -0x2daee0ad, RZ ;  /* 0xd2511f5374747825 */ /* 0x000fe200078e00ff */
[C---:B------:R-:W-:Y:S01]  /*4220*/  LOP3.LUT R121, R120.reuse, R123, RZ, 0x3c, !PT ;  /* 0x0000007b78797212 */ /* 0x040fe200078e3cff */
[-C--:B------:R-:W-:Y:S02]  /*4230*/  HMMA.16816.F32.BF16 R12, R112, R110.reuse, R12 ;  /* 0x0000006e700c723c */ /* 0x080fe4000004180c */
[----:B------:R-:W-:Y:S01]  /*4240*/  LOP3.LUT R123, R181, UR23, R102, 0x96, !PT ;  /* 0x00000017b57b7c12 */ /* 0x000fe2000f8e9666 */
[----:B------:R-:W-:Y:S01]  /*4250*/  IMAD.U32 R100, RZ, RZ, UR12 ;  /* 0x0000000cff647e24 */ /* 0x000fe2000f8e00ff */
[----:B------:R-:W-:Y:S01]  /*4260*/  LOP3.LUT R118, R120, R117, RZ, 0x3c, !PT ;  /* 0x0000007578767212 */ /* 0x000fe200078e3cff */
[----:B------:R-:W-:Y:S01]  /*4270*/  @P1 IMAD R117, R240, 0x40, R0 ;  /* 0x00000040f0751824 */ /* 0x000fe200078e0200 */
[----:B------:R-:W-:Y:S01]  /*4280*/  PLOP3.LUT P1, PT, PT, PT, UP0, 0x80, 0x0 ;  /* 0x000000000000781c */ /* 0x000fe20003f2f008 */
[----:B------:R-:W-:Y:S01]  /*4290*/  FFMA.FTZ R6, R213, -UR4, R6 ;  /* 0x80000004d5067c23 */ /* 0x000fe20008010006 */
[C---:B------:R-:W-:Y:S01]  /*42a0*/  HMMA.16816.F32.BF16 R16, R104.reuse, R110, R16 ;  /* 0x0000006e6810723c */ /* 0x040fe20000041810 */
[----:B------:R-:W-:Y:S01]  /*42b0*/  @P0 IMAD R117, R100, 0x80, R117 ;  /* 0x0000008064750824 */ /* 0x000fe200078e0275 */
[----:B------:R-:W-:Y:S01]  /*42c0*/  PLOP3.LUT P0, PT, PT, PT, UP0, 0x80, 0x0 ;  /* 0x000000000000781c */ /* 0x000fe20003f0f008 */
[----:B------:R1:W3:Y:S01]  /*42d0*/  I2F R181, R124 ;  /* 0x0000007c00b57306 */ /* 0x0002e20000201400 */
[----:B------:R-:W-:Y:S02]  /*42e0*/  IMAD.WIDE.U32 R108, R101, -0x2daee0ad, RZ ;  /* 0xd2511f53656c7825 */ /* 0x000fe400078e00ff */
[----:B------:R-:W-:Y:S01]  /*42f0*/  @P5 ISETP.GE.AND P5, PT, R117, UR5, PT ;  /* 0x0000000575005c0c */ /* 0x000fe2000bfa6270 */
[----:B------:R-:W1:Y:S01]  /*4300*/  LDSM.16.M88.4 R100, [R129+0x6400] ;  /* 0x006400008164783b */ /* 0x000e620000000200 */
[----:B------:R-:W-:Y:S01]  /*4310*/  FFMA.FTZ R8, R163, -UR4, R8 ;  /* 0x80000004a3087c23 */ /* 0x000fe20008010008 */
[----:B------:R-:W-:Y:S03]  /*4320*/  LOP3.LUT R179, R109, UR21, R122, 0x96, !PT ;  /* 0x000000156db37c12 */ /* 0x000fe6000f8e967a */
[----:B------:R-:W-:Y:S02]  /*4330*/  FFMA.FTZ R4, R164, -UR4, R4 ;  /* 0x80000004a4047c23 */ /* 0x000fe40008010004 */
[----:B------:R-:W-:Y:S01]  /*4340*/  IMAD.WIDE.U32 R120, R121, -0x326172a9, RZ ;  /* 0xcd9e8d5779787825 */ /* 0x000fe200078e00ff */
[----:B------:R-:W-:Y:S02]  /*4350*/  @P0 IADD3 R0, R117, 0x1, RZ ;  /* 0x0000000175000810 */ /* 0x000fe40007ffe0ff */
[----:B------:R-:W-:Y:S01]  /*4360*/  PLOP3.LUT P0, PT, PT, PT, UP0, 0x80, 0x0 ;  /* 0x000000000000781c */ /* 0x000fe20003f0f008 */
[----:B------:R-:W-:Y:S01]  /*4370*/  FFMA.FTZ R14, R163, -UR4, R14 ;  /* 0x80000004a30e7c23 */ /* 0x000fe2000801000e */
[----:B------:R-:W-:Y:S01]  /*4380*/  @P3 FSEL R6, R6, -INF , !P5 ;  /* 0xff80000006063808 */ /* 0x000fe20006800000 */
[----:B------:R-:W-:Y:S01]  /*4390*/  IMAD.WIDE.U32 R118, R118, -0x326172a9, RZ ;  /* 0xcd9e8d5776767825 */ /* 0x000fe200078e00ff */
[----:B------:R-:W-:Y:S02]  /*43a0*/  PLOP3.LUT P3, PT, PT, PT, UP0, 0x80, 0x0 ;  /* 0x000000000000781c */ /* 0x000fe40003f6f008 */
[----:B------:R-:W-:Y:S01]  /*43b0*/  @P6 ISETP.GE.AND P6, PT, R0, UR5, PT ;  /* 0x0000000500006c0c */ /* 0x000fe2000bfc6270 */
[----:B------:R-:W-:Y:S01]  /*43c0*/  FFMA.FTZ R10, R161, -UR4, R10 ;  /* 0x80000004a10a7c23 */ /* 0x000fe2000801000a */
[----:B------:R-:W-:Y:S01]  /*43d0*/  @P2 FSEL R8, R8, -INF , !P5 ;  /* 0xff80000008082808 */ /* 0x000fe20006800000 */
[----:B------:R-:W-:Y:S01]  /*43e0*/  FFMA.FTZ R18, R164, -UR4, R18 ;  /* 0x80000004a4127c23 */ /* 0x000fe20008010012 */
[----:B------:R-:W-:Y:S01]  /*43f0*/  PLOP3.LUT P2, PT, PT, PT, UP0, 0x80, 0x0 ;  /* 0x000000000000781c */ /* 0x000fe20003f4f008 */
[----:B------:R-:W-:Y:S01]  /*4400*/  IMAD.WIDE.U32 R156, R156, -0x2daee0ad, RZ ;  /* 0xd2511f539c9c7825 */ /* 0x000fe200078e00ff */
[----:B------:R-:W-:Y:S02]  /*4410*/  @P1 FSEL R4, R4, -INF , !P5 ;  /* 0xff80000004041808 */ /* 0x000fe40006800000 */
[----:B------:R-:W-:Y:S01]  /*4420*/  @P0 FSEL R10, R10, -INF , !P5 ;  /* 0xff8000000a0a0808 */ /* 0x000fe20006800000 */
[----:B------:R-:W-:Y:S01]  /*4430*/  IMAD.WIDE.U32 R158, R158, -0x2daee0ad, RZ ;  /* 0xd2511f539e9e7825 */ /* 0x000fe200078e00ff */
[----:B------:R-:W-:Y:S02]  /*4440*/  PLOP3.LUT P5, PT, PT, PT, UP0, 0x80, 0x0 ;  /* 0x000000000000781c */ /* 0x000fe40003faf008 */
[----:B------:R-:W-:Y:S01]  /*4450*/  PLOP3.LUT P0, PT, PT, PT, UP0, 0x80, 0x0 ;  /* 0x000000000000781c */ /* 0x000fe20003f0f008 */
[----:B------:R-:W-:Y:S01]  /*4460*/  FFMA.FTZ R5, R166, -UR4, R5 ;  /* 0x80000004a6057c23 */ /* 0x000fe20008010005 */
[C---:B------:R-:W-:Y:S01]  /*4470*/  @P3 IADD3 R109, R117.reuse, 0x10, RZ ;  /* 0x00000010756d3810 */ /* 0x040fe20007ffe0ff */
[----:B------:R-:W-:Y:S01]  /*4480*/  FFMA.FTZ R7, R214, -UR4, R7 ;  /* 0x80000004d6077c23 */ /* 0x000fe20008010007 */
[----:B------:R-:W-:Y:S01]  /*4490*/  PLOP3.LUT P3, PT, PT, PT, UP0, 0x80, 0x0 ;  /* 0x000000000000781c */ /* 0x000fe20003f6f008 */
[----:B------:R-:W-:Y:S01]  /*44a0*/  FFMA.FTZ R9, R162, -UR4, R9 ;  /* 0x80000004a2097c23 */ /* 0x000fe20008010009 */
[----:B------:R-:W-:Y:S01]  /*44b0*/  PLOP3.LUT P1, PT, PT, PT, UP0, 0x80, 0x0 ;  /* 0x000000000000781c */ /* 0x000fe20003f2f008 */
[----:B------:R-:W-:Y:S01]  /*44c0*/  FFMA.FTZ R11, R182, -UR4, R11 ;  /* 0x80000004b60b7c23 */ /* 0x000fe2000801000b */
[----:B------:R-:W-:Y:S01]  /*44d0*/  @P4 IADD3 R0, R117, 0x8, RZ ;  /* 0x0000000875004810 */ /* 0x000fe20007ffe0ff */
[----:B------:R3:W-:Y:S01]  /*44e0*/  I2F R182, R149 ;  /* 0x0000009500b67306 */ /* 0x0007e20000201400 */
[----:B------:R-:W-:Y:S01]  /*44f0*/  @P2 FSEL R5, R5, -INF , !P6 ;  /* 0xff80000005052808 */ /* 0x000fe20007000000 */
[----:B------:R-:W-:Y:S01]  /*4500*/  FFMA.FTZ R12, R167, -UR4, R12 ;  /* 0x80000004a70c7c23 */ /* 0x000fe2000801000c */
[----:B------:R-:W-:Y:S01]  /*4510*/  PLOP3.LUT P2, PT, PT, PT, UP0, 0x80, 0x0 ;  /* 0x000000000000781c */ /* 0x000fe20003f4f008 */
[-C--:B-1----:R-:W-:Y:S01]  /*4520*/  HMMA.16816.F32.BF16 R20, R104, R100.reuse, R20 ;  /* 0x000000646814723c */ /* 0x082fe20000041814 */
[----:B------:R-:W-:Y:S01]  /*4530*/  PLOP3.LUT P4, PT, PT, PT, UP0, 0x80, 0x0 ;  /* 0x000000000000781c */ /* 0x000fe20003f8f008 */
[----:B------:R-:W-:Y:S01]  /*4540*/  FFMA.FTZ R16, R165, -UR4, R16 ;  /* 0x80000004a5107c23 */ /* 0x000fe20008010010 */
[----:B------:R-:W-:Y:S01]  /*4550*/  @P5 ISETP.GE.AND P5, PT, R0, UR5, PT ;  /* 0x0000000500005c0c */ /* 0x000fe2000bfa6270 */
[----:B------:R-:W-:Y:S01]  /*4560*/  FFMA.FTZ R13, R171, -UR4, R13 ;  /* 0x80000004ab0d7c23 */ /* 0x000fe2000801000d */
[----:B------:R-:W-:Y:S01]  /*4570*/  @P0 FSEL R7, R7, -INF , !P6 ;  /* 0xff80000007070808 */ /* 0x000fe20007000000 */
[----:B------:R-:W-:Y:S01]  /*4580*/  FFMA.FTZ R15, R162, -UR4, R15 ;  /* 0x80000004a20f7c23 */ /* 0x000fe2000801000f */
[----:B------:R-:W-:Y:S01]  /*4590*/  PLOP3.LUT P0, PT, PT, PT, UP0, 0x80, 0x0 ;  /* 0x000000000000781c */ /* 0x000fe20003f0f008 */
[C---:B------:R-:W-:Y:S01]  /*45a0*/  HMMA.16816.F32.BF16 R24, R112.reuse, R100, R24 ;  /* 0x000000647018723c */ /* 0x040fe20000041818 */
[----:B------:R-:W-:Y:S02]  /*45b0*/  @P3 FSEL R9, R9, -INF , !P6 ;  /* 0xff80000009093808 */ /* 0x000fe40007000000 */
[----:B------:R-:W-:Y:S01]  /*45c0*/  PLOP3.LUT P3, PT, PT, PT, UP0, 0x80, 0x0 ;  /* 0x000000000000781c */ /* 0x000fe20003f6f008 */
[----:B------:R-:W-:Y:S01]  /*45d0*/  FFMA.FTZ R17, R168, -UR4, R17 ;  /* 0x80000004a8117c23 */ /* 0x000fe20008010011 */
[----:B------:R-:W-:Y:S01]  /*45e0*/  @P1 IADD3 R110, R117, 0x9, RZ ;  /* 0x00000009756e1810 */ /* 0x000fe20007ffe0ff */
[----:B------:R-:W-:Y:S01]  /*45f0*/  FFMA.FTZ R19, R166, -UR4, R19 ;  /* 0x80000004a6137c23 */ /* 0x000fe20008010013 */
[----:B------:R-:W-:Y:S01]  /*4600*/  @P2 FSEL R11, R11, -INF , !P6 ;  /* 0xff8000000b0b2808 */ /* 0x000fe20007000000 */
[-C--:B------:R-:W-:Y:S01]  /*4610*/  HMMA.16816.F32.BF16 R28, R112, R102.reuse, R28 ;  /* 0x00000066701c723c */ /* 0x080fe2000004181c */
[----:B------:R-:W-:Y:S02]  /*4620*/  PLOP3.LUT P6, PT, PT, PT, UP0, 0x80, 0x0 ;  /* 0x000000000000781c */ /* 0x000fe40003fcf008 */
[----:B------:R-:W-:Y:S02]  /*4630*/  @P4 ISETP.GE.AND P4, PT, R110, UR5, PT ;  /* 0x000000056e004c0c */ /* 0x000fe4000bf86270 */
[----:B------:R-:W-:Y:S02]  /*4640*/  @P0 FSEL R12, R12, -INF , !P5 ;  /* 0xff8000000c0c0808 */ /* 0x000fe40006800000 */
[----:B------:R-:W-:Y:S01]  /*4650*/  PLOP3.LUT P0, PT, PT, PT, UP0, 0x80, 0x0 ;  /* 0x000000000000781c */ /* 0x000fe20003f0f008 */
[C---:B------:R-:W-:Y:S01]  /*4660*/  HMMA.16816.F32.BF16 R32, R104.reuse, R102, R32 ;  /* 0x000000666820723c */ /* 0x040fe20000041820 */
[----:B------:R-:W-:Y:S02]  /*4670*/  PLOP3.LUT P2, PT, PT, PT, UP0, 0x80, 0x0 ;  /* 0x000000000000781c */ /* 0x000fe40003f4f008 */
[----:B------:R-:W-:Y:S01]  /*4680*/  PLOP3.LUT P1, PT, PT, PT, UP0, 0x80, 0x0 ;  /* 0x000000000000781c */ /* 0x000fe20003f2f008 */
[----:B------:R-:W-:Y:S01]  /*4690*/  FFMA.FTZ R20, R174, -UR4, R20 ;  /* 0x80000004ae147c23 */ /* 0x000fe20008010014 */
[----:B------:R-:W-:Y:S01]  /*46a0*/  @P3 FSEL R14, R14, -INF , !P5 ;  /* 0xff8000000e0e3808 */ /* 0x000fe20006800000 */
[----:B------:R-:W-:Y:S01]  /*46b0*/  FFMA.FTZ R21, R175, -UR4, R21 ;  /* 0x80000004af157c23 */ /* 0x000fe20008010015 */
[----:B------:R-:W-:Y:S01]  /*46c0*/  PLOP3.LUT P3, PT, PT, PT, UP0, 0x80, 0x0 ;  /* 0x000000000000781c */ /* 0x000fe20003f6f008 */
[----:B------:R-:W-:Y:S01]  /*46d0*/  FFMA.FTZ R25, R172, -UR4, R25 ;  /* 0x80000004ac197c23 */ /* 0x000fe20008010019 */
[----:B------:R-:W-:Y:S02]  /*46e0*/  @P6 FSEL R16, R16, -INF , !P5 ;  /* 0xff80000010106808 */ /* 0x000fe40006800000 */
        /* <DEDUP_REMOVED lines=24> */
[----:B------:R-:W-:Y:S01]  /*4870*/  LOP3.LUT R160, R121, UR22, R178, 0x96, !PT ;  /* 0x0000001679a07c12 */ /* 0x000fe2000f8e96b2 */
[----:B------:R-:W-:Y:S01]  /*4880*/  FFMA.FTZ R30, R173, -UR4, R30 ;  /* 0x80000004ad1e7c23 */ /* 0x000fe2000801001e */
[----:B------:R-:W-:Y:S01]  /*4890*/  LOP3.LUT R157, R157, UR21, R122, 0x96, !PT ;  /* 0x000000159d9d7c12 */ /* 0x000fe2000f8e967a */
[----:B------:R-:W-:Y:S01]  /*48a0*/  IMAD.WIDE.U32 R122, R123, -0x2daee0ad, RZ ;  /* 0xd2511f537b7a7825 */ /* 0x000fe200078e00ff */
[----:B------:R-:W-:Y:S02]  /*48b0*/  @P2 FSEL R19, R19, -INF , !P4 ;  /* 0xff80000013132808 */ /* 0x000fe40006000000 */
[----:B------:R-:W-:Y:S01]  /*48c0*/  PLOP3.LUT P4, PT, PT, PT, UP0, 0x80, 0x0 ;  /* 0x000000000000781c */ /* 0x000fe20003f8f008 */
[----:B------:R-:W-:Y:S01]  /*48d0*/  IMAD.WIDE.U32 R160, R160, -0x2daee0ad, RZ ;  /* 0xd2511f53a0a07825 */ /* 0x000fe200078e00ff */
[----:B------:R-:W-:Y:S02]  /*48e0*/  @P3 IADD3 R101, R117, 0x18, RZ ;  /* 0x0000001875653810 */ /* 0x000fe40007ffe0ff */
[----:B------:R-:W-:Y:S02]  /*48f0*/  PLOP3.LUT P3, PT, PT, PT, UP0, 0x80, 0x0 ;  /* 0x000000000000781c */ /* 0x000fe40003f6f008 */
[----:B------:R-:W-:Y:S02]  /*4900*/  LOP3.LUT R178, R119, UR22, R178, 0x96, !PT ;  /* 0x0000001677b27c12 */ /* 0x000fe4000f8e96b2 */
[--C-:B------:R-:W-:Y:S02]  /*4910*/  LOP3.LUT R121, R121, UR22, R180.reuse, 0x96, !PT ;  /* 0x0000001679797c12 */ /* 0x100fe4000f8e96b4 */
[----:B------:R-:W-:Y:S01]  /*4920*/  LOP3.LUT R119, R119, UR22, R180, 0x96, !PT ;  /* 0x0000001677777c12 */ /* 0x000fe2000f8e96b4 */
[----:B------:R-:W-:Y:S01]  /*4930*/  IMAD.WIDE.U32 R124, R178, -0x2daee0ad, RZ ;  /* 0xd2511f53b27c7825 */ /* 0x000fe200078e00ff */
[--C-:B------:R-:W-:Y:S02]  /*4940*/  LOP3.LUT R180, R159, UR21, R116.reuse, 0x96, !PT ;  /* 0x000000159fb47c12 */ /* 0x100fe4000f8e9674 */
[----:B------:R-:W-:Y:S01]  /*4950*/  LOP3.LUT R159, R123, UR21, R116, 0x96, !PT ;  /* 0x000000157b9f7c12 */ /* 0x000fe2000f8e9674 */
[C---:B-----5:R-:W-:Y:S01]  /*4960*/  FMUL.FTZ R116, R236.reuse, 1.4426950216293334961 ;  /* 0x3fb8aa3bec747820 */ /* 0x060fe20000410000 */
[----:B------:R-:W-:Y:S01]  /*4970*/  FSETP.NEU.FTZ.AND P5, PT, R236, -INF , PT ;  /* 0xff800000ec00780b */ /* 0x000fe20003fbd000 */
[----:B---3--:R-:W-:Y:S01]  /*4980*/  IMAD.WIDE.U32 R148, R121, -0x2daee0ad, RZ ;  /* 0xd2511f5379947825 */ /* 0x008fe200078e00ff */
[----:B------:R-:W-:Y:S02]  /*4990*/  PLOP3.LUT P2, PT, PT, PT, UP0, 0x80, 0x0 ;  /* 0x000000000000781c */ /* 0x000fe40003f4f008 */
[----:B------:R-:W-:Y:S01]  /*49a0*/  LOP3.LUT R184, R161, UR19, R108, 0x96, !PT ;  /* 0x00000013a1b87c12 */ /* 0x000fe2000f8e966c */
[----:B------:R-:W-:Y:S01]  /*49b0*/  IMAD.WIDE.U32 R102, R159, -0x326172a9, RZ ;  /* 0xcd9e8d579f667825 */ /* 0x000fe200078e00ff */
[----:B------:R-:W-:Y:S01]  /*49c0*/  FSEL R116, R116, RZ, P5 ;  /* 0x000000ff74747208 */ /* 0x000fe20002800000 */
[----:B------:R1:W3:Y:S01]  /*49d0*/  I2F R161, R127 ;  /* 0x0000007f00a17306 */ /* 0x0002e20000201400 */
        /* <DEDUP_REMOVED lines=9> */
[C---:B------:R-:W-:Y:S01]  /*4a70*/  @P4 IADD3 R109, R117.reuse, 0x21, RZ ;  /* 0x00000021756d4810 */ /* 0x040fe20007ffe0ff */
[----:B------:R-:W2:Y:S01]  /*4a80*/  MUFU.EX2 R203, R4 ;  /* 0x0000000400cb7308 */ /* 0x000ea20000000800 */
[----:B------:R-:W-:Y:S02]  /*4a90*/  PLOP3.LUT P4, PT, PT, PT, UP0, 0x80, 0x0 ;  /* 0x000000000000781c */ /* 0x000fe40003f8f008 */
[----:B------:R-:W-:Y:S02]  /*4aa0*/  @P3 FSEL R24, R24, -INF , !P1 ;  /* 0xff80000018183808 */ /* 0x000fe40004800000 */
[----:B------:R-:W-:Y:S02]  /*4ab0*/  PLOP3.LUT P3, PT, PT, PT, UP0, 0x80, 0x0 ;  /* 0x000000000000781c */ /* 0x000fe40003f6f008 */
[----:B------:R-:W-:Y:S02]  /*4ac0*/  @P2 IADD3 R0, R117, 0x20, RZ ;  /* 0x0000002075002810 */ /* 0x000fe40007ffe0ff */
[----:B------:R-:W-:Y:S01]  /*4ad0*/  PLOP3.LUT P2, PT, PT, PT, UP0, 0x80, 0x0 ;  /* 0x000000000000781c */ /* 0x000fe20003f4f008 */
[----:B------:R2:W-:Y:S01]  /*4ae0*/  MUFU.EX2 R200, R5 ;  /* 0x0000000500c87308 */ /* 0x0005e20000000800 */
[----:B------:R-:W-:Y:S01]  /*4af0*/  @P5 FSEL R20, R20, -INF , !P1 ;  /* 0xff80000014145808 */ /* 0x000fe20004800000 */
[----:B-1----:R-:W-:Y:S01]  /*4b00*/  IMAD.WIDE.U32 R126, R119, -0x2daee0ad, RZ ;  /* 0xd2511f53777e7825 */ /* 0x002fe200078e00ff */
[----:B------:R-:W-:Y:S02]  /*4b10*/  PLOP3.LUT P5, PT, PT, PT, UP0, 0x80, 0x0 ;  /* 0x000000000000781c */ /* 0x000fe40003faf008 */
[----:B------:R-:W-:Y:S01]  /*4b20*/  @P6 ISETP.GE.AND P6, PT, R100, UR5, PT ;  /* 0x0000000564006c0c */ /* 0x000fe2000bfc6270 */
[----:B------:R-:W-:Y:S01]  /*4b30*/  FMUL.FTZ R100, R234, 1.4426950216293334961 ;  /* 0x3fb8aa3bea647820 */ /* 0x000fe20000410000 */
[----:B------:R-:W-:Y:S01]  /*4b40*/  @P0 FSEL R26, R26, -INF , !P1 ;  /* 0xff8000001a1a0808 */ /* 0x000fe20004800000 */
[----:B------:R-:W-:Y:S01]  /*4b50*/  FFMA.FTZ R20, R20, c[0x0][0x23c], -R116 ;  /* 0x00008f0014147a23 */ /* 0x000fe20000010874 */
[----:B------:R-:W-:Y:S01]  /*4b60*/  FSETP.NEU.FTZ.AND P0, PT, R234, -INF , PT ;  /* 0xff800000ea00780b */ /* 0x000fe20003f1d000 */
[----:B------:R-:W-:Y:S01]  /*4b70*/  MUFU.EX2 R194, R16 ;  /* 0x0000001000c27308 */ /* 0x000fe20000000800 */
[----:B------:R-:W-:Y:S02]  /*4b80*/  @P4 ISETP.GE.AND P4, PT, R108, UR5, PT ;  /* 0x000000056c004c0c */ /* 0x000fe4000bf86270 */
[----:B------:R-:W-:Y:S02]  /*4b90*/  @P3 ISETP.GE.AND P3, PT, R109, UR5, PT ;  /* 0x000000056d003c0c */ /* 0x000fe4000bf66270 */
[----:B------:R-:W-:Y:S01]  /*4ba0*/  FSEL R100, R100, RZ, P0 ;  /* 0x000000ff64647208 */ /* 0x000fe20000000000 */
[----:B------:R-:W1:Y:S01]  /*4bb0*/  LDSM.16.M88.4 R108, [R129+0x6800] ;  /* 0x00680000816c783b */ /* 0x000e620000000200 */
        /* <DEDUP_REMOVED lines=20> */
[----:B--2---:R-:W-:Y:S01]  /*4d00*/  IMAD.WIDE.U32 R4, R179, -0x326172a9, RZ ;  /* 0xcd9e8d57b3047825 */ /* 0x004fe200078e00ff */
[----:B------:R-:W-:Y:S01]  /*4d10*/  LOP3.LUT R158, R125, UR19, R158, 0x96, !PT ;  /* 0x000000137d9e7c12 */ /* 0x000fe2000f8e969e */
[----:B------:R-:W-:Y:S01]  /*4d20*/  MUFU.EX2 R201, R12 ;  /* 0x0000000c00c97308 */ /* 0x000fe20000000800 */
[----:B------:R-:W-:Y:S01]  /*4d30*/  LOP3.LUT R156, R149, UR19, R156, 0x96, !PT ;  /* 0x00000013959c7c12 */ /* 0x000fe2000f8e969c */
[----:B------:R-:W-:Y:S01]  /*4d40*/  IMAD.WIDE.U32 R122, R157, -0x326172a9, RZ ;  /* 0xcd9e8d579d7a7825 */ /* 0x000fe200078e00ff */
[----:B------:R-:W-:Y:S03]  /*4d50*/  LOP3.LUT R125, R5, UR20, R120, 0x96, !PT ;  /* 0x00000014057d7c12 */ /* 0x000fe6000f8e9678 */
[----:B------:R-:W-:Y:S01]  /*4d60*/  @P1 FSEL R23, R23, -INF , !P6 ;  /* 0xff80000017171808 */ /* 0x000fe20007000000 */
[--C-:B------:R-:W-:Y:S01]  /*4d70*/  FFMA.FTZ R10, R10, c[0x0][0x23c], -R0.reuse ;  /* 0x00008f000a0a7a23 */ /* 0x100fe20000010800 */
[----:B------:R-:W-:Y:S01]  /*4d80*/  PLOP3.LUT P1, PT, PT, PT, UP0, 0x80, 0x0 ;  /* 0x000000000000781c */ /* 0x000fe20003f2f008 */
[----:B------:R-:W-:Y:S01]  /*4d90*/  FFMA.FTZ R11, R11, c[0x0][0x23c], -R0 ;  /* 0x00008f000b0b7a23 */ /* 0x000fe20000010800 */
[----:B------:R-:W-:Y:S01]  /*4da0*/  @P0 FSEL R25, R25, -INF , !P6 ;  /* 0xff80000019190808 */ /* 0x000fe20007000000 */
[----:B------:R2:W-:Y:S01]  /*4db0*/  MUFU.EX2 R199, R13 ;  /* 0x0000000d00c77308 */ /* 0x0005e20000000800 */
[----:B------:R-:W-:Y:S01]  /*4dc0*/  PLOP3.LUT P0, PT, PT, PT, UP0, 0x80, 0x0 ;  /* 0x000000000000781c */ /* 0x000fe20003f0f008 */
[--C-:B------:R-:W-:Y:S01]  /*4dd0*/  FFMA.FTZ R18, R18, c[0x0][0x23c], -R101.reuse ;  /* 0x00008f0012127a23 */ /* 0x100fe20000010865 */
[----:B------:R-:W-:Y:S01]  /*4de0*/  LOP3.LUT R123, R123, UR20, R120, 0x96, !PT ;  /* 0x000000147b7b7c12 */ /* 0x000fe2000f8e9678 */
[----:B------:R-:W-:Y:S01]  /*4df0*/  IMAD.WIDE.U32 R120, R180, -0x326172a9, RZ ;  /* 0xcd9e8d57b4787825 */ /* 0x000fe200078e00ff */
[-C--:B-1----:R-:W-:Y:S03]  /*4e00*/  HMMA.16816.F32.BF16 R36, R104, R108.reuse, R36 ;  /* 0x0000006c6824723c */ /* 0x082fe60000041824 */
[--C-:B------:R-:W-:Y:S01]  /*4e10*/  FFMA.FTZ R19, R19, c[0x0][0x23c], -R101.reuse ;  /* 0x00008f0013137a23 */ /* 0x100fe20000010865 */
[----:B------:R-:W-:Y:S01]  /*4e20*/  LOP3.LUT R119, R121, UR20, R118, 0x96, !PT ;  /* 0x0000001479777c12 */ /* 0x000fe2000f8e9676 */
[----:B------:R-:W-:Y:S01]  /*4e30*/  MUFU.EX2 R187, R20 ;  /* 0x0000001400bb7308 */ /* 0x000fe20000000800 */
[----:B------:R-:W-:Y:S01]  /*4e40*/  @P1 FSEL R27, R27, -INF , !P6 ;  /* 0xff8000001b1b1808 */ /* 0x000fe20007000000 */
[----:B------:R-:W-:Y:S01]  /*4e50*/  FFMA.FTZ R15, R15, c[0x0][0x23c], -R0 ;  /* 0x00008f000f0f7a23 */ /* 0x000fe20000010800 */
[----:B------:R-:W-:Y:S01]  /*4e60*/  PLOP3.LUT P1, PT, PT, PT, UP0, 0x80, 0x0 ;  /* 0x000000000000781c */ /* 0x000fe20003f2f008 */
[C---:B------:R-:W-:Y:S01]  /*4e70*/  HMMA.16816.F32.BF16 R40, R112.reuse, R108, R40 ;  /* 0x0000006c7028723c */ /* 0x040fe20000041828 */
[----:B------:R-:W-:Y:S02]  /*4e80*/  PLOP3.LUT P6, PT, PT, PT, UP0, 0x80, 0x0 ;  /* 0x000000000000781c */ /* 0x000fe40003fcf008 */
[----:B------:R-:W-:Y:S01]  /*4e90*/  @P0 FSEL R28, R28, -INF , !P2 ;  /* 0xff8000001c1c0808 */ /* 0x000fe20005000000 */
[--C-:B------:R-:W-:Y:S01]  /*4ea0*/  FFMA.FTZ R22, R22, c[0x0][0x23c], -R101.reuse ;  /* 0x00008f0016167a23 */ /* 0x100fe20000010865 */
[----:B------:R-:W-:Y:S01]  /*4eb0*/  PLOP3.LUT P0, PT, PT, PT, UP0, 0x80, 0x0 ;  /* 0x000000000000781c */ /* 0x000fe20003f0f008 */
[----:B------:R-:W-:Y:S01]  /*4ec0*/  FFMA.FTZ R24, R24, c[0x0][0x23c], -R100 ;  /* 0x00008f0018187a23 */ /* 0x000fe20000010864 */
[----:B------:R-:W-:Y:S01]  /*4ed0*/  LOP3.LUT R121, R103, UR20, R118, 0x96, !PT ;  /* 0x0000001467797c12 */ /* 0x000fe2000f8e9676 */
[-C--:B------:R-:W-:Y:S01]  /*4ee0*/  HMMA.16816.F32.BF16 R44, R112, R110.reuse, R44 ;  /* 0x0000006e702c723c */ /* 0x080fe2000004182c */
[----:B------:R-:W-:Y:S01]  /*4ef0*/  FFMA.FTZ R25, R25, c[0x0][0x23c], -R100 ;  /* 0x00008f0019197a23 */ /* 0x000fe20000010864 */
[----:B------:R1:W1:Y:S02]  /*4f00*/  MUFU.EX2 R202, R7 ;  /* 0x0000000700ca7308 */ /* 0x0002640000000800 */
[----:B------:R-:W-:Y:S01]  /*4f10*/  @P1 FSEL R30, R30, -INF , !P2 ;  /* 0xff8000001e1e1808 */ /* 0x000fe20005000000 */
[----:B--2---:R-:W-:Y:S01]  /*4f20*/  IMAD.WIDE.U32 R12, R125, -0x2daee0ad, RZ ;  /* 0xd2511f537d0c7825 */ /* 0x004fe200078e00ff */
[----:B------:R-:W-:Y:S02]  /*4f30*/  PLOP3.LUT P1, PT, PT, PT, UP0, 0x80, 0x0 ;  /* 0x000000000000781c */ /* 0x000fe40003f2f008 */
[----:B------:R-:W-:Y:S01]  /*4f40*/  @P6 FSEL R32, R32, -INF , !P2 ;  /* 0xff80000020206808 */ /* 0x000fe20005000000 */
[C---:B------:R-:W-:Y:S01]  /*4f50*/  HMMA.16816.F32.BF16 R48, R104.reuse, R110, R48 ;  /* 0x0000006e6830723c */ /* 0x040fe20000041830 */
[----:B------:R-:W-:Y:S02]  /*4f60*/  PLOP3.LUT P6, PT, PT, PT, UP0, 0x80, 0x0 ;  /* 0x000000000000781c */ /* 0x000fe40003fcf008 */
[----:B------:R-:W-:Y:S01]  /*4f70*/  @P0 FSEL R34, R34, -INF , !P2 ;  /* 0xff80000022220808 */ /* 0x000fe20005000000 */
[----:B------:R-:W-:Y:S01]  /*4f80*/  FFMA.FTZ R32, R32, c[0x0][0x23c], -R116 ;  /* 0x00008f0020207a23 */ /* 0x000fe20000010874 */
[----:B------:R-:W-:Y:S01]  /*4f90*/  PLOP3.LUT P2, PT, PT, PT, UP0, 0x80, 0x0 ;  /* 0x000000000000781c */ /* 0x000fe20003f4f008 */
[----:B------:R-:W-:Y:S01]  /*4fa0*/  IMAD.WIDE.U32 R108, R156, -0x326172a9, RZ ;  /* 0xcd9e8d579c6c7825 */ /* 0x000fe200078e00ff */
[----:B------:R-:W-:Y:S01]  /*4fb0*/  PLOP3.LUT P0, PT, PT, PT, UP0, 0x80, 0x0 ;  /* 0x000000000000781c */ /* 0x000fe20003f0f008 */
[----:B------:R-:W-:Y:S04]  /*4fc0*/  MUFU.EX2 R174, R32 ;  /* 0x0000002000ae7308 */ /* 0x000fe80000000800 */
[----:B------:R-:W-:Y:S01]  /*4fd0*/  @P1 FSEL R29, R29, -INF , !P4 ;  /* 0xff8000001d1d1808 */ /* 0x000fe20006000000 */
[----:B------:R-:W-:Y:S01]  /*4fe0*/  FFMA.FTZ R34, R34, c[0x0][0x23c], -R101 ;  /* 0x00008f0022227a23 */ /* 0x000fe20000010865 */
[----:B------:R-:W-:Y:S01]  /*4ff0*/  @P6 FSEL R31, R31, -INF , !P4 ;  /* 0xff8000001f1f6808 */ /* 0x000fe20006000000 */
[----:B------:R-:W-:Y:S01]  /*5000*/  FFMA.FTZ R43, R176, -UR4, R43 ;  /* 0x80000004b02b7c23 */ /* 0x000fe2000801002b */
[----:B------:R-:W-:Y:S01]  /*5010*/  PLOP3.LUT P1, PT, PT, PT, UP0, 0x80, 0x0 ;  /* 0x000000000000781c */ /* 0x000fe20003f2f008 */
[--C-:B------:R-:W-:Y:S01]  /*5020*/  FFMA.FTZ R23, R23, c[0x0][0x23c], -R101.reuse ;  /* 0x00008f0017177a23 */ /* 0x100fe20000010865 */
[----:B------:R-:W-:Y:S01]  /*5030*/  @P2 FSEL R33, R33, -INF , !P4 ;  /* 0xff80000021212808 */ /* 0x000fe20006000000 */
[----:B------:R-:W-:Y:S01]  /*5040*/  MUFU.EX2 R178, R34 ;  /* 0x0000002200b27308 */ /* 0x000fe20000000800 */
[----:B------:R-:W-:Y:S01]  /*5050*/  PLOP3.LUT P2, PT, PT, PT, UP0, 0x80, 0x0 ;  /* 0x000000000000781c */ /* 0x000fe20003f4f008 */
[----:B------:R-:W-:Y:S01]  /*5060*/  FFMA.FTZ R26, R26, c[0x0][0x23c], -R0 ;  /* 0x00008f001a1a7a23 */ /* 0x000fe20000010800 */
[----:B------:R-:W-:Y:S01]  /*5070*/  @P0 FSEL R35, R35, -INF , !P4 ;  /* 0xff80000023230808 */ /* 0x000fe20006000000 */
[----:B------:R-:W-:Y:S01]  /*5080*/  FFMA.FTZ R33, R33, c[0x0][0x23c], -R116 ;  /* 0x00008f0021217a23 */ /* 0x000fe20000010874 */
[----:B------:R-:W-:Y:S01]  /*5090*/  PLOP3.LUT P4, PT, PT, PT, UP0, 0x80, 0x0 ;  /* 0x000000000000781c */ /* 0x000fe20003f8f008 */
[----:B------:R-:W-:Y:S01]  /*50a0*/  FFMA.FTZ R48, R147, -UR4, R48 ;  /* 0x8000000493307c23 */ /* 0x000fe20008010030 */
[----:B------:R-:W-:Y:S01]  /*50b0*/  PLOP3.LUT P6, PT, PT, PT, UP0, 0x80, 0x0 ;  /* 0x000000000000781c */ /* 0x000fe20003fcf008 */
[----:B------:R-:W-:Y:S01]  /*50c0*/  FFMA.FTZ R40, R155, -UR4, R40 ;  /* 0x800000049b287c23 */ /* 0x000fe20008010028 */
[----:B------:R-:W-:Y:S01]  /*50d0*/  PLOP3.LUT P0, PT, PT, PT, UP0, 0x80, 0x0 ;  /* 0x000000000000781c */ /* 0x000fe20003f0f008 */
[----:B------:R-:W-:Y:S01]  /*50e0*/  FFMA.FTZ R42, R177, -UR4, R42 ;  /* 0x80000004b12a7c23 */ /* 0x000fe2000801002a */
[----:B------:R-:W-:Y:S01]  /*50f0*/  LOP3.LUT R122, R109, UR18, R122, 0x96, !PT ;  /* 0x000000126d7a7c12 */ /* 0x000fe2000f8e967a */
[----:B------:R2:W1:Y:S01]  /*5100*/  MUFU.EX2 R204, R6 ;  /* 0x0000000600cc7308 */ /* 0x0004620000000800 */
[----:B------:R-:W-:Y:S01]  /*5110*/  FFMA.FTZ R35, R35, c[0x0][0x23c], -R101 ;  /* 0x00008f0023237a23 */ /* 0x000fe20000010865 */
[----:B------:R-:W-:Y:S01]  /*5120*/  @P2 FSEL R40, R40, -INF , !P5 ;  /* 0xff80000028282808 */ /* 0x000fe20006800000 */
[----:B------:R-:W-:Y:S01]  /*5130*/  FFMA.FTZ R28, R28, c[0x0][0x23c], -R100 ;  /* 0x00008f001c1c7a23 */ /* 0x000fe20000010864 */
[----:B------:R-:W-:Y:S01]  /*5140*/  PLOP3.LUT P2, PT, PT, PT, UP0, 0x80, 0x0 ;  /* 0x000000000000781c */ /* 0x000fe20003f4f008 */
[----:B------:R-:W-:Y:S01]  /*5150*/  FFMA.FTZ R27, R27, c[0x0][0x23c], -R0 ;  /* 0x00008f001b1b7a23 */ /* 0x000fe20000010800 */
[----:B------:R-:W-:Y:S01]  /*5160*/  @P4 FSEL R42, R42, -INF , !P5 ;  /* 0xff8000002a2a4808 */ /* 0x000fe20006800000 */
[----:B------:R-:W-:Y:S01]  /*5170*/  FFMA.FTZ R29, R29, c[0x0][0x23c], -R100 ;  /* 0x00008f001d1d7a23 */ /* 0x000fe20000010864 */
[----:B------:R-:W-:Y:S01]  /*5180*/  PLOP3.LUT P4, PT, PT, PT, UP0, 0x80, 0x0 ;  /* 0x000000000000781c */ /* 0x000fe20003f8f008 */
[----:B------:R-:W-:Y:S01]  /*5190*/  FFMA.FTZ R38, R170, -UR4, R38 ;  /* 0x80000004aa267c23 */ /* 0x000fe20008010026 */
[----:B------:R-:W-:Y:S01]  /*51a0*/  MUFU.EX2 R172, R33 ;  /* 0x0000002100ac7308 */ /* 0x000fe20000000800 */
[----:B------:R-:W-:Y:S02]  /*51b0*/  FFMA.FTZ R36, R183, -UR4, R36 ;  /* 0x80000004b7247c23 */ /* 0x000fe40008010024 */
[----:B------:R-:W-:Y:S01]  /*51c0*/  FFMA.FTZ R37, R191, -UR4, R37 ;  /* 0x80000004bf257c23 */ /* 0x000fe20008010025 */
[----:B------:R-:W-:Y:S01]  /*51d0*/  @P6 FSEL R38, R38, -INF , !P5 ;  /* 0xff80000026266808 */ /* 0x000fe20006800000 */
[--C-:B------:R-:W-:Y:S01]  /*51e0*/  FFMA.FTZ R30, R30, c[0x0][0x23c], -R0.reuse ;  /* 0x00008f001e1e7a23 */ /* 0x100fe20000010800 */
[----:B------:R-:W-:Y:S01]  /*51f0*/  @P1 FSEL R36, R36, -INF , !P5 ;  /* 0xff80000024241808 */ /* 0x000fe20006800000 */
[----:B------:R-:W-:Y:S01]  /*5200*/  FFMA.FTZ R31, R31, c[0x0][0x23c], -R0 ;  /* 0x00008f001f1f7a23 */ /* 0x000fe20000010800 */
[----:B------:R-:W-:Y:S01]  /*5210*/  PLOP3.LUT P1, PT, PT, PT, UP0, 0x80, 0x0 ;  /* 0x000000000000781c */ /* 0x000fe20003f2f008 */
[----:B------:R-:W-:Y:S01]  /*5220*/  FFMA.FTZ R38, R38, c[0x0][0x23c], -R101 ;  /* 0x00008f0026267a23 */ /* 0x000fe20000010865 */
[----:B------:R-:W-:Y:S01]  /*5230*/  PLOP3.LUT P6, PT, PT, PT, UP0, 0x80, 0x0 ;  /* 0x000000000000781c */ /* 0x000fe20003fcf008 */
[----:B------:R-:W-:Y:S01]  /*5240*/  MUFU.EX2 R176, R35 ;  /* 0x0000002300b07308 */ /* 0x000fe20000000800 */
[----:B------:R-:W-:Y:S01]  /*5250*/  @P0 FSEL R37, R37, -INF , !P3 ;  /* 0xff80000025250808 */ /* 0x000fe20005800000 */
[----:B------:R-:W-:Y:S01]  /*5260*/  FFMA.FTZ R36, R36, c[0x0][0x23c], -R116 ;  /* 0x00008f0024247a23 */ /* 0x000fe20000010874 */
[----:B------:R-:W-:Y:S01]  /*5270*/  PLOP3.LUT P0, PT, PT, PT, UP0, 0x80, 0x0 ;  /* 0x000000000000781c */ /* 0x000fe20003f0f008 */
[----:B------:R-:W-:Y:S01]  /*5280*/  FFMA.FTZ R40, R40, c[0x0][0x23c], -R100 ;  /* 0x00008f0028287a23 */ /* 0x000fe20000010864 */
[----:B------:R-:W-:Y:S01]  /*5290*/  @P2 FSEL R43, R43, -INF , !P3 ;  /* 0xff8000002b2b2808 */ /* 0x000fe20005800000 */
[----:B------:R-:W-:Y:S01]  /*52a0*/  FFMA.FTZ R37, R37, c[0x0][0x23c], -R116 ;  /* 0x00008f0025257a23 */ /* 0x000fe20000010874 */
[----:B------:R-:W-:Y:S01]  /*52b0*/  PLOP3.LUT P2, PT, PT, PT, UP0, 0x80, 0x0 ;  /* 0x000000000000781c */ /* 0x000fe20003f4f008 */
[--C-:B------:R-:W-:Y:S01]  /*52c0*/  FFMA.FTZ R42, R42, c[0x0][0x23c], -R0.reuse ;  /* 0x00008f002a2a7a23 */ /* 0x100fe20000010800 */
[----:B-1----:R-:W-:Y:S01]  /*52d0*/  @P4 IADD3 R7, R117, 0x28, RZ ;  /* 0x0000002875074810 */ /* 0x002fe20007ffe0ff */
[----:B------:R1:W-:Y:S01]  /*52e0*/  MUFU.EX2 R207, R14 ;  /* 0x0000000e00cf7308 */ /* 0x0003e20000000800 */
[----:B------:R-:W-:Y:S01]  /*52f0*/  PLOP3.LUT P4, PT, PT, PT, UP0, 0x80, 0x0 ;  /* 0x000000000000781c */ /* 0x000fe20003f8f008 */
[----:B------:R-:W-:Y:S01]  /*5300*/  FFMA.FTZ R39, R169, -UR4, R39 ;  /* 0x80000004a9277c23 */ /* 0x000fe20008010027 */
[----:B------:R-:W-:Y:S01]  /*5310*/  PLOP3.LUT P5, PT, PT, PT, UP0, 0x80, 0x0 ;  /* 0x000000000000781c */ /* 0x000fe20003faf008 */
[----:B------:R-:W-:Y:S02]  /*5320*/  FFMA.FTZ R41, R181, -UR4, R41 ;  /* 0x80000004b5297c23 */ /* 0x000fe40008010029 */
[----:B--2---:R-:W-:Y:S01]  /*5330*/  @P0 IADD3 R6, R117, 0x30, RZ ;  /* 0x0000003075060810 */ /* 0x004fe20007ffe0ff */
[----:B------:R-:W-:Y:S01]  /*5340*/  FFMA.FTZ R43, R43, c[0x0][0x23c], -R0 ;  /* 0x00008f002b2b7a23 */ /* 0x000fe20000010800 */
[----:B------:R-:W-:Y:S01]  /*5350*/  @P1 FSEL R39, R39, -INF , !P3 ;  /* 0xff80000027271808 */ /* 0x000fe20005800000 */
[----:B------:R-:W-:Y:S01]  /*5360*/  FFMA.FTZ R46, R155, -UR4, R46 ;  /* 0x800000049b2e7c23 */ /* 0x000fe2000801002e */
[----:B------:R-:W-:Y:S01]  /*5370*/  @P6 FSEL R41, R41, -INF , !P3 ;  /* 0xff80000029296808 */ /* 0x000fe20005800000 */
[----:B------:R2:W-:Y:S01]  /*5380*/  MUFU.EX2 R205, R8 ;  /* 0x0000000800cd7308 */ /* 0x0005e20000000800 */
[----:B------:R-:W-:Y:S01]  /*5390*/  PLOP3.LUT P3, PT, PT, PT, UP0, 0x80, 0x0 ;  /* 0x000000000000781c */ /* 0x000fe20003f6f008 */
[----:B------:R-:W-:Y:S01]  /*53a0*/  FFMA.FTZ R39, R39, c[0x0][0x23c], -R101 ;  /* 0x00008f0027277a23 */ /* 0x000fe20000010865 */
[----:B------:R-:W-:Y:S01]  /*53b0*/  @P2 ISETP.GE.AND P2, PT, R7, UR5, PT ;  /* 0x0000000507002c0c */ /* 0x000fe2000bf46270 */
[----:B------:R-:W-:Y:S01]  /*53c0*/  FFMA.FTZ R41, R41, c[0x0][0x23c], -R100 ;  /* 0x00008f0029297a23 */ /* 0x000fe20000010864 */
[----:B------:R-:W-:Y:S01]  /*53d0*/  @P4 ISETP.GE.AND P4, PT, R6, UR5, PT ;  /* 0x0000000506004c0c */ /* 0x000fe2000bf86270 */
[----:B------:R-:W-:Y:S01]  /*53e0*/  IMAD.WIDE.U32 R6, R184, -0x326172a9, RZ ;  /* 0xcd9e8d57b8067825 */ /* 0x000fe200078e00ff */
[----:B------:R-:W-:Y:S02]  /*53f0*/  @P5 IADD3 R5, R117, 0x29, RZ ;  /* 0x0000002975055810 */ /* 0x000fe40007ffe0ff */
[----:B------:R-:W-:Y:S01]  /*5400*/  PLOP3.LUT P1, PT, PT, PT, UP0, 0x80, 0x0 ;  /* 0x000000000000781c */ /* 0x000fe20003f2f008 */
[----:B------:R4:W4:Y:S01]  /*5410*/  MUFU.EX2 R208, R9 ;  /* 0x0000000900d07308 */ /* 0x0009220000000800 */
[----:B------:R-:W-:Y:S01]  /*5420*/  PLOP3.LUT P6, PT, PT, PT, UP0, 0x80, 0x0 ;  /* 0x000000000000781c */ /* 0x000fe20003fcf008 */
[----:B------:R-:W-:Y:S01]  /*5430*/  FFMA.FTZ R50, R183, -UR4, R50 ;  /* 0x80000004b7327c23 */ /* 0x000fe20008010032 */
[----:B------:R-:W-:Y:S01]  /*5440*/  PLOP3.LUT P0, PT, PT, PT, UP0, 0x80, 0x0 ;  /* 0x000000000000781c */ /* 0x000fe20003f0f008 */
[----:B---3--:R-:W-:Y:S01]  /*5450*/  FFMA.FTZ R49, R161, -UR4, R49 ;  /* 0x80000004a1317c23 */ /* 0x008fe20008010031 */
[----:B------:R-:W-:Y:S01]  /*5460*/  @P3 ISETP.GE.AND P3, PT, R5, UR5, PT ;  /* 0x0000000505003c0c */ /* 0x000fe2000bf66270 */
[----:B------:R-:W-:Y:S01]  /*5470*/  FFMA.FTZ R51, R191, -UR4, R51 ;  /* 0x80000004bf337c23 */ /* 0x000fe20008010033 */
[----:B------:R-:W-:Y:S01]  /*5480*/  LOP3.LUT R103, R7, UR18, R4, 0x96, !PT ;  /* 0x0000001207677c12 */ /* 0x000fe2000f8e9604 */
[----:B------:R-:W-:Y:S01]  /*5490*/  IMAD.WIDE.U32 R4, R158, -0x326172a9, RZ ;  /* 0xcd9e8d579e047825 */ /* 0x000fe200078e00ff */
[----:B------:R-:W-:Y:S01]  /*54a0*/  PLOP3.LUT P5, PT, PT, PT, UP0, 0x80, 0x0 ;  /* 0x000000000000781c */ /* 0x000fe20003faf008 */
[----:B------:R3:W-:Y:S02]  /*54b0*/  MUFU.EX2 R193, R17 ;  /* 0x0000001100c17308 */ /* 0x0007e40000000800 */
[----:B------:R-:W-:Y:S01]  /*54c0*/  FFMA.FTZ R44, R188, -UR4, R44 ;  /* 0x80000004bc2c7c23 */ /* 0x000fe2000801002c */
[----:B-1----:R-:W-:Y:S01]  /*54d0*/  LOP3.LUT R14, R5, UR18, R120, 0x96, !PT ;  /* 0x00000012050e7c12 */ /* 0x002fe2000f8e9678 */
[----:B------:R-:W-:Y:S01]  /*54e0*/  FFMA.FTZ R5, R21, c[0x0][0x23c], -R116 ;  /* 0x00008f0015057a23 */ /* 0x000fe20000010874 */
[----:B--2---:R-:W-:Y:S01]  /*54f0*/  @P1 IADD3 R8, R117, 0x31, RZ ;  /* 0x0000003175081810 */ /* 0x004fe20007ffe0ff */
[----:B------:R-:W-:Y:S01]  /*5500*/  FFMA.FTZ R45, R211, -UR4, R45 ;  /* 0x80000004d32d7c23 */ /* 0x000fe2000801002d */
[----:B------:R-:W-:Y:S01]  /*5510*/  PLOP3.LUT P1, PT, PT, PT, UP0, 0x80, 0x0 ;  /* 0x000000000000781c */ /* 0x000fe20003f2f008 */
[----:B------:R-:W-:Y:S02]  /*5520*/  FFMA.FTZ R47, R181, -UR4, R47 ;  /* 0x80000004b52f7c23 */ /* 0x000fe4000801002f */
[----:B------:R1:W-:Y:S02]  /*5530*/  MUFU.EX2 R210, R10 ;  /* 0x0000000a00d27308 */ /* 0x0003e40000000800 */
[----:B------:R-:W-:Y:S02]  /*5540*/  @P5 ISETP.GE.AND P5, PT, R8, UR5, PT ;  /* 0x0000000508005c0c */ /* 0x000fe4000bfa6270 */
[C---:B----4-:R-:W-:Y:S02]  /*5550*/  @P6 IADD3 R9, R117.reuse, 0x38, RZ ;  /* 0x0000003875096810 */ /* 0x050fe40007ffe0ff */
[----:B------:R-:W-:Y:S02]  /*5560*/  @P0 IADD3 R117, R117, 0x39, RZ ;  /* 0x0000003975750810 */ /* 0x000fe40007ffe0ff */
[----:B------:R-:W-:Y:S02]  /*5570*/  PLOP3.LUT P0, PT, PT, PT, UP0, 0x80, 0x0 ;  /* 0x000000000000781c */ /* 0x000fe40003f0f008 */
[----:B------:R-:W-:Y:S01]  /*5580*/  @P1 ISETP.GE.AND P1, PT, R9, UR5, PT ;  /* 0x0000000509001c0c */ /* 0x000fe2000bf26270 */
[----:B------:R2:W4:Y:S01]  /*5590*/  MUFU.EX2 R209, R11 ;  /* 0x0000000b00d17308 */ /* 0x0005220000000800 */
[----:B------:R-:W-:Y:S01]  /*55a0*/  PLOP3.LUT P6, PT, PT, PT, UP0, 0x80, 0x0 ;  /* 0x000000000000781c */ /* 0x000fe20003fcf008 */
[----:B------:R-:W-:Y:S04]  /*55b0*/  IMAD.WIDE.U32 R8, R121, -0x2daee0ad, RZ ;  /* 0xd2511f5379087825 */ /* 0x000fe800078e00ff */
[----:B---3--:R-:W-:Y:S04]  /*55c0*/  IMAD.WIDE.U32 R16, R119, -0x2daee0ad, RZ ;  /* 0xd2511f5377107825 */ /* 0x008fe800078e00ff */
[----:B------:R-:W-:Y:S01]  /*55d0*/  @P0 FSEL R44, R44, -INF , !P2 ;  /* 0xff8000002c2c0808 */ /* 0x000fe20005000000 */
[----:B------:R-:W-:Y:S01]  /*55e0*/  MUFU.EX2 R198, R18 ;  /* 0x0000001200c67308 */ /* 0x000fe20000000800 */
[----:B------:R-:W-:Y:S01]  /*55f0*/  LOP3.LUT R124, R17, UR17, R124, 0x96, !PT ;  /* 0x00000011117c7c12 */ /* 0x000fe2000f8e967c */
[----:B------:R-:W-:Y:S01]  /*5600*/  IMAD.WIDE.U32 R118, R127, -0x326172a9, RZ ;  /* 0xcd9e8d577f767825 */ /* 0x000fe200078e00ff */
[----:B-1----:R-:W-:Y:S02]  /*5610*/  LOP3.LUT R10, R13, UR17, R160, 0x96, !PT ;  /* 0x000000110d0a7c12 */ /* 0x002fe4000f8e96a0 */
[----:B------:R-:W-:Y:S01]  /*5620*/  PLOP3.LUT P0, PT, PT, PT, UP0, 0x80, 0x0 ;  /* 0x000000000000781c */ /* 0x000fe20003f0f008 */
[----:B------:R-:W-:Y:S01]  /*5630*/  IMAD.WIDE.U32 R20, R124, -0x326172a9, RZ ;  /* 0xcd9e8d577c147825 */ /* 0x000fe200078e00ff */
[----:B------:R-:W-:Y:S02]  /*5640*/  LOP3.LUT R7, R119, UR18, R102, 0x96, !PT ;  /* 0x0000001277077c12 */ /* 0x000fe4000f8e9666 */
[----:B------:R-:W-:Y:S01]  /*5650*/  @P6 ISETP.GE.AND P6, PT, R117, UR5, PT ;  /* 0x0000000575006c0c */ /* 0x000fe2000bfc6270 */
[----:B------:R1:W-:Y:S01]  /*5660*/  MUFU.EX2 R196, R19 ;  /* 0x0000001300c47308 */ /* 0x0003e20000000800 */
[----:B------:R-:W-:Y:S04]  /*5670*/  IMAD.WIDE.U32 R102, R103, -0x2daee0ad, RZ ;  /* 0xd2511f5367667825 */ /* 0x000fe800078e00ff */
[----:B--2---:R-:W-:Y:S03]  /*5680*/  IMAD.WIDE.U32 R10, R10, -0x326172a9, RZ ;  /* 0xcd9e8d570a0a7825 */ /* 0x004fe600078e00ff */
[----:B------:R-:W-:Y:S01]  /*5690*/  @P0 FSEL R46, R46, -INF , !P2 ;  /* 0xff8000002e2e0808 */ /* 0x000fe20005000000 */
[----:B------:R-:W-:Y:S01]  /*56a0*/  IMAD.WIDE.U32 R110, R7, -0x2daee0ad, RZ ;  /* 0xd2511f53076e7825 */ /* 0x000fe200078e00ff */
[----:B------:R-:W-:Y:S01]  /*56b0*/  LOP3.LUT R11, R11, UR16, R6, 0x96, !PT ;  /* 0x000000100b0b7c12 */ /* 0x000fe2000f8e9606 */
[----:B------:R2:W-:Y:S01]  /*56c0*/  MUFU.EX2 R185, R5 ;  /* 0x0000000500b97308 */ /* 0x0005e20000000800 */
[----:B------:R-:W-:Y:S01]  /*56d0*/  PLOP3.LUT P0, PT, PT, PT, UP0, 0x80, 0x0 ;  /* 0x000000000000781c */ /* 0x000fe20003f0f008 */
[----:B------:R-:W-:Y:S01]  /*56e0*/  FFMA.FTZ R46, R46, c[0x0][0x23c], -R0 ;  /* 0x00008f002e2e7a23 */ /* 0x000fe20000010800 */
[----:B------:R-:W-:Y:S01]  /*56f0*/  LOP3.LUT R109, R111, UR15, R8, 0x96, !PT ;  /* 0x0000000f6f6d7c12 */ /* 0x000fe2000f8e9608 */
[----:B------:R-:W-:Y:S06]  /*5700*/  FFMA.FTZ R44, R44, c[0x0][0x23c], -R100 ;  /* 0x00008f002c2c7a23 */ /* 0x000fec0000010864 */
[----:B------:R3:W3:Y:S01]  /*5710*/  MUFU.EX2 R206, R15 ;  /* 0x0000000f00ce7308 */ /* 0x0006e20000000800 */
[----:B-1----:R-:W-:Y:S03]  /*5720*/  IMAD.WIDE.U32 R18, R123, -0x2daee0ad, RZ ;  /* 0xd2511f537b127825 */ /* 0x002fe600078e00ff */
[----:B------:R-:W-:Y:S02]  /*5730*/  @P0 FSEL R48, R48, -INF , !P2 ;  /* 0xff80000030300808 */ /* 0x000fe40005000000 */
[----:B------:R-:W-:Y:S01]  /*5740*/  PLOP3.LUT P0, PT, PT, PT, UP0, 0x80, 0x0 ;  /* 0x000000000000781c */ /* 0x000fe20003f0f008 */
[----:B------:R-:W-:Y:S01]  /*5750*/  IMAD.WIDE.U32 R122, R122, -0x2daee0ad, RZ ;  /* 0xd2511f537a7a7825 */ /* 0x000fe200078e00ff */
[----:B------:R-:W-:Y:S02]  /*5760*/  LOP3.LUT R17, R19, UR17, R148, 0x96, !PT ;  /* 0x0000001113117c12 */ /* 0x000fe4000f8e9694 */
[----:B------:R-:W-:Y:S01]  /*5770*/  LOP3.LUT R19, R9, UR17, R126, 0x96, !PT ;  /* 0x0000001109137c12 */ /* 0x000fe2000f8e967e */
[----:B------:R-:W-:Y:S01]  /*5780*/  FFMA.FTZ R48, R48, c[0x0][0x23c], -R116 ;  /* 0x00008f0030307a23 */ /* 0x000fe20000010874 */
[----:B------:R-:W-:Y:S01]  /*5790*/  LOP3.LUT R9, R103, UR15, R12, 0x96, !PT ;  /* 0x0000000f67097c12 */ /* 0x000fe2000f8e960c */
[----:B------:R1:W-:Y:S01]  /*57a0*/  MUFU.EX2 R189, R22 ;  /* 0x0000001600bd7308 */ /* 0x0003e20000000800 */
[----:B------:R-:W-:Y:S02]  /*57b0*/  LOP3.LUT R12, R21, UR16, R4, 0x96, !PT ;  /* 0x00000010150c7c12 */ /* 0x000fe4000f8e9604 */
[----:B------:R-:W-:Y:S01]  /*57c0*/  LOP3.LUT R21, R123, UR15, R18, 0x96, !PT ;  /* 0x0000000f7b157c12 */ /* 0x000fe2000f8e9612 */
[----:B--2---:R-:W2:Y:S01]  /*57d0*/  LDSM.16.M88.4 R4, [R129+0x6c00] ;  /* 0x006c00008104783b */ /* 0x004ea20000000200 */
[----:B------:R-:W-:Y:S01]  /*57e0*/  IMAD.WIDE.U32 R18, R19, -0x326172a9, RZ ;  /* 0xcd9e8d5713127825 */ /* 0x000fe200078e00ff */
[----:B------:R-:W-:Y:S02]  /*57f0*/  @P0 FSEL R50, R50, -INF , !P2 ;  /* 0xff80000032320808 */ /* 0x000fe40005000000 */
[----:B------:R-:W-:Y:S01]  /*5800*/  PLOP3.LUT P0, PT, PT, PT, UP0, 0x80, 0x0 ;  /* 0x000000000000781c */ /* 0x000fe20003f0f008 */
[----:B------:R-:W-:Y:S01]  /*5810*/  IMAD.WIDE.U32 R8, R9, -0x326172a9, RZ ;  /* 0xcd9e8d5709087825 */ /* 0x000fe200078e00ff */
[----:B------:R-:W-:Y:S01]  /*5820*/  PLOP3.LUT P2, PT, PT, PT, UP0, 0x80, 0x0 ;  /* 0x000000000000781c */ /* 0x000fe20003f4f008 */
[----:B------:R-:W-:Y:S01]  /*5830*/  MUFU.EX2 R159, R48 ;  /* 0x00000030009f7308 */ /* 0x000fe20000000800 */
[----:B------:R-:W-:Y:S01]  /*5840*/  LOP3.LUT R120, R19, UR16, R118, 0x96, !PT ;  /* 0x0000001013787c12 */ /* 0x000fe2000f8e9676 */
[--C-:B------:R-:W-:Y:S01]  /*5850*/  FFMA.FTZ R50, R50, c[0x0][0x23c], -R101.reuse ;  /* 0x00008f0032327a23 */ /* 0x100fe20000010865 */
[----:B------:R-:W-:Y:S01]  /*5860*/  LOP3.LUT R13, R9, UR14, R10, 0x96, !PT ;  /* 0x0000000e090d7c12 */ /* 0x000fe2000f8e960a */
[----:B------:R-:W-:Y:S01]  /*5870*/  IMAD.WIDE.U32 R10, R11, -0x2daee0ad, RZ ;  /* 0xd2511f530b0a7825 */ /* 0x000fe200078e00ff */
[----:B------:R-:W-:Y:S02]  /*5880*/  SHF.R.U32.HI R19, RZ, 0x18, R8 ;  /* 0x00000018ff137819 */ /* 0x000fe40000011608 */
[----:B------:R-:W-:Y:S01]  /*5890*/  LOP3.LUT R103, R8, 0xffff, RZ, 0xc0, !PT ;  /* 0x0000ffff08677812 */ /* 0x000fe200078ec0ff */
[----:B---3--:R-:W-:Y:S01]  /*58a0*/  IMAD.WIDE.U32 R14, R14, -0x2daee0ad, RZ ;  /* 0xd2511f530e0e7825 */ /* 0x008fe200078e00ff */
[----:B------:R-:W-:Y:S01]  /*58b0*/  LOP3.LUT R111, R10, 0xffff, RZ, 0xc0, !PT ;  /* 0x0000ffff0a6f7812 */ /* 0x000fe200078ec0ff */
[----:B------:R-:W-:Y:S01]  /*58c0*/  MUFU.EX2 R164, R50 ;  /* 0x0000003200a47308 */ /* 0x000fe20000000800 */
[----:B------:R-:W-:Y:S02]  /*58d0*/  @P0 FSEL R45, R45, -INF , !P3 ;  /* 0xff8000002d2d0808 */ /* 0x000fe40005800000 */
[----:B------:R-:W-:Y:S02]  /*58e0*/  PLOP3.LUT P0, PT, PT, PT, UP0, 0x80, 0x0 ;  /* 0x000000000000781c */ /* 0x000fe40003f0f008 */
[----:B------:R-:W-:Y:S01]  /*58f0*/  @P2 FSEL R47, R47, -INF , !P3 ;  /* 0xff8000002f2f2808 */ /* 0x000fe20005800000 */
[----:B------:R-:W-:Y:S01]  /*5900*/  FFMA.FTZ R45, R45, c[0x0][0x23c], -R100 ;  /* 0x00008f002d2d7a23 */ /* 0x000fe20000010864 */
[----:B------:R-:W-:Y:S02]  /*5910*/  PLOP3.LUT P2, PT, PT, PT, UP0, 0x80, 0x0 ;  /* 0x000000000000781c */ /* 0x000fe40003f4f008 */
[----:B-1----:R-:W-:Y:S01]  /*5920*/  LOP3.LUT R22, R15, UR15, R16, 0x96, !PT ;  /* 0x0000000f0f167c12 */ /* 0x002fe2000f8e9610 */
[----:B------:R-:W-:Y:S01]  /*5930*/  IMAD.WIDE.U32 R16, R17, -0x326172a9, RZ ;  /* 0xcd9e8d5711107825 */ /* 0x000fe200078e00ff */
[----:B------:R-:W-:Y:S01]  /*5940*/  SHF.R.U32.HI R118, RZ, 0x10, R10 ;  /* 0x00000010ff767819 */ /* 0x000fe2000001160a */
[----:B------:R1:W-:Y:S02]  /*5950*/  MUFU.EX2 R192, R24 ;  /* 0x0000001800c07308 */ /* 0x0003e40000000800 */
[----:B------:R-:W-:Y:S01]  /*5960*/  FFMA.FTZ R47, R47, c[0x0][0x23c], -R0 ;  /* 0x00008f002f2f7a23 */ /* 0x000fe20000010800 */
[----:B------:R-:W-:Y:S02]  /*5970*/  LOP3.LUT R119, R17, UR16, R108, 0x96, !PT ;  /* 0x0000001011777c12 */ /* 0x000fe4000f8e966c */
[----:B------:R-:W-:Y:S02]  /*5980*/  @P0 FSEL R49, R49, -INF , !P3 ;  /* 0xff80000031310808 */ /* 0x000fe40005800000 */
[----:B------:R-:W-:Y:S02]  /*5990*/  PLOP3.LUT P0, PT, PT, PT, UP0, 0x80, 0x0 ;  /* 0x000000000000781c */ /* 0x000fe40003f0f008 */
[----:B------:R-:W-:Y:S01]  /*59a0*/  @P2 FSEL R51, R51, -INF , !P3 ;  /* 0xff80000033332808 */ /* 0x000fe20005800000 */
[----:B------:R-:W-:Y:S01]  /*59b0*/  FFMA.FTZ R49, R49, c[0x0][0x23c], -R116 ;  /* 0x00008f0031317a23 */ /* 0x000fe20000010874 */
[----:B------:R-:W-:Y:S01]  /*59c0*/  PLOP3.LUT P2, PT, PT, PT, UP0, 0x80, 0x0 ;  /* 0x000000000000781c */ /* 0x000fe20003f4f008 */
[-C--:B--2---:R-:W-:Y:S01]  /*59d0*/  HMMA.16816.F32.BF16 R52, R104, R4.reuse, R52 ;  /* 0x000000046834723c */ /* 0x084fe20000041834 */
[----:B------:R-:W-:Y:S01]  /*59e0*/  PLOP3.LUT P3, PT, PT, PT, UP0, 0x80, 0x0 ;  /* 0x000000000000781c */ /* 0x000fe20003f6f008 */
[----:B------:R2:W-:Y:S01]  /*59f0*/  MUFU.EX2 R190, R25 ;  /* 0x0000001900be7308 */ /* 0x0005e20000000800 */
[----:B------:R-:W-:Y:S01]  /*5a00*/  LOP3.LUT R17, R8, 0xff, RZ, 0xc0, !PT ;  /* 0x000000ff08117812 */ /* 0x000fe200078ec0ff */
[----:B------:R-:W-:Y:S01]  /*5a10*/  FFMA.FTZ R51, R51, c[0x0][0x23c], -R101 ;  /* 0x00008f0033337a23 */ /* 0x000fe20000010865 */
[----:B------:R-:W-:Y:S01]  /*5a20*/  SHF.R.U32.HI R108, RZ, 0x10, R8 ;  /* 0x00000010ff6c7819 */ /* 0x000fe20000011608 */
[----:B------:R-:W-:Y:S01]  /*5a30*/  IMAD.WIDE.U32 R8, R12, -0x2daee0ad, RZ ;  /* 0xd2511f530c087825 */ /* 0x000fe200078e00ff */
[----:B------:R-:W-:Y:S01]  /*5a40*/  LOP3.LUT R12, R11, UR13, R102, 0x96, !PT ;  /* 0x0000000d0b0c7c12 */ /* 0x000fe2000f8e9666 */
[C---:B------:R-:W-:Y:S04]  /*5a50*/  HMMA.16816.F32.BF16 R56, R112.reuse, R4, R56 ;  /* 0x000000047038723c */ /* 0x040fe80000041838 */
[----:B------:R-:W-:Y:S01]  /*5a60*/  LOP3.LUT R14, R9, UR13, R14, 0x96, !PT ;  /* 0x0000000d090e7c12 */ /* 0x000fe2000f8e960e */
[----:B------:R3:W3:Y:S01]  /*5a70*/  MUFU.EX2 R186, R23 ;  /* 0x0000001700ba7308 */ /* 0x0006e20000000800 */
[----:B-1----:R-:W-:Y:S01]  /*5a80*/  LOP3.LUT R24, R8, 0xff, RZ, 0xc0, !PT ;  /* 0x000000ff08187812 */ /* 0x002fe200078ec0ff */
[----:B------:R-:W-:Y:S01]  /*5a90*/  IMAD.WIDE.U32 R4, R22, -0x326172a9, RZ ;  /* 0xcd9e8d5716047825 */ /* 0x000fe200078e00ff */
[----:B------:R-:W-:Y:S01]  /*5aa0*/  LOP3.LUT R102, R8, 0xffff, RZ, 0xc0, !PT ;  /* 0x0000ffff08667812 */ /* 0x000fe200078ec0ff */
[-C--:B------:R-:W-:Y:S03]  /*5ab0*/  HMMA.16816.F32.BF16 R60, R112, R6.reuse, R60 ;  /* 0x00000006703c723c */ /* 0x080fe6000004183c */
[----:B------:R-:W-:Y:S02]  /*5ac0*/  SHF.R.U32.HI R117, RZ, 0x10, R8 ;  /* 0x00000010ff757819 */ /* 0x000fe40000011608 */
[----:B------:R-:W-:Y:S01]  /*5ad0*/  SHF.R.U32.HI R11, RZ, 0x10, R4 ;  /* 0x00000010ff0b7819 */ /* 0x000fe20000011604 */
[----:B------:R1:W-:Y:S01]  /*5ae0*/  MUFU.EX2 R197, R26 ;  /* 0x0000001a00c57308 */ /* 0x0003e20000000800 */
[----:B------:R-:W-:Y:S01]  /*5af0*/  FFMA.FTZ R52, R182, -UR4, R52 ;  /* 0x80000004b6347c23 */ /* 0x000fe20008010034 */
[----:B------:R-:W-:Y:S01]  /*5b00*/  HMMA.16816.F32.BF16 R64, R104, R6, R64 ;  /* 0x000000066840723c */ /* 0x000fe20000041840 */
[----:B--2---:R-:W-:Y:S03]  /*5b10*/  SHF.R.U32.HI R25, RZ, 0x18, R8 ;  /* 0x00000018ff197819 */ /* 0x004fe60000011608 */
[----:B------:R-:W-:Y:S01]  /*5b20*/  @P0 FSEL R52, R52, -INF , !P4 ;  /* 0xff80000034340808 */ /* 0x000fe20006000000 */
[----:B------:R-:W-:Y:S01]  /*5b30*/  FFMA.FTZ R54, R147, -UR4, R54 ;  /* 0x8000000493367c23 */ /* 0x000fe20008010036 */
[----:B------:R-:W-:Y:S01]  /*5b40*/  PLOP3.LUT P0, PT, PT, PT, UP0, 0x80, 0x0 ;  /* 0x000000000000781c */ /* 0x000fe20003f0f008 */
[----:B------:R-:W-:Y:S01]  /*5b50*/  FFMA.FTZ R56, R150, -UR4, R56 ;  /* 0x8000000496387c23 */ /* 0x000fe20008010038 */
[----:B------:R-:W-:Y:S01]  /*5b60*/  MUFU.EX2 R157, R49 ;  /* 0x00000031009d7308 */ /* 0x000fe20000000800 */
[----:B------:R-:W-:Y:S03]  /*5b70*/  FFMA.FTZ R58, R188, -UR4, R58 ;  /* 0x80000004bc3a7c23 */ /* 0x000fe6000801003a */
[----:B------:R-:W-:Y:S01]  /*5b80*/  @P2 FSEL R54, R54, -INF , !P4 ;  /* 0xff80000036362808 */ /* 0x000fe20006000000 */
[----:B------:R-:W-:Y:S01]  /*5b90*/  FFMA.FTZ R57, R152, -UR4, R57 ;  /* 0x8000000498397c23 */ /* 0x000fe20008010039 */
[----:B------:R-:W-:Y:S01]  /*5ba0*/  PLOP3.LUT P2, PT, PT, PT, UP0, 0x80, 0x0 ;  /* 0x000000000000781c */ /* 0x000fe20003f4f008 */
[----:B------:R-:W-:Y:S01]  /*5bb0*/  IMAD.WIDE.U32 R8, R21, -0x326172a9, RZ ;  /* 0xcd9e8d5715087825 */ /* 0x000fe200078e00ff */
[----:B------:R-:W-:Y:S02]  /*5bc0*/  @P3 FSEL R56, R56, -INF , !P4 ;  /* 0xff80000038383808 */ /* 0x000fe40006000000 */
        /* <DEDUP_REMOVED lines=8> */
[----:B---3--:R-:W-:Y:S01]  /*5c50*/  LOP3.LUT R23, R10, 0xff, RZ, 0xc0, !PT ;  /* 0x000000ff0a177812 */ /* 0x008fe200078ec0ff */
[----:B------:R-:W-:Y:S01]  /*5c60*/  FFMA.FTZ R55, R161, -UR4, R55 ;  /* 0x80000004a1377c23 */ /* 0x000fe20008010037 */
[----:B-1----:R-:W-:Y:S01]  /*5c70*/  SHF.R.U32.HI R26, RZ, 0x18, R10 ;  /* 0x00000018ff1a7819 */ /* 0x002fe2000001160a */
[----:B------:R-:W-:Y:S01]  /*5c80*/  FFMA.FTZ R59, R211, -UR4, R59 ;  /* 0x80000004d33b7c23 */ /* 0x000fe2000801003b */
[----:B------:R-:W-:Y:S01]  /*5c90*/  @P2 FSEL R53, R53, -INF , !P5 ;  /* 0xff80000035352808 */ /* 0x000fe20006800000 */
[----:B------:R1:W2:Y:S01]  /*5ca0*/  MUFU.EX2 R184, R28 ;  /* 0x0000001c00b87308 */ /* 0x0002a20000000800 */
[----:B------:R-:W-:Y:S01]  /*5cb0*/  PLOP3.LUT P2, PT, PT, PT, UP0, 0x80, 0x0 ;  /* 0x000000000000781c */ /* 0x000fe20003f4f008 */
[----:B------:R-:W-:Y:S01]  /*5cc0*/  FFMA.FTZ R61, R214, -UR4, R61 ;  /* 0x80000004d63d7c23 */ /* 0x000fe2000801003d */
[----:B------:R-:W-:Y:S01]  /*5cd0*/  @P3 FSEL R55, R55, -INF , !P5 ;  /* 0xff80000037373808 */ /* 0x000fe20006800000 */
[----:B------:R-:W-:Y:S01]  /*5ce0*/  FFMA.FTZ R65, R154, -UR4, R65 ;  /* 0x800000049a417c23 */ /* 0x000fe20008010041 */
[----:B------:R-:W-:Y:S01]  /*5cf0*/  @P4 FSEL R57, R57, -INF , !P5 ;  /* 0xff80000039394808 */ /* 0x000fe20006800000 */
[----:B------:R-:W-:Y:S01]  /*5d00*/  FFMA.FTZ R67, R151, -UR4, R67 ;  /* 0x8000000497437c23 */ /* 0x000fe20008010043 */
[----:B------:R-:W-:Y:S01]  /*5d10*/  PLOP3.LUT P4, PT, PT, PT, UP0, 0x80, 0x0 ;  /* 0x000000000000781c */ /* 0x000fe20003f8f008 */
[--C-:B------:R-:W-:Y:S01]  /*5d20*/  FFMA.FTZ R52, R52, c[0x0][0x23c], -R116.reuse ;  /* 0x00008f0034347a23 */ /* 0x100fe20000010874 */
[----:B------:R-:W-:Y:S01]  /*5d30*/  @P0 FSEL R59, R59, -INF , !P5 ;  /* 0xff8000003b3b0808 */ /* 0x000fe20006800000 */
[----:B------:R-:W-:Y:S01]  /*5d40*/  FFMA.FTZ R53, R53, c[0x0][0x23c], -R116 ;  /* 0x00008f0035357a23 */ /* 0x000fe20000010874 */
[----:B------:R-:W-:Y:S01]  /*5d50*/  PLOP3.LUT P5, PT, PT, PT, UP0, 0x80, 0x0 ;  /* 0x000000000000781c */ /* 0x000fe20003faf008 */
[--C-:B------:R-:W-:Y:S01]  /*5d60*/  FFMA.FTZ R54, R54, c[0x0][0x23c], -R101.reuse ;  /* 0x00008f0036367a23 */ /* 0x100fe20000010865 */
[----:B------:R-:W-:Y:S01]  /*5d70*/  PLOP3.LUT P0, PT, PT, PT, UP0, 0x80, 0x0 ;  /* 0x000000000000781c */ /* 0x000fe20003f0f008 */
[----:B------:R3:W2:Y:S01]  /*5d80*/  MUFU.EX2 R195, R27 ;  /* 0x0000001b00c37308 */ /* 0x0006a20000000800 */
[----:B------:R-:W-:Y:S01]  /*5d90*/  LOP3.LUT R15, R9, UR14, R16, 0x96, !PT ;  /* 0x0000000e090f7c12 */ /* 0x000fe2000f8e9610 */
[----:B------:R-:W-:Y:S01]  /*5da0*/  FFMA.FTZ R60, R213, -UR4, R60 ;  /* 0x80000004d53c7c23 */ /* 0x000fe2000801003c */
[----:B------:R-:W-:Y:S01]  /*5db0*/  LOP3.LUT R16, R4, 0xff, RZ, 0xc0, !PT ;  /* 0x000000ff04107812 */ /* 0x000fe200078ec0ff */
[----:B------:R-:W-:Y:S01]  /*5dc0*/  FFMA.FTZ R64, R153, -UR4, R64 ;  /* 0x8000000499407c23 */ /* 0x000fe20008010040 */
[----:B------:R-:W-:Y:S01]  /*5dd0*/  SHF.R.U32.HI R10, RZ, 0x18, R4 ;  /* 0x00000018ff0a7819 */ /* 0x000fe20000011604 */
[----:B------:R-:W-:Y:S01]  /*5de0*/  FFMA.FTZ R66, R182, -UR4, R66 ;  /* 0x80000004b6427c23 */ /* 0x000fe20008010042 */
[----:B------:R-:W-:Y:S01]  /*5df0*/  @P2 FSEL R60, R60, -INF , !P1 ;  /* 0xff8000003c3c2808 */ /* 0x000fe20004800000 */
[----:B------:R-:W-:Y:S01]  /*5e00*/  FFMA.FTZ R56, R56, c[0x0][0x23c], -R100 ;  /* 0x00008f0038387a23 */ /* 0x000fe20000010864 */
[----:B------:R-:W-:Y:S01]  /*5e10*/  @P4 FSEL R62, R62, -INF , !P1 ;  /* 0xff8000003e3e4808 */ /* 0x000fe20004800000 */
[----:B------:R-:W-:Y:S01]  /*5e20*/  FFMA.FTZ R58, R58, c[0x0][0x23c], -R0 ;  /* 0x00008f003a3a7a23 */ /* 0x000fe20000010800 */
[----:B------:R-:W-:Y:S01]  /*5e30*/  @P5 FSEL R64, R64, -INF , !P1 ;  /* 0xff80000040405808 */ /* 0x000fe20004800000 */
[----:B------:R-:W-:Y:S01]  /*5e40*/  FFMA.FTZ R60, R60, c[0x0][0x23c], -R100 ;  /* 0x00008f003c3c7a23 */ /* 0x000fe20000010864 */
[----:B------:R-:W-:Y:S01]  /*5e50*/  @P0 FSEL R66, R66, -INF , !P1 ;  /* 0xff80000042420808 */ /* 0x000fe20004800000 */
[----:B------:R-:W-:Y:S01]  /*5e60*/  FFMA.FTZ R62, R62, c[0x0][0x23c], -R0 ;  /* 0x00008f003e3e7a23 */ /* 0x000fe20000010800 */
[----:B------:R-:W-:Y:S01]  /*5e70*/  PLOP3.LUT P1, PT, PT, PT, UP0, 0x80, 0x0 ;  /* 0x000000000000781c */ /* 0x000fe20003f2f008 */
[----:B------:R-:W-:Y:S01]  /*5e80*/  FFMA.FTZ R64, R64, c[0x0][0x23c], -R116 ;  /* 0x00008f0040407a23 */ /* 0x000fe20000010874 */
[----:B------:R-:W-:Y:S01]  /*5e90*/  PLOP3.LUT P4, PT, PT, PT, UP0, 0x80, 0x0 ;  /* 0x000000000000781c */ /* 0x000fe20003f8f008 */
[--C-:B------:R-:W-:Y:S01]  /*5ea0*/  FFMA.FTZ R66, R66, c[0x0][0x23c], -R101.reuse ;  /* 0x00008f0042427a23 */ /* 0x100fe20000010865 */
[----:B-1----:R-:W-:Y:S01]  /*5eb0*/  LOP3.LUT R28, R8, 0xffff, RZ, 0xc0, !PT ;  /* 0x0000ffff081c7812 */ /* 0x002fe200078ec0ff */
[----:B------:R-:W-:Y:S01]  /*5ec0*/  MUFU.EX2 R150, R64 ;  /* 0x0000004000967308 */ /* 0x000fe20000000800 */
[----:B------:R-:W-:Y:S01]  /*5ed0*/  LOP3.LUT R9, R4, 0xffff, RZ, 0xc0, !PT ;  /* 0x0000ffff04097812 */ /* 0x000fe200078ec0ff */
[----:B------:R-:W-:Y:S01]  /*5ee0*/  FFMA.FTZ R57, R57, c[0x0][0x23c], -R100 ;  /* 0x00008f0039397a23 */ /* 0x000fe20000010864 */
[----:B------:R-:W-:Y:S01]  /*5ef0*/  LOP3.LUT R4, R13, 0xff, RZ, 0xc0, !PT ;  /* 0x000000ff0d047812 */ /* 0x000fe200078ec0ff */
[--C-:B------:R-:W-:Y:S01]  /*5f00*/  FFMA.FTZ R59, R59, c[0x0][0x23c], -R0.reuse ;  /* 0x00008f003b3b7a23 */ /* 0x100fe20000010800 */
[----:B------:R-:W-:Y:S01]  /*5f10*/  PLOP3.LUT P0, PT, PT, PT, UP0, 0x80, 0x0 ;  /* 0x000000000000781c */ /* 0x000fe20003f0f008 */
[----:B------:R-:W-:Y:S01]  /*5f20*/  FFMA.FTZ R55, R55, c[0x0][0x23c], -R101 ;  /* 0x00008f0037377a23 */ /* 0x000fe20000010865 */
[----:B------:R-:W-:Y:S02]  /*5f30*/  ISETP.LE.U32.AND P5, PT, R4, UR6, PT ;  /* 0x0000000604007c0c */ /* 0x000fe4000bfa3070 */
[----:B------:R-:W-:Y:S01]  /*5f40*/  LOP3.LUT R4, R13, 0xffff, RZ, 0xc0, !PT ;  /* 0x0000ffff0d047812 */ /* 0x000fe200078ec0ff */
[----:B------:R-:W-:Y:S01]  /*5f50*/  MUFU.EX2 R148, R66 ;  /* 0x0000004200947308 */ /* 0x000fe20000000800 */
[----:B------:R-:W-:Y:S02]  /*5f60*/  @P1 FSEL R63, R63, -INF , !P6 ;  /* 0xff8000003f3f1808 */ /* 0x000fe40007000000 */
[----:B------:R-:W-:Y:S02]  /*5f70*/  PLOP3.LUT P1, PT, PT, PT, UP0, 0x80, 0x0 ;  /* 0x000000000000781c */ /* 0x000fe40003f2f008 */
[----:B------:R-:W-:Y:S01]  /*5f80*/  LOP3.LUT R21, R8, 0xff, RZ, 0xc0, !PT ;  /* 0x000000ff08157812 */ /* 0x000fe200078ec0ff */
[----:B------:R-:W-:Y:S01]  /*5f90*/  FFMA.FTZ R0, R63, c[0x0][0x23c], -R0 ;  /* 0x00008f003f007a23 */ /* 0x000fe20000010800 */
[--C-:B---3--:R-:W-:Y:S02]  /*5fa0*/  SHF.R.U32.HI R27, RZ, 0x18, R8.reuse ;  /* 0x00000018ff1b7819 */ /* 0x108fe40000011608 */
[----:B------:R-:W-:Y:S01]  /*5fb0*/  SHF.R.U32.HI R121, RZ, 0x10, R8 ;  /* 0x00000010ff797819 */ /* 0x000fe20000011608 */
[----:B------:R-:W-:Y:S01]  /*5fc0*/  MUFU.EX2 R154, R60 ;  /* 0x0000003c009a7308 */ /* 0x000fe20000000800 */
[----:B------:R-:W-:Y:S01]  /*5fd0*/  LOP3.LUT R8, R5, UR14, R20, 0x96, !PT ;  /* 0x0000000e05087c12 */ /* 0x000fe2000f8e9614 */
[----:B------:R-:W-:Y:S01]  /*5fe0*/  @!P5 FADD.FTZ R203, -R203, -RZ ;  /* 0x800000ffcbcbd221 */ /* 0x000fe20000010100 */
[--C-:B------:R-:W-:Y:S02]  /*5ff0*/  SHF.R.U32.HI R5, RZ, 0x18, R13.reuse ;  /* 0x00000018ff057819 */ /* 0x100fe4000001160d */
[----:B------:R-:W-:Y:S02]  /*6000*/  SHF.R.U32.HI R4, RZ, 0x8, R4 ;  /* 0x00000008ff047819 */ /* 0x000fe40000011604 */
[----:B------:R-:W-:Y:S02]  /*6010*/  @P4 FSEL R61, R61, -INF , !P6 ;  /* 0xff8000003d3d4808 */ /* 0x000fe40007000000 */
[----:B------:R-:W-:Y:S01]  /*6020*/  ISETP.LE.U32.AND P4, PT, R5, UR6, PT ;  /* 0x0000000605007c0c */ /* 0x000fe2000bf83070 */
[----:B------:R-:W-:Y:S01]  /*6030*/  MUFU.EX2 R160, R62 ;  /* 0x0000003e00a07308 */ /* 0x000fe20000000800 */
[----:B------:R-:W-:Y:S01]  /*6040*/  SHF.R.U32.HI R5, RZ, 0x10, R13 ;  /* 0x00000010ff057819 */ /* 0x000fe2000001160d */
[----:B------:R-:W-:Y:S01]  /*6050*/  FFMA.FTZ R100, R61, c[0x0][0x23c], -R100 ;  /* 0x00008f003d647a23 */ /* 0x000fe20000010864 */
[----:B------:R-:W-:Y:S02]  /*6060*/  LOP3.LUT R4, R4, 0xffff, RZ, 0xc0, !PT ;  /* 0x0000ffff04047812 */ /* 0x000fe400078ec0ff */
[----:B------:R-:W-:Y:S02]  /*6070*/  LOP3.LUT R5, R5, 0xff, RZ, 0xc0, !PT ;  /* 0x000000ff05057812 */ /* 0x000fe400078ec0ff */
[----:B------:R-:W-:Y:S02]  /*6080*/  @P0 FSEL R65, R65, -INF , !P6 ;  /* 0xff80000041410808 */ /* 0x000fe40007000000 */
[----:B------:R-:W-:Y:S01]  /*6090*/  ISETP.LE.U32.AND P0, PT, R4, UR6, PT ;  /* 0x0000000604007c0c */ /* 0x000fe2000bf03070 */
[----:B------:R-:W-:Y:S01]  /*60a0*/  MUFU.EX2 R152, R100 ;  /* 0x0000006400987308 */ /* 0x000fe20000000800 */
        /* <DEDUP_REMOVED lines=8> */
[----:B------:R-:W-:Y:S01]  /*6130*/  MUFU.EX2 R149, R116 ;  /* 0x0000007400957308 */ /* 0x000fe20000000800 */
[----:B------:R-:W-:Y:S01]  /*6140*/  LOP3.LUT R4, R4, 0xffff, RZ, 0xc0, !PT ;  /* 0x0000ffff04047812 */ /* 0x000fe200078ec0ff */
[----:B------:R-:W-:Y:S01]  /*6150*/  @!P0 FADD.FTZ R200, -R200, -RZ ;  /* 0x800000ffc8c88221 */ /* 0x000fe20000010100 */
[--C-:B------:R-:W-:Y:S02]  /*6160*/  SHF.R.U32.HI R6, RZ, 0x10, R8.reuse ;  /* 0x00000010ff067819 */ /* 0x100fe40000011608 */
[----:B------:R-:W-:Y:S02]  /*6170*/  SHF.R.U32.HI R8, RZ, 0x18, R8 ;  /* 0x00000018ff087819 */ /* 0x000fe40000011608 */
[----:B------:R-:W-:Y:S01]  /*6180*/  ISETP.LE.U32.AND P0, PT, R4, UR6, PT ;  /* 0x0000000604007c0c */ /* 0x000fe2000bf03070 */
[----:B------:R-:W-:Y:S01]  /*6190*/  @!P6 FADD.FTZ R204, -R204, -RZ ;  /* 0x800000ffcccce221 */ /* 0x000fe20000010100 */
[----:B------:R-:W-:Y:S01]  /*61a0*/  ISETP.LE.U32.AND P6, PT, R8, UR6, PT ;  /* 0x0000000608007c0c */ /* 0x000fe2000bfc3070 */
[----:B------:R-:W-:Y:S01]  /*61b0*/  MUFU.EX2 R147, R101 ;  /* 0x0000006500937308 */ /* 0x000fe20000000800 */
[----:B------:R-:W-:Y:S02]  /*61c0*/  ISETP.LE.U32.AND P1, PT, R7, UR6, PT ;  /* 0x0000000607007c0c */ /* 0x000fe4000bf23070 */
[----:B------:R-:W-:Y:S02]  /*61d0*/  LOP3.LUT R5, R6, 0xff, RZ, 0xc0, !PT ;  /* 0x000000ff06057812 */ /* 0x000fe400078ec0ff */
[----:B------:R-:W-:Y:S02]  /*61e0*/  SHF.R.U32.HI R4, RZ, 0x8, R9 ;  /* 0x00000008ff047819 */ /* 0x000fe40000011609 */
[----:B------:R-:W-:Y:S02]  /*61f0*/  ISETP.LE.U32.AND P5, PT, R5, UR6, PT ;  /* 0x0000000605007c0c */ /* 0x000fe4000bfa3070 */
[----:B------:R-:W-:Y:S01]  /*6200*/  LOP3.LUT R5, R11, 0xff, RZ, 0xc0, !PT ;  /* 0x000000ff0b057812 */ /* 0x000fe200078ec0ff */
[----:B------:R-:W-:Y:S01]  /*6210*/  @!P0 FADD.FTZ R208, -R208, -RZ ;  /* 0x800000ffd0d08221 */ /* 0x000fe20000010100 */
[----:B------:R-:W-:Y:S01]  /*6220*/  LOP3.LUT R4, R4, 0xffff, RZ, 0xc0, !PT ;  /* 0x0000ffff04047812 */ /* 0x000fe200078ec0ff */
[----:B----4-:R-:W-:Y:S01]  /*6230*/  @!P6 FADD.FTZ R209, -R209, -RZ ;  /* 0x800000ffd1d1e221 */ /* 0x010fe20000010100 */
[----:B------:R-:W-:Y:S01]  /*6240*/  ISETP.LE.U32.AND P0, PT, R5, UR6, PT ;  /* 0x0000000605007c0c */ /* 0x000fe2000bf03070 */
[----:B------:R-:W-:Y:S01]  /*6250*/  @!P1 FADD.FTZ R205, -R205, -RZ ;  /* 0x800000ffcdcd9221 */ /* 0x000fe20000010100 */
[----:B------:R-:W-:Y:S01]  /*6260*/  ISETP.LE.U32.AND P6, PT, R10, UR6, PT ;  /* 0x000000060a007c0c */ /* 0x000fe2000bfc3070 */
[----:B------:R-:W-:Y:S01]  /*6270*/  MUFU.EX2 R155, R0 ;  /* 0x00000000009b7308 */ /* 0x000fe20000000800 */
[----:B------:R-:W-:Y:S02]  /*6280*/  ISETP.LE.U32.AND P1, PT, R4, UR6, PT ;  /* 0x0000000604007c0c */ /* 0x000fe4000bf23070 */
[----:B------:R-:W-:Y:S01]  /*6290*/  SHF.R.U32.HI R4, RZ, 0x8, R103 ;  /* 0x00000008ff047819 */ /* 0x000fe20000011667 */
[----:B------:R-:W-:Y:S01]  /*62a0*/  @!P5 FADD.FTZ R210, -R210, -RZ ;  /* 0x800000ffd2d2d221 */ /* 0x000fe20000010100 */
[----:B------:R-:W-:Y:S02]  /*62b0*/  LOP3.LUT R6, R108, 0xff, RZ, 0xc0, !PT ;  /* 0x000000ff6c067812 */ /* 0x000fe400078ec0ff */
[----:B------:R-:W-:Y:S02]  /*62c0*/  LOP3.LUT R4, R4, 0xffff, RZ, 0xc0, !PT ;  /* 0x0000ffff04047812 */ /* 0x000fe400078ec0ff */
[----:B------:R-:W-:Y:S01]  /*62d0*/  ISETP.LE.U32.AND P3, PT, R17, UR6, PT ;  /* 0x0000000611007c0c */ /* 0x000fe2000bf63070 */
[----:B------:R-:W-:Y:S01]  /*62e0*/  @!P0 FADD.FTZ R207, -R207, -RZ ;  /* 0x800000ffcfcf8221 */ /* 0x000fe20000010100 */
[----:B------:R-:W-:Y:S01]  /*62f0*/  ISETP.LE.U32.AND P0, PT, R4, UR6, PT ;  /* 0x0000000604007c0c */ /* 0x000fe2000bf03070 */
[----:B------:R-:W-:Y:S01]  /*6300*/  @!P6 FADD.FTZ R206, -R206, -RZ ;  /* 0x800000ffcecee221 */ /* 0x000fe20000010100 */
[----:B------:R-:W-:Y:S01]  /*6310*/  ISETP.LE.U32.AND P6, PT, R6, UR6, PT ;  /* 0x0000000606007c0c */ /* 0x000fe2000bfc3070 */
[----:B------:R-:W-:Y:S01]  /*6320*/  IMAD.WIDE.U32 R4, R109, -0x326172a9, RZ ;  /* 0xcd9e8d576d047825 */ /* 0x000fe200078e00ff */
[----:B------:R-:W-:Y:S01]  /*6330*/  LOP3.LUT R6, R12, 0xffff, RZ, 0xc0, !PT ;  /* 0x0000ffff0c067812 */ /* 0x000fe200078ec0ff */
[----:B------:R-:W1:Y:S01]  /*6340*/  MUFU.EX2 R183, R29 ;  /* 0x0000001d00b77308 */ /* 0x000e620000000800 */
[----:B------:R-:W-:Y:S01]  /*6350*/  LOP3.LUT R8, R14, 0xff, RZ, 0xc0, !PT ;  /* 0x000000ff0e087812 */ /* 0x000fe200078ec0ff */
[----:B------:R-:W-:Y:S01]  /*6360*/  @!P1 FADD.FTZ R199, -R199, -RZ ;  /* 0x800000ffc7c79221 */ /* 0x000fe20000010100 */
[----:B------:R-:W-:Y:S02]  /*6370*/  SHF.R.U32.HI R6, RZ, 0x8, R6 ;  /* 0x00000008ff067819 */ /* 0x000fe40000011606 */
[----:B------:R-:W-:Y:S01]  /*6380*/  ISETP.LE.U32.AND P2, PT, R19, UR6, PT ;  /* 0x0000000613007c0c */ /* 0x000fe2000bf43070 */
[----:B------:R-:W-:Y:S01]  /*6390*/  @!P3 FADD.FTZ R194, -R194, -RZ ;  /* 0x800000ffc2c2b221 */ /* 0x000fe20000010100 */
[----:B------:R-:W-:Y:S01]  /*63a0*/  LOP3.LUT R6, R6, 0xffff, RZ, 0xc0, !PT ;  /* 0x0000ffff06067812 */ /* 0x000fe200078ec0ff */
[----:B------:R-:W-:Y:S01]  /*63b0*/  @!P0 FADD.FTZ R193, -R193, -RZ ;  /* 0x800000ffc1c18221 */ /* 0x000fe20000010100 */
[----:B------:R-:W-:Y:S01]  /*63c0*/  LOP3.LUT R7, R12, 0xff, RZ, 0xc0, !PT ;  /* 0x000000ff0c077812 */ /* 0x000fe200078ec0ff */
[----:B------:R-:W-:Y:S01]  /*63d0*/  @!P6 FADD.FTZ R198, -R198, -RZ ;  /* 0x800000ffc6c6e221 */ /* 0x000fe20000010100 */
[----:B------:R-:W-:Y:S01]  /*63e0*/  ISETP.LE.U32.AND P0, PT, R6, UR6, PT ;  /* 0x0000000606007c0c */ /* 0x000fe2000bf03070 */
[----:B------:R-:W3:Y:S01]  /*63f0*/  MUFU.EX2 R191, R30 ;  /* 0x0000001e00bf7308 */ /* 0x000ee20000000800 */
[----:B------:R-:W-:Y:S02]  /*6400*/  ISETP.LE.U32.AND P3, PT, R7, UR6, PT ;  /* 0x0000000607007c0c */ /* 0x000fe4000bf63070 */
[--C-:B------:R-:W-:Y:S02]  /*6410*/  SHF.R.U32.HI R7, RZ, 0x10, R12.reuse ;  /* 0x00000010ff077819 */ /* 0x100fe4000001160c */
[----:B------:R-:W-:Y:S01]  /*6420*/  SHF.R.U32.HI R12, RZ, 0x18, R12 ;  /* 0x00000018ff0c7819 */ /* 0x000fe2000001160c */
[----:B------:R-:W-:Y:S01]  /*6430*/  @!P2 FADD.FTZ R196, -R196, -RZ ;  /* 0x800000ffc4c4a221 */ /* 0x000fe20000010100 */
[----:B------:R-:W-:Y:S02]  /*6440*/  LOP3.LUT R6, R7, 0xff, RZ, 0xc0, !PT ;  /* 0x000000ff07067812 */ /* 0x000fe400078ec0ff */
[----:B------:R-:W-:Y:S01]  /*6450*/  ISETP.LE.U32.AND P6, PT, R12, UR6, PT ;  /* 0x000000060c007c0c */ /* 0x000fe2000bfc3070 */
[----:B------:R-:W4:Y:S01]  /*6460*/  MUFU.EX2 R188, R31 ;  /* 0x0000001f00bc7308 */ /* 0x000f220000000800 */
[----:B------:R-:W-:Y:S01]  /*6470*/  ISETP.LE.U32.AND P2, PT, R6, UR6, PT ;  /* 0x0000000606007c0c */ /* 0x000fe2000bf43070 */
[----:B------:R-:W-:Y:S01]  /*6480*/  @!P0 FADD.FTZ R185, -R185, -RZ ;  /* 0x800000ffb9b98221 */ /* 0x000fe20000010100 */
[----:B------:R-:W-:Y:S01]  /*6490*/  ISETP.LE.U32.AND P0, PT, R8, UR6, PT ;  /* 0x0000000608007c0c */ /* 0x000fe2000bf03070 */
[----:B------:R-:W-:Y:S01]  /*64a0*/  @!P3 FADD.FTZ R187, -R187, -RZ ;  /* 0x800000ffbbbbb221 */ /* 0x000fe20000010100 */
[----:B------:R-:W-:Y:S02]  /*64b0*/  SHF.R.U32.HI R8, RZ, 0x18, R14 ;  /* 0x00000018ff087819 */ /* 0x000fe4000001160e */
[----:B------:R-:W-:Y:S02]  /*64c0*/  LOP3.LUT R6, R14, 0xffff, RZ, 0xc0, !PT ;  /* 0x0000ffff0e067812 */ /* 0x000fe400078ec0ff */
[----:B------:R-:W-:Y:S01]  /*64d0*/  ISETP.LE.U32.AND P5, PT, R24, UR6, PT ;  /* 0x0000000618007c0c */ /* 0x000fe2000bfa3070 */
[----:B------:R-:W-:Y:S01]  /*64e0*/  MUFU.EX2 R173, R38 ;  /* 0x0000002600ad7308 */ /* 0x000fe20000000800 */
[----:B------:R-:W-:Y:S01]  /*64f0*/  SHF.R.U32.HI R6, RZ, 0x8, R6 ;  /* 0x00000008ff067819 */ /* 0x000fe20000011606 */
[----:B------:R-:W-:Y:S01]  /*6500*/  @!P6 FADD.FTZ R186, -R186, -RZ ;  /* 0x800000ffbabae221 */ /* 0x000fe20000010100 */
[----:B------:R-:W-:Y:S01]  /*6510*/  SHF.R.U32.HI R7, RZ, 0x10, R14 ;  /* 0x00000010ff077819 */ /* 0x000fe2000001160e */
[----:B------:R-:W-:Y:S01]  /*6520*/  @!P2 FADD.FTZ R189, -R189, -RZ ;  /* 0x800000ffbdbda221 */ /* 0x000fe20000010100 */
[----:B------:R-:W-:Y:S01]  /*6530*/  LOP3.LUT R6, R6, 0xffff, RZ, 0xc0, !PT ;  /* 0x0000ffff06067812 */ /* 0x000fe200078ec0ff */
[----:B------:R-:W-:Y:S01]  /*6540*/  @!P0 FADD.FTZ R192, -R192, -RZ ;  /* 0x800000ffc0c08221 */ /* 0x000fe20000010100 */
[----:B------:R-:W-:Y:S02]  /*6550*/  ISETP.LE.U32.AND P0, PT, R8, UR6, PT ;  /* 0x0000000608007c0c */ /* 0x000fe4000bf03070 */
[----:B------:R-:W-:Y:S01]  /*6560*/  SHF.R.U32.HI R11, RZ, 0x8, R102 ;  /* 0x00000008ff0b7819 */ /* 0x000fe20000011666 */
[----:B------:R-:W-:Y:S01]  /*6570*/  MUFU.EX2 R167, R37 ;  /* 0x0000002500a77308 */ /* 0x000fe20000000800 */
[----:B------:R-:W-:Y:S01]  /*6580*/  ISETP.LE.U32.AND P4, PT, R16, UR6, PT ;  /* 0x0000000610007c0c */ /* 0x000fe2000bf83070 */
[----:B--2---:R-:W-:Y:S01]  /*6590*/  @!P5 FADD.FTZ R184, -R184, -RZ ;  /* 0x800000ffb8b8d221 */ /* 0x004fe20000010100 */
[----:B------:R-:W-:Y:S02]  /*65a0*/  LOP3.LUT R7, R7, 0xff, RZ, 0xc0, !PT ;  /* 0x000000ff07077812 */ /* 0x000fe400078ec0ff */
[----:B------:R-:W-:Y:S02]  /*65b0*/  ISETP.LE.U32.AND P6, PT, R6, UR6, PT ;  /* 0x0000000606007c0c */ /* 0x000fe4000bfc3070 */
[----:B------:R-:W-:Y:S02]  /*65c0*/  LOP3.LUT R11, R11, 0xffff, RZ, 0xc0, !PT ;  /* 0x0000ffff0b0b7812 */ /* 0x000fe400078ec0ff */
[----:B------:R-:W-:Y:S01]  /*65d0*/  ISETP.LE.U32.AND P2, PT, R7, UR6, PT ;  /* 0x0000000607007c0c */ /* 0x000fe2000bf43070 */
[----:B------:R-:W-:Y:S01]  /*65e0*/  IMAD.WIDE.U32 R6, R119, -0x2daee0ad, RZ ;  /* 0xd2511f5377067825 */ /* 0x000fe200078e00ff */
[----:B------:R-:W-:Y:S01]  /*65f0*/  LOP3.LUT R10, R5, UR14, R18, 0x96, !PT ;  /* 0x0000000e050a7c12 */ /* 0x000fe2000f8e9612 */
[----:B------:R-:W2:Y:S01]  /*6600*/  MUFU.EX2 R168, R36 ;  /* 0x0000002400a87308 */ /* 0x000ea20000000800 */
[----:B------:R-:W-:Y:S01]  /*6610*/  LOP3.LUT R14, R4, 0xffff, RZ, 0xc0, !PT ;  /* 0x0000ffff040e7812 */ /* 0x000fe200078ec0ff */
[----:B------:R-:W-:Y:S01]  /*6620*/  @!P0 FADD.FTZ R195, -R195, -RZ ;  /* 0x800000ffc3c38221 */ /* 0x000fe20000010100 */
[----:B------:R-:W-:Y:S01]  /*6630*/  ISETP.LE.U32.AND P0, PT, R11, UR6, PT ;  /* 0x000000060b007c0c */ /* 0x000fe2000bf03070 */
[----:B------:R-:W-:Y:S01]  /*6640*/  @!P4 FADD.FTZ R201, -R201, -RZ ;  /* 0x800000ffc9c9c221 */ /* 0x000fe20000010100 */
[----:B------:R-:W-:Y:S01]  /*6650*/  LOP3.LUT R11, R117, 0xff, RZ, 0xc0, !PT ;  /* 0x000000ff750b7812 */ /* 0x000fe200078ec0ff */
[----:B------:R-:W-:Y:S01]  /*6660*/  @!P6 FADD.FTZ R190, -R190, -RZ ;  /* 0x800000ffbebee221 */ /* 0x000fe20000010100 */
[----:B------:R-:W-:Y:S02]  /*6670*/  LOP3.LUT R17, R4, 0xff, RZ, 0xc0, !PT ;  /* 0x000000ff04117812 */ /* 0x000fe400078ec0ff */
[--C-:B------:R-:W-:Y:S01]  /*6680*/  SHF.R.U32.HI R16, RZ, 0x10, R4.reuse ;  /* 0x00000010ff107819 */ /* 0x100fe20000011604 */
[----:B------:R-:W-:Y:S01]  /*6690*/  @!P2 FADD.FTZ R197, -R197, -RZ ;  /* 0x800000ffc5c5a221 */ /* 0x000fe20000010100 */
[----:B------:R-:W-:Y:S01]  /*66a0*/  SHF.R.U32.HI R18, RZ, 0x18, R4 ;  /* 0x00000018ff127819 */ /* 0x000fe20000011604 */
[----:B------:R-:W-:Y:S01]  /*66b0*/  IMAD.WIDE.U32 R4, R120, -0x2daee0ad, RZ ;  /* 0xd2511f5378047825 */ /* 0x000fe200078e00ff */
[----:B------:R-:W-:Y:S01]  /*66c0*/  ISETP.LE.U32.AND P5, PT, R11, UR6, PT ;  /* 0x000000060b007c0c */ /* 0x000fe2000bfa3070 */
[----:B------:R-:W2:Y:S01]  /*66d0*/  MUFU.EX2 R177, R40 ;  /* 0x0000002800b17308 */ /* 0x000ea20000000800 */
[C---:B------:R-:W-:Y:S01]  /*66e0*/  LOP3.LUT R12, R6.reuse, 0xff, RZ, 0xc0, !PT ;  /* 0x000000ff060c7812 */ /* 0x040fe200078ec0ff */
[----:B-1----:R-:W-:Y:S01]  /*66f0*/  @!P0 FADD.FTZ R183, -R183, -RZ ;  /* 0x800000ffb7b78221 */ /* 0x002fe20000010100 */
[--C-:B------:R-:W-:Y:S02]  /*6700*/  SHF.R.U32.HI R13, RZ, 0x18, R6.reuse ;  /* 0x00000018ff0d7819 */ /* 0x100fe40000011606 */
[----:B------:R-:W-:Y:S02]  /*6710*/  LOP3.LUT R19, R6, 0xffff, RZ, 0xc0, !PT ;  /* 0x0000ffff06137812 */ /* 0x000fe400078ec0ff */
[----:B------:R-:W-:Y:S02]  /*6720*/  SHF.R.U32.HI R22, RZ, 0x10, R6 ;  /* 0x00000010ff167819 */ /* 0x000fe40000011606 */
[----:B------:R-:W-:Y:S01]  /*6730*/  SHF.R.U32.HI R6, RZ, 0x8, R111 ;  /* 0x00000008ff067819 */ /* 0x000fe2000001166f */
[----:B------:R-:W-:Y:S01]  /*6740*/  MUFU.EX2 R182, R42 ;  /* 0x0000002a00b67308 */ /* 0x000fe20000000800 */
[----:B------:R-:W-:Y:S01]  /*6750*/  ISETP.LE.U32.AND P4, PT, R25, UR6, PT ;  /* 0x0000000619007c0c */ /* 0x000fe2000bf83070 */
[----:B---3--:R-:W-:Y:S01]  /*6760*/  @!P5 FADD.FTZ R191, -R191, -RZ ;  /* 0x800000ffbfbfd221 */ /* 0x008fe20000010100 */
[----:B------:R-:W-:Y:S02]  /*6770*/  ISETP.LE.U32.AND P6, PT, R21, UR6, PT ;  /* 0x0000000615007c0c */ /* 0x000fe4000bfc3070 */
[----:B------:R-:W-:Y:S02]  /*6780*/  LOP3.LUT R8, R5, UR13, R110, 0x96, !PT ;  /* 0x0000000d05087c12 */ /* 0x000fe4000f8e966e */
[----:B------:R-:W-:Y:S02]  /*6790*/  LOP3.LUT R21, R4, 0xffff, RZ, 0xc0, !PT ;  /* 0x0000ffff04157812 */ /* 0x000fe400078ec0ff */
[----:B------:R-:W-:Y:S01]  /*67a0*/  LOP3.LUT R5, R6, 0xffff, RZ, 0xc0, !PT ;  /* 0x0000ffff06057812 */ /* 0x000fe200078ec0ff */
[----:B------:R-:W-:Y:S01]  /*67b0*/  MUFU.EX2 R175, R41 ;  /* 0x0000002900af7308 */ /* 0x000fe20000000800 */
[----:B------:R-:W-:Y:S02]  /*67c0*/  ISETP.LE.U32.AND P1, PT, R23, UR6, PT ;  /* 0x0000000617007c0c */ /* 0x000fe4000bf23070 */
[----:B------:R-:W-:Y:S01]  /*67d0*/  ISETP.LE.U32.AND P0, PT, R5, UR6, PT ;  /* 0x0000000605007c0c */ /* 0x000fe2000bf03070 */
[----:B----4-:R-:W-:Y:S01]  /*67e0*/  @!P4 FADD.FTZ R188, -R188, -RZ ;  /* 0x800000ffbcbcc221 */ /* 0x010fe20000010100 */
[----:B------:R-:W-:Y:S01]  /*67f0*/  LOP3.LUT R5, R118, 0xff, RZ, 0xc0, !PT ;  /* 0x000000ff76057812 */ /* 0x000fe200078ec0ff */
[----:B------:R-:W-:Y:S01]  /*6800*/  @!P6 FADD.FTZ R159, -R159, -RZ ;  /* 0x800000ff9f9fe221 */ /* 0x000fe20000010100 */
[----:B------:R-:W-:Y:S02]  /*6810*/  LOP3.LUT R9, R7, UR13, R122, 0x96, !PT ;  /* 0x0000000d07097c12 */ /* 0x000fe4000f8e967a */
[----:B------:R-:W-:Y:S01]  /*6820*/  ISETP.LE.U32.AND P5, PT, R5, UR6, PT ;  /* 0x0000000605007c0c */ /* 0x000fe2000bfa3070 */
[----:B------:R-:W-:Y:S01]  /*6830*/  MUFU.EX2 R181, R43 ;  /* 0x0000002b00b57308 */ /* 0x000fe20000000800 */
[----:B------:R-:W-:Y:S02]  /*6840*/  LOP3.LUT R5, R15, 0xff, RZ, 0xc0, !PT ;  /* 0x000000ff0f057812 */ /* 0x000fe400078ec0ff */
[----:B------:R-:W-:Y:S01]  /*6850*/  LOP3.LUT R7, R4, 0xff, RZ, 0xc0, !PT ;  /* 0x000000ff04077812 */ /* 0x000fe200078ec0ff */
[----:B------:R-:W-:Y:S01]  /*6860*/  @!P1 FADD.FTZ R174, -R174, -RZ ;  /* 0x800000ffaeae9221 */ /* 0x000fe20000010100 */
[----:B------:R-:W-:Y:S01]  /*6870*/  ISETP.LE.U32.AND P4, PT, R5, UR6, PT ;  /* 0x0000000605007c0c */ /* 0x000fe2000bf83070 */
[----:B------:R-:W-:Y:S01]  /*6880*/  @!P0 FADD.FTZ R172, -R172, -RZ ;  /* 0x800000ffacac8221 */ /* 0x000fe20000010100 */
[--C-:B------:R-:W-:Y:S02]  /*6890*/  SHF.R.U32.HI R5, RZ, 0x18, R15.reuse ;  /* 0x00000018ff057819 */ /* 0x100fe4000001160f */
[--C-:B------:R-:W-:Y:S01]  /*68a0*/  SHF.R.U32.HI R11, RZ, 0x18, R4.reuse ;  /* 0x00000018ff0b7819 */ /* 0x100fe20000011604 */
[----:B------:R-:W-:Y:S01]  /*68b0*/  MUFU.EX2 R179, R46 ;  /* 0x0000002e00b37308 */ /* 0x000fe20000000800 */
[----:B------:R-:W-:Y:S01]  /*68c0*/  SHF.R.U32.HI R20, RZ, 0x10, R4 ;  /* 0x00000010ff147819 */ /* 0x000fe20000011604 */
[----:B------:R-:W-:Y:S01]  /*68d0*/  @!P5 FADD.FTZ R178, -R178, -RZ ;  /* 0x800000ffb2b2d221 */ /* 0x000fe20000010100 */
[----:B------:R-:W-:Y:S02]  /*68e0*/  LOP3.LUT R4, R15, 0xffff, RZ, 0xc0, !PT ;  /* 0x0000ffff0f047812 */ /* 0x000fe400078ec0ff */
[----:B------:R-:W-:Y:S02]  /*68f0*/  ISETP.LE.U32.AND P3, PT, R26, UR6, PT ;  /* 0x000000061a007c0c */ /* 0x000fe4000bf63070 */
[----:B------:R-:W-:Y:S01]  /*6900*/  ISETP.LE.U32.AND P1, PT, R5, UR6, PT ;  /* 0x0000000605007c0c */ /* 0x000fe2000bf23070 */
[----:B--2---:R-:W-:Y:S01]  /*6910*/  @!P4 FADD.FTZ R168, -R168, -RZ ;  /* 0x800000ffa8a8c221 */ /* 0x004fe20000010100 */
[----:B------:R-:W-:Y:S01]  /*6920*/  SHF.R.U32.HI R5, RZ, 0x10, R15 ;  /* 0x00000010ff057819 */ /* 0x000fe2000001160f */
[----:B------:R-:W-:Y:S01]  /*6930*/  MUFU.EX2 R180, R47 ;  /* 0x0000002f00b47308 */ /* 0x000fe20000000800 */
[----:B------:R-:W-:Y:S02]  /*6940*/  SHF.R.U32.HI R4, RZ, 0x8, R4 ;  /* 0x00000008ff047819 */ /* 0x000fe40000011604 */
[----:B------:R-:W-:Y:S02]  /*6950*/  LOP3.LUT R6, R5, 0xff, RZ, 0xc0, !PT ;  /* 0x000000ff05067812 */ /* 0x000fe400078ec0ff */
[----:B------:R-:W-:Y:S02]  /*6960*/  LOP3.LUT R4, R4, 0xffff, RZ, 0xc0, !PT ;  /* 0x0000ffff04047812 */ /* 0x000fe400078ec0ff */
[----:B------:R-:W-:Y:S01]  /*6970*/  ISETP.LE.U32.AND P5, PT, R6, UR6, PT ;  /* 0x0000000606007c0c */ /* 0x000fe2000bfa3070 */
[----:B------:R-:W-:Y:S01]  /*6980*/  @!P3 FADD.FTZ R176, -R176, -RZ ;  /* 0x800000ffb0b0b221 */ /* 0x000fe20000010100 */
[----:B------:R-:W-:Y:S01]  /*6990*/  ISETP.LE.U32.AND P0, PT, R4, UR6, PT ;  /* 0x0000000604007c0c */ /* 0x000fe2000bf03070 */
[----:B------:R-:W1:Y:S01]  /*69a0*/  MUFU.EX2 R169, R39 ;  /* 0x0000002700a97308 */ /* 0x000e620000000800 */
[C---:B------:R-:W-:Y:S02]  /*69b0*/  LOP3.LUT R5, R10.reuse, 0xff, RZ, 0xc0, !PT ;  /* 0x000000ff0a057812 */ /* 0x040fe400078ec0ff */
[----:B------:R-:W-:Y:S02]  /*69c0*/  LOP3.LUT R4, R10, 0xffff, RZ, 0xc0, !PT ;  /* 0x0000ffff0a047812 */ /* 0x000fe400078ec0ff */
[----:B------:R-:W-:Y:S02]  /*69d0*/  ISETP.LE.U32.AND P3, PT, R5, UR6, PT ;  /* 0x0000000605007c0c */ /* 0x000fe4000bf63070 */
[----:B------:R-:W-:Y:S02]  /*69e0*/  SHF.R.U32.HI R5, RZ, 0x8, R4 ;  /* 0x00000008ff057819 */ /* 0x000fe40000011604 */
[--C-:B------:R-:W-:Y:S01]  /*69f0*/  SHF.R.U32.HI R4, RZ, 0x10, R10.reuse ;  /* 0x00000010ff047819 */ /* 0x100fe2000001160a */
[----:B------:R-:W-:Y:S01]  /*6a00*/  @!P5 FADD.FTZ R173, -R173, -RZ ;  /* 0x800000ffadadd221 */ /* 0x000fe20000010100 */
[----:B------:R-:W-:Y:S01]  /*6a10*/  LOP3.LUT R5, R5, 0xffff, RZ, 0xc0, !PT ;  /* 0x0000ffff05057812 */ /* 0x000fe200078ec0ff */
[----:B------:R-:W-:Y:S01]  /*6a20*/  @!P0 FADD.FTZ R167, -R167, -RZ ;  /* 0x800000ffa7a78221 */ /* 0x000fe20000010100 */
[----:B------:R-:W-:Y:S01]  /*6a30*/  LOP3.LUT R4, R4, 0xff, RZ, 0xc0, !PT ;  /* 0x000000ff04047812 */ /* 0x000fe200078ec0ff */
[----:B------:R-:W2:Y:S01]  /*6a40*/  MUFU.EX2 R153, R52 ;  /* 0x0000003400997308 */ /* 0x000ea20000000800 */
[----:B------:R-:W-:Y:S02]  /*6a50*/  SHF.R.U32.HI R6, RZ, 0x18, R10 ;  /* 0x00000018ff067819 */ /* 0x000fe4000001160a */
[----:B------:R-:W-:Y:S01]  /*6a60*/  ISETP.LE.U32.AND P5, PT, R4, UR6, PT ;  /* 0x0000000604007c0c */ /* 0x000fe2000bfa3070 */
[----:B------:R-:W-:Y:S01]  /*6a70*/  @!P3 FADD.FTZ R177, -R177, -RZ ;  /* 0x800000ffb1b1b221 */ /* 0x000fe20000010100 */
[----:B------:R-:W-:Y:S02]  /*6a80*/  ISETP.LE.U32.AND P0, PT, R5, UR6, PT ;  /* 0x0000000605007c0c */ /* 0x000fe4000bf03070 */
[----:B------:R-:W-:Y:S02]  /*6a90*/  ISETP.LE.U32.AND P4, PT, R6, UR6, PT ;  /* 0x0000000606007c0c */ /* 0x000fe4000bf83070 */
[----:B------:R-:W-:Y:S01]  /*6aa0*/  SHF.R.U32.HI R4, RZ, 0x8, R14 ;  /* 0x00000008ff047819 */ /* 0x000fe2000001160e */
[----:B-1----:R-:W-:Y:S01]  /*6ab0*/  @!P1 FADD.FTZ R169, -R169, -RZ ;  /* 0x800000ffa9a99221 */ /* 0x002fe20000010100 */
[----:B------:R-:W-:Y:S01]  /*6ac0*/  LOP3.LUT R5, R16, 0xff, RZ, 0xc0, !PT ;  /* 0x000000ff10057812 */ /* 0x000fe200078ec0ff */
[----:B------:R-:W-:Y:S01]  /*6ad0*/  MUFU.EX2 R151, R53 ;  /* 0x0000003500977308 */ /* 0x000fe20000000800 */
[----:B------:R-:W-:Y:S02]  /*6ae0*/  LOP3.LUT R4, R4, 0xffff, RZ, 0xc0, !PT ;  /* 0x0000ffff04047812 */ /* 0x000fe400078ec0ff */
[----:B------:R-:W-:Y:S01]  /*6af0*/  ISETP.LE.U32.AND P3, PT, R5, UR6, PT ;  /* 0x0000000605007c0c */ /* 0x000fe2000bf63070 */
[----:B------:R-:W-:Y:S01]  /*6b00*/  @!P5 FADD.FTZ R182, -R182, -RZ ;  /* 0x800000ffb6b6d221 */ /* 0x000fe20000010100 */
[----:B------:R-:W-:Y:S01]  /*6b10*/  ISETP.LE.U32.AND P5, PT, R18, UR6, PT ;  /* 0x0000000612007c0c */ /* 0x000fe2000bfa3070 */
[----:B------:R-:W-:Y:S01]  /*6b20*/  @!P0 FADD.FTZ R175, -R175, -RZ ;  /* 0x800000ffafaf8221 */ /* 0x000fe20000010100 */
[----:B------:R-:W-:Y:S01]  /*6b30*/  ISETP.LE.U32.AND P0, PT, R4, UR6, PT ;  /* 0x0000000604007c0c */ /* 0x000fe2000bf03070 */
[----:B------:R-:W-:Y:S01]  /*6b40*/  @!P4 FADD.FTZ R181, -R181, -RZ ;  /* 0x800000ffb5b5c221 */ /* 0x000fe20000010100 */
[----:B------:R-:W-:Y:S01]  /*6b50*/  LOP3.LUT R4, R121, 0xff, RZ, 0xc0, !PT ;  /* 0x000000ff79047812 */ /* 0x000fe200078ec0ff */
[----:B------:R-:W-:Y:S01]  /*6b60*/  MUFU.EX2 R158, R54 ;  /* 0x00000036009e7308 */ /* 0x000fe20000000800 */
[----:B------:R-:W-:Y:S02]  /*6b70*/  LOP3.LUT R5, R9, 0xffff, RZ, 0xc0, !PT ;  /* 0x0000ffff09057812 */ /* 0x000fe400078ec0ff */
[----:B------:R-:W-:Y:S02]  /*6b80*/  ISETP.LE.U32.AND P4, PT, R4, UR6, PT ;  /* 0x0000000604007c0c */ /* 0x000fe4000bf83070 */
[----:B------:R-:W-:Y:S01]  /*6b90*/  SHF.R.U32.HI R4, RZ, 0x8, R28 ;  /* 0x00000008ff047819 */ /* 0x000fe2000001161c */
[----:B------:R-:W-:Y:S01]  /*6ba0*/  @!P3 FADD.FTZ R179, -R179, -RZ ;  /* 0x800000ffb3b3b221 */ /* 0x000fe20000010100 */
[----:B------:R-:W-:Y:S01]  /*6bb0*/  SHF.R.U32.HI R6, RZ, 0x8, R5 ;  /* 0x00000008ff067819 */ /* 0x000fe20000011605 */
[----:B------:R-:W-:Y:S01]  /*6bc0*/  @!P5 FADD.FTZ R180, -R180, -RZ ;  /* 0x800000ffb4b4d221 */ /* 0x000fe20000010100 */
[----:B------:R-:W-:Y:S01]  /*6bd0*/  LOP3.LUT R4, R4, 0xffff, RZ, 0xc0, !PT ;  /* 0x0000ffff04047812 */ /* 0x000fe200078ec0ff */
[----:B------:R-:W1:Y:S01]  /*6be0*/  MUFU.EX2 R171, R44 ;  /* 0x0000002c00ab7308 */ /* 0x000e620000000800 */
[----:B------:R-:W-:Y:S02]  /*6bf0*/  ISETP.LE.U32.AND P5, PT, R7, UR6, PT ;  /* 0x0000000607007c0c */ /* 0x000fe4000bfa3070 */
[----:B------:R-:W-:Y:S02]  /*6c00*/  ISETP.LE.U32.AND P3, PT, R4, UR6, PT ;  /* 0x0000000604007c0c */ /* 0x000fe4000bf63070 */
[----:B------:R-:W-:Y:S01]  /*6c10*/  LOP3.LUT R7, R9, 0xff, RZ, 0xc0, !PT ;  /* 0x000000ff09077812 */ /* 0x000fe200078ec0ff */
[----:B------:R-:W-:Y:S01]  /*6c20*/  @!P4 FADD.FTZ R164, -R164, -RZ ;  /* 0x800000ffa4a4c221 */ /* 0x000fe20000010100 */
[----:B------:R-:W-:Y:S02]  /*6c30*/  SHF.R.U32.HI R4, RZ, 0x10, R9 ;  /* 0x00000010ff047819 */ /* 0x000fe40000011609 */
[----:B------:R-:W-:Y:S01]  /*6c40*/  ISETP.LE.U32.AND P6, PT, R7, UR6, PT ;  /* 0x0000000607007c0c */ /* 0x000fe2000bfc3070 */
[----:B------:R-:W3:Y:S01]  /*6c50*/  MUFU.EX2 R162, R56 ;  /* 0x0000003800a27308 */ /* 0x000ee20000000800 */
[----:B------:R-:W-:Y:S02]  /*6c60*/  LOP3.LUT R5, R4, 0xff, RZ, 0xc0, !PT ;  /* 0x000000ff04057812 */ /* 0x000fe400078ec0ff */
[----:B------:R-:W-:Y:S01]  /*6c70*/  LOP3.LUT R4, R6, 0xffff, RZ, 0xc0, !PT ;  /* 0x0000ffff06047812 */ /* 0x000fe200078ec0ff */
[----:B------:R-:W-:Y:S01]  /*6c80*/  @!P5 FADD.FTZ R154, -R154, -RZ ;  /* 0x800000ff9a9ad221 */ /* 0x000fe20000010100 */
[----:B------:R-:W-:Y:S01]  /*6c90*/  ISETP.LE.U32.AND P1, PT, R17, UR6, PT ;  /* 0x0000000611007c0c */ /* 0x000fe2000bf23070 */
[----:B------:R-:W-:Y:S01]  /*6ca0*/  @!P3 FADD.FTZ R157, -R157, -RZ ;  /* 0x800000ff9d9db221 */ /* 0x000fe20000010100 */
[----:B------:R-:W-:Y:S02]  /*6cb0*/  ISETP.LE.U32.AND P4, PT, R4, UR6, PT ;  /* 0x0000000604007c0c */ /* 0x000fe4000bf83070 */
[C---:B------:R-:W-:Y:S01]  /*6cc0*/  LOP3.LUT R4, R8.reuse, 0xffff, RZ, 0xc0, !PT ;  /* 0x0000ffff08047812 */ /* 0x040fe200078ec0ff */
[----:B------:R-:W4:Y:S01]  /*6cd0*/  MUFU.EX2 R166, R58 ;  /* 0x0000003a00a67308 */ /* 0x000f220000000800 */
[----:B------:R-:W-:Y:S01]  /*6ce0*/  ISETP.LE.U32.AND P3, PT, R5, UR6, PT ;  /* 0x0000000605007c0c */ /* 0x000fe2000bf63070 */
[----:B--2---:R-:W-:Y:S01]  /*6cf0*/  @!P6 FADD.FTZ R153, -R153, -RZ ;  /* 0x800000ff9999e221 */ /* 0x004fe20000010100 */
[----:B------:R-:W-:Y:S02]  /*6d00*/  LOP3.LUT R5, R8, 0xff, RZ, 0xc0, !PT ;  /* 0x000000ff08057812 */ /* 0x000fe400078ec0ff */
[----:B------:R-:W-:Y:S02]  /*6d10*/  SHF.R.U32.HI R4, RZ, 0x8, R4 ;  /* 0x00000008ff047819 */ /* 0x000fe40000011604 */
[----:B------:R-:W-:Y:S01]  /*6d20*/  ISETP.LE.U32.AND P6, PT, R5, UR6, PT ;  /* 0x0000000605007c0c */ /* 0x000fe2000bfc3070 */
[----:B-1----:R-:W-:Y:S01]  /*6d30*/  @!P1 FADD.FTZ R171, -R171, -RZ ;  /* 0x800000ffabab9221 */ /* 0x002fe20000010100 */
[----:B------:R-:W-:Y:S01]  /*6d40*/  LOP3.LUT R4, R4, 0xffff, RZ, 0xc0, !PT ;  /* 0x0000ffff04047812 */ /* 0x000fe200078ec0ff */
[----:B------:R-:W-:Y:S01]  /*6d50*/  @!P4 FADD.FTZ R151, -R151, -RZ ;  /* 0x800000ff9797c221 */ /* 0x000fe20000010100 */
[--C-:B------:R-:W-:Y:S01]  /*6d60*/  SHF.R.U32.HI R5, RZ, 0x10, R8.reuse ;  /* 0x00000010ff057819 */ /* 0x100fe20000011608 */
[----:B------:R-:W1:Y:S01]  /*6d70*/  MUFU.EX2 R161, R57 ;  /* 0x0000003900a17308 */ /* 0x000e620000000800 */
[----:B------:R-:W-:Y:S01]  /*6d80*/  ISETP.LE.U32.AND P4, PT, R4, UR6, PT ;  /* 0x0000000604007c0c */ /* 0x000fe2000bf83070 */
[----:B------:R-:W-:Y:S01]  /*6d90*/  @!P3 FADD.FTZ R158, -R158, -RZ ;  /* 0x800000ff9e9eb221 */ /* 0x000fe20000010100 */
[----:B------:R-:W-:Y:S02]  /*6da0*/  LOP3.LUT R4, R5, 0xff, RZ, 0xc0, !PT ;  /* 0x000000ff05047812 */ /* 0x000fe400078ec0ff */
[----:B------:R-:W-:Y:S02]  /*6db0*/  SHF.R.U32.HI R5, RZ, 0x8, R19 ;  /* 0x00000008ff057819 */ /* 0x000fe40000011613 */
[----:B------:R-:W-:Y:S01]  /*6dc0*/  ISETP.LE.U32.AND P3, PT, R4, UR6, PT ;  /* 0x0000000604007c0c */ /* 0x000fe2000bf63070 */
[----:B---3--:R-:W-:Y:S01]  /*6dd0*/  @!P6 FADD.FTZ R162, -R162, -RZ ;  /* 0x800000ffa2a2e221 */ /* 0x008fe20000010100 */
[----:B------:R-:W-:Y:S01]  /*6de0*/  LOP3.LUT R4, R5, 0xffff, RZ, 0xc0, !PT ;  /* 0x0000ffff05047812 */ /* 0x000fe200078ec0ff */
[----:B------:R-:W2:Y:S01]  /*6df0*/  MUFU.EX2 R170, R45 ;  /* 0x0000002d00aa7308 */ /* 0x000ea20000000800 */
[----:B------:R-:W-:Y:S02]  /*6e00*/  ISETP.LE.U32.AND P1, PT, R12, UR6, PT ;  /* 0x000000060c007c0c */ /* 0x000fe4000bf23070 */
[----:B------:R-:W-:Y:S02]  /*6e10*/  ISETP.LE.U32.AND P6, PT, R4, UR6, PT ;  /* 0x0000000604007c0c */ /* 0x000fe4000bfc3070 */
[----:B------:R-:W-:Y:S02]  /*6e20*/  LOP3.LUT R4, R22, 0xff, RZ, 0xc0, !PT ;  /* 0x000000ff16047812 */ /* 0x000fe400078ec0ff */
[----:B------:R-:W-:Y:S02]  /*6e30*/  SHF.R.U32.HI R6, RZ, 0x8, R21 ;  /* 0x00000008ff067819 */ /* 0x000fe40000011615 */
[----:B------:R-:W-:Y:S01]  /*6e40*/  LOP3.LUT R5, R20, 0xff, RZ, 0xc0, !PT ;  /* 0x000000ff14057812 */ /* 0x000fe200078ec0ff */
[----:B----4-:R-:W-:Y:S01]  /*6e50*/  @!P3 FADD.FTZ R166, -R166, -RZ ;  /* 0x800000ffa6a6b221 */ /* 0x010fe20000010100 */
[----:B------:R-:W-:Y:S01]  /*6e60*/  ISETP.LE.U32.AND P3, PT, R4, UR6, PT ;  /* 0x0000000604007c0c */ /* 0x000fe2000bf63070 */
[----:B------:R-:W-:Y:S01]  /*6e70*/  MUFU.EX2 R156, R55 ;  /* 0x00000037009c7308 */ /* 0x000fe20000000800 */
[----:B------:R-:W-:Y:S01]  /*6e80*/  LOP3.LUT R4, R6, 0xffff, RZ, 0xc0, !PT ;  /* 0x0000ffff06047812 */ /* 0x000fe200078ec0ff */
[----:B------:R-:W-:Y:S01]  /*6e90*/  @!P1 FADD.FTZ R150, -R150, -RZ ;  /* 0x800000ff96969221 */ /* 0x000fe20000010100 */
[----:B------:R-:W-:Y:S01]  /*6ea0*/  F2FP.RELU.BF16.PACK_AB R7, R200, R203 ;  /* 0x000000cbc807723e */ /* 0x000fe200000018ff */
[----:B------:R-:W-:Y:S01]  /*6eb0*/  @!P6 FADD.FTZ R149, -R149, -RZ ;  /* 0x800000ff9595e221 */ /* 0x000fe20000010100 */
[----:B------:R-:W-:Y:S01]  /*6ec0*/  F2FP.RELU.BF16.PACK_AB R6, R202, R204 ;  /* 0x000000ccca06723e */ /* 0x000fe200000018ff */
[----:B-1----:R-:W-:Y:S01]  /*6ed0*/  @!P4 FADD.FTZ R161, -R161, -RZ ;  /* 0x800000ffa1a1c221 */ /* 0x002fe20000010100 */
[----:B------:R-:W-:Y:S01]  /*6ee0*/  ISETP.LE.U32.AND P1, PT, R5, UR6, PT ;  /* 0x0000000605007c0c */ /* 0x000fe2000bf23070 */
[----:B------:R1:W-:Y:S01]  /*6ef0*/  STS [R220+0x12000], R7 ;  /* 0x01200007dc007388 */ /* 0x0003e20000000800 */
[----:B------:R-:W-:Y:S01]  /*6f00*/  ISETP.LE.U32.AND P6, PT, R4, UR6, PT ;  /* 0x0000000604007c0c */ /* 0x000fe2000bfc3070 */
[----:B------:R-:W3:Y:S01]  /*6f10*/  MUFU.EX2 R165, R59 ;  /* 0x0000003b00a57308 */ /* 0x000ee20000000800 */
[----:B------:R-:W-:Y:S01]  /*6f20*/  F2FP.RELU.BF16.PACK_AB R5, R193, R194 ;  /* 0x000000c2c105723e */ /* 0x000fe200000018ff */
[----:B------:R4:W-:Y:S01]  /*6f30*/  STS [R220+0x12400], R6 ;  /* 0x01240006dc007388 */ /* 0x0009e20000000800 */
[----:B------:R-:W-:Y:S01]  /*6f40*/  F2FP.RELU.BF16.PACK_AB R4, R196, R198 ;  /* 0x000000c6c404723e */ /* 0x000fe200000018ff */
[----:B--2---:R-:W-:Y:S01]  /*6f50*/  @!P0 FADD.FTZ R170, -R170, -RZ ;  /* 0x800000ffaaaa8221 */ /* 0x004fe20000010100 */
[----:B------:R-:W-:Y:S01]  /*6f60*/  SHF.R.U32.HI R8, RZ, 0x18, R8 ;  /* 0x00000018ff087819 */ /* 0x000fe20000011608 */
[----:B------:R2:W-:Y:S01]  /*6f70*/  STS [R221+0x12000], R5 ;  /* 0x01200005dd007388 */ /* 0x0005e20000000800 */
[----:B------:R-:W-:Y:S01]  /*6f80*/  ISETP.LE.U32.AND P2, PT, R27, UR6, PT ;  /* 0x000000061b007c0c */ /* 0x000fe2000bf43070 */
[----:B------:R-:W-:Y:S01]  /*6f90*/  @!P3 FADD.FTZ R148, -R148, -RZ ;  /* 0x800000ff9494b221 */ /* 0x000fe20000010100 */
[----:B------:R-:W-:Y:S01]  /*6fa0*/  FSETP.GE.FTZ.AND P3, PT, R200, RZ, PT ;  /* 0x000000ffc800720b */ /* 0x000fe20003f76000 */
[----:B------:R2:W-:Y:S01]  /*6fb0*/  STS [R221+0x12400], R4 ;  /* 0x01240004dd007388 */ /* 0x0005e20000000800 */
[----:B------:R-:W-:Y:S01]  /*6fc0*/  ISETP.LE.U32.AND P4, PT, R8, UR6, PT ;  /* 0x0000000608007c0c */ /* 0x000fe2000bf83070 */
[----:B------:R-:W-:Y:S01]  /*6fd0*/  @!P6 FADD.FTZ R152, -R152, -RZ ;  /* 0x800000ff9898e221 */ /* 0x000fe20000010100 */
[----:B------:R-:W-:Y:S01]  /*6fe0*/  F2FP.RELU.BF16.PACK_AB R8, R185, R187 ;  /* 0x000000bbb908723e */ /* 0x000fe200000018ff */
[----:B------:R-:W-:Y:S01]  /*6ff0*/  @!P1 FADD.FTZ R160, -R160, -RZ ;  /* 0x800000ffa0a09221 */ /* 0x000fe20000010100 */
[----:B------:R-:W-:Y:S02]  /*7000*/  FSETP.GE.FTZ.AND P1, PT, R193, RZ, PT ;  /* 0x000000ffc100720b */ /* 0x000fe40003f36000 */
[----:B------:R-:W-:Y:S02]  /*7010*/  F2FP.RELU.BF16.PACK_AB R0, R181, R182 ;  /* 0x000000b6b500723e */ /* 0x000fe400000018ff */
[----:B------:R-:W-:Y:S01]  /*7020*/  SHF.R.U32.HI R9, RZ, 0x18, R9 ;  /* 0x00000018ff097819 */ /* 0x000fe20000011609 */
[----:B------:R-:W-:Y:S01]  /*7030*/  @!P2 FADD.FTZ R163, -R163, -RZ ;  /* 0x800000ffa3a3a221 */ /* 0x000fe20000010100 */
[----:B------:R-:W-:Y:S02]  /*7040*/  ISETP.LE.U32.AND P0, PT, R13, UR6, PT ;  /* 0x000000060d007c0c */ /* 0x000fe4000bf03070 */
[----:B-1----:R-:W-:Y:S01]  /*7050*/  F2FP.RELU.BF16.PACK_AB R7, R208, R205 ;  /* 0x000000cdd007723e */ /* 0x002fe200000018ff */
[----:B---3--:R-:W-:Y:S01]  /*7060*/  @!P4 FADD.FTZ R165, -R165, -RZ ;  /* 0x800000ffa5a5c221 */ /* 0x008fe20000010100 */
[----:B------:R-:W-:Y:S02]  /*7070*/  FSETP.GE.FTZ.AND P4, PT, R203, RZ, PT ;  /* 0x000000ffcb00720b */ /* 0x000fe40003f96000 */
[----:B----4-:R-:W-:Y:S01]  /*7080*/  F2FP.RELU.BF16.PACK_AB R6, R209, R210 ;  /* 0x000000d2d106723e */ /* 0x010fe200000018ff */
[----:B------:R1:W-:Y:S01]  /*7090*/  STS [R220+0x14000], R7 ;  /* 0x01400007dc007388 */ /* 0x0003e20000000800 */
[----:B------:R-:W-:Y:S02]  /*70a0*/  ISETP.LE.U32.AND P2, PT, R9, UR6, PT ;  /* 0x0000000609007c0c */ /* 0x000fe4000bf43070 */
[----:B--2---:R-:W-:Y:S01]  /*70b0*/  F2FP.RELU.BF16.PACK_AB R5, R199, R201 ;  /* 0x000000c9c705723e */ /* 0x004fe200000018ff */
[----:B------:R2:W-:Y:S02]  /*70c0*/  STS [R220+0x14400], R6 ;  /* 0x01440006dc007388 */ /* 0x0005e40000000800 */
[----:B------:R-:W-:Y:S01]  /*70d0*/  @!P0 FADD.FTZ R147, -R147, -RZ ;  /* 0x800000ff93938221 */ /* 0x000fe20000010100 */
[----:B------:R-:W-:Y:S01]  /*70e0*/  FSETP.GE.FTZ.AND P0, PT, R187, RZ, PT ;  /* 0x000000ffbb00720b */ /* 0x000fe20003f16000 */
[----:B------:R3:W-:Y:S01]  /*70f0*/  STS [R221+0x14000], R5 ;  /* 0x01400005dd007388 */ /* 0x0007e20000000800 */
[----:B------:R-:W-:Y:S05]  /*7100*/  F2FP.RELU.BF16.PACK_AB R4, R206, R207 ;  /* 0x000000cfce04723e */ /* 0x000fea00000018ff */
[----:B------:R4:W-:Y:S01]  /*7110*/  STS [R221+0x14400], R4 ;  /* 0x01440004dd007388 */ /* 0x0009e20000000800 */
[----:B------:R-:W-:Y:S01]  /*7120*/  @!P2 FADD.FTZ R156, -R156, -RZ ;  /* 0x800000ff9c9ca221 */ /* 0x000fe20000010100 */
[----:B------:R-:W-:Y:S02]  /*7130*/  ISETP.LE.U32.AND P2, PT, R11, UR6, PT ;  /* 0x000000060b007c0c */ /* 0x000fe4000bf43070 */
[----:B------:R-:W-:Y:S01]  /*7140*/  STS [R222+0x12000], R8 ;  /* 0x01200008de007388 */ /* 0x000fe20000000800 */
[----:B-1----:R-:W-:Y:S02]  /*7150*/  F2FP.RELU.BF16.PACK_AB R7, R186, R189 ;  /* 0x000000bdba07723e */ /* 0x002fe400000018ff */
[----:B--2---:R-:W-:Y:S03]  /*7160*/  F2FP.RELU.BF16.PACK_AB R6, R190, R192 ;  /* 0x000000c0be06723e */ /* 0x004fe600000018ff */
[----:B------:R1:W-:Y:S05]  /*7170*/  STS [R222+0x12400], R7 ;  /* 0x01240007de007388 */ /* 0x0003ea0000000800 */
[----:B------:R-:W-:Y:S01]  /*7180*/  @!P2 FADD.FTZ R155, -R155, -RZ ;  /* 0x800000ff9b9ba221 */ /* 0x000fe20000010100 */
[----:B------:R-:W-:Y:S02]  /*7190*/  FSETP.GE.FTZ.AND P2, PT, R194, RZ, PT ;  /* 0x000000ffc200720b */ /* 0x000fe40003f56000 */
        /* <DEDUP_REMOVED lines=8> */
[----:B---3--:R-:W-:Y:S03]  /*7220*/  F2FP.RELU.BF16.PACK_AB R4, R167, R168 ;  /* 0x000000a8a704723e */ /* 0x008fe600000018ff */
[----:B------:R2:W-:Y:S01]  /*7230*/  STS [R219+0x14400], R5 ;  /* 0x01440005db007388 */ /* 0x0005e20000000800 */
[----:B----4-:R-:W-:Y:S05]  /*7240*/  F2FP.RELU.BF16.PACK_AB R6, R183, R184 ;  /* 0x000000b8b706723e */ /* 0x010fea00000018ff */
[----:B------:R3:W-:Y:S04]  /*7250*/  STS [R219+0x14000], R6 ;  /* 0x01400006db007388 */ /* 0x0007e80000000800 */
[----:B------:R4:W-:Y:S01]  /*7260*/  STS [R215+0x12000], R4 ;  /* 0x01200004d7007388 */ /* 0x0009e20000000800 */
[----:B-1----:R-:W-:Y:S05]  /*7270*/  F2FP.RELU.BF16.PACK_AB R7, R169, R173 ;  /* 0x000000ada907723e */ /* 0x002fea00000018ff */
[----:B------:R1:W-:Y:S01]  /*7280*/  STS [R215+0x12400], R7 ;  /* 0x01240007d7007388 */ /* 0x0003e20000000800 */
[----:B--2---:R-:W-:Y:S05]  /*7290*/  F2FP.RELU.BF16.PACK_AB R5, R157, R159 ;  /* 0x0000009f9d05723e */ /* 0x004fea00000018ff */
[----:B------:R2:W-:Y:S01]  /*72a0*/  STS [R216+0x12000], R5 ;  /* 0x01200005d8007388 */ /* 0x0005e20000000800 */
[----:B---3--:R-:W-:Y:S02]  /*72b0*/  F2FP.RELU.BF16.PACK_AB R6, R175, R177 ;  /* 0x000000b1af06723e */ /* 0x008fe400000018ff */
[----:B----4-:R-:W-:Y:S05]  /*72c0*/  F2FP.RELU.BF16.PACK_AB R4, R163, R164 ;  /* 0x000000a4a304723e */ /* 0x010fea00000018ff */
[----:B------:R3:W-:Y:S01]  /*72d0*/  STS [R216+0x12400], R4 ;  /* 0x01240004d8007388 */ /* 0x0007e20000000800 */
[----:B-1----:R-:W-:Y:S03]  /*72e0*/  F2FP.RELU.BF16.PACK_AB R7, R170, R171 ;  /* 0x000000abaa07723e */ /* 0x002fe600000018ff */
[----:B------:R1:W-:Y:S04]  /*72f0*/  STS [R215+0x14000], R6 ;  /* 0x01400006d7007388 */ /* 0x0003e80000000800 */
[----:B------:R4:W-:Y:S04]  /*7300*/  STS [R215+0x14400], R0 ;  /* 0x01440000d7007388 */ /* 0x0009e80000000800 */
[----:B------:R4:W-:Y:S01]  /*7310*/  STS [R216+0x14000], R7 ;  /* 0x01400007d8007388 */ /* 0x0009e20000000800 */
[----:B--2---:R-:W-:Y:S02]  /*7320*/  F2FP.RELU.BF16.PACK_AB R5, R151, R153 ;  /* 0x000000999705723e */ /* 0x004fe400000018ff */
[----:B---3--:R-:W-:Y:S02]  /*7330*/  F2FP.RELU.BF16.PACK_AB R4, R156, R158 ;  /* 0x0000009e9c04723e */ /* 0x008fe400000018ff */
[----:B-1----:R-:W-:Y:S02]  /*7340*/  F2FP.RELU.BF16.PACK_AB R6, R180, R179 ;  /* 0x000000b3b406723e */ /* 0x002fe400000018ff */
        /* <DEDUP_REMOVED lines=52> */
[C---:B------:R-:W-:Y:S01]  /*7690*/  FADD.FTZ R4, -R146.reuse, R17 ;  /* 0x0000001192047221 */ /* 0x040fe20000010100 */
[-C--:B------:R-:W-:Y:S01]  /*76a0*/  FSEL R17, R101, R146.reuse, P4 ;  /* 0x0000009265117208 */ /* 0x080fe20002000000 */
[-C--:B------:R-:W-:Y:S01]  /*76b0*/  HMMA.16816.F32.BF16 R28, R112, R118.reuse, R28 ;  /* 0x00000076701c723c */ /* 0x080fe2000004181c */
        /* <DEDUP_REMOVED lines=11> */
[----:B------:R-:W-:Y:S01]  /*7770*/  FSEL R0, R0, R146, P0 ;  /* 0x0000009200007208 */ /* 0x000fe20000000000 */
[----:B------:R-:W-:Y:S01]  /*7780*/  FADD.FTZ R17, -R146, R21 ;  /* 0x0000001592117221 */ /* 0x000fe20000010100 */
[----:B------:R-:W-:Y:S01]  /*7790*/  FSETP.GE.FTZ.AND P0, PT, R167, RZ, PT ;  /* 0x000000ffa700720b */ /* 0x000fe20003f16000 */
[----:B------:R-:W-:Y:S01]  /*77a0*/  FADD.FTZ R19, -R145, R19 ;  /* 0x0000001391137221 */ /* 0x000fe20000010100 */
[-C--:B---3--:R-:W-:Y:S01]  /*77b0*/  HMMA.16816.F32.BF16 R36, R104, R120.reuse, R36 ;  /* 0x000000786824723c */ /* 0x088fe20000041824 */
[----:B------:R-:W-:Y:S03]  /*77c0*/  FMUL.FTZ R187, R187, R0 ;  /* 0x00000000bbbb7220 */ /* 0x000fe60000410000 */
[----:B------:R-:W-:Y:S01]  /*77d0*/  FADD.FTZ R18, -R145, R18 ;  /* 0x0000001291127221 */ /* 0x000fe20000010100 */
[-C--:B------:R-:W-:Y:S01]  /*77e0*/  FSEL R5, R5, R146.reuse, P2 ;  /* 0x0000009205057208 */ /* 0x080fe20001000000 */
[C---:B------:R-:W-:Y:S01]  /*77f0*/  FADD.FTZ R23, -R145.reuse, R23 ;  /* 0x0000001791177221 */ /* 0x040fe20000010100 */
[----:B------:R-:W-:Y:S01]  /*7800*/  FSETP.GE.FTZ.AND P2, PT, R172, RZ, PT ;  /* 0x000000ffac00720b */ /* 0x000fe20003f56000 */
[----:B------:R-:W-:Y:S01]  /*7810*/  FADD.FTZ R22, -R145, R22 ;  /* 0x0000001691167221 */ /* 0x000fe20000010100 */
[C---:B------:R-:W-:Y:S03]  /*7820*/  HMMA.16816.F32.BF16 R40, R112.reuse, R120, R40 ;  /* 0x000000787028723c */ /* 0x040fe60000041828 */
[----:B------:R-:W-:Y:S01]  /*7830*/  FMUL.FTZ R194, R194, R5 ;  /* 0x00000005c2c27220 */ /* 0x000fe20000410000 */
[-C--:B------:R-:W-:Y:S01]  /*7840*/  FSEL R17, R17, R146.reuse, P4 ;  /* 0x0000009211117208 */ /* 0x080fe20002000000 */
[----:B------:R-:W-:Y:S01]  /*7850*/  FADD.FTZ R26, -R143, R26 ;  /* 0x0000001a8f1a7221 */ /* 0x000fe20000010100 */
[----:B------:R-:W-:Y:S01]  /*7860*/  FSETP.GE.FTZ.AND P4, PT, R158, RZ, PT ;  /* 0x000000ff9e00720b */ /* 0x000fe20003f96000 */
[C---:B------:R-:W-:Y:S01]  /*7870*/  FADD.FTZ R16, -R146.reuse, R32 ;  /* 0x0000002092107221 */ /* 0x040fe20000010100 */
[-C--:B------:R-:W-:Y:S01]  /*7880*/  HMMA.16816.F32.BF16 R44, R112, R122.reuse, R44 ;  /* 0x0000007a702c723c */ /* 0x080fe2000004182c */
[----:B------:R-:W-:Y:S03]  /*7890*/  FADD.FTZ R5, -R146, R33 ;  /* 0x0000002192057221 */ /* 0x000fe60000010100 */
[C---:B------:R-:W-:Y:S01]  /*78a0*/  FADD.FTZ R35, -R145.reuse, R35 ;  /* 0x0000002391237221 */ /* 0x040fe20000010100 */
[-C--:B------:R-:W-:Y:S01]  /*78b0*/  FSEL R16, R16, R146.reuse, P3 ;  /* 0x0000009210107208 */ /* 0x080fe20001800000 */
[----:B------:R-:W-:Y:S01]  /*78c0*/  FADD.FTZ R34, -R145, R34 ;  /* 0x0000002291227221 */ /* 0x000fe20000010100 */
[-C--:B------:R-:W-:Y:S01]  /*78d0*/  FSEL R5, R5, R146.reuse, P2 ;  /* 0x0000009205057208 */ /* 0x080fe20001000000 */
[C---:B------:R-:W-:Y:S01]  /*78e0*/  FADD.FTZ R0, -R146.reuse, R37 ;  /* 0x0000002592007221 */ /* 0x040fe20000010100 */
[C---:B------:R-:W-:Y:S01]  /*78f0*/  HMMA.16816.F32.BF16 R48, R104.reuse, R122, R48 ;  /* 0x0000007a6830723c */ /* 0x040fe20000041830 */
[----:B------:R-:W-:Y:S02]  /*7900*/  FSETP.GE.FTZ.AND P3, PT, R157, RZ, PT ;  /* 0x000000ff9d00720b */ /* 0x000fe40003f76000 */
[----:B------:R-:W-:Y:S01]  /*7910*/  FADD.FTZ R4, -R146, R36 ;  /* 0x0000002492047221 */ /* 0x000fe20000010100 */
[----:B------:R-:W-:Y:S01]  /*7920*/  FSEL R0, R0, R146, P0 ;  /* 0x0000009200007208 */ /* 0x000fe20000000000 */
[----:B------:R-:W-:Y:S01]  /*7930*/  FADD.FTZ R39, -R145, R39 ;  /* 0x0000002791277221 */ /* 0x000fe20000010100 */
[----:B------:R-:W-:Y:S01]  /*7940*/  FSETP.GE.FTZ.AND P0, PT, R149, RZ, PT ;  /* 0x000000ff9500720b */ /* 0x000fe20003f16000 */
[----:B------:R-:W-:Y:S01]  /*7950*/  FADD.FTZ R38, -R145, R38 ;  /* 0x0000002691267221 */ /* 0x000fe20000010100 */
[-C--:B------:R-:W-:Y:S01]  /*7960*/  HMMA.16816.F32.BF16 R52, R104, R124.reuse, R52 ;  /* 0x0000007c6834723c */ /* 0x080fe20000041834 */
[----:B------:R-:W-:Y:S01]  /*7970*/  FMUL.FTZ R167, R167, R0 ;  /* 0x00000000a7a77220 */ /* 0x000fe20000410000 */
[----:B------:R-:W-:Y:S02]  /*7980*/  FSETP.GE.FTZ.AND P2, PT, R153, RZ, PT ;  /* 0x000000ff9900720b */ /* 0x000fe40003f56000 */
[----:B------:R-:W-:Y:S01]  /*7990*/  FADD.FTZ R0, -R145, R7 ;  /* 0x0000000791007221 */ /* 0x000fe20000010100 */
[----:B------:R-:W-:Y:S01]  /*79a0*/  FSEL R4, R4, R146, P1 ;  /* 0x0000009204047208 */ /* 0x000fe20000800000 */
[----:B------:R-:W-:Y:S01]  /*79b0*/  FMUL.FTZ R172, R172, R5 ;  /* 0x00000005acac7220 */ /* 0x000fe20000410000 */
        /* <DEDUP_REMOVED lines=8> */
[-C--:B------:R-:W-:Y:S01]  /*7a40*/  FSEL R48, R48, R146.reuse, P1 ;  /* 0x0000009230307208 */ /* 0x080fe20000800000 */
[----:B------:R-:W-:Y:S01]  /*7a50*/  FADD.FTZ R51, -R145, R51 ;  /* 0x0000003391337221 */ /* 0x000fe20000010100 */
[----:B------:R-:W-:Y:S01]  /*7a60*/  FSETP.GE.FTZ.AND P1, PT, R151, RZ, PT ;  /* 0x000000ff9700720b */ /* 0x000fe20003f36000 */
[----:B------:R-:W-:Y:S01]  /*7a70*/  FADD.FTZ R53, -R146, R53 ;  /* 0x0000003592357221 */ /* 0x000fe20000010100 */
[-C--:B------:R-:W-:Y:S01]  /*7a80*/  FSEL R49, R49, R146.reuse, P3 ;  /* 0x0000009231317208 */ /* 0x080fe20001800000 */
[----:B------:R-:W-:Y:S01]  /*7a90*/  HMMA.16816.F32.BF16 R64, R104, R126, R64 ;  /* 0x0000007e6840723c */ /* 0x000fe20000041840 */
[----:B------:R-:W-:Y:S02]  /*7aa0*/  FSETP.GE.FTZ.AND P3, PT, R156, RZ, PT ;  /* 0x000000ff9c00720b */ /* 0x000fe40003f76000 */
[-C--:B------:R-:W-:Y:S01]  /*7ab0*/  FSEL R53, R53, R146.reuse, P1 ;  /* 0x0000009235357208 */ /* 0x080fe20000800000 */
[----:B------:R-:W-:Y:S01]  /*7ac0*/  FADD.FTZ R52, -R146, R52 ;  /* 0x0000003492347221 */ /* 0x000fe20000010100 */
[----:B------:R-:W-:Y:S01]  /*7ad0*/  FSETP.GE.FTZ.AND P1, PT, R150, RZ, PT ;  /* 0x000000ff9600720b */ /* 0x000fe20003f36000 */
[C---:B------:R-:W-:Y:S02]  /*7ae0*/  FADD.FTZ R50, -R145.reuse, R50 ;  /* 0x0000003291327221 */ /* 0x040fe40000010100 */
[C---:B------:R-:W-:Y:S01]  /*7af0*/  FADD.FTZ R5, -R145.reuse, R55 ;  /* 0x0000003791057221 */ /* 0x040fe20000010100 */
[----:B------:R-:W-:Y:S02]  /*7b00*/  FSEL R52, R52, R146, P2 ;  /* 0x0000009234347208 */ /* 0x000fe40001000000 */
        /* <DEDUP_REMOVED lines=9> */
[----:B------:R-:W-:Y:S02]  /*7ba0*/  FADD.FTZ R5, -R144, R13 ;  /* 0x0000000d90057221 */ /* 0x000fe40000010100 */
[----:B------:R-:W-:Y:S01]  /*7bb0*/  FMUL.FTZ R158, R158, R6 ;  /* 0x000000069e9e7220 */ /* 0x000fe20000410000 */
[----:B------:R-:W-:Y:S01]  /*7bc0*/  FSEL R7, R7, R144, P4 ;  /* 0x0000009007077208 */ /* 0x000fe20002000000 */
[----:B------:R-:W-:Y:S01]  /*7bd0*/  FADD.FTZ R64, -R146, R64 ;  /* 0x0000004092407221 */ /* 0x000fe20000010100 */
[----:B------:R-:W-:Y:S01]  /*7be0*/  FSETP.GE.FTZ.AND P4, PT, R184, RZ, PT ;  /* 0x000000ffb800720b */ /* 0x000fe20003f96000 */
[C---:B------:R-:W-:Y:S02]  /*7bf0*/  FADD.FTZ R6, -R144.reuse, R12 ;  /* 0x0000000c90067221 */ /* 0x040fe40000010100 */
[----:B------:R-:W-:Y:S01]  /*7c00*/  FADD.FTZ R60, -R144, R60 ;  /* 0x0000003c903c7221 */ /* 0x000fe20000010100 */
[----:B------:R-:W-:Y:S01]  /*7c10*/  FSEL R64, R64, R146, P1 ;  /* 0x0000009240407208 */ /* 0x000fe20000800000 */
[----:B------:R-:W-:Y:S01]  /*7c20*/  @P0 FADD.FTZ R146, -R146, R65 ;  /* 0x0000004192920221 */ /* 0x000fe20000010100 */
        /* <DEDUP_REMOVED lines=62> */
[----:B------:R-:W-:Y:S01]  /*8010*/  FSEL R0, R0, R144, P0 ;  /* 0x0000009000007208 */ /* 0x000fe20000000000 */
[----:B------:R-:W-:Y:S01]  /*8020*/  @P1 FADD.FTZ R145, -R145, R67 ;  /* 0x0000004391911221 */ /* 0x000fe20000010100 */
        /* <DEDUP_REMOVED lines=78> */
[-C--:B------:R-:W-:Y:S01]  /*8510*/  FSEL R4, R4, R143.reuse, P1 ;  /* 0x0000008f04047208 */ /* 0x080fe20000800000 */
        /* <DEDUP_REMOVED lines=58> */
.L_x_1089:
        /* <DEDUP_REMOVED lines=148> */
.L_x_1090:
        /* <DEDUP_REMOVED lines=303> */
.L_x_1092:
        /* <DEDUP_REMOVED lines=17> */
.L_x_1093:
        /* <DEDUP_REMOVED lines=43> */
.L_x_1095:
[----:B--2---:R-:W-:Y:S05]  /*a8b0*/  BSYNC B0 ;  /* 0x0000000000007941 */ /* 0x004fea0003800000 */
.L_x_1094:
        /* <DEDUP_REMOVED lines=14> */
.L_x_1097:
[----:B------:R-:W-:Y:S05]  /*a9a0*/  BSYNC B0 ;  /* 0x0000000000007941 */ /* 0x000fea0003800000 */
.L_x_1096:
        /* <DEDUP_REMOVED lines=25> */
.L_x_1099:
[----:B------:R-:W-:Y:S05]  /*ab40*/  BSYNC B0 ;  /* 0x0000000000007941 */ /* 0x000fea0003800000 */
.L_x_1098:
        /* <DEDUP_REMOVED lines=12> */
.L_x_1072:
        /* <DEDUP_REMOVED lines=21> */
.L_x_1101:
        /* <DEDUP_REMOVED lines=17> */
.L_x_1102:
        /* <DEDUP_REMOVED lines=37> */
.L_x_1104:
[----:B------:R-:W-:Y:S05]  /*b0c0*/  BSYNC B0 ;  /* 0x0000000000007941 */ /* 0x000fea0003800000 */
.L_x_1103:
        /* <DEDUP_REMOVED lines=15> */
.L_x_1106:
[----:B------:R-:W-:Y:S05]  /*b1c0*/  BSYNC B0 ;  /* 0x0000000000007941 */ /* 0x000fea0003800000 */
.L_x_1105:
        /* <DEDUP_REMOVED lines=26> */
.L_x_1108:
[----:B------:R-:W-:Y:S05]  /*b370*/  BSYNC B0 ;  /* 0x0000000000007941 */ /* 0x000fea0003800000 */
.L_x_1107:
        /* <DEDUP_REMOVED lines=12> */
.L_x_1100:
[----:B------:R-:W-:Y:S05]  /*b440*/  BSYNC B1 ;  /* 0x0000000000017941 */ /* 0x000fea0003800000 */
.L_x_1067:
        /* <DEDUP_REMOVED lines=11> */
.L_x_1109:
[----:B------:R-:W-:Y:S05]  /*b500*/  EXIT ;  /* 0x000000000000794d */ /* 0x000fea0003800000 */
.L_x_1111:
        /* <DEDUP_REMOVED lines=15> */
.L_x_1357:


//--------------------- .text._ZN5flash44flash_bwd_dq_dk_dv_loop_seqk_parallel_kernelI23Flash_bwd_kernel_traitsILi32ELi128ELi128ELi8ELi4ELi4ELi4ELb0ELb0EN7cutlass10bfloat16_tE19Flash_kernel_traitsILi32ELi128ELi128ELi8ES3_EELb0ELb0ELb0ELb1ELb0ELb0ELb1EEEvNS_16Flash_bwd_paramsE --------------------------
	.section	.text._ZN5flash44flash_bwd_dq_dk_dv_loop_seqk_parallel_kernelI23Flash_bwd_kernel_traitsILi32ELi128ELi128ELi8ELi4ELi4ELi4ELb0ELb0EN7cutlass10bfloat16_tE19Flash_kernel_traitsILi32ELi128ELi128ELi8ES3_EELb0ELb0ELb0ELb1ELb0ELb0ELb1EEEvNS_16Flash_bwd_paramsE,"ax",@progbits
	.sectioninfo	@"SHI_REGISTERS=255"
	.align	128
        .global         _ZN5flash44flash_bwd_dq_dk_dv_loop_seqk_parallel_kernelI23Flash_bwd_kernel_traitsILi32ELi128ELi128ELi8ELi4ELi4ELi4ELb0ELb0EN7cutlass10bfloat16_tE19Flash_kernel_traitsILi32ELi128ELi128ELi8ES3_EELb0ELb0ELb0ELb1ELb0ELb0ELb1EEEvNS_16Flash_bwd_paramsE
        .type           _ZN5flash44flash_bwd_dq_dk_dv_loop_seqk_parallel_kernelI23Flash_bwd_kernel_traitsILi32ELi128ELi128ELi8ELi4ELi4ELi4ELb0ELb0EN7cutlass10bfloat16_tE19Flash_kernel_traitsILi32ELi128ELi128ELi8ES3_EELb0ELb0ELb0ELb1ELb0ELb0ELb1EEEvNS_16Flash_bwd_paramsE,@function
        .size           _ZN5flash44flash_bwd_dq_dk_dv_loop_seqk_parallel_kernelI23Flash_bwd_kernel_traitsILi32ELi128ELi128ELi8ELi4ELi4ELi4ELb0ELb0EN7cutlass10bfloat16_tE19Flash_kernel_traitsILi32ELi128ELi128ELi8ES3_EELb0ELb0ELb0ELb1ELb0ELb0ELb1EEEvNS_16Flash_bwd_paramsE,(.L_x_1358 - _ZN5flash44flash_bwd_dq_dk_dv_loop_seqk_parallel_kernelI23Flash_bwd_kernel_traitsILi32ELi128ELi128ELi8ELi4ELi4ELi4ELb0ELb0EN7cutlass10bfloat16_tE19Flash_kernel_traitsILi32ELi128ELi128ELi8ES3_EELb0ELb0ELb0ELb1ELb0ELb0ELb1EEEvNS_16Flash_bwd_paramsE)
        .other          _ZN5flash44flash_bwd_dq_dk_dv_loop_seqk_parallel_kernelI23Flash_bwd_kernel_traitsILi32ELi128ELi128ELi8ELi4ELi4ELi4ELb0ELb0EN7cutlass10bfloat16_tE19Flash_kernel_traitsILi32ELi128ELi128ELi8ES3_EELb0ELb0ELb0ELb1ELb0ELb0ELb1EEEvNS_16Flash_bwd_paramsE,@"STO_CUDA_ENTRY STV_DEFAULT"
_ZN5flash44flash_bwd_dq_dk_dv_loop_seqk_parallel_kernelI23Flash_bwd_kernel_traitsILi32ELi128ELi128ELi8ELi4ELi4ELi4ELb0ELb0EN7cutlass10bfloat16_tE19Flash_kernel_traitsILi32ELi128ELi128ELi8ES3_EELb0ELb0ELb0ELb1ELb0ELb0ELb1EEEvNS_16Flash_bwd_paramsE:
.text._ZN5flash44flash_bwd_dq_dk_dv_loop_seqk_parallel_kernelI23Flash_bwd_kernel_traitsILi32ELi128ELi128ELi8ELi4ELi4ELi4ELb0ELb0EN7cutlass10bfloat16_tE19Flash_kernel_traitsILi32ELi128ELi128ELi8ES3_EELb0ELb0ELb0ELb1ELb0ELb0ELb1EEEvNS_16Flash_bwd_paramsE:
        /* <DEDUP_REMOVED lines=264> */
.L_x_1156:
        /* <DEDUP_REMOVED lines=54> */
.L_x_1112:
        /* <DEDUP_REMOVED lines=58> */
.L_x_1114:
        /* <DEDUP_REMOVED lines=18> */
.L_x_1115:
        /* <DEDUP_REMOVED lines=60> */
[----:B--2---:R-:W-:Y:S01]  /*1c60*/  ISETP.LE.AND P0, PT, RZ, UR35, PT ;  /* 0x00000023ff007c0c */ /* 0x004fe2000bf03270 */
[----:B-1----:R-:W-:-:S08]  /*1c70*/  @UP2 USEL UR11, UR11, UR4, !UP1 ;  /* 0x000000040b0b2287 */ /* 0x002fd0000c800000 */
[----:B------:R-:W-:Y:S01]  /*1c80*/  @P2 IADD3 R0, R0, 0x1, RZ ;  /* 0x0000000100002810 */ /* 0x000fe20007ffe0ff */
[----:B------:R-:W-:-:S04]  /*1c90*/  ULDC UR35, c[0x0][0x234] ;  /* 0x00008d0000237ab9 */ /* 0x000fc80000000800 */
[----:B------:R-:W-:Y:S01]  /*1ca0*/  IMAD.MOV.U32 R12, RZ, RZ, R0 ;  /* 0x000000ffff0c7224 */ /* 0x000fe200078e0000 */
[----:B------:R-:W-:-:S03]  /*1cb0*/  @UP2 UIMAD UR11, UR50, UR35, UR11 ;  /* 0x00000023320b22a4 */ /* 0x000fc6000f8e020b */
[----:B------:R-:W-:Y:S01]  /*1cc0*/  @!P0 IMAD.MOV R12, RZ, RZ, -R12 ;  /* 0x000000ffff0c8224 */ /* 0x000fe200078e0a0c */
[----:B------:R-:W-:-:S03]  /*1cd0*/  PLOP3.LUT P0, PT, PT, PT, UP2, 0x80, 0x0 ;  /* 0x000000000000781c */ /* 0x000fc60003f0f028 */
[----:B------:R-:W-:Y:S02]  /*1ce0*/  @!UP2 UMOV UR11, UR13 ;  /* 0x0000000d000bac82 */ /* 0x000fe40008000000 */
[----:B------:R-:W-:Y:S01]  /*1cf0*/  UIMAD.WIDE.U32 UR12, UR52, UR12, URZ ;  /* 0x0000000c340c72a5 */ /* 0x000fe2000f8e003f */
[----:B------:R-:W-:-:S03]  /*1d00*/  @!P1 LOP3.LUT R12, RZ, c[0x0][0x1c8], RZ, 0x33, !PT ;  /* 0x00007200ff0c9a12 */ /* 0x000fc600078e33ff */
[----:B------:R-:W-:Y:S02]  /*1d10*/  UIADD3 UR35, UR13, UR7, URZ ;  /* 0x000000070d237290 */ /* 0x000fe4000fffe03f */
        /* <DEDUP_REMOVED lines=12> */
.L_x_1116:
[----:B------:R-:W2:Y:S02]  /*1de0*/  LDL R0, [R1+0x40] ;  /* 0x0000400001007983 */ /* 0x000ea40000100800 */
[----:B--2---:R1:W2:Y:S01]  /*1df0*/  R2UR UR4, R0 ;  /* 0x00000000000473c2 */ /* 0x0042a200000e0000 */
[----:B------:R-:W-:-:S07]  /*1e00*/  DEPBAR.LE SB1, 0x0, {2} ;  /* 0x000090040000791a */ /* 0x000fce0000000000 */
.L_x_1117:
        /* <DEDUP_REMOVED lines=56> */
[----:B------:R-:W-:Y:S02]  /*2190*/  ULEA.HI.SX32 UR6, UR49, 0xffffffff, 0x19 ;  /* 0xffffffff31067891 */ /* 0x000fe4000f8fca3f */
[----:B------:R-:W-:Y:S01]  /*21a0*/  UIMAD.WIDE UR12, UR11, UR47, UR12 ;  /* 0x0000002f0b0c72a5 */ /* 0x000fe2000f8e020c */
[----:B------:R-:W-:Y:S01]  /*21b0*/  IMAD.WIDE.U32 R4, R0, c[0x0][0x378], R4 ;  /* 0x0000de0000047a25 */ /* 0x000fe200078e0004 */
[----:B------:R-:W-:-:S03]  /*21c0*/  UIMAD.WIDE UR36, UR36, UR47, UR44 ;  /* 0x0000002f242472a5 */ /* 0x000fc6000f8e022c */
        /* <DEDUP_REMOVED lines=9> */
[----:B------:R-:W-:Y:S01]  /*2260*/  IMAD.IADD R0, R5, 0x1, R0 ;  /* 0x0000000105007824 */ /* 0x000fe200078e0200 */
[----:B------:R-:W-:-:S04]  /*2270*/  LEA R5, P0, R13, c[0x0][0x350], 0x2 ;  /* 0x0000d4000d057a11 */ /* 0x000fc800078010ff */
[----:B------:R-:W-:Y:S02]  /*2280*/  LEA.HI.X R9, R4, c[0x0][0x334], R0, 0x1, P1 ;  /* 0x0000cd0004097a11 */ /* 0x000fe400008f0c00 */
[----:B------:R-:W-:Y:S02]  /*2290*/  LEA.HI.X R4, R13, c[0x0][0x354], R14, 0x2, P0 ;  /* 0x0000d5000d047a11 */ /* 0x000fe400000f140e */
[----:B------:R-:W-:-:S13]  /*22a0*/  PLOP3.LUT P0, PT, PT, PT, UP0, 0x80, 0x0 ;  /* 0x000000000000781c */ /* 0x000fda0003f0f008 */
[----:B--2---:R-:W-:Y:S05]  /*22b0*/  @!P0 BRA `(.L_x_1118) ;  /* 0x0000845000008947 */ /* 0x004fea0003800000 */
[----:B------:R-:W2:Y:S01]  /*22c0*/  LDL R17, [R1+0x18] ;  /* 0x0000180001117983 */ /* 0x000ea20000100800 */
[----:B------:R-:W-:Y:S01]  /*22d0*/  PLOP3.LUT P0, PT, PT, PT, UP3, 0x80, 0x0 ;  /* 0x000000000000781c */ /* 0x000fe20003f0f038 */
[----:B------:R-:W-:Y:S01]  /*22e0*/  ULEA.HI UR4, UR6, UR6, URZ, 0x1 ;  /* 0x0000000606047291 */ /* 0x000fe2000f8f083f */
[----:B------:R-:W-:Y:S01]  /*22f0*/  BSSY B0, `(.L_x_1119) ;  /* 0x000001e000007945 */ /* 0x000fe20003800000 */
[----:B------:R-:W-:Y:S01]  /*2300*/  UMOV UR11, UR13 ;  /* 0x0000000d000b7c82 */ /* 0x000fe20008000000 */
[----:B------:R-:W-:Y:S01]  /*2310*/  MOV R174, R10 ;  /* 0x0000000a00ae7202 */ /* 0x000fe20000000f00 */
[----:B------:R-:W-:Y:S01]  /*2320*/  ULOP3.LUT UR4, UR4, 0xfffffffe, URZ, 0xc0, !UPT ;  /* 0xfffffffe04047892 */ /* 0x000fe2000f8ec03f */
[----:B------:R-:W-:Y:S01]  /*2330*/  IMAD.MOV.U32 R175, RZ, RZ, R11 ;  /* 0x000000ffffaf7224 */ /* 0x000fe200078e000b */
[----:B------:R-:W-:Y:S01]  /*2340*/  UMOV UR14, UR36 ;  /* 0x00000024000e7c82 */ /* 0x000fe20008000000 */
[----:B------:R-:W-:Y:S01]  /*2350*/  MOV R172, R8 ;  /* 0x0000000800ac7202 */ /* 0x000fe20000000f00 */
[----:B------:R-:W-:Y:S01]  /*2360*/  UIADD3 UR4, UR6, -UR4, URZ ;  /* 0x8000000406047290 */ /* 0x000fe2000fffe03f */
[----:B------:R-:W-:Y:S01]  /*2370*/  IMAD.MOV.U32 R173, RZ, RZ, R9 ;  /* 0x000000ffffad7224 */ /* 0x000fe200078e0009 */
[----:B------:R-:W-:Y:S01]  /*2380*/  UMOV UR13, UR37 ;  /* 0x00000025000d7c82 */ /* 0x000fe20008000000 */
[----:B------:R-:W-:Y:S01]  /*2390*/  MOV R177, R5 ;  /* 0x0000000500b17202 */ /* 0x000fe20000000f00 */
[----:B------:R-:W-:Y:S01]  /*23a0*/  UISETP.NE.AND UP0, UPT, UR4, 0x1, UPT ;  /* 0x000000010400788c */ /* 0x000fe2000bf05270 */
[----:B------:R-:W-:Y:S01]  /*23b0*/  IMAD.MOV.U32 R176, RZ, RZ, R4 ;  /* 0x000000ffffb07224 */ /* 0x000fe200078e0004 */
        /* <DEDUP_REMOVED lines=17> */
.L_x_1120:
[----:B------:R-:W-:Y:S05]  /*24d0*/  BSYNC B0 ;  /* 0x0000000000007941 */ /* 0x000fea0003800000 */
.L_x_1119:
        /* <DEDUP_REMOVED lines=16> */
.L_x_1122:
[----:B------:R-:W-:Y:S05]  /*25e0*/  BSYNC B0 ;  /* 0x0000000000007941 */ /* 0x000fea0003800000 */
.L_x_1121:
        /* <DEDUP_REMOVED lines=20> */
.L_x_1124:
[----:B------:R-:W-:Y:S05]  /*2730*/  BSYNC B0 ;  /* 0x0000000000007941 */ /* 0x000fea0003800000 */
.L_x_1123:
        /* <DEDUP_REMOVED lines=20> */
.L_x_1126:
[----:B------:R-:W-:Y:S05]  /*2880*/  BSYNC B0 ;  /* 0x0000000000007941 */ /* 0x000fea0003800000 */
.L_x_1125:
[----:B--2---:R-:W2:Y:S01]  /*2890*/  LDL R17, [R1+0x24] ;  /* 0x0000240001117983 */ /* 0x004ea20000100800 */
        /* <DEDUP_REMOVED lines=12> */
[C---:B--2---:R-:W-:Y:S01]  /*2960*/  IADD3 R4, R17.reuse, 0x48, RZ ;  /* 0x0000004811047810 */ /* 0x044fe20007ffe0ff */
[C---:B------:R-:W-:Y:S01]  /*2970*/  IMAD.SHL.U32 R10, R17.reuse, 0x4, RZ ;  /* 0x00000004110a7824 */ /* 0x040fe200078e00ff */
[C---:B------:R-:W-:Y:S02]  /*2980*/  IADD3 R8, R17.reuse, 0x8, RZ ;  /* 0x0000000811087810 */ /* 0x040fe40007ffe0ff */
[----:B------:R-:W-:Y:S02]  /*2990*/  ISETP.GE.AND P2, PT, R4, UR4, PT ;  /* 0x0000000404007c0c */ /* 0x000fe4000bf46270 */
[----:B------:R-:W-:Y:S02]  /*29a0*/  IADD3 R5, R17, 0x40, RZ ;  /* 0x0000004011057810 */ /* 0x000fe40007ffe0ff */
[----:B------:R-:W-:-:S02]  /*29b0*/  ISETP.GE.AND P4, PT, R8, UR4, PT ;  /* 0x0000000408007c0c */ /* 0x000fc4000bf86270 */
[----:B------:R-:W-:Y:S02]  /*29c0*/  ISETP.GE.AND P3, PT, R5, UR4, PT ;  /* 0x0000000405007c0c */ /* 0x000fe4000bf66270 */
[----:B------:R-:W-:Y:S02]  /*29d0*/  SHF.R.S32.HI R5, RZ, 0x1f, R4 ;  /* 0x0000001fff057819 */ /* 0x000fe40000011404 */
[----:B------:R-:W-:Y:S02]  /*29e0*/  ISETP.GE.AND P5, PT, R17, UR4, PT ;  /* 0x0000000411007c0c */ /* 0x000fe4000bfa6270 */
[----:B------:R-:W-:Y:S02]  /*29f0*/  SHF.R.S32.HI R14, RZ, 0x1f, R17 ;  /* 0x0000001fff0e7819 */ /* 0x000fe40000011411 */
[----:B------:R-:W-:-:S04]  /*2a00*/  @!P2 LEA R8, P1, R4, UR12, 0x2 ;  /* 0x0000000c0408ac11 */ /* 0x000fc8000f8210ff */
[----:B------:R-:W-:Y:S02]  /*2a10*/  @!P2 LEA.HI.X R9, R4, UR11, R5, 0x2, P1 ;  /* 0x0000000b0409ac11 */ /* 0x000fe400088f1405 */
[----:B------:R-:W-:Y:S02]  /*2a20*/  IADD3 R4, P1, R10, UR12, RZ ;  /* 0x0000000c0a047c10 */ /* 0x000fe4000ff3e0ff */
[----:B------:R-:W-:Y:S01]  /*2a30*/  SHF.L.U64.HI R5, R17, 0x2, R14 ;  /* 0x0000000211057819 */ /* 0x000fe2000001020e */
[----:B------:R1:W5:Y:S03]  /*2a40*/  @!P2 LDG.E R252, [R8.64] ;  /* 0x0000002008fca981 */ /* 0x000366000c1e1900 */
[----:B------:R-:W-:-:S05]  /*2a50*/  IADD3.X R5, R5, UR11, RZ, P1, !PT ;  /* 0x0000000b05057c10 */ /* 0x000fca0008ffe4ff */
[----:B---3--:R2:W3:Y:S04]  /*2a60*/  @!P5 LDG.E R19, [R4.64] ;  /* 0x000000200413d981 */ /* 0x0084e8000c1e1900 */
[----:B----4-:R2:W4:Y:S01]  /*2a70*/  @!P4 LDG.E R18, [R4.64+0x20] ;  /* 0x000020200412c981 */ /* 0x010522000c1e1900 */
[----:B------:R-:W-:-:S03]  /*2a80*/  UIMAD UR4, UR10, -0x80, UR5 ;  /* 0xffffff800a0478a4 */ /* 0x000fc6000f8e0205 */
[----:B------:R2:W5:Y:S03]  /*2a90*/  @!P3 LDG.E R251, [R4.64+0x100] ;  /* 0x0001002004fbb981 */ /* 0x000566000c1e1900 */
[----:B------:R-:W-:-:S13]  /*2aa0*/  ISETP.GE.AND P3, PT, R3, UR4, PT ;  /* 0x0000000403007c0c */ /* 0x000fda000bf66270 */
[----:B------:R1:W-:Y:S04]  /*2ab0*/  @P3 STS [R0+0x6000], RZ ;  /* 0x006000ff00003388 */ /* 0x0003e80000000800 */
[----:B------:R1:W-:Y:S04]  /*2ac0*/  @P3 STS [R0+0x6004], RZ ;  /* 0x006004ff00003388 */ /* 0x0003e80000000800 */
[----:B------:R1:W-:Y:S01]  /*2ad0*/  @P3 STS.64 [R0+0x6008], RZ ;  /* 0x006008ff00003388 */ /* 0x0003e20000000a00 */
[----:B--2---:R-:W-:Y:S01]  /*2ae0*/  IMAD R4, R15, c[0x0][0x1b0], RZ ;  /* 0x00006c000f047a24 */ /* 0x004fe200078e02ff */
[----:B------:R-:W-:Y:S03]  /*2af0*/  BSSY B0, `(.L_x_1127) ;  /* 0x0000018000007945 */ /* 0x000fe60003800000 */
[----:B------:R-:W-:-:S02]  /*2b00*/  IMAD R10, R12, c[0x0][0x1b4], R4 ;  /* 0x00006d000c0a7a24 */ /* 0x000fc400078e0204 */
[----:B------:R-:W-:-:S04]  /*2b10*/  IMAD.WIDE.U32 R4, R12, c[0x0][0x1b0], R6 ;  /* 0x00006c000c047a25 */ /* 0x000fc800078e0006 */
[----:B------:R-:W-:Y:S01]  /*2b20*/  IMAD.IADD R10, R5, 0x1, R10 ;  /* 0x00000001050a7824 */ /* 0x000fe200078e020a */
[----:B---3--:R1:W-:Y:S04]  /*2b30*/  STL [R1], R19 ;  /* 0x0000001301007387 */ /* 0x0083e80000100800 */
        /* <DEDUP_REMOVED lines=19> */
.L_x_1128:
[----:B------:R-:W-:Y:S05]  /*2c70*/  BSYNC B0 ;  /* 0x0000000000007941 */ /* 0x000fea0003800000 */
.L_x_1127:
        /* <DEDUP_REMOVED lines=21> */
.L_x_1130:
[----:B------:R-:W-:Y:S05]  /*2dd0*/  BSYNC B0 ;  /* 0x0000000000007941 */ /* 0x000fea0003800000 */
.L_x_1129:
        /* <DEDUP_REMOVED lines=33> */
.L_x_1132:
[----:B------:R-:W-:Y:S05]  /*2ff0*/  BSYNC B0 ;  /* 0x0000000000007941 */ /* 0x000fea0003800000 */
.L_x_1131:
        /* <DEDUP_REMOVED lines=19> */
.L_x_1134:
[----:B------:R-:W-:Y:S05]  /*3130*/  BSYNC B0 ;  /* 0x0000000000007941 */ /* 0x000fea0003800000 */
.L_x_1133:
[----:B------:R-:W-:Y:S01]  /*3140*/  ULDC.64 UR38, c[0x0][0x318] ;  /* 0x0000c60000267ab9 */ /* 0x000fe20000000a00 */
[----:B--2---:R-:W2:Y:S01]  /*3150*/  LDL R3, [R1+0x1c] ;  /* 0x00001c0001037983 */ /* 0x004ea20000100800 */
[----:B------:R-:W-:Y:S01]  /*3160*/  UISETP.NE.U32.AND UP1, UPT, URZ, UR38, UPT ;  /* 0x000000263f00728c */ /* 0x000fe2000bf25070 */
[----:B-1-34-:R-:W-:Y:S01]  /*3170*/  IMAD.U32 R0, RZ, RZ, UR10 ;  /* 0x0000000aff007e24 */ /* 0x01afe2000f8e00ff */
[----:B------:R-:W-:Y:S01]  /*3180*/  USHF.R.S32.HI UR7, URZ, 0x1f, UR50 ;  /* 0x0000001f3f077899 */ /* 0x000fe20008011432 */
[----:B------:R-:W0:Y:S01]  /*3190*/  LDGDEPBAR ;  /* 0x00000000000079af */ /* 0x000e220000000000 */
[----:B------:R-:W-:Y:S02]  /*31a0*/  UISETP.NE.AND.EX UP1, UPT, URZ, UR39, UPT, UP1 ;  /* 0x000000273f00728c */ /* 0x000fe4000bf25310 */
[----:B------:R-:W-:-:S04]  /*31b0*/  ULDC.64 UR40, c[0x0][0x320] ;  /* 0x0000c80000287ab9 */ /* 0x000fc80000000a00 */
[----:B------:R-:W-:-:S05]  /*31c0*/  PLOP3.LUT P1, PT, PT, PT, UP1, 0x80, 0x0 ;  /* 0x000000000000781c */ /* 0x000fca0003f2f018 */
[----:B------:R-:W-:Y:S02]  /*31d0*/  @UP1 UIMAD UR4, UR55, UR40, URZ ;  /* 0x00000028370412a4 */ /* 0x000fe4000f8e023f */
[----:B------:R-:W-:Y:S02]  /*31e0*/  @UP1 UMOV UR36, UR50 ;  /* 0x0000003200241c82 */ /* 0x000fe40008000000 */
[----:B------:R-:W-:Y:S02]  /*31f0*/  @UP1 UMOV UR37, UR7 ;  /* 0x0000000700251c82 */ /* 0x000fe40008000000 */
[----:B------:R-:W-:Y:S02]  /*3200*/  @UP1 UIMAD.WIDE.U32 UR36, UR48, UR40, UR36 ;  /* 0x00000028302412a5 */ /* 0x000fe4000f8e0024 */
[----:B------:R-:W-:Y:S02]  /*3210*/  @UP1 UIMAD UR41, UR48, UR41, UR4 ;  /* 0x00000029302912a4 */ /* 0x000fe4000f8e0204 */
[----:B------:R-:W-:-:S02]  /*3220*/  @UP1 ULEA UR38, UP0, UR36, UR38, 0x2 ;  /* 0x0000002624261291 */ /* 0x000fc4000f80103f */
[----:B------:R-:W-:-:S04]  /*3230*/  @UP1 UIADD3 UR41, UR37, UR41, URZ ;  /* 0x0000002925291290 */ /* 0x000fc8000fffe03f */
[----:B------:R-:W-:Y:S01]  /*3240*/  @UP1 ULEA.HI.X UR39, UR36, UR39, UR41, 0x2, UP0 ;  /* 0x0000002724271291 */ /* 0x000fe200080f1429 */
[----:B------:R-:W-:-:S05]  /*3250*/  IMAD.U32 R4, RZ, RZ, UR38 ;  /* 0x00000026ff047e24 */ /* 0x000fca000f8e00ff */
[----:B------:R-:W-:-:S05]  /*3260*/  IMAD.U32 R5, RZ, RZ, UR39 ;  /* 0x00000027ff057e24 */ /* 0x000fca000f8e00ff */
[----:B------:R1:W3:Y:S01]  /*3270*/  @P1 LDG.E R4, [R4.64] ;  /* 0x0000002004041981 */ /* 0x0002e2000c1e1900 */
[----:B------:R-:W-:Y:S01]  /*3280*/  IMAD.SHL.U32 R122, R130, 0x2, RZ ;  /* 0x00000002827a7824 */ /* 0x000fe200078e00ff */
[----:B-1----:R-:W-:Y:S01]  /*3290*/  SHF.L.U64.HI R5, R17, 0x2, R14 ;  /* 0x0000000211057819 */ /* 0x002fe2000001020e */
        /* <DEDUP_REMOVED lines=22> */
[----:B------:R-:W-:Y:S01]  /*3400*/  IADD3 R3, R124, 0x1000, RZ ;  /* 0x000010007c037810 */ /* 0x000fe20007ffe0ff */
        /* <DEDUP_REMOVED lines=13> */
[----:B------:R-:W-:Y:S01]  /*34e0*/  SEL R3, R3, R124, !P0 ;  /* 0x0000007c03037207 */ /* 0x000fe20004000000 */
[----:B--2---:R-:W-:-:S04]  /*34f0*/  @UP1 UMOV UR4, UR7 ;  /* 0x0000000700041c82 */ /* 0x004fc80008000000 */
[----:B------:R-:W-:Y:S02]  /*3500*/  IMAD.SHL.U32 R3, R3, 0x2, RZ ;  /* 0x0000000203037824 */ /* 0x000fe400078e00ff */
.L_x_1137:
[----:B---3--:R-:W2:Y:S01]  /*3510*/  LDL R4, [R1+0x14] ;  /* 0x0000140001047983 */ /* 0x008ea20000100800 */
        /* <DEDUP_REMOVED lines=34> */
[----:B------:R-:W0:Y:S08]  /*3740*/  LDGDEPBAR ;  /* 0x00000000000079af */ /* 0x000e300000000000 */
[----:B-1----:R-:W2:Y:S04]  /*3750*/  LDL R68, [R1+0x1c] ;  /* 0x00001c0001447983 */ /* 0x002ea80000100800 */
[----:B---3--:R-:W3:Y:S04]  /*3760*/  LDL R3, [R1] ;  /* 0x0000000001037983 */ /* 0x008ee80000100800 */
[----:B----4-:R-:W4:Y:S01]  /*3770*/  LDL R2, [R1+0x4] ;  /* 0x0000040001027983 */ /* 0x010f220000100800 */
[----:B------:R-:W-:Y:S04]  /*3780*/  DEPBAR.LE SB0, 0x0 ;  /* 0x000080000000791a */ /* 0x000fe80000000000 */
        /* <DEDUP_REMOVED lines=10> */
[----:B--2---:R-:W-:Y:S04]  /*3830*/  LEA R0, R0, R4, 0x7 ;  /* 0x0000000400007211 */ /* 0x004fe800078e38ff */
[----:B------:R-:W-:Y:S02]  /*3840*/  IABS R5, R0 ;  /* 0x0000000000057213 */ /* 0x000fe40000000000 */
[C---:B------:R-:W-:Y:S02]  /*3850*/  IADD3 R4, R0.reuse, -0x1, RZ ;  /* 0xffffffff00047810 */ /* 0x040fe40007ffe0ff */
[----:B------:R-:W-:Y:S02]  /*3860*/  MOV R6, R5 ;  /* 0x0000000500067202 */ /* 0x000fe40000000f00 */
[----:B------:R-:W-:Y:S02]  /*3870*/  IADD3 R5, R0, 0x8, RZ ;  /* 0x0000000800057810 */ /* 0x000fe40007ffe0ff */
[----:B------:R2:W-:Y:S01]  /*3880*/  I2F R136, R6 ;  /* 0x0000000600887306 */ /* 0x0005e20000201400 */
[----:B------:R-:W-:Y:S02]  /*3890*/  ISETP.GE.AND P0, PT, R4, RZ, PT ;  /* 0x000000ff0400720c */ /* 0x000fe40003f06270 */
[----:B------:R-:W-:Y:S02]  /*38a0*/  ISETP.GE.AND P1, PT, R5, RZ, PT ;  /* 0x000000ff0500720c */ /* 0x000fe40003f26270 */
[C---:B------:R-:W-:Y:S02]  /*38b0*/  IADD3 R7, R0.reuse, -0x8, RZ ;  /* 0xfffffff800077810 */ /* 0x040fe40007ffe0ff */
[C---:B------:R-:W-:Y:S02]  /*38c0*/  IADD3 R8, R0.reuse, -0x18, RZ ;  /* 0xffffffe800087810 */ /* 0x040fe40007ffe0ff */
[----:B------:R-:W-:Y:S02]  /*38d0*/  ISETP.GE.AND P2, PT, R7, RZ, PT ;  /* 0x000000ff0700720c */ /* 0x000fe40003f46270 */
[C---:B------:R-:W-:Y:S02]  /*38e0*/  IADD3 R12, R0.reuse, -0x19, RZ ;  /* 0xffffffe7000c7810 */ /* 0x040fe40007ffe0ff */
[C---:B------:R-:W-:Y:S02]  /*38f0*/  IADD3 R20, R0.reuse, -0x20, RZ ;  /* 0xffffffe000147810 */ /* 0x040fe40007ffe0ff */
[C---:B------:R-:W-:Y:S02]  /*3900*/  @!P0 IADD3 R4, -R0.reuse, 0x1, RZ ;  /* 0x0000000100048810 */ /* 0x040fe40007ffe1ff */
[C---:B------:R-:W-:Y:S02]  /*3910*/  @!P1 IADD3 R5, -R0.reuse, -0x8, RZ ;  /* 0xfffffff800059810 */ /* 0x040fe40007ffe1ff */
[----:B------:R1:W-:Y:S01]  /*3920*/  I2F R137, R4 ;  /* 0x0000000400897306 */ /* 0x0003e20000201400 */
[C---:B------:R-:W-:Y:S02]  /*3930*/  IADD3 R24, R0.reuse, -0x21, RZ ;  /* 0xffffffdf00187810 */ /* 0x040fe40007ffe0ff */
[C---:B------:R-:W-:Y:S02]  /*3940*/  @!P2 IADD3 R7, -R0.reuse, 0x8, RZ ;  /* 0x000000080007a810 */ /* 0x040fe40007ffe1ff */
[C---:B------:R-:W-:Y:S02]  /*3950*/  IADD3 R40, R0.reuse, 0x18, RZ ;  /* 0x0000001800287810 */ /* 0x040fe40007ffe0ff */
[C---:B--2---:R-:W-:Y:S02]  /*3960*/  IADD3 R6, R0.reuse, 0x7, RZ ;  /* 0x0000000700067810 */ /* 0x044fe40007ffe0ff */
[----:B------:R-:W-:Y:S01]  /*3970*/  IADD3 R56, R0, -0x29, RZ ;  /* 0xffffffd700387810 */ /* 0x000fe20007ffe0ff */
        /* <DEDUP_REMOVED lines=8> */
[C---:B------:R-:W-:Y:S02]  /*3a00*/  IADD3 R131, R0.reuse, -0x30, RZ ;  /* 0xffffffd000837810 */ /* 0x040fe40007ffe0ff */
[C---:B------:R-:W-:Y:S02]  /*3a10*/  @!P0 IADD3 R6, -R0.reuse, -0x7, RZ ;  /* 0xfffffff900068810 */ /* 0x040fe40007ffe1ff */
[C---:B------:R-:W-:Y:S02]  /*3a20*/  @!P2 IADD3 R8, -R0.reuse, 0x18, RZ ;  /* 0x000000180008a810 */ /* 0x040fe40007ffe1ff */
[C---:B-1----:R-:W-:Y:S01]  /*3a30*/  IADD3 R4, R0.reuse, 0x40, RZ ;  /* 0x0000004000047810 */ /* 0x042fe20007ffe0ff */
[----:B------:R1:W-:Y:S01]  /*3a40*/  I2F R163, R6 ;  /* 0x0000000600a37306 */ /* 0x0003e20000201400 */
[----:B------:R-:W-:Y:S02]  /*3a50*/  IADD3 R133, R0, 0x10, RZ ;  /* 0x0000001000857810 */ /* 0x000fe40007ffe0ff */
[----:B------:R-:W-:Y:S02]  /*3a60*/  ISETP.GE.AND P1, PT, R4, RZ, PT ;  /* 0x000000ff0400720c */ /* 0x000fe40003f26270 */
[C---:B--2---:R-:W-:Y:S02]  /*3a70*/  IADD3 R5, R0.reuse, 0x3f, RZ ;  /* 0x0000003f00057810 */ /* 0x044fe40007ffe0ff */
[C---:B------:R-:W-:Y:S02]  /*3a80*/  IADD3 R132, R0.reuse, -0x31, RZ ;  /* 0xffffffcf00847810 */ /* 0x040fe40007ffe0ff */
[----:B------:R-:W-:Y:S01]  /*3a90*/  ISETP.GE.AND P0, PT, R5, RZ, PT ;  /* 0x000000ff0500720c */ /* 0x000fe20003f06270 */
[----:B------:R-:W-:Y:S06]  /*3aa0*/  I2F R146, R8 ;  /* 0x0000000800927306 */ /* 0x000fec0000201400 */
[C---:B------:R-:W-:Y:S04]  /*3ab0*/  @!P1 IADD3 R4, -R0.reuse, -0x40, RZ ;  /* 0xffffffc000049810 */ /* 0x040fe80007ffe1ff */
[----:B------:R2:W-:Y:S02]  /*3ac0*/  I2F R134, R4 ;  /* 0x0000000400867306 */ /* 0x0005e40000201400 */
[C---:B------:R-:W-:Y:S02]  /*3ad0*/  @!P0 IADD3 R5, -R0.reuse, -0x3f, RZ ;  /* 0xffffffc100058810 */ /* 0x040fe40007ffe1ff */
[----:B-1----:R-:W-:Y:S04]  /*3ae0*/  IADD3 R6, R0, 0x48, RZ ;  /* 0x0000004800067810 */ /* 0x002fe80007ffe0ff */
[----:B------:R-:W-:Y:S02]  /*3af0*/  ISETP.GE.AND P1, PT, R6, RZ, PT ;  /* 0x000000ff0600720c */ /* 0x000fe40003f26270 */
[----:B------:R1:W-:Y:S11]  /*3b00*/  I2F R135, R5 ;  /* 0x0000000500877306 */ /* 0x0003f60000201400 */
[C---:B------:R-:W-:Y:S02]  /*3b10*/  @!P1 IADD3 R6, -R0.reuse, -0x48, RZ ;  /* 0xffffffb800069810 */ /* 0x040fe40007ffe1ff */
[----:B--2---:R-:W-:Y:S02]  /*3b20*/  IADD3 R4, R0, 0x47, RZ ;  /* 0x0000004700047810 */ /* 0x004fe40007ffe0ff */
[----:B------:R2:W-:Y:S02]  /*3b30*/  I2F R148, R6 ;  /* 0x0000000600947306 */ /* 0x0005e40000201400 */
[----:B------:R-:W-:Y:S02]  /*3b40*/  ISETP.GE.AND P0, PT, R4, RZ, PT ;  /* 0x000000ff0400720c */ /* 0x000fe40003f06270 */
[C---:B-1----:R-:W-:Y:S04]  /*3b50*/  IADD3 R5, R0.reuse, 0x38, RZ ;  /* 0x0000003800057810 */ /* 0x042fe80007ffe0ff */
[----:B------:R-:W-:Y:S07]  /*3b60*/  ISETP.GE.AND P1, PT, R5, RZ, PT ;  /* 0x000000ff0500720c */ /* 0x000fee0003f26270 */
[C---:B------:R-:W-:Y:S04]  /*3b70*/  @!P0 IADD3 R4, -R0.reuse, -0x47, RZ ;  /* 0xffffffb900048810 */ /* 0x040fe80007ffe1ff */
[----:B------:R1:W-:Y:S01]  /*3b80*/  I2F R152, R4 ;  /* 0x0000000400987306 */ /* 0x0003e20000201400 */
[C---:B--2---:R-:W-:Y:S02]  /*3b90*/  IADD3 R6, R0.reuse, 0x37, RZ ;  /* 0x0000003700067810 */ /* 0x044fe40007ffe0ff */
[----:B------:R-:W-:Y:S02]  /*3ba0*/  @!P1 IADD3 R5, -R0, -0x38, RZ ;  /* 0xffffffc800059810 */ /* 0x000fe40007ffe1ff */
[----:B------:R-:W-:Y:S05]  /*3bb0*/  ISETP.GE.AND P0, PT, R6, RZ, PT ;  /* 0x000000ff0600720c */ /* 0x000fea0003f06270 */
[----:B------:R2:W-:Y:S08]  /*3bc0*/  I2F R140, R5 ;  /* 0x00000005008c7306 */ /* 0x0005f00000201400 */
[C---:B------:R-:W-:Y:S02]  /*3bd0*/  @!P0 IADD3 R6, -R0.reuse, -0x37, RZ ;  /* 0xffffffc900068810 */ /* 0x040fe40007ffe1ff */
[----:B-1----:R-:W-:Y:S02]  /*3be0*/  IADD3 R4, R0, -0x10, RZ ;  /* 0xfffffff000047810 */ /* 0x002fe40007ffe0ff */
[----:B------:R1:W-:Y:S02]  /*3bf0*/  I2F R141, R6 ;  /* 0x00000006008d7306 */ /* 0x0003e40000201400 */
[----:B------:R-:W-:Y:S02]  /*3c00*/  ISETP.GE.AND P0, PT, R4, RZ, PT ;  /* 0x000000ff0400720c */ /* 0x000fe40003f06270 */
[C---:B--2---:R-:W-:Y:S04]  /*3c10*/  IADD3 R5, R0.reuse, -0x9, RZ ;  /* 0xfffffff700057810 */ /* 0x044fe80007ffe0ff */
[----:B------:R-:W-:Y:S07]  /*3c20*/  ISETP.GE.AND P1, PT, R5, RZ, PT ;  /* 0x000000ff0500720c */ /* 0x000fee0003f26270 */
[C---:B------:R-:W-:Y:S04]  /*3c30*/  @!P0 IADD3 R4, -R0.reuse, 0x10, RZ ;  /* 0x0000001000048810 */ /* 0x040fe80007ffe1ff */
[----:B------:R2:W-:Y:S01]  /*3c40*/  I2F R144, R4 ;  /* 0x0000000400907306 */ /* 0x0005e20000201400 */
[C---:B-1----:R-:W-:Y:S02]  /*3c50*/  IADD3 R6, R0.reuse, -0x11, RZ ;  /* 0xffffffef00067810 */ /* 0x042fe40007ffe0ff */
[----:B------:R-:W-:Y:S02]  /*3c60*/  @!P1 IADD3 R5, -R0, 0x9, RZ ;  /* 0x0000000900059810 */ /* 0x000fe40007ffe1ff */
[----:B------:R-:W-:Y:S05]  /*3c70*/  ISETP.GE.AND P1, PT, R6, RZ, PT ;  /* 0x000000ff0600720c */ /* 0x000fea0003f26270 */
[----:B------:R1:W-:Y:S08]  /*3c80*/  I2F R139, R5 ;  /* 0x00000005008b7306 */ /* 0x0003f00000201400 */
[C---:B------:R-:W-:Y:S02]  /*3c90*/  @!P1 IADD3 R6, -R0.reuse, 0x11, RZ ;  /* 0x0000001100069810 */ /* 0x040fe40007ffe1ff */
[----:B--2---:R-:W-:Y:S02]  /*3ca0*/  IADD3 R4, R0, 0x2f, RZ ;  /* 0x0000002f00047810 */ /* 0x004fe40007ffe0ff */
[----:B------:R2:W-:Y:S02]  /*3cb0*/  I2F R145, R6 ;  /* 0x0000000600917306 */ /* 0x0005e40000201400 */
[----:B------:R-:W-:Y:S02]  /*3cc0*/  ISETP.GE.AND P1, PT, R4, RZ, PT ;  /* 0x000000ff0400720c */ /* 0x000fe40003f26270 */
[C---:B-1----:R-:W-:Y:S04]  /*3cd0*/  IADD3 R5, R0.reuse, 0x30, RZ ;  /* 0x0000003000057810 */ /* 0x042fe80007ffe0ff */
[----:B------:R-:W-:Y:S07]  /*3ce0*/  ISETP.GE.AND P0, PT, R5, RZ, PT ;  /* 0x000000ff0500720c */ /* 0x000fee0003f06270 */
[C---:B------:R-:W-:Y:S04]  /*3cf0*/  @!P1 IADD3 R4, -R0.reuse, -0x2f, RZ ;  /* 0xffffffd100049810 */ /* 0x040fe80007ffe1ff */
[----:B------:R-:W-:Y:S01]  /*3d00*/  I2F R143, R4 ;  /* 0x00000004008f7306 */ /* 0x000fe20000201400 */
[C---:B--2---:R-:W-:Y:S02]  /*3d10*/  IADD3 R6, R0.reuse, 0x28, RZ ;  /* 0x0000002800067810 */ /* 0x044fe40007ffe0ff */
        /* <DEDUP_REMOVED lines=29> */
[----:B------:R1:W-:Y:S02]  /*3ef0*/  I2F R151, R28 ;  /* 0x0000001c00977306 */ /* 0x0003e40000201400 */
        /* <DEDUP_REMOVED lines=13> */
[----:B------:R-:W-:Y:S03]  /*3fd0*/  I2F R154, R56 ;  /* 0x00000038009a7306 */ /* 0x000fe60000201400 */
[-C--:B-1----:R-:W-:Y:S04]  /*3fe0*/  HMMA.16816.F32.BF16 R28, R60, R34.reuse, RZ ;  /* 0x000000223c1c723c */ /* 0x082fe800000418ff */
[C---:B------:R-:W-:Y:S02]  /*3ff0*/  @!P1 IADD3 R131, -R0.reuse, 0x30, RZ ;  /* 0x0000003000839810 */ /* 0x040fe40007ffe1ff */
[----:B------:R-:W-:Y:S01]  /*4000*/  ISETP.GE.AND P1, PT, R133, RZ, PT ;  /* 0x000000ff8500720c */ /* 0x000fe20003f26270 */
[----:B------:R1:W-:Y:S01]  /*4010*/  I2F R155, R52 ;  /* 0x00000034009b7306 */ /* 0x0003e20000201400 */
[C---:B------:R-:W-:Y:S08]  /*4020*/  HMMA.16816.F32.BF16 R32, R64.reuse, R34, RZ ;  /* 0x000000224020723c */ /* 0x040ff000000418ff */
[-C--:B------:R-:W-:Y:S01]  /*4030*/  HMMA.16816.F32.BF16 R36, R64, R48.reuse, RZ ;  /* 0x000000304024723c */ /* 0x080fe200000418ff */
[----:B------:R-:W-:Y:S03]  /*4040*/  I2F R132, R132 ;  /* 0x0000008400847306 */ /* 0x000fe60000201400 */
[C---:B------:R-:W-:Y:S04]  /*4050*/  @!P1 IADD3 R133, -R0.reuse, -0x10, RZ ;  /* 0xfffffff000859810 */ /* 0x040fe80007ffe1ff */
[C---:B---3--:R-:W-:Y:S03]  /*4060*/  HMMA.16816.F32.BF16 R40, R60.reuse, R48, RZ ;  /* 0x000000303c28723c */ /* 0x048fe600000418ff */
[----:B------:R3:W-:Y:S05]  /*4070*/  I2F R160, R131 ;  /* 0x0000008300a07306 */ /* 0x0007ea0000201400 */
[-C--:B--2---:R-:W-:Y:S05]  /*4080*/  HMMA.16816.F32.BF16 R44, R60, R50.reuse, RZ ;  /* 0x000000323c2c723c */ /* 0x084fea00000418ff */
[----:B------:R-:W-:Y:S03]  /*4090*/  I2F R133, R133 ;  /* 0x0000008500857306 */ /* 0x000fe60000201400 */
[C---:B------:R-:W-:Y:S08]  /*40a0*/  HMMA.16816.F32.BF16 R48, R64.reuse, R50, RZ ;  /* 0x000000324030723c */ /* 0x040ff000000418ff */
[-C--:B-1----:R-:W-:Y:S01]  /*40b0*/  HMMA.16816.F32.BF16 R52, R64, R100.reuse, RZ ;  /* 0x000000644034723c */ /* 0x082fe200000418ff */
[C---:B---3--:R-:W-:Y:S07]  /*40c0*/  IADD3 R131, R0.reuse, 0xf, RZ ;  /* 0x0000000f00837810 */ /* 0x048fee0007ffe0ff */
[C---:B------:R-:W-:Y:S02]  /*40d0*/  HMMA.16816.F32.BF16 R56, R60.reuse, R100, RZ ;  /* 0x000000643c38723c */ /* 0x040fe400000418ff */
[----:B------:R-:W-:Y:S05]  /*40e0*/  ISETP.GE.AND P0, PT, R131, RZ, PT ;  /* 0x000000ff8300720c */ /* 0x000fea0003f06270 */
        /* <DEDUP_REMOVED lines=12> */
[C---:B------:R-:W-:Y:S03]  /*41b0*/  HMMA.16816.F32.BF16 R8, R112.reuse, R108, R8 ;  /* 0x0000006c7008723c */ /* 0x040fe60000041808 */
[----:B------:R-:W-:Y:S01]  /*41c0*/  I2F R100, R100 ;  /* 0x0000006400647306 */ /* 0x000fe20000201400 */
[----:B------:R-:W-:Y:S02]  /*41d0*/  @!P2 IADD3 R101, -R0, 0x38, RZ ;  /* 0x000000380065a810 */ /* 0x000fe40007ffe1ff */
[----:B------:R-:W-:Y:S02]  /*41e0*/  FSETP.NEU.FTZ.AND P2, PT, R3, -INF , PT ;  /* 0xff8000000300780b */ /* 0x000fe40003f5d000 */
        /* <DEDUP_REMOVED lines=22> */
[----:B------:R1:W-:Y:S01]  /*4350*/  MUFU.TANH R108, R8 ;  /* 0x00000008006c7308 */ /* 0x0003e20000002400 */
[----:B--2---:R-:W-:Y:S04]  /*4360*/  MOV R11, UR10 ;  /* 0x0000000a000b7c02 */ /* 0x004fe80008000f00 */
[----:B------:R-:W-:Y:S05]  /*4370*/  LEA R11, R11, R68, 0x7 ;  /* 0x000000440b0b7211 */ /* 0x000fea00078e38ff */
[----:B------:R-:W-:Y:S01]  /*4380*/  MUFU.TANH R79, R14 ;  /* 0x0000000e004f7308 */ /* 0x000fe20000002400 */
[C---:B------:R-:W-:Y:S02]  /*4390*/  @P3 ISETP.GE.AND P3, PT, R11.reuse, UR5, PT ;  /* 0x000000050b003c0c */ /* 0x040fe4000bf66270 */
[----:B------:R-:W-:Y:S02]  /*43a0*/  @P0 IADD3 R0, R11, 0x1, RZ ;  /* 0x000000010b000810 */ /* 0x000fe40007ffe0ff */
[----:B------:R-:W-:Y:S02]  /*43b0*/  PLOP3.LUT P0, PT, PT, PT, UP0, 0x80, 0x0 ;  /* 0x000000000000781c */ /* 0x000fe40003f0f008 */
[----:B------:R-:W-:Y:S03]  /*43c0*/  @P4 ISETP.GE.AND P4, PT, R0, UR5, PT ;  /* 0x0000000500004c0c */ /* 0x000fe6000bf86270 */
[----:B------:R2:W-:Y:S01]  /*43d0*/  MUFU.TANH R81, R10 ;  /* 0x0000000a00517308 */ /* 0x0005e20000002400 */
[----:B-1----:R-:W-:Y:S05]  /*43e0*/  FFMA.FTZ R8, R136, -UR4, R205 ;  /* 0x8000000488087c23 */ /* 0x002fea00080100cd */
[----:B------:R-:W-:Y:S04]  /*43f0*/  @P1 FSEL R8, R8, -INF , !P3 ;  /* 0xff80000008081808 */ /* 0x000fe80005800000 */
[----:B------:R-:W1:Y:S01]  /*4400*/  MUFU.TANH R223, R5 ;  /* 0x0000000500df7308 */ /* 0x000e620000002400 */
[----:B------:R-:W-:Y:S09]  /*4410*/  PLOP3.LUT P1, PT, PT, PT, UP0, 0x80, 0x0 ;  /* 0x000000000000781c */ /* 0x000ff20003f2f008 */
[----:B------:R-:W3:Y:S01]  /*4420*/  MUFU.TANH R249, R6 ;  /* 0x0000000600f97308 */ /* 0x000ee20000002400 */
[----:B--2---:R-:W-:Y:S05]  /*4430*/  FMUL.FTZ R10, R3, 1.4426950216293334961 ;  /* 0x3fb8aa3b030a7820 */ /* 0x004fea0000410000 */
[----:B------:R-:W-:Y:S04]  /*4440*/  FSEL R10, R10, RZ, P2 ;  /* 0x000000ff0a0a7208 */ /* 0x000fe80001000000 */
[----:B------:R2:W2:Y:S01]  /*4450*/  MUFU.TANH R248, R7 ;  /* 0x0000000700f87308 */ /* 0x0004a20000002400 */
[----:B----4-:R-:W-:Y:S01]  /*4460*/  FSETP.NEU.FTZ.AND P2, PT, R2, -INF , PT ;  /* 0xff8000000200780b */ /* 0x010fe20003f5d000 */
[--C-:B------:R-:W-:Y:S02]  /*4470*/  FFMA.FTZ R8, R8, c[0x0][0x23c], -R10.reuse ;  /* 0x00008f0008087a23 */ /* 0x100fe4000001080a */
[----:B-1----:R-:W-:Y:S06]  /*4480*/  FFMA.FTZ R0, R137, -UR4, R223 ;  /* 0x8000000489007c23 */ /* 0x002fec00080100df */
[----:B------:R3:W-:Y:S01]  /*4490*/  MUFU.EX2 R209, R8 ;  /* 0x0000000800d17308 */ /* 0x0007e20000000800 */
[----:B------:R-:W-:Y:S02]  /*44a0*/  @P0 FSEL R0, R0, -INF , !P4 ;  /* 0xff80000000000808 */ /* 0x000fe40006000000 */
[----:B------:R-:W-:Y:S03]  /*44b0*/  PLOP3.LUT P0, PT, PT, PT, UP0, 0x80, 0x0 ;  /* 0x000000000000781c */ /* 0x000fe60003f0f008 */
[----:B------:R-:W-:Y:S04]  /*44c0*/  FFMA.FTZ R0, R0, c[0x0][0x23c], -R10 ;  /* 0x00008f0000007a23 */ /* 0x000fe8000001080a */
[----:B------:R1:W4:Y:S01]  /*44d0*/  MUFU.TANH R109, R9 ;  /* 0x00000009006d7308 */ /* 0x0003220000002400 */
[----:B--2---:R-:W2:Y:S09]  /*44e0*/  LDSM.16.M88.4 R4, [R116+0x6400] ;  /* 0x006400007404783b */ /* 0x004eb20000000200 */
[----:B------:R4:W-:Y:S01]  /*44f0*/  MUFU.EX2 R206, R0 ;  /* 0x0000000000ce7308 */ /* 0x0009e20000000800 */
[----:B---3--:R-:W-:Y:S05]  /*4500*/  FFMA.FTZ R8, R161, -UR4, R249 ;  /* 0x80000004a1087c23 */ /* 0x008fea00080100f9 */
[----:B------:R-:W-:Y:S04]  /*4510*/  @P1 FSEL R8, R8, -INF , !P3 ;  /* 0xff80000008081808 */ /* 0x000fe80005800000 */
[----:B------:R-:W-:Y:S01]  /*4520*/  MUFU.TANH R217, R17 ;  /* 0x0000001100d97308 */ /* 0x000fe20000002400 */
[----:B------:R-:W-:Y:S01]  /*4530*/  PLOP3.LUT P1, PT, PT, PT, UP0, 0x80, 0x0 ;  /* 0x000000000000781c */ /* 0x000fe20003f2f008 */
[----:B-1----:R-:W-:Y:S05]  /*4540*/  FMUL.FTZ R9, R2, 1.4426950216293334961 ;  /* 0x3fb8aa3b02097820 */ /* 0x002fea0000410000 */
[----:B------:R-:W-:Y:S03]  /*4550*/  FSEL R9, R9, RZ, P2 ;  /* 0x000000ff09097208 */ /* 0x000fe60001000000 */
[----:B------:R-:W-:Y:S01]  /*4560*/  MUFU.TANH R102, R12 ;  /* 0x0000000c00667308 */ /* 0x000fe20000002400 */
[----:B-----5:R-:W-:Y:S01]  /*4570*/  FSETP.NEU.FTZ.AND P2, PT, R251, -INF , PT ;  /* 0xff800000fb00780b */ /* 0x020fe20003f5d000 */
[--C-:B------:R-:W-:Y:S02]  /*4580*/  FFMA.FTZ R8, R8, c[0x0][0x23c], -R9.reuse ;  /* 0x00008f0008087a23 */ /* 0x100fe40000010809 */
[----:B----4-:R-:W-:Y:S06]  /*4590*/  FFMA.FTZ R0, R163, -UR4, R248 ;  /* 0x80000004a3007c23 */ /* 0x010fec00080100f8 */
[----:B------:R1:W-:Y:S01]  /*45a0*/  MUFU.EX2 R3, R8 ;  /* 0x0000000800037308 */ /* 0x0003e20000000800 */
[----:B------:R-:W-:Y:S02]  /*45b0*/  @P0 FSEL R0, R0, -INF , !P4 ;  /* 0xff80000000000808 */ /* 0x000fe40006000000 */
[----:B------:R-:W-:Y:S01]  /*45c0*/  PLOP3.LUT P0, PT, PT, PT, UP0, 0x80, 0x0 ;  /* 0x000000000000781c */ /* 0x000fe20003f0f008 */
[-C--:B--2---:R-:W-:Y:S03]  /*45d0*/  HMMA.16816.F32.BF16 R20, R104, R4.reuse, R20 ;  /* 0x000000046814723c */ /* 0x084fe60000041814 */
[----:B------:R-:W-:Y:S03]  /*45e0*/  FFMA.FTZ R0, R0, c[0x0][0x23c], -R9 ;  /* 0x00008f0000007a23 */ /* 0x000fe60000010809 */
[----:B------:R-:W-:Y:S02]  /*45f0*/  MUFU.TANH R103, R13 ;  /* 0x0000000d00677308 */ /* 0x000fe40000002400 */
[C---:B------:R-:W-:Y:S07]  /*4600*/  HMMA.16816.F32.BF16 R24, R112.reuse, R4, R24 ;  /* 0x000000047018723c */ /* 0x040fee0000041818 */
[----:B------:R-:W-:Y:S01]  /*4610*/  FFMA.FTZ R4, R134, -UR4, R108 ;  /* 0x8000000486047c23 */ /* 0x000fe2000801006c */
[----:B------:R2:W-:Y:S01]  /*4620*/  MUFU.EX2 R2, R0 ;  /* 0x0000000000027308 */ /* 0x0005e20000000800 */
[----:B------:R-:W-:Y:S01]  /*4630*/  FFMA.FTZ R5, R148, -UR4, R81 ;  /* 0x8000000494057c23 */ /* 0x000fe20008010051 */
[-C--:B------:R-:W-:Y:S03]  /*4640*/  HMMA.16816.F32.BF16 R28, R112, R6.reuse, R28 ;  /* 0x00000006701c723c */ /* 0x080fe6000004181c */
[----:B-1----:R-:W-:Y:S01]  /*4650*/  FMUL.FTZ R8, R251, 1.4426950216293334961 ;  /* 0x3fb8aa3bfb087820 */ /* 0x002fe20000410000 */
[----:B------:R-:W-:Y:S02]  /*4660*/  @P1 FSEL R4, R4, -INF , !P3 ;  /* 0xff80000004041808 */ /* 0x000fe40005800000 */
[----:B------:R-:W-:Y:S01]  /*4670*/  PLOP3.LUT P1, PT, PT, PT, UP0, 0x80, 0x0 ;  /* 0x000000000000781c */ /* 0x000fe20003f2f008 */
[----:B------:R-:W-:Y:S01]  /*4680*/  FMUL.FTZ R21, R21, c[0x0][0x2ec] ;  /* 0x0000bb0015157a20 */ /* 0x000fe20000410000 */
[----:B------:R-:W1:Y:S01]  /*4690*/  MUFU.TANH R218, R16 ;  /* 0x0000001000da7308 */ /* 0x000e620000002400 */
[----:B------:R-:W-:Y:S01]  /*46a0*/  FSEL R8, R8, RZ, P2 ;  /* 0x000000ff08087208 */ /* 0x000fe20001000000 */
[C---:B------:R-:W-:Y:S04]  /*46b0*/  HMMA.16816.F32.BF16 R32, R104.reuse, R6, R32 ;  /* 0x000000066820723c */ /* 0x040fe80000041820 */
[--C-:B------:R-:W-:Y:S01]  /*46c0*/  FFMA.FTZ R4, R4, c[0x0][0x23c], -R8.reuse ;  /* 0x00008f0004047a23 */ /* 0x100fe20000010808 */
[----:B------:R-:W-:Y:S01]  /*46d0*/  FSETP.NEU.FTZ.AND P2, PT, R252, -INF , PT ;  /* 0xff800000fc00780b */ /* 0x000fe20003f5d000 */
[----:B------:R-:W-:Y:S02]  /*46e0*/  FMUL.FTZ R25, R25, c[0x0][0x2ec] ;  /* 0x0000bb0019197a20 */ /* 0x000fe40000410000 */
[----:B------:R3:W-:Y:S01]  /*46f0*/  MUFU.EX2 R17, R4 ;  /* 0x0000000400117308 */ /* 0x0007e20000000800 */
[----:B------:R-:W-:Y:S02]  /*4700*/  @P1 FSEL R5, R5, -INF , !P3 ;  /* 0xff80000005051808 */ /* 0x000fe40005800000 */
[----:B------:R-:W-:Y:S01]  /*4710*/  PLOP3.LUT P1, PT, PT, PT, UP0, 0x80, 0x0 ;  /* 0x000000000000781c */ /* 0x000fe20003f2f008 */
[----:B--2---:R-:W-:Y:S01]  /*4720*/  FFMA.FTZ R0, R135, -UR4, R109 ;  /* 0x8000000487007c23 */ /* 0x004fe2000801006d */
[----:B------:R-:W-:Y:S01]  /*4730*/  PLOP3.LUT P3, PT, PT, PT, UP0, 0x80, 0x0 ;  /* 0x000000000000781c */ /* 0x000fe20003f6f008 */
[----:B------:R-:W-:Y:S02]  /*4740*/  FMUL.FTZ R24, R24, c[0x0][0x2ec] ;  /* 0x0000bb0018187a20 */ /* 0x000fe40000410000 */
[----:B------:R-:W-:Y:S01]  /*4750*/  FMUL.FTZ R27, R27, c[0x0][0x2ec] ;  /* 0x0000bb001b1b7a20 */ /* 0x000fe20000410000 */
[----:B------:R-:W-:Y:S01]  /*4760*/  @P0 FSEL R0, R0, -INF , !P4 ;  /* 0xff80000000000808 */ /* 0x000fe20006000000 */
[----:B------:R-:W-:Y:S01]  /*4770*/  MUFU.TANH R242, R19 ;  /* 0x0000001300f27308 */ /* 0x000fe20000002400 */
[----:B------:R-:W-:Y:S01]  /*4780*/  PLOP3.LUT P0, PT, PT, PT, UP0, 0x80, 0x0 ;  /* 0x000000000000781c */ /* 0x000fe20003f0f008 */
[----:B------:R-:W-:Y:S02]  /*4790*/  FMUL.FTZ R26, R26, c[0x0][0x2ec] ;  /* 0x0000bb001a1a7a20 */ /* 0x000fe40000410000 */
[----:B------:R-:W-:Y:S02]  /*47a0*/  FFMA.FTZ R12, R0, c[0x0][0x23c], -R8 ;  /* 0x00008f00000c7a23 */ /* 0x000fe40000010808 */
[----:B------:R-:W-:Y:S02]  /*47b0*/  FMUL.FTZ R33, R33, c[0x0][0x2ec] ;  /* 0x0000bb0021217a20 */ /* 0x000fe40000410000 */
[----:B------:R-:W-:Y:S02]  /*47c0*/  FMUL.FTZ R32, R32, c[0x0][0x2ec] ;  /* 0x0000bb0020207a20 */ /* 0x000fe40000410000 */
[----:B------:R2:W-:Y:S01]  /*47d0*/  MUFU.EX2 R16, R12 ;  /* 0x0000000c00107308 */ /* 0x0005e20000000800 */
[----:B-1----:R-:W-:Y:S02]  /*47e0*/  FFMA.FTZ R13, R138, -UR4, R218 ;  /* 0x800000048a0d7c23 */ /* 0x002fe400080100da */
[----:B------:R-:W-:Y:S02]  /*47f0*/  FMUL.FTZ R35, R35, c[0x0][0x2ec] ;  /* 0x0000bb0023237a20 */ /* 0x000fe40000410000 */
[----:B---3--:R-:W-:Y:S02]  /*4800*/  FMUL.FTZ R4, R252, 1.4426950216293334961 ;  /* 0x3fb8aa3bfc047820 */ /* 0x008fe40000410000 */
[----:B------:R-:W-:Y:S02]  /*4810*/  FMUL.FTZ R34, R34, c[0x0][0x2ec] ;  /* 0x0000bb0022227a20 */ /* 0x000fe40000410000 */
[----:B------:R-:W-:Y:S01]  /*4820*/  FMUL.FTZ R29, R29, c[0x0][0x2ec] ;  /* 0x0000bb001d1d7a20 */ /* 0x000fe20000410000 */
[----:B------:R-:W1:Y:S01]  /*4830*/  MUFU.TANH R244, R18 ;  /* 0x0000001200f47308 */ /* 0x000e620000002400 */
[----:B------:R-:W-:Y:S01]  /*4840*/  FSEL R0, R4, RZ, P2 ;  /* 0x000000ff04007208 */ /* 0x000fe20001000000 */
[----:B------:R-:W-:Y:S01]  /*4850*/  FFMA.FTZ R4, R152, -UR4, R80 ;  /* 0x8000000498047c23 */ /* 0x000fe20008010050 */
[----:B------:R-:W-:Y:S01]  /*4860*/  PLOP3.LUT P2, PT, PT, PT, UP0, 0x80, 0x0 ;  /* 0x000000000000781c */ /* 0x000fe20003f4f008 */
[----:B------:R-:W-:Y:S02]  /*4870*/  FMUL.FTZ R28, R28, c[0x0][0x2ec] ;  /* 0x0000bb001c1c7a20 */ /* 0x000fe40000410000 */
[--C-:B------:R-:W-:Y:S01]  /*4880*/  FFMA.FTZ R5, R5, c[0x0][0x23c], -R0.reuse ;  /* 0x00008f0005057a23 */ /* 0x100fe20000010800 */
[----:B------:R-:W-:Y:S01]  /*4890*/  @P0 FSEL R4, R4, -INF , !P4 ;  /* 0xff80000004040808 */ /* 0x000fe20006000000 */
[----:B------:R-:W-:Y:S01]  /*48a0*/  FMUL.FTZ R31, R31, c[0x0][0x2ec] ;  /* 0x0000bb001f1f7a20 */ /* 0x000fe20000410000 */
[----:B------:R-:W-:Y:S01]  /*48b0*/  PLOP3.LUT P0, PT, PT, PT, UP0, 0x80, 0x0 ;  /* 0x000000000000781c */ /* 0x000fe20003f0f008 */
[----:B------:R3:W-:Y:S01]  /*48c0*/  MUFU.EX2 R85, R5 ;  /* 0x0000000500557308 */ /* 0x0007e20000000800 */
[----:B------:R-:W-:Y:S01]  /*48d0*/  FMUL.FTZ R30, R30, c[0x0][0x2ec] ;  /* 0x0000bb001e1e7a20 */ /* 0x000fe20000410000 */
[----:B------:R-:W-:Y:S01]  /*48e0*/  PLOP3.LUT P4, PT, PT, PT, UP0, 0x80, 0x0 ;  /* 0x000000000000781c */ /* 0x000fe20003f8f008 */
[----:B------:R-:W-:Y:S02]  /*48f0*/  FFMA.FTZ R4, R4, c[0x0][0x23c], -R0 ;  /* 0x00008f0004047a23 */ /* 0x000fe40000010800 */
[----:B--2---:R-:W-:Y:S02]  /*4900*/  FFMA.FTZ R12, R139, -UR4, R217 ;  /* 0x800000048b0c7c23 */ /* 0x004fe400080100d9 */
[----:B------:R-:W-:Y:S02]  /*4910*/  FMUL.FTZ R23, R23, c[0x0][0x2ec] ;  /* 0x0000bb0017177a20 */ /* 0x000fe40000410000 */
[----:B------:R-:W-:Y:S01]  /*4920*/  FMUL.FTZ R20, R20, c[0x0][0x2ec] ;  /* 0x0000bb0014147a20 */ /* 0x000fe20000410000 */
[----:B------:R2:W-:Y:S01]  /*4930*/  MUFU.EX2 R84, R4 ;  /* 0x0000000400547308 */ /* 0x0005e20000000800 */
[----:B------:R-:W-:Y:S09]  /*4940*/  FMUL.FTZ R22, R22, c[0x0][0x2ec] ;  /* 0x0000bb0016167a20 */ /* 0x000ff20000410000 */
[----:B------:R-:W-:Y:S01]  /*4950*/  MUFU.TANH R213, R21 ;  /* 0x0000001500d57308 */ /* 0x000fe20000002400 */
[----:B---3--:R-:W-:Y:S09]  /*4960*/  FFMA.FTZ R5, R140, -UR4, R102 ;  /* 0x800000048c057c23 */ /* 0x008ff20008010066 */
[----:B------:R-:W3:Y:S01]  /*4970*/  MUFU.TANH R240, R23 ;  /* 0x0000001700f07308 */ /* 0x000ee20000002400 */
[C---:B--2---:R-:W-:Y:S02]  /*4980*/  @P1 IADD3 R4, R11.reuse, 0x8, RZ ;  /* 0x000000080b041810 */ /* 0x044fe40007ffe0ff */
[----:B------:R-:W-:Y:S02]  /*4990*/  PLOP3.LUT P1, PT, PT, PT, UP0, 0x80, 0x0 ;  /* 0x000000000000781c */ /* 0x000fe40003f2f008 */
[----:B------:R-:W-:Y:S05]  /*49a0*/  @P2 ISETP.GE.AND P2, PT, R4, UR5, PT ;  /* 0x0000000504002c0c */ /* 0x000fea000bf46270 */
[----:B------:R-:W-:Y:S01]  /*49b0*/  MUFU.TANH R216, R20 ;  /* 0x0000001400d87308 */ /* 0x000fe20000002400 */
[----:B------:R-:W-:Y:S02]  /*49c0*/  @P0 IADD3 R4, R11, 0x9, RZ ;  /* 0x000000090b040810 */ /* 0x000fe40007ffe0ff */
[----:B------:R-:W-:Y:S02]  /*49d0*/  PLOP3.LUT P0, PT, PT, PT, UP0, 0x80, 0x0 ;  /* 0x000000000000781c */ /* 0x000fe40003f0f008 */
[----:B------:R-:W-:Y:S01]  /*49e0*/  @P3 ISETP.GE.AND P3, PT, R4, UR5, PT ;  /* 0x0000000504003c0c */ /* 0x000fe2000bf66270 */
[----:B------:R-:W-:Y:S04]  /*49f0*/  FFMA.FTZ R4, R141, -UR4, R103 ;  /* 0x800000048d047c23 */ /* 0x000fe80008010067 */
[----:B------:R-:W-:Y:S01]  /*4a00*/  MUFU.TANH R88, R25 ;  /* 0x0000001900587308 */ /* 0x000fe20000002400 */
[----:B------:R-:W-:Y:S02]  /*4a10*/  @P1 FSEL R5, R5, -INF , !P2 ;  /* 0xff80000005051808 */ /* 0x000fe40005000000 */
[----:B------:R-:W-:Y:S03]  /*4a20*/  PLOP3.LUT P1, PT, PT, PT, UP0, 0x80, 0x0 ;  /* 0x000000000000781c */ /* 0x000fe60003f2f008 */
[--C-:B------:R-:W-:Y:S02]  /*4a30*/  FFMA.FTZ R5, R5, c[0x0][0x23c], -R8.reuse ;  /* 0x00008f0005057a23 */ /* 0x100fe40000010808 */
[----:B------:R-:W-:Y:S02]  /*4a40*/  @P0 FSEL R4, R4, -INF , !P3 ;  /* 0xff80000004040808 */ /* 0x000fe40005800000 */
[----:B------:R2:W-:Y:S01]  /*4a50*/  MUFU.EX2 R14, R5 ;  /* 0x00000005000e7308 */ /* 0x0005e20000000800 */
[----:B------:R-:W-:Y:S02]  /*4a60*/  PLOP3.LUT P0, PT, PT, PT, UP0, 0x80, 0x0 ;  /* 0x000000000000781c */ /* 0x000fe40003f0f008 */
[----:B------:R-:W-:Y:S07]  /*4a70*/  FFMA.FTZ R4, R4, c[0x0][0x23c], -R8 ;  /* 0x00008f0004047a23 */ /* 0x000fee0000010808 */
[----:B------:R-:W-:Y:S10]  /*4a80*/  MUFU.TANH R241, R22 ;  /* 0x0000001600f17308 */ /* 0x000ff40000002400 */
[----:B------:R4:W-:Y:S01]  /*4a90*/  MUFU.EX2 R15, R4 ;  /* 0x00000004000f7308 */ /* 0x0009e20000000800 */
[----:B--2---:R-:W-:Y:S05]  /*4aa0*/  FFMA.FTZ R5, R134, -UR4, R79 ;  /* 0x8000000486057c23 */ /* 0x004fea000801004f */
[----:B------:R-:W-:Y:S04]  /*4ab0*/  @P1 FSEL R5, R5, -INF , !P2 ;  /* 0xff80000005051808 */ /* 0x000fe80005000000 */
[----:B------:R-:W2:Y:S01]  /*4ac0*/  MUFU.TANH R89, R24 ;  /* 0x0000001800597308 */ /* 0x000ea20000002400 */
[----:B------:R-:W-:Y:S01]  /*4ad0*/  PLOP3.LUT P1, PT, PT, PT, UP0, 0x80, 0x0 ;  /* 0x000000000000781c */ /* 0x000fe20003f2f008 */
[----:B------:R-:W-:Y:S08]  /*4ae0*/  FFMA.FTZ R5, R5, c[0x0][0x23c], -R0 ;  /* 0x00008f0005057a23 */ /* 0x000ff00000010800 */
[----:B------:R-:W-:Y:S01]  /*4af0*/  MUFU.EX2 R83, R5 ;  /* 0x0000000500537308 */ /* 0x000fe20000000800 */
[----:B----4-:R-:W-:Y:S03]  /*4b00*/  FFMA.FTZ R4, R135, -UR4, R78 ;  /* 0x8000000487047c23 */ /* 0x010fe6000801004e */
[----:B------:R-:W-:Y:S02]  /*4b10*/  @P1 FSEL R13, R13, -INF , !P2 ;  /* 0xff8000000d0d1808 */ /* 0x000fe40005000000 */
[----:B------:R-:W-:Y:S02]  /*4b20*/  PLOP3.LUT P1, PT, PT, PT, UP0, 0x80, 0x0 ;  /* 0x000000000000781c */ /* 0x000fe40003f2f008 */
[----:B------:R-:W-:Y:S02]  /*4b30*/  @P0 FSEL R4, R4, -INF , !P3 ;  /* 0xff80000004040808 */ /* 0x000fe40005800000 */
[----:B------:R-:W4:Y:S01]  /*4b40*/  MUFU.TANH R72, R27 ;  /* 0x0000001b00487308 */ /* 0x000f220000002400 */
[----:B------:R-:W-:Y:S01]  /*4b50*/  PLOP3.LUT P0, PT, PT, PT, UP0, 0x80, 0x0 ;  /* 0x000000000000781c */ /* 0x000fe20003f0f008 */
[----:B------:R-:W-:Y:S02]  /*4b60*/  FFMA.FTZ R13, R13, c[0x0][0x23c], -R10 ;  /* 0x00008f000d0d7a23 */ /* 0x000fe4000001080a */
[----:B------:R-:W-:Y:S06]  /*4b70*/  FFMA.FTZ R4, R4, c[0x0][0x23c], -R0 ;  /* 0x00008f0004047a23 */ /* 0x000fec0000010800 */
[----:B------:R1:W-:Y:S04]  /*4b80*/  MUFU.EX2 R82, R4 ;  /* 0x0000000400527308 */ /* 0x0003e80000000800 */
[----:B------:R-:W-:Y:S02]  /*4b90*/  @P0 FSEL R12, R12, -INF , !P3 ;  /* 0xff8000000c0c0808 */ /* 0x000fe40005800000 */
[----:B------:R-:W-:Y:S03]  /*4ba0*/  PLOP3.LUT P0, PT, PT, PT, UP0, 0x80, 0x0 ;  /* 0x000000000000781c */ /* 0x000fe60003f0f008 */
[----:B------:R-:W-:Y:S01]  /*4bb0*/  FFMA.FTZ R12, R12, c[0x0][0x23c], -R10 ;  /* 0x00008f000c0c7a23 */ /* 0x000fe2000001080a */
[----:B------:R2:W-:Y:S10]  /*4bc0*/  MUFU.EX2 R203, R13 ;  /* 0x0000000d00cb7308 */ /* 0x0005f40000000800 */
[----:B------:R3:W-:Y:S01]  /*4bd0*/  MUFU.EX2 R202, R12 ;  /* 0x0000000c00ca7308 */ /* 0x0007e20000000800 */
[----:B-1----:R-:W1:Y:S09]  /*4be0*/  LDSM.16.M88.4 R4, [R116+0x6800] ;  /* 0x006800007404783b */ /* 0x002e720000000200 */
[----:B------:R-:W1:Y:S01]  /*4bf0*/  MUFU.TANH R73, R26 ;  /* 0x0000001a00497308 */ /* 0x000e620000002400 */
[----:B--2---:R-:W-:Y:S05]  /*4c00*/  FFMA.FTZ R13, R136, -UR4, R244 ;  /* 0x80000004880d7c23 */ /* 0x004fea00080100f4 */
[----:B------:R-:W-:Y:S04]  /*4c10*/  @P1 FSEL R13, R13, -INF , !P2 ;  /* 0xff8000000d0d1808 */ /* 0x000fe80005000000 */
[----:B------:R-:W-:Y:S01]  /*4c20*/  MUFU.TANH R86, R29 ;  /* 0x0000001d00567308 */ /* 0x000fe20000002400 */
[----:B------:R-:W-:Y:S02]  /*4c30*/  PLOP3.LUT P1, PT, PT, PT, UP0, 0x80, 0x0 ;  /* 0x000000000000781c */ /* 0x000fe40003f2f008 */
[----:B------:R-:W-:Y:S01]  /*4c40*/  PLOP3.LUT P2, PT, PT, PT, UP0, 0x80, 0x0 ;  /* 0x000000000000781c */ /* 0x000fe20003f4f008 */
[----:B---3--:R-:W-:Y:S02]  /*4c50*/  FFMA.FTZ R12, R137, -UR4, R242 ;  /* 0x80000004890c7c23 */ /* 0x008fe400080100f2 */
[--C-:B------:R-:W-:Y:S03]  /*4c60*/  FFMA.FTZ R13, R13, c[0x0][0x23c], -R9.reuse ;  /* 0x00008f000d0d7a23 */ /* 0x100fe60000010809 */
[----:B------:R-:W-:Y:S01]  /*4c70*/  @P0 FSEL R12, R12, -INF , !P3 ;  /* 0xff8000000c0c0808 */ /* 0x000fe20005800000 */
[----:B------:R-:W2:Y:S01]  /*4c80*/  MUFU.TANH R87, R28 ;  /* 0x0000001c00577308 */ /* 0x000ea20000002400 */
[----:B------:R-:W-:Y:S02]  /*4c90*/  PLOP3.LUT P0, PT, PT, PT, UP0, 0x80, 0x0 ;  /* 0x000000000000781c */ /* 0x000fe40003f0f008 */
[----:B------:R-:W-:Y:S01]  /*4ca0*/  PLOP3.LUT P3, PT, PT, PT, UP0, 0x80, 0x0 ;  /* 0x000000000000781c */ /* 0x000fe20003f6f008 */
[----:B------:R-:W-:Y:S06]  /*4cb0*/  FFMA.FTZ R12, R12, c[0x0][0x23c], -R9 ;  /* 0x00008f000c0c7a23 */ /* 0x000fec0000010809 */
[----:B------:R3:W-:Y:S01]  /*4cc0*/  MUFU.EX2 R232, R12 ;  /* 0x0000000c00e87308 */ /* 0x0007e20000000800 */
[-C--:B-1----:R-:W-:Y:S09]  /*4cd0*/  HMMA.16816.F32.BF16 R36, R104, R4.reuse, R36 ;  /* 0x000000046824723c */ /* 0x082ff20000041824 */
[----:B------:R1:W-:Y:S01]  /*4ce0*/  MUFU.EX2 R233, R13 ;  /* 0x0000000d00e97308 */ /* 0x0003e20000000800 */
[C---:B------:R-:W-:Y:S07]  /*4cf0*/  HMMA.16816.F32.BF16 R40, R112.reuse, R4, R40 ;  /* 0x000000047028723c */ /* 0x040fee0000041828 */
[----:B------:R-:W-:Y:S01]  /*4d00*/  FFMA.FTZ R4, R139, -UR4, R240 ;  /* 0x800000048b047c23 */ /* 0x000fe200080100f0 */
[-C--:B------:R-:W-:Y:S01]  /*4d10*/  HMMA.16816.F32.BF16 R44, R112, R6.reuse, R44 ;  /* 0x00000006702c723c */ /* 0x080fe2000004182c */
[----:B------:R-:W-:Y:S03]  /*4d20*/  MUFU.TANH R70, R31 ;  /* 0x0000001f00467308 */ /* 0x000fe60000002400 */
[----:B------:R-:W-:Y:S01]  /*4d30*/  FFMA.FTZ R5, R142, -UR4, R89 ;  /* 0x800000048e057c23 */ /* 0x000fe20008010059 */
[----:B---3--:R-:W-:Y:S02]  /*4d40*/  @P1 IADD3 R12, R11, 0x10, RZ ;  /* 0x000000100b0c1810 */ /* 0x008fe40007ffe0ff */
[----:B------:R-:W-:Y:S01]  /*4d50*/  PLOP3.LUT P1, PT, PT, PT, UP0, 0x80, 0x0 ;  /* 0x000000000000781c */ /* 0x000fe20003f2f008 */
[----:B------:R-:W-:Y:S01]  /*4d60*/  FMUL.FTZ R37, R37, c[0x0][0x2ec] ;  /* 0x0000bb0025257a20 */ /* 0x000fe20000410000 */
[----:B------:R-:W-:Y:S01]  /*4d70*/  @P2 ISETP.GE.AND P2, PT, R12, UR5, PT ;  /* 0x000000050c002c0c */ /* 0x000fe2000bf46270 */
[C---:B------:R-:W-:Y:S01]  /*4d80*/  HMMA.16816.F32.BF16 R48, R104.reuse, R6, R48 ;  /* 0x000000066830723c */ /* 0x040fe20000041830 */
[----:B------:R-:W3:Y:S03]  /*4d90*/  MUFU.TANH R189, R33 ;  /* 0x0000002100bd7308 */ /* 0x000ee60000002400 */
[----:B-1----:R-:W-:Y:S01]  /*4da0*/  FFMA.FTZ R13, R144, -UR4, R216 ;  /* 0x80000004900d7c23 */ /* 0x002fe200080100d8 */
[----:B------:R-:W-:Y:S01]  /*4db0*/  @P0 IADD3 R12, R11, 0x11, RZ ;  /* 0x000000110b0c0810 */ /* 0x000fe20007ffe0ff */
[----:B------:R-:W-:Y:S01]  /*4dc0*/  FMUL.FTZ R39, R39, c[0x0][0x2ec] ;  /* 0x0000bb0027277a20 */ /* 0x000fe20000410000 */
[----:B------:R-:W-:Y:S01]  /*4dd0*/  PLOP3.LUT P0, PT, PT, PT, UP0, 0x80, 0x0 ;  /* 0x000000000000781c */ /* 0x000fe20003f0f008 */
[----:B------:R-:W-:Y:S01]  /*4de0*/  FMUL.FTZ R36, R36, c[0x0][0x2ec] ;  /* 0x0000bb0024247a20 */ /* 0x000fe20000410000 */
[----:B------:R-:W-:Y:S02]  /*4df0*/  @P3 ISETP.GE.AND P3, PT, R12, UR5, PT ;  /* 0x000000050c003c0c */ /* 0x000fe4000bf66270 */
[----:B------:R-:W1:Y:S01]  /*4e00*/  MUFU.TANH R71, R30 ;  /* 0x0000001e00477308 */ /* 0x000e620000002400 */
[----:B------:R-:W-:Y:S01]  /*4e10*/  FFMA.FTZ R12, R145, -UR4, R213 ;  /* 0x80000004910c7c23 */ /* 0x000fe200080100d5 */
[----:B------:R-:W-:Y:S01]  /*4e20*/  @P1 FSEL R13, R13, -INF , !P2 ;  /* 0xff8000000d0d1808 */ /* 0x000fe20005000000 */
[----:B------:R-:W-:Y:S01]  /*4e30*/  FMUL.FTZ R41, R41, c[0x0][0x2ec] ;  /* 0x0000bb0029297a20 */ /* 0x000fe20000410000 */
[----:B------:R-:W-:Y:S01]  /*4e40*/  MOV R139, R2 ;  /* 0x00000002008b7202 */ /* 0x000fe20000000f00 */
[----:B------:R-:W-:Y:S01]  /*4e50*/  FMUL.FTZ R38, R38, c[0x0][0x2ec] ;  /* 0x0000bb0026267a20 */ /* 0x000fe20000410000 */
[----:B------:R-:W-:Y:S01]  /*4e60*/  PLOP3.LUT P1, PT, PT, PT, UP0, 0x80, 0x0 ;  /* 0x000000000000781c */ /* 0x000fe20003f2f008 */
[--C-:B------:R-:W-:Y:S02]  /*4e70*/  FFMA.FTZ R13, R13, c[0x0][0x23c], -R10.reuse ;  /* 0x00008f000d0d7a23 */ /* 0x100fe4000001080a */
[----:B------:R-:W-:Y:S01]  /*4e80*/  FMUL.FTZ R40, R40, c[0x0][0x2ec] ;  /* 0x0000bb0028287a20 */ /* 0x000fe20000410000 */
[----:B------:R-:W1:Y:S01]  /*4e90*/  MUFU.TANH R192, R32 ;  /* 0x0000002000c07308 */ /* 0x000e620000002400 */
        /* <DEDUP_REMOVED lines=11> */
[----:B------:R-:W-:Y:S01]  /*4f50*/  FMUL.FTZ R49, R49, c[0x0][0x2ec] ;  /* 0x0000bb0031317a20 */ /* 0x000fe20000410000 */
[----:B------:R-:W-:Y:S01]  /*4f60*/  @P0 FSEL R4, R4, -INF , !P3 ;  /* 0xff80000004040808 */ /* 0x000fe20005800000 */
[----:B------:R-:W-:Y:S01]  /*4f70*/  FMUL.FTZ R50, R50, c[0x0][0x2ec] ;  /* 0x0000bb0032327a20 */ /* 0x000fe20000410000 */
[----:B------:R-:W2:Y:S01]  /*4f80*/  MUFU.TANH R219, R35 ;  /* 0x0000002300db7308 */ /* 0x000ea20000002400 */
[----:B------:R-:W-:Y:S01]  /*4f90*/  FMUL.FTZ R51, R51, c[0x0][0x2ec] ;  /* 0x0000bb0033337a20 */ /* 0x000fe20000410000 */
[----:B------:R-:W-:Y:S01]  /*4fa0*/  PLOP3.LUT P0, PT, PT, PT, UP0, 0x80, 0x0 ;  /* 0x000000000000781c */ /* 0x000fe20003f0f008 */
[----:B------:R-:W-:Y:S07]  /*4fb0*/  FFMA.FTZ R4, R4, c[0x0][0x23c], -R9 ;  /* 0x00008f0004047a23 */ /* 0x000fee0000010809 */
[----:B------:R2:W-:Y:S01]  /*4fc0*/  MUFU.EX2 R224, R4 ;  /* 0x0000000400e07308 */ /* 0x0005e20000000800 */
[----:B-1----:R-:W-:Y:S01]  /*4fd0*/  FFMA.FTZ R13, R138, -UR4, R241 ;  /* 0x800000048a0d7c23 */ /* 0x002fe200080100f1 */
[----:B------:R-:W-:Y:S04]  /*4fe0*/  MOV R138, R3 ;  /* 0x00000003008a7202 */ /* 0x000fe80000000f00 */
[----:B------:R-:W-:Y:S04]  /*4ff0*/  @P1 FSEL R13, R13, -INF , !P2 ;  /* 0xff8000000d0d1808 */ /* 0x000fe80005000000 */
[----:B------:R-:W1:Y:S01]  /*5000*/  MUFU.TANH R220, R34 ;  /* 0x0000002200dc7308 */ /* 0x000e620000002400 */
        /* <DEDUP_REMOVED lines=14> */
[----:B----4-:R-:W-:Y:S01]  /*50f0*/  FFMA.FTZ R4, R141, -UR4, R72 ;  /* 0x800000048d047c23 */ /* 0x010fe20008010048 */
        /* <DEDUP_REMOVED lines=15> */
[C---:B--2---:R-:W-:Y:S02]  /*51f0*/  @P1 IADD3 R4, R11.reuse, 0x18, RZ ;  /* 0x000000180b041810 */ /* 0x044fe40007ffe0ff */
[----:B------:R-:W-:Y:S02]  /*5200*/  PLOP3.LUT P1, PT, PT, PT, UP0, 0x80, 0x0 ;  /* 0x000000000000781c */ /* 0x000fe40003f2f008 */
[----:B------:R-:W-:Y:S02]  /*5210*/  @P2 ISETP.GE.AND P2, PT, R4, UR5, PT ;  /* 0x0000000504002c0c */ /* 0x000fe4000bf46270 */
[----:B------:R-:W-:Y:S03]  /*5220*/  @P0 IADD3 R4, R11, 0x19, RZ ;  /* 0x000000190b040810 */ /* 0x000fe60007ffe0ff */
[----:B------:R-:W-:Y:S01]  /*5230*/  MUFU.TANH R181, R49 ;  /* 0x0000003100b57308 */ /* 0x000fe20000002400 */
[----:B------:R-:W-:Y:S01]  /*5240*/  PLOP3.LUT P0, PT, PT, PT, UP0, 0x80, 0x0 ;  /* 0x000000000000781c */ /* 0x000fe20003f0f008 */
[----:B----4-:R-:W-:Y:S01]  /*5250*/  FFMA.FTZ R5, R149, -UR4, R87 ;  /* 0x8000000495057c23 */ /* 0x010fe20008010057 */
        /* <DEDUP_REMOVED lines=8> */
[----:B------:R-:W-:Y:S01]  /*52e0*/  MUFU.TANH R191, R50 ;  /* 0x0000003200bf7308 */ /* 0x000fe20000002400 */
[----:B------:R-:W-:Y:S09]  /*52f0*/  FFMA.FTZ R4, R4, c[0x0][0x23c], -R8 ;  /* 0x00008f0004047a23 */ /* 0x000ff20000010808 */
[----:B------:R2:W-:Y:S01]  /*5300*/  MUFU.EX2 R243, R4 ;  /* 0x0000000400f37308 */ /* 0x0005e20000000800 */
[----:B---3--:R-:W-:Y:S09]  /*5310*/  FFMA.FTZ R12, R147, -UR4, R189 ;  /* 0x80000004930c7c23 */ /* 0x008ff200080100bd */
[----:B------:R3:W-:Y:S10]  /*5320*/  MUFU.EX2 R245, R5 ;  /* 0x0000000500f57308 */ /* 0x0007f40000000800 */
[----:B------:R-:W-:Y:S01]  /*5330*/  MUFU.TANH R188, R51 ;  /* 0x0000003300bc7308 */ /* 0x000fe20000002400 */
[----:B--2---:R-:W-:Y:S05]  /*5340*/  FFMA.FTZ R4, R143, -UR4, R70 ;  /* 0x800000048f047c23 */ /* 0x004fea0008010046 */
[----:B------:R-:W-:Y:S04]  /*5350*/  @P0 FSEL R4, R4, -INF , !P3 ;  /* 0xff80000004040808 */ /* 0x000fe80005800000 */
[----:B------:R2:W-:Y:S01]  /*5360*/  MUFU.EX2 R225, R13 ;  /* 0x0000000d00e17308 */ /* 0x0005e20000000800 */
[----:B------:R-:W-:Y:S01]  /*5370*/  PLOP3.LUT P0, PT, PT, PT, UP0, 0x80, 0x0 ;  /* 0x000000000000781c */ /* 0x000fe20003f0f008 */
[----:B---3--:R-:W-:Y:S01]  /*5380*/  FFMA.FTZ R5, R142, -UR4, R71 ;  /* 0x800000048e057c23 */ /* 0x008fe20008010047 */
[----:B------:R-:W-:Y:S01]  /*5390*/  MOV R142, R17 ;  /* 0x00000011008e7202 */ /* 0x000fe20000000f00 */
[--C-:B------:R-:W-:Y:S03]  /*53a0*/  FFMA.FTZ R4, R4, c[0x0][0x23c], -R0.reuse ;  /* 0x00008f0004047a23 */ /* 0x100fe60000010800 */
[----:B------:R-:W-:Y:S03]  /*53b0*/  @P1 FSEL R5, R5, -INF , !P2 ;  /* 0xff80000005051808 */ /* 0x000fe60005000000 */
[----:B------:R-:W-:Y:S01]  /*53c0*/  MUFU.EX2 R74, R4 ;  /* 0x00000004004a7308 */ /* 0x000fe20000000800 */
[----:B------:R-:W-:Y:S01]  /*53d0*/  PLOP3.LUT P1, PT, PT, PT, UP0, 0x80, 0x0 ;  /* 0x000000000000781c */ /* 0x000fe20003f2f008 */
[----:B------:R-:W-:Y:S02]  /*53e0*/  FFMA.FTZ R5, R5, c[0x0][0x23c], -R0 ;  /* 0x00008f0005057a23 */ /* 0x000fe40000010800 */
[----:B------:R-:W-:Y:S02]  /*53f0*/  @P0 FSEL R12, R12, -INF , !P3 ;  /* 0xff8000000c0c0808 */ /* 0x000fe40005800000 */
[----:B------:R-:W-:Y:S03]  /*5400*/  PLOP3.LUT P0, PT, PT, PT, UP0, 0x80, 0x0 ;  /* 0x000000000000781c */ /* 0x000fe60003f0f008 */
[----:B------:R-:W-:Y:S01]  /*5410*/  FFMA.FTZ R12, R12, c[0x0][0x23c], -R10 ;  /* 0x00008f000c0c7a23 */ /* 0x000fe2000001080a */
[----:B------:R3:W-:Y:S01]  /*5420*/  MUFU.EX2 R75, R5 ;  /* 0x00000005004b7308 */ /* 0x0007e20000000800 */
[----:B--2---:R-:W-:Y:S05]  /*5430*/  FFMA.FTZ R13, R146, -UR4, R192 ;  /* 0x80000004920d7c23 */ /* 0x004fea00080100c0 */
[----:B------:R-:W-:Y:S04]  /*5440*/  @P1 FSEL R13, R13, -INF , !P2 ;  /* 0xff8000000d0d1808 */ /* 0x000fe80005000000 */
[----:B------:R2:W-:Y:S01]  /*5450*/  MUFU.EX2 R136, R12 ;  /* 0x0000000c00887308 */ /* 0x0005e20000000800 */
[----:B------:R-:W-:Y:S01]  /*5460*/  PLOP3.LUT P1, PT, PT, PT, UP0, 0x80, 0x0 ;  /* 0x000000000000781c */ /* 0x000fe20003f2f008 */
[----:B------:R-:W-:Y:S08]  /*5470*/  FFMA.FTZ R13, R13, c[0x0][0x23c], -R10 ;  /* 0x00008f000d0d7a23 */ /* 0x000ff0000001080a */
[----:B------:R1:W-:Y:S01]  /*5480*/  MUFU.EX2 R183, R13 ;  /* 0x0000000d00b77308 */ /* 0x0003e20000000800 */
[----:B---3--:R-:W3:Y:S09]  /*5490*/  LDSM.16.M88.4 R4, [R116+0x6c00] ;  /* 0x006c00007404783b */ /* 0x008ef20000000200 */
[----:B------:R-:W-:Y:S01]  /*54a0*/  MUFU.TANH R184, R37 ;  /* 0x0000002500b87308 */ /* 0x000fe20000002400 */
[----:B--2---:R-:W-:Y:S05]  /*54b0*/  FFMA.FTZ R12, R145, -UR4, R219 ;  /* 0x80000004910c7c23 */ /* 0x004fea00080100db */
[----:B------:R-:W-:Y:S04]  /*54c0*/  @P0 FSEL R12, R12, -INF , !P3 ;  /* 0xff8000000c0c0808 */ /* 0x000fe80005800000 */
[----:B------:R-:W2:Y:S01]  /*54d0*/  MUFU.TANH R211, R39 ;  /* 0x0000002700d37308 */ /* 0x000ea20000002400 */
        /* <DEDUP_REMOVED lines=9> */
[----:B------:R-:W-:Y:S01]  /*5570*/  MUFU.EX2 R201, R13 ;  /* 0x0000000d00c97308 */ /* 0x000fe20000000800 */
[-C--:B---3--:R-:W-:Y:S09]  /*5580*/  HMMA.16816.F32.BF16 R52, R104, R4.reuse, R52 ;  /* 0x000000046834723c */ /* 0x088ff20000041834 */
[----:B------:R-:W3:Y:S01]  /*5590*/  MUFU.TANH R185, R36 ;  /* 0x0000002400b97308 */ /* 0x000ee20000002400 */
[C---:B------:R-:W-:Y:S04]  /*55a0*/  HMMA.16816.F32.BF16 R56, R112.reuse, R4, R56 ;  /* 0x000000047038723c */ /* 0x040fe80000041838 */
[----:B-1----:R-:W-:Y:S02]  /*55b0*/  @P1 IADD3 R12, R11, 0x20, RZ ;  /* 0x000000200b0c1810 */ /* 0x002fe40007ffe0ff */
[----:B------:R-:W-:Y:S01]  /*55c0*/  PLOP3.LUT P1, PT, PT, PT, UP0, 0x80, 0x0 ;  /* 0x000000000000781c */ /* 0x000fe20003f2f008 */
[----:B--2---:R-:W-:Y:S01]  /*55d0*/  FFMA.FTZ R4, R147, -UR4, R211 ;  /* 0x8000000493047c23 */ /* 0x004fe200080100d3 */
[----:B------:R-:W-:Y:S01]  /*55e0*/  @P2 ISETP.GE.AND P2, PT, R12, UR5, PT ;  /* 0x000000050c002c0c */ /* 0x000fe2000bf46270 */
[-C--:B------:R-:W-:Y:S01]  /*55f0*/  HMMA.16816.F32.BF16 R60, R112, R6.reuse, R60 ;  /* 0x00000006703c723c */ /* 0x080fe2000004183c */
[----:B------:R-:W2:Y:S01]  /*5600*/  LDL R114, [R1+0x10] ;  /* 0x0000100001727983 */ /* 0x000ea20000100800 */
[----:B------:R-:W-:Y:S01]  /*5610*/  MUFU.TANH R235, R41 ;  /* 0x0000002900eb7308 */ /* 0x000fe20000002400 */
[----:B------:R-:W-:Y:S02]  /*5620*/  @P0 IADD3 R12, R11, 0x21, RZ ;  /* 0x000000210b0c0810 */ /* 0x000fe40007ffe0ff */
[----:B------:R-:W-:Y:S01]  /*5630*/  PLOP3.LUT P0, PT, PT, PT, UP0, 0x80, 0x0 ;  /* 0x000000000000781c */ /* 0x000fe20003f0f008 */
[----:B------:R-:W-:Y:S01]  /*5640*/  FMUL.FTZ R52, R52, c[0x0][0x2ec] ;  /* 0x0000bb0034347a20 */ /* 0x000fe20000410000 */
[----:B------:R-:W-:Y:S01]  /*5650*/  @P3 ISETP.GE.AND P3, PT, R12, UR5, PT ;  /* 0x000000050c003c0c */ /* 0x000fe2000bf66270 */
[----:B------:R-:W-:Y:S01]  /*5660*/  FFMA.FTZ R12, R157, -UR4, R184 ;  /* 0x800000049d0c7c23 */ /* 0x000fe200080100b8 */
[----:B------:R-:W-:Y:S03]  /*5670*/  HMMA.16816.F32.BF16 R64, R104, R6, R64 ;  /* 0x000000066840723c */ /* 0x000fe60000041840 */
[----:B------:R-:W-:Y:S01]  /*5680*/  MUFU.TANH R180, R52 ;  /* 0x0000003400b47308 */ /* 0x000fe20000002400 */
[----:B---3--:R-:W-:Y:S01]  /*5690*/  FFMA.FTZ R13, R156, -UR4, R185 ;  /* 0x800000049c0d7c23 */ /* 0x008fe200080100b9 */
[----:B------:R-:W-:Y:S01]  /*56a0*/  MOV R112, R15 ;  /* 0x0000000f00707202 */ /* 0x000fe20000000f00 */
[----:B------:R-:W-:Y:S01]  /*56b0*/  FMUL.FTZ R54, R54, c[0x0][0x2ec] ;  /* 0x0000bb0036367a20 */ /* 0x000fe20000410000 */
[----:B------:R-:W-:Y:S01]  /*56c0*/  F2FP.BF16.PACK_AB R7, R202, R203 ;  /* 0x000000cbca07723e */ /* 0x000fe200000010ff */
[----:B------:R-:W-:Y:S01]  /*56d0*/  FFMA.FTZ R6, R154, -UR4, R181 ;  /* 0x800000049a067c23 */ /* 0x000fe200080100b5 */
[----:B------:R-:W-:Y:S02]  /*56e0*/  @P1 FSEL R13, R13, -INF , !P2 ;  /* 0xff8000000d0d1808 */ /* 0x000fe40005000000 */
[----:B------:R-:W-:Y:S01]  /*56f0*/  PLOP3.LUT P1, PT, PT, PT, UP0, 0x80, 0x0 ;  /* 0x000000000000781c */ /* 0x000fe20003f2f008 */
[----:B------:R-:W-:Y:S01]  /*5700*/  FMUL.FTZ R53, R53, c[0x0][0x2ec] ;  /* 0x0000bb0035357a20 */ /* 0x000fe20000410000 */
[----:B------:R-:W-:Y:S01]  /*5710*/  @P0 FSEL R12, R12, -INF , !P3 ;  /* 0xff8000000c0c0808 */ /* 0x000fe20005800000 */
[--C-:B------:R-:W-:Y:S01]  /*5720*/  FFMA.FTZ R13, R13, c[0x0][0x23c], -R10.reuse ;  /* 0x00008f000d0d7a23 */ /* 0x100fe2000001080a */
[----:B------:R-:W-:Y:S01]  /*5730*/  PLOP3.LUT P0, PT, PT, PT, UP0, 0x80, 0x0 ;  /* 0x000000000000781c */ /* 0x000fe20003f0f008 */
[----:B------:R-:W-:Y:S01]  /*5740*/  FMUL.FTZ R56, R56, c[0x0][0x2ec] ;  /* 0x0000bb0038387a20 */ /* 0x000fe20000410000 */
[----:B------:R-:W1:Y:S01]  /*5750*/  MUFU.TANH R212, R38 ;  /* 0x0000002600d47308 */ /* 0x000e620000002400 */
[----:B------:R-:W-:Y:S01]  /*5760*/  FMUL.FTZ R55, R55, c[0x0][0x2ec] ;  /* 0x0000bb0037377a20 */ /* 0x000fe20000410000 */
[----:B------:R-:W-:Y:S01]  /*5770*/  MOV R113, R16 ;  /* 0x0000001000717202 */ /* 0x000fe20000000f00 */
[----:B------:R-:W-:Y:S02]  /*5780*/  FMUL.FTZ R58, R58, c[0x0][0x2ec] ;  /* 0x0000bb003a3a7a20 */ /* 0x000fe40000410000 */
[----:B------:R-:W-:Y:S02]  /*5790*/  FMUL.FTZ R57, R57, c[0x0][0x2ec] ;  /* 0x0000bb0039397a20 */ /* 0x000fe40000410000 */
[----:B------:R-:W-:Y:S02]  /*57a0*/  FMUL.FTZ R60, R60, c[0x0][0x2ec] ;  /* 0x0000bb003c3c7a20 */ /* 0x000fe40000410000 */
[----:B------:R-:W-:Y:S01]  /*57b0*/  FMUL.FTZ R59, R59, c[0x0][0x2ec] ;  /* 0x0000bb003b3b7a20 */ /* 0x000fe20000410000 */
[----:B------:R1:W-:Y:S01]  /*57c0*/  MUFU.EX2 R135, R13 ;  /* 0x0000000d00877308 */ /* 0x0003e20000000800 */
[----:B------:R-:W-:Y:S01]  /*57d0*/  FMUL.FTZ R61, R61, c[0x0][0x2ec] ;  /* 0x0000bb003d3d7a20 */ /* 0x000fe20000410000 */
[----:B------:R-:W-:Y:S01]  /*57e0*/  @P0 FSEL R4, R4, -INF , !P3 ;  /* 0xff80000004040808 */ /* 0x000fe20005800000 */
[----:B------:R-:W-:Y:S01]  /*57f0*/  FMUL.FTZ R62, R62, c[0x0][0x2ec] ;  /* 0x0000bb003e3e7a20 */ /* 0x000fe20000410000 */
[----:B------:R-:W-:Y:S01]  /*5800*/  PLOP3.LUT P0, PT, PT, PT, UP0, 0x80, 0x0 ;  /* 0x000000000000781c */ /* 0x000fe20003f0f008 */
[----:B------:R-:W-:Y:S02]  /*5810*/  FMUL.FTZ R64, R64, c[0x0][0x2ec] ;  /* 0x0000bb0040407a20 */ /* 0x000fe40000410000 */
[----:B------:R-:W-:Y:S02]  /*5820*/  FFMA.FTZ R4, R4, c[0x0][0x23c], -R9 ;  /* 0x00008f0004047a23 */ /* 0x000fe40000010809 */
[----:B------:R-:W-:Y:S01]  /*5830*/  FMUL.FTZ R65, R65, c[0x0][0x2ec] ;  /* 0x0000bb0041417a20 */ /* 0x000fe20000410000 */
[----:B------:R-:W3:Y:S01]  /*5840*/  MUFU.TANH R237, R40 ;  /* 0x0000002800ed7308 */ /* 0x000ee20000002400 */
[----:B------:R-:W-:Y:S02]  /*5850*/  FFMA.FTZ R12, R12, c[0x0][0x23c], -R10 ;  /* 0x00008f000c0c7a23 */ /* 0x000fe4000001080a */
[----:B------:R-:W-:Y:S02]  /*5860*/  FMUL.FTZ R66, R66, c[0x0][0x2ec] ;  /* 0x0000bb0042427a20 */ /* 0x000fe40000410000 */
[----:B------:R-:W-:Y:S02]  /*5870*/  FMUL.FTZ R67, R67, c[0x0][0x2ec] ;  /* 0x0000bb0043437a20 */ /* 0x000fe40000410000 */
[----:B------:R-:W-:Y:S03]  /*5880*/  FMUL.FTZ R63, R63, c[0x0][0x2ec] ;  /* 0x0000bb003f3f7a20 */ /* 0x000fe60000410000 */
[----:B------:R4:W-:Y:S01]  /*5890*/  MUFU.EX2 R190, R4 ;  /* 0x0000000400be7308 */ /* 0x0009e20000000800 */
[----:B-1----:R-:W-:Y:S05]  /*58a0*/  FFMA.FTZ R13, R146, -UR4, R212 ;  /* 0x80000004920d7c23 */ /* 0x002fea00080100d4 */
[----:B------:R-:W-:Y:S04]  /*58b0*/  @P1 FSEL R13, R13, -INF , !P2 ;  /* 0xff8000000d0d1808 */ /* 0x000fe80005000000 */
[----:B------:R-:W-:Y:S01]  /*58c0*/  MUFU.TANH R200, R60 ;  /* 0x0000003c00c87308 */ /* 0x000fe20000002400 */
[----:B------:R-:W-:Y:S01]  /*58d0*/  PLOP3.LUT P1, PT, PT, PT, UP0, 0x80, 0x0 ;  /* 0x000000000000781c */ /* 0x000fe20003f2f008 */
[----:B---3--:R-:W-:Y:S02]  /*58e0*/  FFMA.FTZ R5, R151, -UR4, R237 ;  /* 0x8000000497057c23 */ /* 0x008fe400080100ed */
[----:B------:R-:W-:Y:S06]  /*58f0*/  FFMA.FTZ R13, R13, c[0x0][0x23c], -R9 ;  /* 0x00008f000d0d7a23 */ /* 0x000fec0000010809 */
[----:B------:R-:W-:Y:S01]  /*5900*/  MUFU.TANH R199, R61 ;  /* 0x0000003d00c77308 */ /* 0x000fe20000002400 */
[----:B----4-:R-:W-:Y:S03]  /*5910*/  FFMA.FTZ R4, R153, -UR4, R235 ;  /* 0x8000000499047c23 */ /* 0x010fe600080100eb */
        /* <DEDUP_REMOVED lines=10> */
[----:B-1----:R-:W-:Y:S05]  /*59c0*/  FFMA.FTZ R4, R150, -UR4, R68 ;  /* 0x8000000496047c23 */ /* 0x002fea0008010044 */
[----:B------:R-:W-:Y:S04]  /*59d0*/  @P0 FSEL R4, R4, -INF , !P3 ;  /* 0xff80000004040808 */ /* 0x000fe80005800000 */
[----:B------:R-:W-:Y:S01]  /*59e0*/  MUFU.TANH R145, R65 ;  /* 0x0000004100917308 */ /* 0x000fe20000002400 */
[----:B------:R-:W-:Y:S02]  /*59f0*/  PLOP3.LUT P0, PT, PT, PT, UP0, 0x80, 0x0 ;  /* 0x000000000000781c */ /* 0x000fe40003f0f008 */
[----:B------:R-:W-:Y:S01]  /*5a00*/  PLOP3.LUT P3, PT, PT, PT, UP0, 0x80, 0x0 ;  /* 0x000000000000781c */ /* 0x000fe20003f6f008 */
[--C-:B------:R-:W-:Y:S02]  /*5a10*/  FFMA.FTZ R4, R4, c[0x0][0x23c], -R0.reuse ;  /* 0x00008f0004047a23 */ /* 0x100fe40000010800 */
[----:B---3--:R-:W-:Y:S04]  /*5a20*/  FFMA.FTZ R5, R149, -UR4, R69 ;  /* 0x8000000495057c23 */ /* 0x008fe80008010045 */
[----:B------:R1:W-:Y:S01]  /*5a30*/  MUFU.EX2 R246, R4 ;  /* 0x0000000400f67308 */ /* 0x0003e20000000800 */
[----:B------:R-:W-:Y:S02]  /*5a40*/  @P1 FSEL R5, R5, -INF , !P2 ;  /* 0xff80000005051808 */ /* 0x000fe40005000000 */
[----:B------:R-:W-:Y:S02]  /*5a50*/  PLOP3.LUT P1, PT, PT, PT, UP0, 0x80, 0x0 ;  /* 0x000000000000781c */ /* 0x000fe40003f2f008 */
[----:B------:R-:W-:Y:S01]  /*5a60*/  PLOP3.LUT P2, PT, PT, PT, UP0, 0x80, 0x0 ;  /* 0x000000000000781c */ /* 0x000fe20003f4f008 */
[----:B------:R-:W-:Y:S04]  /*5a70*/  FFMA.FTZ R5, R5, c[0x0][0x23c], -R0 ;  /* 0x00008f0005057a23 */ /* 0x000fe80000010800 */
[----:B------:R-:W3:Y:S10]  /*5a80*/  MUFU.TANH R230, R45 ;  /* 0x0000002d00e67308 */ /* 0x000ef40000002400 */
[----:B------:R-:W-:Y:S01]  /*5a90*/  MUFU.EX2 R247, R5 ;  /* 0x0000000500f77308 */ /* 0x000fe20000000800 */
[C---:B-1----:R-:W-:Y:S02]  /*5aa0*/  @P1 IADD3 R4, R11.reuse, 0x28, RZ ;  /* 0x000000280b041810 */ /* 0x042fe40007ffe0ff */
[----:B------:R-:W-:Y:S02]  /*5ab0*/  PLOP3.LUT P1, PT, PT, PT, UP0, 0x80, 0x0 ;  /* 0x000000000000781c */ /* 0x000fe40003f2f008 */
[----:B------:R-:W-:Y:S02]  /*5ac0*/  @P6 ISETP.GE.AND P6, PT, R4, UR5, PT ;  /* 0x0000000504006c0c */ /* 0x000fe4000bfc6270 */
[----:B------:R-:W-:Y:S03]  /*5ad0*/  @P0 IADD3 R4, R11, 0x29, RZ ;  /* 0x000000290b040810 */ /* 0x000fe60007ffe0ff */
[----:B------:R-:W1:Y:S01]  /*5ae0*/  MUFU.TANH R231, R44 ;  /* 0x0000002c00e77308 */ /* 0x000e620000002400 */
[----:B------:R-:W-:Y:S02]  /*5af0*/  PLOP3.LUT P0, PT, PT, PT, UP0, 0x80, 0x0 ;  /* 0x000000000000781c */ /* 0x000fe40003f0f008 */
[----:B------:R-:W-:Y:S01]  /*5b00*/  @P3 ISETP.GE.AND P3, PT, R4, UR5, PT ;  /* 0x0000000504003c0c */ /* 0x000fe2000bf66270 */
[----:B---3--:R-:W-:Y:S06]  /*5b10*/  FFMA.FTZ R4, R158, -UR4, R230 ;  /* 0x800000049e047c23 */ /* 0x008fec00080100e6 */
[----:B------:R-:W-:Y:S06]  /*5b20*/  MUFU.TANH R178, R66 ;  /* 0x0000004200b27308 */ /* 0x000fec0000002400 */
        /* <DEDUP_REMOVED lines=8> */
[----:B------:R-:W-:Y:S07]  /*5bb0*/  FFMA.FTZ R5, R5, c[0x0][0x23c], -R8 ;  /* 0x00008f0005057a23 */ /* 0x000fee0000010808 */
[----:B------:R3:W-:Y:S10]  /*5bc0*/  MUFU.EX2 R210, R5 ;  /* 0x0000000500d27308 */ /* 0x0007f40000000800 */
[----:B------:R-:W-:Y:S01]  /*5bd0*/  MUFU.TANH R187, R54 ;  /* 0x0000003600bb7308 */ /* 0x000fe20000002400 */
        /* <DEDUP_REMOVED lines=13> */
[----:B------:R-:W4:Y:S01]  /*5cb0*/  MUFU.TANH R179, R53 ;  /* 0x0000003500b37308 */ /* 0x000f220000002400 */
[----:B------:R-:W-:Y:S02]  /*5cc0*/  FFMA.FTZ R6, R6, c[0x0][0x23c], -R10 ;  /* 0x00008f0006067a23 */ /* 0x000fe4000001080a */
        /* <DEDUP_REMOVED lines=11> */
[----:B------:R-:W-:Y:S01]  /*5d80*/  MUFU.TANH R208, R56 ;  /* 0x0000003800d07308 */ /* 0x000fe20000002400 */
[C---:B-1----:R-:W-:Y:S02]  /*5d90*/  @P4 IADD3 R6, R11.reuse, 0x30, RZ ;  /* 0x000000300b064810 */ /* 0x042fe40007ffe0ff */
[----:B------:R-:W-:Y:S02]  /*5da0*/  PLOP3.LUT P4, PT, PT, PT, UP0, 0x80, 0x0 ;  /* 0x000000000000781c */ /* 0x000fe40003f8f008 */
[----:B------:R-:W-:Y:S05]  /*5db0*/  @P5 ISETP.GE.AND P5, PT, R6, UR5, PT ;  /* 0x0000000506005c0c */ /* 0x000fea000bfa6270 */
[----:B------:R-:W1:Y:S01]  /*5dc0*/  MUFU.TANH R186, R55 ;  /* 0x0000003700ba7308 */ /* 0x000e620000002400 */
[----:B------:R-:W-:Y:S02]  /*5dd0*/  @P2 IADD3 R6, R11, 0x31, RZ ;  /* 0x000000310b062810 */ /* 0x000fe40007ffe0ff */
[----:B------:R-:W-:Y:S01]  /*5de0*/  PLOP3.LUT P2, PT, PT, PT, UP0, 0x80, 0x0 ;  /* 0x000000000000781c */ /* 0x000fe20003f4f008 */
[----:B---3--:R-:W-:Y:S01]  /*5df0*/  FFMA.FTZ R4, R157, -UR4, R188 ;  /* 0x800000049d047c23 */ /* 0x008fe200080100bc */
[----:B------:R-:W-:Y:S04]  /*5e00*/  @P6 ISETP.GE.AND P6, PT, R6, UR5, PT ;  /* 0x0000000506006c0c */ /* 0x000fe8000bfc6270 */
[----:B------:R-:W-:Y:S01]  /*5e10*/  @P1 FSEL R4, R4, -INF , !P3 ;  /* 0xff80000004041808 */ /* 0x000fe20005800000 */
[----:B------:R3:W-:Y:S01]  /*5e20*/  MUFU.EX2 R157, R5 ;  /* 0x00000005009d7308 */ /* 0x0007e20000000800 */
[----:B------:R-:W-:Y:S02]  /*5e30*/  PLOP3.LUT P3, PT, PT, PT, UP0, 0x80, 0x0 ;  /* 0x000000000000781c */ /* 0x000fe40003f6f008 */
[----:B------:R-:W-:Y:S01]  /*5e40*/  PLOP3.LUT P1, PT, PT, PT, UP0, 0x80, 0x0 ;  /* 0x000000000000781c */ /* 0x000fe20003f2f008 */
[----:B------:R-:W-:Y:S06]  /*5e50*/  FFMA.FTZ R4, R4, c[0x0][0x23c], -R9 ;  /* 0x00008f0004047a23 */ /* 0x000fec0000010809 */
[----:B------:R4:W-:Y:S04]  /*5e60*/  MUFU.EX2 R156, R4 ;  /* 0x00000004009c7308 */ /* 0x0009e80000000800 */
[C---:B------:R-:W-:Y:S02]  /*5e70*/  @P3 IADD3 R6, R11.reuse, 0x38, RZ ;  /* 0x000000380b063810 */ /* 0x040fe40007ffe0ff */
[----:B------:R-:W-:Y:S04]  /*5e80*/  @P4 IADD3 R11, R11, 0x39, RZ ;  /* 0x000000390b0b4810 */ /* 0x000fe80007ffe0ff */
[----:B------:R-:W-:Y:S01]  /*5e90*/  MUFU.TANH R236, R58 ;  /* 0x0000003a00ec7308 */ /* 0x000fe20000002400 */
[----:B---3--:R-:W-:Y:S05]  /*5ea0*/  FFMA.FTZ R5, R160, -UR4, R180 ;  /* 0x80000004a0057c23 */ /* 0x008fea00080100b4 */
[----:B------:R-:W-:Y:S04]  /*5eb0*/  @P0 FSEL R5, R5, -INF , !P5 ;  /* 0xff80000005050808 */ /* 0x000fe80006800000 */
[----:B------:R-:W3:Y:S01]  /*5ec0*/  MUFU.TANH R207, R57 ;  /* 0x0000003900cf7308 */ /* 0x000ee20000002400 */
[----:B------:R-:W-:Y:S01]  /*5ed0*/  PLOP3.LUT P0, PT, PT, PT, UP0, 0x80, 0x0 ;  /* 0x000000000000781c */ /* 0x000fe20003f0f008 */
[----:B----4-:R-:W-:Y:S02]  /*5ee0*/  FFMA.FTZ R4, R132, -UR4, R179 ;  /* 0x8000000484047c23 */ /* 0x010fe400080100b3 */
[--C-:B------:R-:W-:Y:S03]  /*5ef0*/  FFMA.FTZ R5, R5, c[0x0][0x23c], -R10.reuse ;  /* 0x00008f0005057a23 */ /* 0x100fe6000001080a */
[----:B------:R-:W-:Y:S03]  /*5f00*/  @P1 FSEL R4, R4, -INF , !P6 ;  /* 0xff80000004041808 */ /* 0x000fe60007000000 */
[----:B------:R4:W-:Y:S01]  /*5f10*/  MUFU.EX2 R148, R5 ;  /* 0x0000000500947308 */ /* 0x0009e20000000800 */
[----:B------:R-:W-:Y:S01]  /*5f20*/  PLOP3.LUT P1, PT, PT, PT, UP0, 0x80, 0x0 ;  /* 0x000000000000781c */ /* 0x000fe20003f2f008 */
[----:B------:R-:W-:Y:S08]  /*5f30*/  FFMA.FTZ R4, R4, c[0x0][0x23c], -R10 ;  /* 0x00008f0004047a23 */ /* 0x000ff0000001080a */
[----:B------:R1:W-:Y:S10]  /*5f40*/  MUFU.EX2 R147, R4 ;  /* 0x0000000400937308 */ /* 0x0003f40000000800 */
[----:B------:R-:W2:Y:S01]  /*5f50*/  MUFU.TANH R234, R59 ;  /* 0x0000003b00ea7308 */ /* 0x000ea20000002400 */
[----:B----4-:R-:W-:Y:S05]  /*5f60*/  FFMA.FTZ R5, R155, -UR4, R187 ;  /* 0x800000049b057c23 */ /* 0x010fea00080100bb */
[----:B------:R-:W-:Y:S04]  /*5f70*/  @P0 FSEL R5, R5, -INF , !P5 ;  /* 0xff80000005050808 */ /* 0x000fe80006800000 */
[----:B------:R-:W4:Y:S01]  /*5f80*/  MUFU.EX2 R134, R12 ;  /* 0x0000000c00867308 */ /* 0x000f220000000800 */
[----:B------:R-:W-:Y:S01]  /*5f90*/  PLOP3.LUT P0, PT, PT, PT, UP0, 0x80, 0x0 ;  /* 0x000000000000781c */ /* 0x000fe20003f0f008 */
[--C-:B------:R-:W-:Y:S02]  /*5fa0*/  FFMA.FTZ R5, R5, c[0x0][0x23c], -R9.reuse ;  /* 0x00008f0005057a23 */ /* 0x100fe40000010809 */
[----:B-1----:R-:W-:Y:S06]  /*5fb0*/  FFMA.FTZ R4, R154, -UR4, R186 ;  /* 0x800000049a047c23 */ /* 0x002fec00080100ba */
[----:B------:R1:W-:Y:S01]  /*5fc0*/  MUFU.EX2 R155, R5 ;  /* 0x00000005009b7308 */ /* 0x0003e20000000800 */
[----:B------:R-:W-:Y:S02]  /*5fd0*/  @P1 FSEL R4, R4, -INF , !P6 ;  /* 0xff80000004041808 */ /* 0x000fe40007000000 */
[----:B------:R-:W-:Y:S03]  /*5fe0*/  PLOP3.LUT P1, PT, PT, PT, UP0, 0x80, 0x0 ;  /* 0x000000000000781c */ /* 0x000fe60003f2f008 */
[----:B------:R-:W-:Y:S04]  /*5ff0*/  FFMA.FTZ R4, R4, c[0x0][0x23c], -R9 ;  /* 0x00008f0004047a23 */ /* 0x000fe80000010809 */
[----:B------:R3:W-:Y:S10]  /*6000*/  MUFU.EX2 R154, R4 ;  /* 0x00000004009a7308 */ /* 0x0007f40000000800 */
[----:B------:R-:W2:Y:S01]  /*6010*/  MUFU.EX2 R193, R13 ;  /* 0x0000000d00c17308 */ /* 0x000ea20000000800 */
[----:B-1----:R-:W-:Y:S05]  /*6020*/  FFMA.FTZ R5, R133, -UR4, R208 ;  /* 0x8000000485057c23 */ /* 0x002fea00080100d0 */
[----:B------:R-:W-:Y:S02]  /*6030*/  @P2 FSEL R5, R5, -INF , !P5 ;  /* 0xff80000005052808 */ /* 0x000fe40006800000 */
[----:B------:R-:W-:Y:S01]  /*6040*/  PLOP3.LUT P2, PT, PT, PT, UP0, 0x80, 0x0 ;  /* 0x000000000000781c */ /* 0x000fe20003f4f008 */
[----:B---3--:R-:W-:Y:S02]  /*6050*/  FFMA.FTZ R4, R131, -UR4, R207 ;  /* 0x8000000483047c23 */ /* 0x008fe400080100cf */
[--C-:B------:R-:W-:Y:S03]  /*6060*/  FFMA.FTZ R5, R5, c[0x0][0x23c], -R8.reuse ;  /* 0x00008f0005057a23 */ /* 0x100fe60000010808 */
[----:B------:R-:W-:Y:S01]  /*6070*/  @P0 FSEL R4, R4, -INF , !P6 ;  /* 0xff80000004040808 */ /* 0x000fe20007000000 */
[----:B------:R1:W-:Y:S01]  /*6080*/  MUFU.EX2 R197, R5 ;  /* 0x0000000500c57308 */ /* 0x0003e20000000800 */
[----:B------:R-:W-:Y:S03]  /*6090*/  PLOP3.LUT P0, PT, PT, PT, UP0, 0x80, 0x0 ;  /* 0x000000000000781c */ /* 0x000fe60003f0f008 */
[----:B------:R-:W-:Y:S02]  /*60a0*/  FFMA.FTZ R4, R4, c[0x0][0x23c], -R8 ;  /* 0x00008f0004047a23 */ /* 0x000fe40000010808 */
[----:B------:R-:W-:Y:S02]  /*60b0*/  @P2 ISETP.GE.AND P3, PT, R6, UR5, PT ;  /* 0x0000000506002c0c */ /* 0x000fe4000bf66270 */
[----:B------:R-:W-:Y:S02]  /*60c0*/  F2FP.BF16.PACK_AB R6, R139, R138 ;  /* 0x0000008a8b06723e */ /* 0x000fe400000010ff */
[----:B------:R-:W-:Y:S01]  /*60d0*/  PLOP3.LUT P2, PT, PT, PT, UP0, 0x80, 0x0 ;  /* 0x000000000000781c */ /* 0x000fe20003f4f008 */
[----:B------:R2:W-:Y:S02]  /*60e0*/  MUFU.EX2 R196, R4 ;  /* 0x0000000400c47308 */ /* 0x0005e40000000800 */
[----:B------:R3:W-:Y:S01]  /*60f0*/  STS [R170+0x12400], R6 ;  /* 0x01240006aa007388 */ /* 0x0007e20000000800 */
[----:B-1----:R-:W-:Y:S05]  /*6100*/  FFMA.FTZ R5, R159, -UR4, R236 ;  /* 0x800000049f057c23 */ /* 0x002fea00080100ec */
[----:B------:R-:W-:Y:S02]  /*6110*/  @P1 FSEL R5, R5, -INF , !P5 ;  /* 0xff80000005051808 */ /* 0x000fe40006800000 */
[----:B------:R-:W-:Y:S03]  /*6120*/  PLOP3.LUT P1, PT, PT, PT, UP0, 0x80, 0x0 ;  /* 0x000000000000781c */ /* 0x000fe60003f2f008 */
[----:B------:R-:W-:Y:S02]  /*6130*/  FFMA.FTZ R5, R5, c[0x0][0x23c], -R0 ;  /* 0x00008f0005057a23 */ /* 0x000fe40000010800 */
[----:B--2---:R-:W-:Y:S01]  /*6140*/  FFMA.FTZ R4, R158, -UR4, R234 ;  /* 0x800000049e047c23 */ /* 0x004fe200080100ea */
[----:B---3--:R-:W-:Y:S01]  /*6150*/  F2FP.BF16.PACK_AB R6, R232, R233 ;  /* 0x000000e9e806723e */ /* 0x008fe200000010ff */
[----:B------:R1:W-:Y:S03]  /*6160*/  MUFU.EX2 R229, R5 ;  /* 0x0000000500e57308 */ /* 0x0003e60000000800 */
[----:B------:R-:W-:Y:S02]  /*6170*/  @P0 FSEL R4, R4, -INF , !P6 ;  /* 0xff80000004040808 */ /* 0x000fe40007000000 */
[----:B------:R-:W-:Y:S02]  /*6180*/  PLOP3.LUT P0, PT, PT, PT, UP0, 0x80, 0x0 ;  /* 0x000000000000781c */ /* 0x000fe40003f0f008 */
[----:B------:R-:W-:Y:S01]  /*6190*/  @P1 ISETP.GE.AND P1, PT, R11, UR5, PT ;  /* 0x000000050b001c0c */ /* 0x000fe2000bf26270 */
[----:B------:R-:W-:Y:S04]  /*61a0*/  FFMA.FTZ R4, R4, c[0x0][0x23c], -R0 ;  /* 0x00008f0004047a23 */ /* 0x000fe80000010800 */
[----:B------:R2:W-:Y:S01]  /*61b0*/  MUFU.EX2 R227, R4 ;  /* 0x0000000400e37308 */ /* 0x0005e20000000800 */
[----:B-1----:R-:W-:Y:S05]  /*61c0*/  FFMA.FTZ R5, R161, -UR4, R200 ;  /* 0x80000004a1057c23 */ /* 0x002fea00080100c8 */
[----:B------:R-:W-:Y:S02]  /*61d0*/  @P2 FSEL R5, R5, -INF , !P3 ;  /* 0xff80000005052808 */ /* 0x000fe40005800000 */
[----:B------:R-:W-:Y:S03]  /*61e0*/  PLOP3.LUT P2, PT, PT, PT, UP0, 0x80, 0x0 ;  /* 0x000000000000781c */ /* 0x000fe60003f4f008 */
[--C-:B------:R-:W-:Y:S02]  /*61f0*/  FFMA.FTZ R5, R5, c[0x0][0x23c], -R8.reuse ;  /* 0x00008f0005057a23 */ /* 0x100fe40000010808 */
[----:B--2---:R-:W-:Y:S01]  /*6200*/  FFMA.FTZ R4, R163, -UR4, R199 ;  /* 0x80000004a3047c23 */ /* 0x004fe200080100c7 */
[----:B------:R-:W-:Y:S01]  /*6210*/  MOV R163, R109 ;  /* 0x0000006d00a37202 */ /* 0x000fe20000000f00 */
[----:B------:R1:W-:Y:S03]  /*6220*/  MUFU.EX2 R159, R5 ;  /* 0x00000005009f7308 */ /* 0x0003e60000000800 */
[----:B------:R-:W-:Y:S02]  /*6230*/  @P0 FSEL R4, R4, -INF , !P1 ;  /* 0xff80000004040808 */ /* 0x000fe40004800000 */
[----:B------:R-:W-:Y:S03]  /*6240*/  PLOP3.LUT P0, PT, PT, PT, UP0, 0x80, 0x0 ;  /* 0x000000000000781c */ /* 0x000fe60003f0f008 */
[----:B------:R-:W-:Y:S02]  /*6250*/  FFMA.FTZ R8, R4, c[0x0][0x23c], -R8 ;  /* 0x00008f0004087a23 */ /* 0x000fe40000010808 */
[----:B------:R-:W-:Y:S01]  /*6260*/  FFMA.FTZ R4, R133, -UR4, R228 ;  /* 0x8000000485047c23 */ /* 0x000fe200080100e4 */
[----:B------:R-:W-:Y:S01]  /*6270*/  MOV R133, R108 ;  /* 0x0000006c00857202 */ /* 0x000fe20000000f00 */
[----:B------:R-:W-:Y:S03]  /*6280*/  MUFU.EX2 R158, R8 ;  /* 0x00000008009e7308 */ /* 0x000fe60000000800 */
[----:B------:R-:W-:Y:S02]  /*6290*/  @P2 FSEL R4, R4, -INF , !P3 ;  /* 0xff80000004042808 */ /* 0x000fe40005800000 */
[----:B------:R-:W-:Y:S03]  /*62a0*/  PLOP3.LUT P2, PT, PT, PT, UP0, 0x80, 0x0 ;  /* 0x000000000000781c */ /* 0x000fe60003f4f008 */
[----:B------:R-:W-:Y:S01]  /*62b0*/  FFMA.FTZ R4, R4, c[0x0][0x23c], -R0 ;  /* 0x00008f0004047a23 */ /* 0x000fe20000010800 */
[----:B-1----:R-:W-:Y:S03]  /*62c0*/  F2FP.BF16.PACK_AB R5, R206, R209 ;  /* 0x000000d1ce05723e */ /* 0x002fe600000010ff */
[----:B------:R1:W-:Y:S02]  /*62d0*/  MUFU.EX2 R161, R4 ;  /* 0x0000000400a17308 */ /* 0x0003e40000000800 */
[----:B------:R2:W-:Y:S04]  /*62e0*/  STS [R170+0x12000], R5 ;  /* 0x01200005aa007388 */ /* 0x0005e80000000800 */
[----:B------:R3:W-:Y:S04]  /*62f0*/  STS [R166+0x12000], R7 ;  /* 0x01200007a6007388 */ /* 0x0007e80000000800 */
[----:B------:R4:W-:Y:S01]  /*6300*/  STS [R166+0x12400], R6 ;  /* 0x01240006a6007388 */ /* 0x0009e20000000800 */
[----:B-1----:R-:W-:Y:S02]  /*6310*/  FFMA.FTZ R4, R100, -UR4, R145 ;  /* 0x8000000464047c23 */ /* 0x002fe40008010091 */
[----:B--2---:R-:W-:Y:S03]  /*6320*/  FFMA.FTZ R5, R101, -UR4, R146 ;  /* 0x8000000465057c23 */ /* 0x004fe60008010092 */
[----:B------:R-:W-:Y:S02]  /*6330*/  @P2 FSEL R4, R4, -INF , !P1 ;  /* 0xff80000004042808 */ /* 0x000fe40004800000 */
[----:B------:R-:W-:Y:S02]  /*6340*/  PLOP3.LUT P2, PT, PT, PT, UP0, 0x80, 0x0 ;  /* 0x000000000000781c */ /* 0x000fe40003f4f008 */
[----:B---3--:R-:W-:Y:S02]  /*6350*/  F2FP.BF16.PACK_AB R7, R113, R142 ;  /* 0x0000008e7107723e */ /* 0x008fe400000010ff */
[----:B------:R-:W-:Y:S02]  /*6360*/  @P0 FSEL R5, R5, -INF , !P3 ;  /* 0xff80000005050808 */ /* 0x000fe40005800000 */
[----:B----4-:R-:W-:Y:S01]  /*6370*/  F2FP.BF16.PACK_AB R6, R84, R85 ;  /* 0x000000555406723e */ /* 0x010fe200000010ff */
[----:B------:R1:W-:Y:S01]  /*6380*/  STS [R170+0x14000], R7 ;  /* 0x01400007aa007388 */ /* 0x0003e20000000800 */
[----:B------:R-:W-:Y:S01]  /*6390*/  PLOP3.LUT P0, PT, PT, PT, UP0, 0x80, 0x0 ;  /* 0x000000000000781c */ /* 0x000fe20003f0f008 */
[--C-:B------:R-:W-:Y:S02]  /*63a0*/  FFMA.FTZ R5, R5, c[0x0][0x23c], -R10.reuse ;  /* 0x00008f0005057a23 */ /* 0x100fe4000001080a */
[----:B------:R-:W-:Y:S01]  /*63b0*/  FFMA.FTZ R10, R4, c[0x0][0x23c], -R10 ;  /* 0x00008f00040a7a23 */ /* 0x000fe2000001080a */
[----:B------:R2:W-:Y:S01]  /*63c0*/  STS [R170+0x14400], R6 ;  /* 0x01440006aa007388 */ /* 0x0005e20000000800 */
[----:B------:R-:W-:Y:S01]  /*63d0*/  F2FP.BF16.PACK_AB R4, R137, R194 ;  /* 0x000000c28904723e */ /* 0x000fe200000010ff */
[----:B------:R3:W-:Y:S10]  /*63e0*/  MUFU.EX2 R144, R5 ;  /* 0x0000000500907308 */ /* 0x0007f40000000800 */
[----:B------:R-:W4:Y:S01]  /*63f0*/  MUFU.EX2 R143, R10 ;  /* 0x0000000a008f7308 */ /* 0x000f220000000800 */
[-C--:B-1----:R-:W-:Y:S02]  /*6400*/  F2FP.BF16.PACK_AB R7, R112, R14.reuse ;  /* 0x0000000e7007723e */ /* 0x082fe400000010ff */
[----:B--2---:R-:W-:Y:S01]  /*6410*/  F2FP.BF16.PACK_AB R6, R82, R83 ;  /* 0x000000535206723e */ /* 0x004fe200000010ff */
[----:B---3--:R-:W-:Y:S02]  /*6420*/  FFMA.FTZ R5, R160, -UR4, R178 ;  /* 0x80000004a0057c23 */ /* 0x008fe400080100b2 */
[----:B------:R1:W-:Y:S04]  /*6430*/  STS [R166+0x14000], R7 ;  /* 0x01400007a6007388 */ /* 0x0003e80000000800 */
[----:B------:R2:W-:Y:S01]  /*6440*/  STS [R166+0x14400], R6 ;  /* 0x01440006a6007388 */ /* 0x0005e20000000800 */
[----:B------:R-:W-:Y:S02]  /*6450*/  @P2 FSEL R5, R5, -INF , !P3 ;  /* 0xff80000005052808 */ /* 0x000fe40005800000 */
[----:B------:R-:W-:Y:S01]  /*6460*/  PLOP3.LUT P2, PT, PT, PT, UP0, 0x80, 0x0 ;  /* 0x000000000000781c */ /* 0x000fe20003f4f008 */
[----:B------:R3:W-:Y:S01]  /*6470*/  STS [R171+0x12000], R4 ;  /* 0x01200004ab007388 */ /* 0x0007e20000000800 */
[----:B------:R-:W-:Y:S01]  /*6480*/  UISETP.GE.AND UP0, UPT, UR6, 0x1, UPT ;  /* 0x000000010600788c */ /* 0x000fe2000bf06270 */
[----:B------:R-:W-:Y:S01]  /*6490*/  FFMA.FTZ R8, R5, c[0x0][0x23c], -R9 ;  /* 0x00008f0005087a23 */ /* 0x000fe20000010809 */
[----:B------:R-:W-:Y:S03]  /*64a0*/  F2FP.BF16.PACK_AB R5, R198, R201 ;  /* 0x000000c9c605723e */ /* 0x000fe600000010ff */
[----:B------:R4:W-:Y:S01]  /*64b0*/  MUFU.EX2 R152, R8 ;  /* 0x0000000800987308 */ /* 0x0009e20000000800 */
[----:B-1----:R-:W-:Y:S02]  /*64c0*/  F2FP.BF16.PACK_AB R7, R224, R225 ;  /* 0x000000e1e007723e */ /* 0x002fe400000010ff */
[----:B--2---:R-:W-:Y:S03]  /*64d0*/  F2FP.BF16.PACK_AB R6, R136, R183 ;  /* 0x000000b78806723e */ /* 0x004fe600000010ff */
[----:B------:R1:W-:Y:S01]  /*64e0*/  STS [R171+0x12400], R7 ;  /* 0x01240007ab007388 */ /* 0x0003e20000000800 */
[----:B---3--:R-:W-:Y:S03]  /*64f0*/  FFMA.FTZ R4, R132, -UR4, R153 ;  /* 0x8000000484047c23 */ /* 0x008fe60008010099 */
[----:B------:R2:W-:Y:S01]  /*6500*/  STS [R169+0x12000], R6 ;  /* 0x01200006a9007388 */ /* 0x0005e20000000800 */
[----:B------:R-:W-:Y:S02]  /*6510*/  MOV R132, R14 ;  /* 0x0000000e00847202 */ /* 0x000fe40000000f00 */
[----:B------:R-:W-:Y:S01]  /*6520*/  @P0 FSEL R4, R4, -INF , !P1 ;  /* 0xff80000004040808 */ /* 0x000fe20004800000 */
[----:B------:R3:W-:Y:S01]  /*6530*/  STS [R169+0x12400], R5 ;  /* 0x01240005a9007388 */ /* 0x0007e20000000800 */
[----:B----4-:R-:W-:Y:S02]  /*6540*/  F2FP.BF16.PACK_AB R8, R76, R77 ;  /* 0x0000004d4c08723e */ /* 0x010fe400000010ff */
[----:B------:R-:W-:Y:S01]  /*6550*/  IADD3 R114, P0, R114, UR14, RZ ;  /* 0x0000000e72727c10 */ /* 0x000fe2000ff1e0ff */
[----:B------:R-:W-:Y:S02]  /*6560*/  FFMA.FTZ R9, R4, c[0x0][0x23c], -R9 ;  /* 0x00008f0004097a23 */ /* 0x000fe40000010809 */
[----:B------:R-:W-:Y:S01]  /*6570*/  FFMA.FTZ R4, R131, -UR4, R226 ;  /* 0x8000000483047c23 */ /* 0x000fe200080100e2 */
[----:B------:R-:W-:Y:S01]  /*6580*/  STS [R171+0x14400], R8 ;  /* 0x01440008ab007388 */ /* 0x000fe20000000800 */
[----:B------:R-:W3:Y:S03]  /*6590*/  MUFU.EX2 R151, R9 ;  /* 0x0000000900977308 */ /* 0x000ee60000000800 */
[----:B------:R-:W4:Y:S01]  /*65a0*/  LDL R131, [R1+0xc] ;  /* 0x00000c0001837983 */ /* 0x000f220000100800 */
[----:B------:R-:W-:Y:S02]  /*65b0*/  @P2 FSEL R4, R4, -INF , !P1 ;  /* 0xff80000004042808 */ /* 0x000fe40004800000 */
[----:B------:R-:W-:Y:S02]  /*65c0*/  PLOP3.LUT P1, PT, PT, PT, UP0, 0x80, 0x0 ;  /* 0x000000000000781c */ /* 0x000fe40003f2f008 */
[----:B-1----:R-:W-:Y:S01]  /*65d0*/  F2FP.BF16.PACK_AB R7, R250, R90 ;  /* 0x0000005afa07723e */ /* 0x002fe200000010ff */
[----:B------:R-:W-:Y:S01]  /*65e0*/  FFMA.FTZ R0, R4, c[0x0][0x23c], -R0 ;  /* 0x00008f0004007a23 */ /* 0x000fe20000010800 */
[----:B------:R-:W-:Y:S02]  /*65f0*/  F2FP.BF16.PACK_AB R4, R149, R150 ;  /* 0x000000969504723e */ /* 0x000fe400000010ff */
[----:B--2---:R-:W-:Y:S01]  /*6600*/  F2FP.BF16.PACK_AB R6, R74, R75 ;  /* 0x0000004b4a06723e */ /* 0x004fe200000010ff */
[----:B------:R1:W-:Y:S01]  /*6610*/  STS [R171+0x14000], R7 ;  /* 0x01400007ab007388 */ /* 0x0003e20000000800 */
[----:B------:R2:W1:Y:S01]  /*6620*/  MUFU.EX2 R160, R0 ;  /* 0x0000000000a07308 */ /* 0x0004620000000800 */
[----:B---3--:R-:W-:Y:S02]  /*6630*/  F2FP.BF16.PACK_AB R5, R134, R135 ;  /* 0x000000878605723e */ /* 0x008fe400000010ff */
[----:B------:R3:W-:Y:S01]  /*6640*/  STS [R169+0x14400], R6 ;  /* 0x01440006a9007388 */ /* 0x0007e20000000800 */
[----:B-1----:R-:W-:Y:S02]  /*6650*/  F2FP.BF16.PACK_AB R7, R243, R245 ;  /* 0x000000f5f307723e */ /* 0x002fe400000010ff */
[----:B--2---:R-:W-:Y:S03]  /*6660*/  F2FP.BF16.PACK_AB R0, R156, R157 ;  /* 0x0000009d9c00723e */ /* 0x004fe600000010ff */
[----:B------:R1:W-:Y:S01]  /*6670*/  STS [R169+0x14000], R7 ;  /* 0x01400007a9007388 */ /* 0x0003e20000000800 */
[----:B---3--:R-:W-:Y:S03]  /*6680*/  F2FP.BF16.PACK_AB R6, R221, R222 ;  /* 0x000000dedd06723e */ /* 0x008fe600000010ff */
[----:B------:R2:W-:Y:S01]  /*6690*/  STS [R164+0x12000], R5 ;  /* 0x01200005a4007388 */ /* 0x0005e20000000800 */
[----:B-1----:R-:W-:Y:S02]  /*66a0*/  F2FP.BF16.PACK_AB R7, R190, R193 ;  /* 0x000000c1be07723e */ /* 0x002fe400000010ff */
[----:B--2---:R-:W-:Y:S03]  /*66b0*/  F2FP.BF16.PACK_AB R5, R246, R247 ;  /* 0x000000f7f605723e */ /* 0x004fe600000010ff */
[----:B------:R1:W-:Y:S04]  /*66c0*/  STS [R164+0x12400], R7 ;  /* 0x01240007a4007388 */ /* 0x0003e80000000800 */
[----:B------:R2:W-:Y:S04]  /*66d0*/  STS [R165+0x12000], R4 ;  /* 0x01200004a5007388 */ /* 0x0005e80000000800 */
        /* <DEDUP_REMOVED lines=11> */
[----:B------:R3:W-:Y:S04]  /*6790*/  STS [R168+0x12400], R4 ;  /* 0x01240004a8007388 */ /* 0x0007e80000000800 */
[----:B------:R3:W-:Y:S01]  /*67a0*/  STS [R167+0x12000], R0 ;  /* 0x01200000a7007388 */ /* 0x0007e20000000800 */
[----:B-1----:R-:W-:Y:S02]  /*67b0*/  F2FP.BF16.PACK_AB R7, R196, R197 ;  /* 0x000000c5c407723e */ /* 0x002fe400000010ff */
[----:B--2---:R-:W-:Y:S02]  /*67c0*/  F2FP.BF16.PACK_AB R6, R227, R229 ;  /* 0x000000e5e306723e */ /* 0x004fe400000010ff */
[----:B---3--:R-:W-:Y:S02]  /*67d0*/  F2FP.BF16.PACK_AB R5, R151, R152 ;  /* 0x000000989705723e */ /* 0x008fe400000010ff */
[----:B------:R-:W-:Y:S03]  /*67e0*/  F2FP.BF16.PACK_AB R4, R158, R159 ;  /* 0x0000009f9e04723e */ /* 0x000fe600000010ff */
[----:B------:R-:W-:Y:S01]  /*67f0*/  STS [R167+0x12400], R5 ;  /* 0x01240005a7007388 */ /* 0x000fe20000000800 */
[----:B------:R-:W-:Y:S03]  /*6800*/  F2FP.BF16.PACK_AB R0, R160, R161 ;  /* 0x000000a1a000723e */ /* 0x000fe600000010ff */
[----:B------:R-:W-:Y:S04]  /*6810*/  STS [R168+0x14000], R7 ;  /* 0x01400007a8007388 */ /* 0x000fe80000000800 */
[----:B------:R-:W-:Y:S04]  /*6820*/  STS [R168+0x14400], R6 ;  /* 0x01440006a8007388 */ /* 0x000fe80000000800 */
[----:B------:R-:W-:Y:S04]  /*6830*/  STS [R167+0x14000], R4 ;  /* 0x01400004a7007388 */ /* 0x000fe80000000800 */
[----:B------:R1:W-:Y:S04]  /*6840*/  STS [R167+0x14400], R0 ;  /* 0x01440000a7007388 */ /* 0x0003e80000000800 */
[----:B------:R-:W-:Y:S08]  /*6850*/  LDSM.16.M88.4 R64, [R122+0x4000] ;  /* 0x004000007a40783b */ /* 0x000ff00000000200 */
[----:B------:R-:W2:Y:S08]  /*6860*/  LDSM.16.M88.4 R16, [R117+0x8000] ;  /* 0x008000007510783b */ /* 0x000eb00000000200 */
[----:B------:R-:W3:Y:S01]  /*6870*/  LDSM.16.M88.4 R60, [R122+0x5000] ;  /* 0x005000007a3c783b */ /* 0x000ee20000000200 */
[----:B-1----:R-:W-:Y:S01]  /*6880*/  FFMA.FTZ R0, -R205, R205, 1 ;  /* 0x3f800000cd007423 */ /* 0x002fe200000101cd */
[----:B------:R-:W-:Y:S06]  /*6890*/  MOV R205, R113 ;  /* 0x0000007100cd7202 */ /* 0x000fec0000000f00 */
        /* <DEDUP_REMOVED lines=16> */
[-C--:B------:R-:W-:Y:S01]  /*69a0*/  HMMA.16816.F32.BF16 R44, R60, R50.reuse, RZ ;  /* 0x000000323c2c723c */ /* 0x080fe200000418ff */
[----:B----4-:R-:W-:Y:S03]  /*69b0*/  IADD3.X R115, R131, UR13, RZ, P0, !PT ;  /* 0x0000000d83737c10 */ /* 0x010fe600087fe4ff */
[----:B------:R-:W-:Y:S04]  /*69c0*/  MOV R131, R132 ;  /* 0x0000008400837202 */ /* 0x000fe80000000f00 */
[C---:B------:R-:W-:Y:S04]  /*69d0*/  HMMA.16816.F32.BF16 R48, R64.reuse, R50, RZ ;  /* 0x000000324030723c */ /* 0x040fe800000418ff */
[----:B------:R-:W-:Y:S02]  /*69e0*/  MOV R132, R112 ;  /* 0x0000007000847202 */ /* 0x000fe40000000f00 */
[----:B------:R-:W3:Y:S02]  /*69f0*/  LDG.E R112, [R114.64] ;  /* 0x0000002072707981 */ /* 0x000ee4000c1e1900 */
[-C--:B------:R-:W-:Y:S08]  /*6a00*/  HMMA.16816.F32.BF16 R52, R64, R100.reuse, RZ ;  /* 0x000000644034723c */ /* 0x080ff000000418ff */
[C---:B------:R-:W-:Y:S08]  /*6a10*/  HMMA.16816.F32.BF16 R56, R60.reuse, R100, RZ ;  /* 0x000000643c38723c */ /* 0x040ff000000418ff */
[-C--:B------:R-:W-:Y:S08]  /*6a20*/  HMMA.16816.F32.BF16 R60, R60, R102.reuse, RZ ;  /* 0x000000663c3c723c */ /* 0x080ff000000418ff */
[----:B------:R-:W-:Y:S01]  /*6a30*/  HMMA.16816.F32.BF16 R64, R64, R102, RZ ;  /* 0x000000664040723c */ /* 0x000fe200000418ff */
[----:B------:R-:W1:Y:S07]  /*6a40*/  LDSM.16.M88.4 R100, [R123+0x5000] ;  /* 0x005000007b64783b */ /* 0x000e6e0000000200 */
[-C--:B--2---:R-:W-:Y:S08]  /*6a50*/  HMMA.16816.F32.BF16 R4, R104, R108.reuse, R4 ;  /* 0x0000006c6804723c */ /* 0x084ff00000041804 */
[C---:B-1----:R-:W-:Y:S08]  /*6a60*/  HMMA.16816.F32.BF16 R8, R100.reuse, R108, R8 ;  /* 0x0000006c6408723c */ /* 0x042ff00000041808 */
[-C--:B------:R-:W-:Y:S08]  /*6a70*/  HMMA.16816.F32.BF16 R12, R100, R110.reuse, R12 ;  /* 0x0000006e640c723c */ /* 0x080ff0000004180c */
[C---:B------:R-:W-:Y:S01]  /*6a80*/  HMMA.16816.F32.BF16 R16, R104.reuse, R110, R16 ;  /* 0x0000006e6810723c */ /* 0x040fe20000041810 */
[----:B------:R-:W1:Y:S07]  /*6a90*/  LDSM.16.M88.4 R108, [R116+0x8400] ;  /* 0x00840000746c783b */ /* 0x000e6e0000000200 */
[-C--:B-1----:R-:W-:Y:S08]  /*6aa0*/  HMMA.16816.F32.BF16 R20, R104, R108.reuse, R20 ;  /* 0x0000006c6814723c */ /* 0x082ff00000041814 */
[C---:B------:R-:W-:Y:S08]  /*6ab0*/  HMMA.16816.F32.BF16 R24, R100.reuse, R108, R24 ;  /* 0x0000006c6418723c */ /* 0x040ff00000041818 */
        /* <DEDUP_REMOVED lines=9> */
[C---:B------:R-:W-:Y:S07]  /*6b50*/  HMMA.16816.F32.BF16 R56, R100.reuse, R108, R56 ;  /* 0x0000006c6438723c */ /* 0x040fee0000041838 */
[----:B------:R-:W-:Y:S01]  /*6b60*/  MOV R108, R205 ;  /* 0x000000cd006c7202 */ /* 0x000fe20000000f00 */
[-C--:B------:R-:W-:Y:S04]  /*6b70*/  HMMA.16816.F32.BF16 R60, R100, R110.reuse, R60 ;  /* 0x0000006e643c723c */ /* 0x080fe8000004183c */
[----:B------:R-:W-:Y:S03]  /*6b80*/  MOV R205, R141 ;  /* 0x0000008d00cd7202 */ /* 0x000fe60000000f00 */
[----:B------:R-:W-:Y:S01]  /*6b90*/  FFMA.FTZ R100, -R223, R223, 1 ;  /* 0x3f800000df647423 */ /* 0x000fe200000101df */
[----:B------:R-:W-:Y:S04]  /*6ba0*/  HMMA.16816.F32.BF16 R64, R104, R110, R64 ;  /* 0x0000006e6840723c */ /* 0x000fe80000041840 */
[----:B------:R-:W-:Y:S01]  /*6bb0*/  FMUL.FTZ R100, R100, c[0x0][0x2ec] ;  /* 0x0000bb0064647a20 */ /* 0x000fe20000410000 */
[----:B------:R-:W-:Y:S02]  /*6bc0*/  MOV R223, R132 ;  /* 0x0000008400df7202 */ /* 0x000fe40000000f00 */
[----:B------:R-:W-:Y:S02]  /*6bd0*/  MOV R111, R131 ;  /* 0x00000083006f7202 */ /* 0x000fe40000000f00 */
[----:B------:R-:W-:Y:S03]  /*6be0*/  MOV R110, R139 ;  /* 0x0000008b006e7202 */ /* 0x000fe60000000f00 */
[----:B------:R-:W-:Y:S01]  /*6bf0*/  MOV R107, R138 ;  /* 0x0000008a006b7202 */ /* 0x000fe20000000f00 */
[C---:B---3--:R-:W-:Y:S02]  /*6c00*/  FADD.FTZ R5, -R112.reuse, R5 ;  /* 0x0000000570057221 */ /* 0x048fe40000010100 */
[----:B------:R-:W-:Y:S02]  /*6c10*/  FADD.FTZ R4, -R112, R4 ;  /* 0x0000000470047221 */ /* 0x000fe40000010100 */
[----:B------:R-:W-:Y:S01]  /*6c20*/  FMUL.FTZ R113, R206, R5 ;  /* 0x00000005ce717220 */ /* 0x000fe20000410000 */
[----:B------:R-:W-:Y:S01]  /*6c30*/  MOV R206, R133 ;  /* 0x0000008500ce7202 */ /* 0x000fe20000000f00 */
[----:B------:R-:W-:Y:S01]  /*6c40*/  FMUL.FTZ R4, R209, R4 ;  /* 0x00000004d1047220 */ /* 0x000fe20000410000 */
[----:B------:R1:W2:Y:S01]  /*6c50*/  LDG.E R5, [R114.64+0x20] ;  /* 0x0000202072057981 */ /* 0x0002a2000c1e1900 */
[----:B------:R-:W-:Y:S01]  /*6c60*/  FADD.FTZ R16, -R112, R16 ;  /* 0x0000001070107221 */ /* 0x000fe20000010100 */
[----:B------:R-:W-:Y:S01]  /*6c70*/  MOV R209, R142 ;  /* 0x0000008e00d17202 */ /* 0x000fe20000000f00 */
[----:B------:R-:W-:Y:S02]  /*6c80*/  FMUL.FTZ R142, R0, R4 ;  /* 0x00000004008e7220 */ /* 0x000fe40000410000 */
[----:B------:R-:W-:Y:S01]  /*6c90*/  FADD.FTZ R17, -R112, R17 ;  /* 0x0000001170117221 */ /* 0x000fe20000010100 */
[----:B------:R1:W3:Y:S01]  /*6ca0*/  LDG.E R4, [R114.64+0x100] ;  /* 0x0001002072047981 */ /* 0x0002e2000c1e1900 */
[----:B------:R-:W-:Y:S01]  /*6cb0*/  FMUL.FTZ R103, R203, R16 ;  /* 0x00000010cb677220 */ /* 0x000fe20000410000 */
[----:B------:R-:W-:Y:S01]  /*6cc0*/  MOV R203, R111 ;  /* 0x0000006f00cb7202 */ /* 0x000fe20000000f00 */
[----:B------:R-:W-:Y:S01]  /*6cd0*/  FMUL.FTZ R102, R202, R17 ;  /* 0x00000011ca667220 */ /* 0x000fe20000410000 */
[----:B------:R1:W4:Y:S01]  /*6ce0*/  LDG.E R0, [R114.64+0x120] ;  /* 0x0001202072007981 */ /* 0x000322000c1e1900 */
[C---:B------:R-:W-:Y:S01]  /*6cf0*/  FADD.FTZ R20, -R112.reuse, R20 ;  /* 0x0000001470147221 */ /* 0x040fe20000010100 */
[----:B------:R-:W-:Y:S01]  /*6d00*/  MOV R202, R108 ;  /* 0x0000006c00ca7202 */ /* 0x000fe20000000f00 */
[----:B------:R-:W-:Y:S01]  /*6d10*/  FADD.FTZ R21, -R112, R21 ;  /* 0x0000001570157221 */ /* 0x000fe20000010100 */
[----:B------:R-:W-:Y:S01]  /*6d20*/  MOV R109, R209 ;  /* 0x000000d1006d7202 */ /* 0x000fe20000000f00 */
[----:B------:R-:W-:Y:S01]  /*6d30*/  FFMA.FTZ R17, -R218, R218, 1 ;  /* 0x3f800000da117423 */ /* 0x000fe200000101da */
[----:B------:R-:W-:Y:S01]  /*6d40*/  MOV R209, R163 ;  /* 0x000000a300d17202 */ /* 0x000fe20000000f00 */
[----:B------:R-:W-:Y:S01]  /*6d50*/  FFMA.FTZ R16, -R217, R217, 1 ;  /* 0x3f800000d9107423 */ /* 0x000fe200000101d9 */
[----:B------:R-:W-:Y:S01]  /*6d60*/  MOV R163, R140 ;  /* 0x0000008c00a37202 */ /* 0x000fe20000000f00 */
[----:B------:R-:W-:Y:S01]  /*6d70*/  FMUL.FTZ R141, R100, R113 ;  /* 0x00000071648d7220 */ /* 0x000fe20000410000 */
[----:B------:R-:W-:Y:S01]  /*6d80*/  MOV R218, R109 ;  /* 0x0000006d00da7202 */ /* 0x000fe20000000f00 */
        /* <DEDUP_REMOVED lines=60> */
[----:B-1----:R-:W-:Y:S02]  /*7150*/  FMUL.FTZ R115, R21, R37 ;  /* 0x0000002515737220 */ /* 0x002fe40000410000 */
[----:B------:R-:W-:Y:S02]  /*7160*/  FMUL.FTZ R114, R20, R36 ;  /* 0x0000002414727220 */ /* 0x000fe40000410000 */
[C---:B--2---:R-:W-:Y:S02]  /*7170*/  FADD.FTZ R17, -R5.reuse, R6 ;  /* 0x0000000605117221 */ /* 0x044fe40000010100 */
[----:B------:R-:W-:Y:S02]  /*7180*/  FADD.FTZ R16, -R5, R7 ;  /* 0x0000000705107221 */ /* 0x000fe40000010100 */
[----:B------:R-:W-:Y:S02]  /*7190*/  FFMA.FTZ R6, -R248, R248, 1 ;  /* 0x3f800000f8067423 */ /* 0x000fe400000101f8 */
[----:B------:R-:W-:Y:S02]  /*71a0*/  FFMA.FTZ R7, -R249, R249, 1 ;  /* 0x3f800000f9077423 */ /* 0x000fe400000101f9 */
[----:B------:R-:W-:Y:S02]  /*71b0*/  FMUL.FTZ R16, R110, R16 ;  /* 0x000000106e107220 */ /* 0x000fe40000410000 */
        /* <DEDUP_REMOVED lines=60> */
[----:B------:R-:W-:Y:S02]  /*7580*/  FMUL.FTZ R20, R155, R20 ;  /* 0x000000149b147220 */ /* 0x000fe40000410000 */
[----:B------:R-:W-:Y:S02]  /*7590*/  FMUL.FTZ R7, R7, c[0x0][0x2ec] ;  /* 0x0000bb0007077a20 */ /* 0x000fe40000410000 */
[----:B------:R-:W-:Y:S02]  /*75a0*/  FADD.FTZ R67, -R5, R67 ;  /* 0x0000004305437221 */ /* 0x000fe40000010100 */
[----:B------:R-:W-:Y:S02]  /*75b0*/  FFMA.FTZ R5, -R153, R153, 1 ;  /* 0x3f80000099057423 */ /* 0x000fe40000010199 */
[----:B------:R-:W-:Y:S02]  /*75c0*/  FMUL.FTZ R16, R16, c[0x0][0x2ec] ;  /* 0x0000bb0010107a20 */ /* 0x000fe40000410000 */
[----:B------:R-:W-:Y:S02]  /*75d0*/  FMUL.FTZ R65, R6, R18 ;  /* 0x0000001206417220 */ /* 0x000fe40000410000 */
[C---:B---3--:R-:W-:Y:S02]  /*75e0*/  FADD.FTZ R8, -R4.reuse, R8 ;  /* 0x0000000804087221 */ /* 0x048fe40000010100 */
[----:B------:R-:W-:Y:S02]  /*75f0*/  FADD.FTZ R12, -R4, R12 ;  /* 0x0000000c040c7221 */ /* 0x000fe40000010100 */
[----:B------:R-:W-:Y:S02]  /*7600*/  FFMA.FTZ R6, -R205, R205, 1 ;  /* 0x3f800000cd067423 */ /* 0x000fe400000101cd */
[----:B------:R-:W-:Y:S02]  /*7610*/  FMUL.FTZ R101, R7, R17 ;  /* 0x0000001107657220 */ /* 0x000fe40000410000 */
[----:B------:R-:W-:Y:S02]  /*7620*/  FMUL.FTZ R17, R151, R67 ;  /* 0x0000004397117220 */ /* 0x000fe40000410000 */
[----:B------:R-:W-:Y:S02]  /*7630*/  FMUL.FTZ R5, R5, c[0x0][0x2ec] ;  /* 0x0000bb0005057a20 */ /* 0x000fe40000410000 */
[----:B------:R-:W-:Y:S02]  /*7640*/  FMUL.FTZ R67, R16, R20 ;  /* 0x0000001410437220 */ /* 0x000fe40000410000 */
[----:B------:R-:W-:Y:S02]  /*7650*/  FMUL.FTZ R16, R218, R8 ;  /* 0x00000008da107220 */ /* 0x000fe40000410000 */
[----:B------:R-:W-:Y:S02]  /*7660*/  FMUL.FTZ R12, R203, R12 ;  /* 0x0000000ccb0c7220 */ /* 0x000fe40000410000 */
[----:B------:R-:W-:Y:S02]  /*7670*/  FFMA.FTZ R8, -R206, R206, 1 ;  /* 0x3f800000ce087423 */ /* 0x000fe400000101ce */
[----:B------:R-:W-:Y:S02]  /*7680*/  FMUL.FTZ R6, R6, c[0x0][0x2ec] ;  /* 0x0000bb0006067a20 */ /* 0x000fe40000410000 */
[----:B------:R-:W-:Y:S02]  /*7690*/  FFMA.FTZ R7, -R186, R186, 1 ;  /* 0x3f800000ba077423 */ /* 0x000fe400000101ba */
[----:B------:R-:W-:Y:S02]  /*76a0*/  FMUL.FTZ R64, R5, R17 ;  /* 0x0000001105407220 */ /* 0x000fe40000410000 */
[----:B------:R-:W-:Y:S02]  /*76b0*/  FADD.FTZ R5, -R4, R9 ;  /* 0x0000000904057221 */ /* 0x000fe40000010100 */
[----:B------:R-:W-:Y:S02]  /*76c0*/  FMUL.FTZ R8, R8, c[0x0][0x2ec] ;  /* 0x0000bb0008087a20 */ /* 0x000fe40000410000 */
[----:B------:R-:W-:Y:S02]  /*76d0*/  FMUL.FTZ R20, R6, R12 ;  /* 0x0000000c06147220 */ /* 0x000fe40000410000 */
[----:B------:R-:W-:Y:S02]  /*76e0*/  FADD.FTZ R12, -R4, R28 ;  /* 0x0000001c040c7221 */ /* 0x000fe40000010100 */
[----:B------:R-:W-:Y:S02]  /*76f0*/  FFMA.FTZ R6, -R87, R87, 1 ;  /* 0x3f80000057067423 */ /* 0x000fe40000010157 */
        /* <DEDUP_REMOVED lines=8> */
[----:B------:R-:W-:Y:S02]  /*7780*/  FMUL.FTZ R6, R6, c[0x0][0x2ec] ;  /* 0x0000bb0006067a20 */ /* 0x000fe40000410000 */
[----:B------:R-:W-:Y:S02]  /*7790*/  FMUL.FTZ R66, R7, R19 ;  /* 0x0000001307427220 */ /* 0x000fe40000410000 */
[----:B------:R-:W-:Y:S02]  /*77a0*/  FMUL.FTZ R9, R223, R9 ;  /* 0x00000009df097220 */ /* 0x000fe40000410000 */
[----:B------:R-:W-:Y:S02]  /*77b0*/  FFMA.FTZ R7, -R209, R209, 1 ;  /* 0x3f800000d1077423 */ /* 0x000fe400000101d1 */
[----:B------:R-:W-:Y:S02]  /*77c0*/  FMUL.FTZ R5, R5, c[0x0][0x2ec] ;  /* 0x0000bb0005057a20 */ /* 0x000fe40000410000 */
[----:B------:R-:W-:Y:S02]  /*77d0*/  FMUL.FTZ R16, R90, R16 ;  /* 0x000000105a107220 */ /* 0x000fe40000410000 */
[----:B------:R-:W-:Y:S01]  /*77e0*/  FMUL.FTZ R53, R6, R12 ;  /* 0x0000000c06357220 */ /* 0x000fe20000410000 */
[----:B------:R1:W5:Y:S01]  /*77f0*/  LDL.LU R90, [R1+0xb4] ;  /* 0x0000b400015a7983 */ /* 0x0003620000300800 */
[C---:B------:R-:W-:Y:S02]  /*7800*/  FADD.FTZ R12, -R4.reuse, R44 ;  /* 0x0000002c040c7221 */ /* 0x040fe40000010100 */
[----:B------:R-:W-:Y:S02]  /*7810*/  FFMA.FTZ R6, -R231, R231, 1 ;  /* 0x3f800000e7067423 */ /* 0x000fe400000101e7 */
[----:B------:R-:W-:Y:S02]  /*7820*/  FMUL.FTZ R7, R7, c[0x0][0x2ec] ;  /* 0x0000bb0007077a20 */ /* 0x000fe40000410000 */
[----:B------:R-:W-:Y:S02]  /*7830*/  FMUL.FTZ R19, R5, R9 ;  /* 0x0000000905137220 */ /* 0x000fe40000410000 */
[----:B------:R-:W-:Y:S02]  /*7840*/  FADD.FTZ R9, -R4, R29 ;  /* 0x0000001d04097221 */ /* 0x000fe40000010100 */
[----:B------:R-:W-:Y:S02]  /*7850*/  FFMA.FTZ R8, -R89, R89, 1 ;  /* 0x3f80000059087423 */ /* 0x000fe40000010159 */
[----:B------:R-:W-:Y:S01]  /*7860*/  FFMA.FTZ R5, -R86, R86, 1 ;  /* 0x3f80000056057423 */ /* 0x000fe20000010156 */
[----:B------:R1:W5:Y:S01]  /*7870*/  LDL.LU R89, [R1+0xb0] ;  /* 0x0000b00001597983 */ /* 0x0003620000300800 */
        /* <DEDUP_REMOVED lines=8> */
[C---:B------:R-:W-:Y:S01]  /*7900*/  FADD.FTZ R12, -R4.reuse, R57 ;  /* 0x00000039040c7221 */ /* 0x040fe20000010100 */
[----:B------:R1:W5:Y:S01]  /*7910*/  LDL.LU R87, [R1+0xa8] ;  /* 0x0000a80001577983 */ /* 0x0003620000300800 */
[----:B------:R-:W-:Y:S01]  /*7920*/  FFMA.FTZ R6, -R207, R207, 1 ;  /* 0x3f800000cf067423 */ /* 0x000fe200000101cf */
[----:B------:R-:W-:Y:S01]  /*7930*/  MOV R57, R176 ;  /* 0x000000b000397202 */ /* 0x000fe20000000f00 */
[C---:B------:R-:W-:Y:S01]  /*7940*/  FADD.FTZ R13, -R4.reuse, R25 ;  /* 0x00000019040d7221 */ /* 0x040fe20000010100 */
[----:B------:R1:W5:Y:S01]  /*7950*/  LDL.LU R86, [R1+0xa4] ;  /* 0x0000a40001567983 */ /* 0x0003620000300800 */
[----:B------:R-:W-:Y:S02]  /*7960*/  FMUL.FTZ R52, R5, R9 ;  /* 0x0000000905347220 */ /* 0x000fe40000410000 */
[----:B------:R-:W-:Y:S02]  /*7970*/  FADD.FTZ R9, -R4, R45 ;  /* 0x0000002d04097221 */ /* 0x000fe40000010100 */
[----:B------:R-:W-:Y:S02]  /*7980*/  FFMA.FTZ R5, -R230, R230, 1 ;  /* 0x3f800000e6057423 */ /* 0x000fe400000101e6 */
[----:B------:R-:W-:Y:S02]  /*7990*/  FMUL.FTZ R12, R196, R12 ;  /* 0x0000000cc40c7220 */ /* 0x000fe40000410000 */
[----:B------:R-:W-:Y:S02]  /*79a0*/  FMUL.FTZ R6, R6, c[0x0][0x2ec] ;  /* 0x0000bb0006067a20 */ /* 0x000fe40000410000 */
[----:B------:R-:W-:Y:S02]  /*79b0*/  FMUL.FTZ R13, R250, R13 ;  /* 0x0000000dfa0d7220 */ /* 0x000fe40000410000 */
        /* <DEDUP_REMOVED lines=9> */
[C---:B------:R-:W-:Y:S02]  /*7a50*/  FADD.FTZ R13, -R4.reuse, R41 ;  /* 0x00000029040d7221 */ /* 0x040fe40000010100 */
        /* <DEDUP_REMOVED lines=72> */
[----:B------:R-:W-:Y:S02]  /*7ee0*/  FMUL.FTZ R6, R6, c[0x0][0x2ec] ;  /* 0x0000bb0006067a20 */ /* 0x000fe40000410000 */
[----:B------:R-:W-:Y:S01]  /*7ef0*/  FMUL.FTZ R17, R4, R9 ;  /* 0x0000000904117220 */ /* 0x000fe20000410000 */
        /* <DEDUP_REMOVED lines=10> */
[----:B------:R-:W-:Y:S02]  /*7fa0*/  FFMA.FTZ R8, -R2, R2, 1 ;  /* 0x3f80000002087423 */ /* 0x000fe40000010102 */
[----:B------:R-:W-:Y:S01]  /*7fb0*/  FMUL.FTZ R15, R7, R12 ;  /* 0x0000000c070f7220 */ /* 0x000fe20000410000 */
[----:B------:R1:W5:Y:S01]  /*7fc0*/  LDL.LU R3, [R1+0x58] ;  /* 0x0000580001037983 */ /* 0x0003620000300800 */
[C---:B------:R-:W-:Y:S02]  /*7fd0*/  FADD.FTZ R12, -R0.reuse, R42 ;  /* 0x0000002a000c7221 */ /* 0x040fe40000010100 */
[C---:B------:R-:W-:Y:S01]  /*7fe0*/  FADD.FTZ R10, -R0.reuse, R46 ;  /* 0x0000002e000a7221 */ /* 0x040fe20000010100 */
[----:B------:R1:W5:Y:S01]  /*7ff0*/  LDL.LU R2, [R1+0x54] ;  /* 0x0000540001027983 */ /* 0x0003620000300800 */
[C---:B------:R-:W-:Y:S02]  /*8000*/  FADD.FTZ R9, -R0.reuse, R47 ;  /* 0x0000002f00097221 */ /* 0x040fe40000010100 */
[----:B------:R-:W-:Y:S02]  /*8010*/  FADD.FTZ R11, -R0, R43 ;  /* 0x0000002b000b7221 */ /* 0x000fe40000010100 */
[----:B------:R-:W-:Y:S02]  /*8020*/  FMUL.FTZ R12, R247, R12 ;  /* 0x0000000cf70c7220 */ /* 0x000fe40000410000 */
[----:B------:R-:W-:Y:S02]  /*8030*/  FMUL.FTZ R10, R239, R10 ;  /* 0x0000000aef0a7220 */ /* 0x000fe40000410000 */
[----:B------:R-:W-:Y:S02]  /*8040*/  FMUL.FTZ R9, R238, R9 ;  /* 0x00000009ee097220 */ /* 0x000fe40000410000 */
        /* <DEDUP_REMOVED lines=63> */
.L_x_1135:
        /* <DEDUP_REMOVED lines=149> */
.L_x_1136:
[----:B------:R-:W2:Y:S01]  /*8d90*/  LDL R58, [R1+0x8] ;  /* 0x00000800013a7983 */ /* 0x000ea20000100800 */
[----:B------:R-:W-:Y:S01]  /*8da0*/  IMAD.U32 R59, RZ, RZ, UR22 ;  /* 0x00000016ff3b7e24 */ /* 0x000fe2000f8e00ff */
[----:B------:R-:W-:Y:S02]  /*8db0*/  ULOP3.LUT UR7, UR6, 0x1, URZ, 0xc0, !UPT ;  /* 0x0000000106077892 */ /* 0x000fe4000f8ec03f */
[----:B------:R-:W3:Y:S02]  /*8dc0*/  LDL R55, [R1+0x20] ;  /* 0x0000200001377983 */ /* 0x000ee40000100800 */
[----:B------:R-:W-:Y:S02]  /*8dd0*/  UISETP.NE.U32.AND UP1, UPT, UR7, 0x1, UPT ;  /* 0x000000010700788c */ /* 0x000fe4000bf25070 */
[----:B------:R4:W3:Y:S04]  /*8de0*/  LDL R54, [R1] ;  /* 0x0000000001367983 */ /* 0x0008e80000100800 */
[----:B------:R4:W3:Y:S04]  /*8df0*/  LDL R53, [R1+0x4] ;  /* 0x0000040001357983 */ /* 0x0008e80000100800 */
[----:B------:R-:W-:Y:S04]  /*8e00*/  LDSM.16.M88.4 R16, [R119] ;  /* 0x000000007710783b */ /* 0x000fe80000000200 */
[----:B------:R-:W1:Y:S04]  /*8e10*/  LDSM.16.MT88.4 R20, [R0+0x6000] ;  /* 0x006000000014783b */ /* 0x000e680000004200 */
[----:B------:R-:W4:Y:S04]  /*8e20*/  LDSM.16.M88.4 R12, [R119+0x2000] ;  /* 0x00200000770c783b */ /* 0x000f280000000200 */
[----:B------:R-:W-:Y:S04]  /*8e30*/  LDSM.16.M88.4 R24, [R126] ;  /* 0x000000007e18783b */ /* 0x000fe80000000200 */
[----:B------:R-:W4:Y:S04]  /*8e40*/  LDSM.16.MT88.4 R28, [R0+0x6400] ;  /* 0x00640000001c783b */ /* 0x000f280000004200 */
[----:B------:R-:W4:Y:S04]  /*8e50*/  LDSM.16.M88.4 R32, [R129] ;  /* 0x000000008120783b */ /* 0x000f280000000200 */
[----:B------:R-:W-:Y:S04]  /*8e60*/  LDSM.16.M88.4 R36, [R121] ;  /* 0x000000007924783b */ /* 0x000fe80000000200 */
[----:B------:R-:W4:Y:S04]  /*8e70*/  LDSM.16.MT88.4 R40, [R0+0x6800] ;  /* 0x006800000028783b */ /* 0x000f280000004200 */
[----:B------:R-:W4:Y:S04]  /*8e80*/  LDSM.16.M88.4 R44, [R121+0x2000] ;  /* 0x00200000792c783b */ /* 0x000f280000000200 */
[----:B------:R-:W-:Y:S01]  /*8e90*/  LDSM.16.MT88.4 R48, [R0+0x6c00] ;  /* 0x006c00000030783b */ /* 0x000fe20000004200 */
[-C--:B-1----:R-:W-:Y:S08]  /*8ea0*/  HMMA.16816.F32.BF16 R4, R16, R20.reuse, RZ ;  /* 0x000000141004723c */ /* 0x082ff000000418ff */
[C---:B----4-:R-:W-:Y:S08]  /*8eb0*/  HMMA.16816.F32.BF16 R8, R12.reuse, R20, RZ ;  /* 0x000000140c08723c */ /* 0x050ff000000418ff */
        /* <DEDUP_REMOVED lines=61> */
[----:B--2---:R-:W-:Y:S01]  /*9290*/  @P1 IADD3 R20, P2, R58, UR12, RZ ;  /* 0x0000000c3a141c10 */ /* 0x004fe2000ff5e0ff */
[----:B------:R-:W-:Y:S01]  /*92a0*/  IMAD.U32 R58, RZ, RZ, UR21 ;  /* 0x00000015ff3a7e24 */ /* 0x000fe2000f8e00ff */
[----:B------:R-:W-:Y:S01]  /*92b0*/  @UP0 UIADD3 UR12, UP4, UR12, -0x200, URZ ;  /* 0xfffffe000c0c0890 */ /* 0x000fe2000ff9e03f */
[----:B------:R-:W-:Y:S01]  /*92c0*/  IMAD.U32 R34, RZ, RZ, UR22 ;  /* 0x00000016ff227e24 */ /* 0x000fe2000f8e00ff */
[----:B------:R-:W-:Y:S01]  /*92d0*/  HMMA.16816.F32.BF16 R16, R24, R30, R16 ;  /* 0x0000001e1810723c */ /* 0x000fe20000041810 */
[----:B------:R-:W-:Y:S03]  /*92e0*/  IMAD.U32 R35, RZ, RZ, UR23 ;  /* 0x00000017ff237e24 */ /* 0x000fe6000f8e00ff */
[----:B---3--:R-:W-:Y:S01]  /*92f0*/  @P1 IADD3.X R21, R55, UR11, RZ, P2, !PT ;  /* 0x0000000b37151c10 */ /* 0x008fe200097fe4ff */
[----:B------:R-:W-:Y:S01]  /*9300*/  IMAD.U32 R32, RZ, RZ, UR21 ;  /* 0x00000015ff207e24 */ /* 0x000fe2000f8e00ff */
[----:B------:R-:W-:Y:S01]  /*9310*/  @UP0 UIADD3.X UR11, UR11, -0x1, URZ, UP4, !UPT ;  /* 0xffffffff0b0b0890 */ /* 0x000fe2000a7fe43f */
[----:B------:R-:W-:Y:S02]  /*9320*/  IMAD.U32 R24, RZ, RZ, UR27 ;  /* 0x0000001bff187e24 */ /* 0x000fe4000f8e00ff */
[----:B------:R1:W2:Y:S03]  /*9330*/  @P1 LDG.E R54, [R20.64] ;  /* 0x0000000814361981 */ /* 0x0002a6000c1e1900 */
[----:B------:R-:W-:Y:S01]  /*9340*/  IMAD.U32 R25, RZ, RZ, UR26 ;  /* 0x0000001aff197e24 */ /* 0x000fe2000f8e00ff */
[----:B------:R1:W3:Y:S01]  /*9350*/  @P1 LDG.E R53, [R20.64+0x20] ;  /* 0x0000200814351981 */ /* 0x0002e2000c1e1900 */
[----:B------:R-:W-:Y:S02]  /*9360*/  IMAD.U32 R27, RZ, RZ, UR25 ;  /* 0x00000019ff1b7e24 */ /* 0x000fe4000f8e00ff */
[----:B------:R-:W-:Y:S01]  /*9370*/  IMAD.U32 R31, RZ, RZ, UR24 ;  /* 0x00000018ff1f7e24 */ /* 0x000fe2000f8e00ff */
[----:B------:R1:W5:Y:S01]  /*9380*/  @P1 LDG.E R251, [R20.64+0x100] ;  /* 0x0001000814fb1981 */ /* 0x000362000c1e1900 */
[----:B------:R-:W-:Y:S02]  /*9390*/  IMAD.U32 R30, RZ, RZ, UR20 ;  /* 0x00000014ff1e7e24 */ /* 0x000fe4000f8e00ff */
[----:B------:R-:W-:Y:S01]  /*93a0*/  IMAD.U32 R33, RZ, RZ, UR16 ;  /* 0x00000010ff217e24 */ /* 0x000fe2000f8e00ff */
[----:B------:R1:W5:Y:S01]  /*93b0*/  @P1 LDG.E R252, [R20.64+0x120] ;  /* 0x0001200814fc1981 */ /* 0x000362000c1e1900 */
        /* <DEDUP_REMOVED lines=35> */
[----:B------:R-:W-:Y:S02]  /*95f0*/  IADD3 R0, R3, -0x2000, RZ ;  /* 0xffffe00003007810 */ /* 0x000fe40007ffe0ff */
[-C--:B------:R-:W-:Y:S01]  /*9600*/  LEA.HI.X.SX32 R27, R55, R21.reuse, 0x2, P2 ;  /* 0x00000015371b7211 */ /* 0x080fe200010f16ff */
[----:B--2---:R1:W-:Y:S04]  /*9610*/  @P1 STL [R1], R54 ;  /* 0x0000003601001387 */ /* 0x0043e80000100800 */
[----:B---3--:R2:W-:Y:S01]  /*9620*/  @P1 STL [R1+0x4], R53 ;  /* 0x0000043501001387 */ /* 0x0085e20000100800 */
[-C--:B------:R-:W-:Y:S04]  /*9630*/  LEA R38, P1, R38, R20.reuse, 0x2 ;  /* 0x0000001426267211 */ /* 0x080fe800078210ff */
[-C--:B------:R-:W-:Y:S02]  /*9640*/  LEA.HI.X.SX32 R39, R31, R21.reuse, 0x2, P1 ;  /* 0x000000151f277211 */ /* 0x080fe400008f16ff */
[-C--:B------:R-:W-:Y:S02]  /*9650*/  LEA.HI.X.SX32 R31, R57, R21.reuse, 0x2, P4 ;  /* 0x00000015391f7211 */ /* 0x080fe400020f16ff */
[----:B------:R-:W-:Y:S01]  /*9660*/  LEA R24, P1, R29, R20, 0x2 ;  /* 0x000000141d187211 */ /* 0x000fe200078210ff */
[----:B------:R-:W-:Y:S01]  /*9670*/  RED.E.ADD.F32.FTZ.RN.STRONG.GPU [R38.64], R11 ;  /* 0x0000000b2600798e */ /* 0x000fe2000c10e788 */
[-C--:B------:R-:W-:Y:S03]  /*9680*/  LEA.HI.X.SX32 R29, R56, R21.reuse, 0x2, P3 ;  /* 0x00000015381d7211 */ /* 0x080fe600018f16ff */
[----:B------:R-:W-:Y:S04]  /*9690*/  RED.E.ADD.F32.FTZ.RN.STRONG.GPU [R36.64], R16 ;  /* 0x000000102400798e */ /* 0x000fe8000c10e788 */
[----:B------:R-:W-:Y:S01]  /*96a0*/  RED.E.ADD.F32.FTZ.RN.STRONG.GPU [R34.64], R17 ;  /* 0x000000112200798e */ /* 0x000fe2000c10e788 */
[----:B-1----:R-:W-:Y:S03]  /*96b0*/  IMAD.U32 R54, RZ, RZ, UR17 ;  /* 0x00000011ff367e24 */ /* 0x002fe6000f8e00ff */
[----:B------:R-:W-:Y:S01]  /*96c0*/  RED.E.ADD.F32.FTZ.RN.STRONG.GPU [R32.64], R18 ;  /* 0x000000122000798e */ /* 0x000fe2000c10e788 */
[----:B--2---:R-:W-:Y:S03]  /*96d0*/  IMAD.U32 R53, RZ, RZ, UR16 ;  /* 0x00000010ff357e24 */ /* 0x004fe6000f8e00ff */
        /* <DEDUP_REMOVED lines=143> */
.L_x_1138:
        /* <DEDUP_REMOVED lines=19> */
.L_x_1139:
        /* <DEDUP_REMOVED lines=43> */
.L_x_1141:
[----:B--2---:R-:W-:Y:S05]  /*a3b0*/  BSYNC B0 ;  /* 0x0000000000007941 */ /* 0x004fea0003800000 */
.L_x_1140:
        /* <DEDUP_REMOVED lines=14> */
.L_x_1143:
[----:B------:R-:W-:Y:S05]  /*a4a0*/  BSYNC B0 ;  /* 0x0000000000007941 */ /* 0x000fea0003800000 */
.L_x_1142:
        /* <DEDUP_REMOVED lines=25> */
.L_x_1145:
[----:B------:R-:W-:Y:S05]  /*a640*/  BSYNC B0 ;  /* 0x0000000000007941 */ /* 0x000fea0003800000 */
.L_x_1144:
        /* <DEDUP_REMOVED lines=12> */
.L_x_1118:
        /* <DEDUP_REMOVED lines=21> */
.L_x_1147:
        /* <DEDUP_REMOVED lines=19> */
.L_x_1148:
        /* <DEDUP_REMOVED lines=37> */
.L_x_1150:
[----:B------:R-:W-:Y:S05]  /*abe0*/  BSYNC B0 ;  /* 0x0000000000007941 */ /* 0x000fea0003800000 */
.L_x_1149:
        /* <DEDUP_REMOVED lines=15> */
.L_x_1152:
[----:B------:R-:W-:Y:S05]  /*ace0*/  BSYNC B0 ;  /* 0x0000000000007941 */ /* 0x000fea0003800000 */
.L_x_1151:
        /* <DEDUP_REMOVED lines=26> */
.L_x_1154:
[----:B------:R-:W-:Y:S05]  /*ae90*/  BSYNC B0 ;  /* 0x0000000000007941 */ /* 0x000fea0003800000 */
.L_x_1153:
        /* <DEDUP_REMOVED lines=12> */
.L_x_1146:
[----:B------:R-:W-:Y:S05]  /*af60*/  BSYNC B1 ;  /* 0x0000000000017941 */ /* 0x000fea0003800000 */
.L_x_1113:
        /* <DEDUP_REMOVED lines=11> */
.L_x_1155:
[----:B------:R-:W-:Y:S05]  /*b020*/  EXIT ;  /* 0x000000000000794d */ /* 0x000fea0003800000 */
.L_x_1157:
        /* <DEDUP_REMOVED lines=13> */
.L_x_1358:


//--------------------- .text._ZN5flash44flash_bwd_dq_dk_dv_loop_seqk_parallel_kernelI23Flash_bwd_kernel_traitsILi32ELi128ELi128ELi8ELi4ELi4ELi4ELb0ELb0EN7cutlass10bfloat16_tE19Flash_kernel_traitsILi32ELi128ELi128ELi8ES3_EELb1ELb0ELb1ELb0ELb0ELb1ELb0EEEvNS_16Flash_bwd_paramsE --------------------------
	.section	.text._ZN5flash44flash_bwd_dq_dk_dv_loop_seqk_parallel_kernelI23Flash_bwd_kernel_traitsILi32ELi128ELi128ELi8ELi4ELi4ELi4ELb0ELb0EN7cutlass10bfloat16_tE19Flash_kernel_traitsILi32ELi128ELi128ELi8ES3_EELb1ELb0ELb1ELb0ELb0ELb1ELb0EEEvNS_16Flash_bwd_paramsE,"ax",@progbits
	.sectioninfo	@"SHI_REGISTERS=255"
	.align	128
        .global         _ZN5flash44flash_bwd_dq_dk_dv_loop_seqk_parallel_kernelI23Flash_bwd_kernel_traitsILi32ELi128ELi128ELi8ELi4ELi4ELi4ELb0ELb0EN7cutlass10bfloat16_tE19Flash_kernel_traitsILi32ELi128ELi128ELi8ES3_EELb1ELb0ELb1ELb0ELb0ELb1ELb0EEEvNS_16Flash_bwd_paramsE
        .type           _ZN5flash44flash_bwd_dq_dk_dv_loop_seqk_parallel_kernelI23Flash_bwd_kernel_traitsILi32ELi128ELi128ELi8ELi4ELi4ELi4ELb0ELb0EN7cutlass10bfloat16_tE19Flash_kernel_traitsILi32ELi128ELi128ELi8ES3_EELb1ELb0ELb1ELb0ELb0ELb1ELb0EEEvNS_16Flash_bwd_paramsE,@function
        .size           _ZN5flash44flash_bwd_dq_dk_dv_loop_seqk_parallel_kernelI23Flash_bwd_kernel_traitsILi32ELi128ELi128ELi8ELi4ELi4ELi4ELb0ELb0EN7cutlass10bfloat16_tE19Flash_kernel_traitsILi32ELi128ELi128ELi8ES3_EELb1ELb0ELb1ELb0ELb0ELb1ELb0EEEvNS_16Flash_bwd_paramsE,(.L_x_1359 - _ZN5flash44flash_bwd_dq_dk_dv_loop_seqk_parallel_kernelI23Flash_bwd_kernel_traitsILi32ELi128ELi128ELi8ELi4ELi4ELi4ELb0ELb0EN7cutlass10bfloat16_tE19Flash_kernel_traitsILi32ELi128ELi128ELi8ES3_EELb1ELb0ELb1ELb0ELb0ELb1ELb0EEEvNS_16Flash_bwd_paramsE)
        .other          _ZN5flash44flash_bwd_dq_dk_dv_loop_seqk_parallel_kernelI23Flash_bwd_kernel_traitsILi32ELi128ELi128ELi8ELi4ELi4ELi4ELb0ELb0EN7cutlass10bfloat16_tE19Flash_kernel_traitsILi32ELi128ELi128ELi8ES3_EELb1ELb0ELb1ELb0ELb0ELb1ELb0EEEvNS_16Flash_bwd_paramsE,@"STO_CUDA_ENTRY STV_DEFAULT"
_ZN5flash44flash_bwd_dq_dk_dv_loop_seqk_parallel_kernelI23Flash_bwd_kernel_traitsILi32ELi128ELi128ELi8ELi4ELi4ELi4ELb0ELb0EN7cutlass10bfloat16_tE19Flash_kernel_traitsILi32ELi128ELi128ELi8ES3_EELb1ELb0ELb1ELb0ELb0ELb1ELb0EEEvNS_16Flash_bwd_paramsE:
.text._ZN5flash44flash_bwd_dq_dk_dv_loop_seqk_parallel_kernelI23Flash_bwd_kernel_traitsILi32ELi128ELi128ELi8ELi4ELi4ELi4ELb0ELb0EN7cutlass10bfloat16_tE19Flash_kernel_traitsILi32ELi128ELi128ELi8ES3_EELb1ELb0ELb1ELb0ELb0ELb1ELb0EEEvNS_16Flash_bwd_paramsE:
        /* <DEDUP_REMOVED lines=32> */
[CC--:B------:R-:W-:Y:S01]  /*0200*/  LEA.HI R5, R8.reuse, R187.reuse, RZ, 0x2 ;  /* 0x000000bb08057211 */ /* 0x0c0fe200078f10ff */
[----:B------:R-:W-:Y:S01]  /*0210*/  ULDC.U8 UR11, c[0x0][0x328] ;  /* 0x0000ca00000b7ab9 */ /* 0x000fe20000000000 */
[----:B------:R-:W-:Y:S01]  /*0220*/  LOP3.LUT R0, R7, 0xffffffe0, RZ, 0xc0, !PT ;  /* 0xffffffe007007812 */ /* 0x000fe200078ec0ff */
[----:B--2---:R-:W-:Y:S01]  /*0230*/  UIMAD UR6, UR53, UR10, UR54 ;  /* 0x0000000a350672a4 */ /* 0x004fe2000f8e0236 */
[--C-:B------:R-:W-:Y:S01]  /*0240*/  SHF.R.S32.HI R2, RZ, 0x2, R5.reuse ;  /* 0x00000002ff027819 */ /* 0x100fe20000011405 */
[----:B------:R-:W-:Y:S01]  /*0250*/  ULOP3.LUT UR5, UR54, UR15, URZ, 0x3c, !UPT ;  /* 0x0000000f36057292 */ /* 0x000fe2000f8e3c3f */
[----:B------:R-:W-:Y:S01]  /*0260*/  SHF.R.S32.HI R11, RZ, 0x1f, R5 ;  /* 0x0000001fff0b7819 */ /* 0x000fe20000011405 */
[----:B------:R-:W-:Y:S01]  /*0270*/  IMAD.IADD R0, R187, 0x1, -R0 ;  /* 0x00000001bb007824 */ /* 0x000fe200078e0a00 */
[-C--:B------:R-:W-:Y:S01]  /*0280*/  LEA.HI R9, R8, R187.reuse, RZ, 0x3 ;  /* 0x000000bb08097211 */ /* 0x080fe200078f18ff */
[----:B------:R-:W-:Y:S01]  /*0290*/  UIMAD UR6, UR6, UR19, URZ ;  /* 0x00000013060672a4 */ /* 0x000fe2000f8e023f */
[C---:B------:R-:W-:Y:S01]  /*02a0*/  LOP3.LUT R10, R5.reuse, 0xfffffffc, RZ, 0xc0, !PT ;  /* 0xfffffffc050a7812 */ /* 0x040fe200078ec0ff */
[----:B------:R-:W-:Y:S01]  /*02b0*/  USHF.R.S32.HI UR10, URZ, 0x1f, UR54 ;  /* 0x0000001f3f0a7899 */ /* 0x000fe20008011436 */
[-C--:B------:R-:W-:Y:S01]  /*02c0*/  LEA.HI R5, R5, R2.reuse, RZ, 0x1 ;  /* 0x0000000205057211 */ /* 0x080fe200078f08ff */
[----:B------:R-:W-:Y:S01]  /*02d0*/  UIMAD.WIDE UR56, UR59, UR56, URZ ;  /* 0x000000383b3872a5 */ /* 0x000fe2000f8e023f */
[----:B------:R-:W-:Y:S01]  /*02e0*/  LEA.HI R11, R11, R2, RZ, 0x3 ;  /* 0x000000020b0b7211 */ /* 0x000fe200078f18ff */
[----:B------:R-:W-:Y:S01]  /*02f0*/  IMAD.IADD R223, R187, 0x1, -R10 ;  /* 0x00000001bbdf7824 */ /* 0x000fe200078e0a0a */
[----:B------:R-:W-:Y:S01]  /*0300*/  SHF.R.S32.HI R195, RZ, 0x3, R9 ;  /* 0x00000003ffc37819 */ /* 0x000fe20000011409 */
[----:B------:R-:W-:Y:S01]  /*0310*/  UIMAD UR20, UR54, UR59, URZ ;  /* 0x0000003b361472a4 */ /* 0x000fe2000f8e023f */
[----:B------:R-:W-:Y:S01]  /*0320*/  LOP3.LUT R5, R5, 0x7fffffe, RZ, 0xc0, !PT ;  /* 0x07fffffe05057812 */ /* 0x000fe200078ec0ff */
[----:B------:R-:W-:Y:S01]  /*0330*/  IMAD.U32 R209, RZ, RZ, UR5 ;  /* 0x00000005ffd17e24 */ /* 0x000fe2000f8e00ff */
[----:B------:R-:W-:Y:S01]  /*0340*/  LOP3.LUT R11, R11, 0xfffffff8, RZ, 0xc0, !PT ;  /* 0xfffffff80b0b7812 */ /* 0x000fe200078ec0ff */
[----:B------:R-:W-:Y:S01]  /*0350*/  IMAD.SHL.U32 R195, R195, 0x40, RZ ;  /* 0x00000040c3c37824 */ /* 0x000fe200078e00ff */
[----:B------:R-:W-:Y:S01]  /*0360*/  SHF.R.S32.HI R3, RZ, 0x1f, R0 ;  /* 0x0000001fff037819 */ /* 0x000fe20000011400 */
[----:B------:R-:W-:Y:S01]  /*0370*/  IMAD.IADD R5, R2, 0x1, -R5 ;  /* 0x0000000102057824 */ /* 0x000fe200078e0a05 */
[-C--:B------:R-:W-:Y:S01]  /*0380*/  LEA.HI R193, R8, R187.reuse, RZ, 0x7 ;  /* 0x000000bb08c17211 */ /* 0x080fe200078f38ff */
[----:B------:R-:W-:Y:S01]  /*0390*/  IMAD.IADD R11, R2, 0x1, -R11 ;  /* 0x00000001020b7824 */ /* 0x000fe200078e0a0b */
[----:B------:R-:W-:Y:S01]  /*03a0*/  LEA.HI R3, R3, R0, RZ, 0x2 ;  /* 0x0000000003037211 */ /* 0x000fe200078f10ff */
[C---:B------:R-:W-:Y:S01]  /*03b0*/  IMAD.SHL.U32 R2, R223.reuse, 0x8, RZ ;  /* 0x00000008df027824 */ /* 0x040fe200078e00ff */
[----:B------:R-:W-:Y:S01]  /*03c0*/  LEA.HI R8, R8, R187, RZ, 0x4 ;  /* 0x000000bb08087211 */ /* 0x000fe200078f20ff */
[----:B------:R-:W-:Y:S01]  /*03d0*/  IMAD.SHL.U32 R223, R223, 0x2, RZ ;  /* 0x00000002dfdf7824 */ /* 0x000fe200078e00ff */
[--C-:B------:R-:W-:Y:S01]  /*03e0*/  SHF.R.S32.HI R0, RZ, 0x5, R7.reuse ;  /* 0x00000005ff007819 */ /* 0x100fe20000011407 */
[----:B------:R-:W-:Y:S01]  /*03f0*/  UISETP.NE.AND UP6, UPT, UR12, URZ, UPT ;  /* 0x0000003f0c00728c */ /* 0x000fe2000bfc5270 */
[----:B------:R-:W-:Y:S01]  /*0400*/  SHF.R.S32.HI R7, RZ, 0x1f, R7 ;  /* 0x0000001fff077819 */ /* 0x000fe20000011407 */
[----:B------:R-:W-:Y:S01]  /*0410*/  UIMAD UR59, UR59, UR13, URZ ;  /* 0x0000000d3b3b72a4 */ /* 0x000fe2000f8e023f */
[----:B------:R-:W-:Y:S01]  /*0420*/  LOP3.LUT R195, R195, 0xc0, RZ, 0xc0, !PT ;  /* 0x000000c0c3c37812 */ /* 0x000fe200078ec0ff */
[----:B------:R-:W-:Y:S01]  /*0430*/  UIMAD UR5, UR53, UR17, UR54 ;  /* 0x00000011350572a4 */ /* 0x000fe2000f8e0236 */
[----:B------:R-:W-:Y:S01]  /*0440*/  LOP3.LUT R6, R8, 0xfffffff0, RZ, 0xc0, !PT ;  /* 0xfffffff008067812 */ /* 0x000fe200078ec0ff */
[----:B------:R-:W-:Y:S01]  /*0450*/  UISETP.NE.AND UP5, UPT, UR11, URZ, UPT ;  /* 0x0000003f0b00728c */ /* 0x000fe2000bfa5270 */
[----:B------:R-:W-:Y:S01]  /*0460*/  LOP3.LUT R4, R9, 0xfffffff8, RZ, 0xc0, !PT ;  /* 0xfffffff809047812 */ /* 0x000fe200078ec0ff */
[----:B------:R-:W-:Y:S01]  /*0470*/  UIMAD.WIDE.U32 UR12, UR53, UR21, URZ ;  /* 0x00000015350c72a5 */ /* 0x000fe2000f8e003f */
[----:B------:R-:W-:Y:S01]  /*0480*/  LEA.HI R7, R7, R0, RZ, 0x2 ;  /* 0x0000000007077211 */ /* 0x000fe200078f10ff */
[----:B------:R-:W-:Y:S01]  /*0490*/  IMAD.IADD R13, R187, 0x1, -R6 ;  /* 0x00000001bb0d7824 */ /* 0x000fe200078e0a06 */
[----:B------:R-:W-:Y:S01]  /*04a0*/  LOP3.LUT R2, R195, 0x18, R2, 0xf8, !PT ;  /* 0x00000018c3027812 */ /* 0x000fe200078ef802 */
[----:B------:R-:W-:Y:S01]  /*04b0*/  IMAD.IADD R187, R187, 0x1, -R4 ;  /* 0x00000001bbbb7824 */ /* 0x000fe200078e0a04 */
[----:B------:R-:W-:Y:S01]  /*04c0*/  SHF.R.U32.HI R195, RZ, 0x3, R195 ;  /* 0x00000003ffc37819 */ /* 0x000fe200000116c3 */
[----:B------:R-:W-:Y:S01]  /*04d0*/  USHF.L.U32 UR11, UR53, 0x7, URZ ;  /* 0x00000007350b7899 */ /* 0x000fe2000800063f */
[----:B------:R-:W-:Y:S01]  /*04e0*/  LOP3.LUT R7, R7, 0xfffffffc, RZ, 0xc0, !PT ;  /* 0xfffffffc07077812 */ /* 0x000fe200078ec0ff */
[----:B------:R-:W-:Y:S01]  /*04f0*/  UIMAD UR7, UR7, UR53, URZ ;  /* 0x00000035070772a4 */ /* 0x000fe2000f8e023f */
[----:B------:R-:W-:Y:S01]  /*0500*/  LOP3.LUT R195, R2, R195, RZ, 0x3c, !PT ;  /* 0x000000c302c37212 */ /* 0x000fe200078e3cff */
[C---:B------:R-:W-:Y:S01]  /*0510*/  IMAD R2, R0.reuse, 0x8, R5 ;  /* 0x0000000800027824 */ /* 0x040fe200078e0205 */
[----:B------:R-:W-:Y:S01]  /*0520*/  SHF.R.S32.HI R15, RZ, 0x4, R8 ;  /* 0x00000004ff0f7819 */ /* 0x000fe20000011408 */
[----:B------:R-:W-:Y:S01]  /*0530*/  IMAD.IADD R194, R0, 0x1, -R7 ;  /* 0x0000000100c27824 */ /* 0x000fe200078e0a07 */
[----:B------:R-:W-:Y:S01]  /*0540*/  LEA.HI R0, R187, R187, RZ, 0x1 ;  /* 0x000000bbbb007211 */ /* 0x000fe200078f08ff */
[----:B------:R-:W-:Y:S01]  /*0550*/  IMAD.U32 R195, R2, 0x20, R195 ;  /* 0x0000002002c37824 */ /* 0x000fe200078e00c3 */
[----:B------:R-:W-:Y:S01]  /*0560*/  LEA.HI R8, R8, R15, RZ, 0x1 ;  /* 0x0000000f08087211 */ /* 0x000fe200078f08ff */
[C---:B------:R-:W-:Y:S01]  /*0570*/  IMAD.SHL.U32 R10, R194.reuse, 0x10, RZ ;  /* 0x00000010c20a7824 */ /* 0x040fe200078e00ff */
[----:B------:R-:W-:Y:S01]  /*0580*/  LEA.HI R2, R13, R13, RZ, 0x1 ;  /* 0x0000000d0d027211 */ /* 0x000fe200078f08ff */
[----:B------:R-:W-:Y:S01]  /*0590*/  IMAD.SHL.U32 R12, R194, 0x400, RZ ;  /* 0x00000400c20c7824 */ /* 0x000fe200078e00ff */
[----:B------:R-:W-:Y:S01]  /*05a0*/  LOP3.LUT R4, R0, 0x7fffffe, RZ, 0xc0, !PT ;  /* 0x07fffffe00047812 */ /* 0x000fe200078ec0ff */
[----:B------:R-:W-:Y:S01]  /*05b0*/  IMAD.U32 R205, RZ, RZ, UR6 ;  /* 0x00000006ffcd7e24 */ /* 0x000fe2000f8e00ff */
[----:B------:R-:W-:Y:S01]  /*05c0*/  LOP3.LUT R8, R8, 0xfffffffe, RZ, 0xc0, !PT ;  /* 0xfffffffe08087812 */ /* 0x000fe200078ec0ff */
[----:B------:R-:W-:Y:S01]  /*05d0*/  IMAD.U32 R202, RZ, RZ, UR10 ;  /* 0x0000000affca7e24 */ /* 0x000fe2000f8e00ff */
[----:B------:R-:W-:Y:S01]  /*05e0*/  LOP3.LUT R14, R2, 0x7fffffe, RZ, 0xc0, !PT ;  /* 0x07fffffe020e7812 */ /* 0x000fe200078ec0ff */
[C---:B------:R-:W-:Y:S01]  /*05f0*/  IMAD.IADD R4, R187.reuse, 0x1, -R4 ;  /* 0x00000001bb047824 */ /* 0x040fe200078e0a04 */
[--C-:B------:R-:W-:Y:S01]  /*0600*/  SHF.R.S32.HI R7, RZ, 0x1, R2.reuse ;  /* 0x00000001ff077819 */ /* 0x100fe20000011402 */
[----:B------:R-:W-:Y:S01]  /*0610*/  IMAD.SHL.U32 R187, R187, 0x40, RZ ;  /* 0x00000040bbbb7824 */ /* 0x000fe200078e00ff */
[----:B------:R-:W-:Y:S01]  /*0620*/  SHF.R.S32.HI R2, RZ, 0x1f, R2 ;  /* 0x0000001fff027819 */ /* 0x000fe20000011402 */
[----:B------:R-:W-:Y:S01]  /*0630*/  IMAD.IADD R8, R15, 0x1, -R8 ;  /* 0x000000010f087824 */ /* 0x000fe200078e0a08 */
[----:B------:R-:W-:Y:S01]  /*0640*/  SHF.R.S32.HI R193, RZ, 0x7, R193 ;  /* 0x00000007ffc17819 */ /* 0x000fe200000114c1 */
[----:B------:R-:W-:Y:S01]  /*0650*/  IMAD.IADD R14, R13, 0x1, -R14 ;  /* 0x000000010d0e7824 */ /* 0x000fe200078e0a0e */
[----:B------:R-:W-:Y:S01]  /*0660*/  SHF.R.S32.HI R0, RZ, 0x1, R0 ;  /* 0x00000001ff007819 */ /* 0x000fe20000011400 */
[----:B------:R-:W-:Y:S01]  /*0670*/  IMAD.SHL.U32 R191, R8, 0x8, RZ ;  /* 0x0000000808bf7824 */ /* 0x000fe200078e00ff */
[----:B------:R-:W-:Y:S01]  /*0680*/  LEA.HI R2, R2, R7, RZ, 0x2 ;  /* 0x0000000702027211 */ /* 0x000fe200078f10ff */
[----:B------:R-:W-:Y:S01]  /*0690*/  IMAD R189, R193, 0x8, R8 ;  /* 0x00000008c1bd7824 */ /* 0x000fe200078e0208 */
[C---:B------:R-:W-:Y:S01]  /*06a0*/  LOP3.LUT P0, RZ, R0.reuse, 0x2, RZ, 0xc0, !PT ;  /* 0x0000000200ff7812 */ /* 0x040fe2000780c0ff */
[----:B------:R-:W-:Y:S01]  /*06b0*/  IMAD.SHL.U32 R0, R0, 0x40, RZ ;  /* 0x0000004000007824 */ /* 0x000fe200078e00ff */
[----:B------:R-:W-:Y:S01]  /*06c0*/  LOP3.LUT R2, R2, 0xfffffffc, RZ, 0xc0, !PT ;  /* 0xfffffffc02027812 */ /* 0x000fe200078ec0ff */
[----:B------:R-:W-:Y:S01]  /*06d0*/  IMAD R189, R189, 0x8, R4 ;  /* 0x00000008bdbd7824 */ /* 0x000fe200078e0204 */
[----:B------:R-:W-:Y:S01]  /*06e0*/  LOP3.LUT R187, R187, 0x1c0, RZ, 0xc0, !PT ;  /* 0x000001c0bbbb7812 */ /* 0x000fe200078ec0ff */
[--C-:B------:R-:W-:Y:S01]  /*06f0*/  IMAD R212, R193, 0x2000, R223.reuse ;  /* 0x00002000c1d47824 */ /* 0x100fe200078e02df */
[----:B------:R-:W-:Y:S01]  /*0700*/  LEA.HI.SX32 R192, R3, R10, 0x1e ;  /* 0x0000000a03c07211 */ /* 0x000fe200078ff2ff */
[----:B------:R-:W-:Y:S01]  /*0710*/  IMAD.IADD R2, R7, 0x1, -R2 ;  /* 0x0000000107027824 */ /* 0x000fe200078e0a02 */
[----:B------:R-:W-:Y:S01]  /*0720*/  LOP3.LUT R10, R187, 0x30, R10, 0xf8, !PT ;  /* 0x00000030bb0a7812 */ /* 0x000fe200078ef80a */
[----:B------:R-:W-:Y:S01]  /*0730*/  IMAD R223, R194, 0x200, R223 ;  /* 0x00000200c2df7824 */ /* 0x000fe200078e02df */
[C---:B------:R-:W-:Y:S01]  /*0740*/  LOP3.LUT R4, R11.reuse, 0x1, RZ, 0xc0, !PT ;  /* 0x000000010b047812 */ /* 0x040fe200078ec0ff */
[----:B------:R-:W-:Y:S01]  /*0750*/  USHF.L.U32 UR6, UR5, 0x5, URZ ;  /* 0x0000000505067899 */ /* 0x000fe2000800063f */
[----:B------:R-:W-:Y:S01]  /*0760*/  LOP3.LUT R0, R0, 0xc0, RZ, 0xc0, !PT ;  /* 0x000000c000007812 */ /* 0x000fe200078ec0ff */
[----:B------:R-:W-:Y:S01]  /*0770*/  USHF.R.S32.HI UR10, URZ, 0x1f, UR53 ;  /* 0x0000001f3f0a7899 */ /* 0x000fe20008011435 */
[----:B------:R-:W-:Y:S01]  /*0780*/  LEA.HI R7, R11, R11, RZ, 0x1 ;  /* 0x0000000b0b077211 */ /* 0x000fe200078f08ff */
[----:B------:R-:W-:Y:S01]  /*0790*/  UIMAD UR5, UR57, UR12, URZ ;  /* 0x0000000c390572a4 */ /* 0x000fe2000f8e023f */
[--C-:B------:R-:W-:Y:S01]  /*07a0*/  LOP3.LUT R10, R10, 0x8, R9.reuse, 0xf8, !PT ;  /* 0x000000080a0a7812 */ /* 0x100fe200078ef809 */
[----:B------:R-:W-:Y:S01]  /*07b0*/  IMAD.U32 R200, RZ, RZ, UR11 ;  /* 0x0000000bffc87e24 */ /* 0x000fe2000f8e00ff */
[----:B------:R-:W-:Y:S01]  /*07c0*/  ISETP.NE.U32.AND P6, PT, R4, 0x1, PT ;  /* 0x000000010400780c */ /* 0x000fe20003fc5070 */
[----:B------:R-:W-:Y:S01]  /*07d0*/  IMAD.U32 R199, RZ, RZ, UR7 ;  /* 0x00000007ffc77e24 */ /* 0x000fe2000f8e00ff */
[----:B------:R-:W-:Y:S01]  /*07e0*/  LOP3.LUT R9, R0, 0x8, R9, 0xf8, !PT ;  /* 0x0000000800097812 */ /* 0x000fe200078ef809 */
[----:B------:R-:W-:Y:S01]  /*07f0*/  USHF.R.S32.HI UR11, URZ, 0x1f, UR54 ;  /* 0x0000001f3f0b7899 */ /* 0x000fe20008011436 */
[----:B------:R-:W-:Y:S01]  /*0800*/  SHF.R.S32.HI R6, RZ, 0x1f, R13 ;  /* 0x0000001fff067819 */ /* 0x000fe2000001140d */
[----:B------:R-:W-:Y:S01]  /*0810*/  USHF.R.S32.HI UR7, URZ, 0x1f, UR20 ;  /* 0x0000001f3f077899 */ /* 0x000fe20008011414 */
[----:B------:R-:W-:Y:S01]  /*0820*/  LOP3.LUT R4, R7, 0x3fffffe, RZ, 0xc0, !PT ;  /* 0x03fffffe07047812 */ /* 0x000fe200078ec0ff */
[----:B------:R-:W-:Y:S01]  /*0830*/  ULDC UR18, c[0x0][0x1c0] ;  /* 0x0000700000127ab9 */ /* 0x000fe20000000800 */
[----:B------:R-:W-:Y:S01]  /*0840*/  SHF.R.U32.HI R0, RZ, 0x3, R0 ;  /* 0x00000003ff007819 */ /* 0x000fe20000011600 */
[----:B------:R-:W-:Y:S01]  /*0850*/  IMAD.U32 R197, RZ, RZ, UR10 ;  /* 0x0000000affc57e24 */ /* 0x000fe2000f8e00ff */
[----:B------:R-:W-:Y:S01]  /*0860*/  SHF.R.S32.HI R7, RZ, 0x1, R7 ;  /* 0x00000001ff077819 */ /* 0x000fe20000011407 */
[----:B------:R-:W-:Y:S01]  /*0870*/  IMAD.IADD R4, R11, 0x1, -R4 ;  /* 0x000000010b047824 */ /* 0x000fe200078e0a04 */
[----:B------:R-:W-:Y:S01]  /*0880*/  LEA.HI R5, R6, R13, RZ, 0x3 ;  /* 0x0000000d06057211 */ /* 0x000fe200078f18ff */
[----:B------:R-:W-:Y:S01]  /*0890*/  IMAD.U32 R198, RZ, RZ, UR5 ;  /* 0x00000005ffc67e24 */ /* 0x000fe2000f8e00ff */
[----:B------:R-:W-:Y:S01]  /*08a0*/  LOP3.LUT R0, R9, R0, RZ, 0x3c, !PT ;  /* 0x0000000009007212 */ /* 0x000fe200078e3cff */
[----:B------:R-:W-:Y:S01]  /*08b0*/  IMAD R223, R4, 0x20, R223 ;  /* 0x0000002004df7824 */ /* 0x000fe200078e02df */
[C---:B------:R-:W-:Y:S01]  /*08c0*/  LOP3.LUT P3, RZ, R7.reuse, 0x2, RZ, 0xc0, !PT ;  /* 0x0000000207ff7812 */ /* 0x040fe2000786c0ff */
[----:B------:R-:W-:Y:S01]  /*08d0*/  IMAD.SHL.U32 R7, R7, 0x40, RZ ;  /* 0x0000004007077824 */ /* 0x000fe200078e00ff */
[----:B------:R-:W-:Y:S01]  /*08e0*/  LOP3.LUT R6, R5, 0xfffffff8, RZ, 0xc0, !PT ;  /* 0xfffffff805067812 */ /* 0x000fe200078ec0ff */
[----:B------:R-:W-:Y:S01]  /*08f0*/  IMAD.U32 R189, R189, 0x20, R0 ;  /* 0x00000020bdbd7824 */ /* 0x000fe200078e0000 */
[----:B------:R-:W-:Y:S01]  /*0900*/  LOP3.LUT P5, RZ, R11, 0x2, RZ, 0xc0, !PT ;  /* 0x000000020bff7812 */ /* 0x000fe200078ac0ff */
[----:B------:R-:W-:Y:S01]  /*0910*/  IMAD.SHL.U32 R0, R193, 0x8, RZ ;  /* 0x00000008c1007824 */ /* 0x000fe200078e00ff */
[----:B------:R-:W-:Y:S01]  /*0920*/  LOP3.LUT R7, R7, 0xc0, RZ, 0xc0, !PT ;  /* 0x000000c007077812 */ /* 0x000fe200078ec0ff */
[----:B------:R-:W-:Y:S01]  /*0930*/  IMAD.IADD R6, R13, 0x1, -R6 ;  /* 0x000000010d067824 */ /* 0x000fe200078e0a06 */
[C---:B------:R-:W-:Y:S01]  /*0940*/  LOP3.LUT P4, RZ, R11.reuse, 0x4, RZ, 0xc0, !PT ;  /* 0x000000040bff7812 */ /* 0x040fe2000788c0ff */
[----:B------:R-:W-:Y:S01]  /*0950*/  IMAD.SHL.U32 R9, R8, 0x10, RZ ;  /* 0x0000001008097824 */ /* 0x000fe200078e00ff */
[----:B------:R-:W-:Y:S01]  /*0960*/  LOP3.LUT R0, R0, 0x8, RZ, 0xc0, !PT ;  /* 0x0000000800007812 */ /* 0x000fe200078ec0ff */
[----:B------:R-:W-:Y:S01]  /*0970*/  IMAD.SHL.U32 R11, R11, 0x40, RZ ;  /* 0x000000400b0b7824 */ /* 0x000fe200078e00ff */
[----:B------:R-:W-:Y:S01]  /*0980*/  SHF.R.U32.HI R4, RZ, 0x3, R7 ;  /* 0x00000003ff047819 */ /* 0x000fe20000011607 */
[----:B------:R-:W-:Y:S01]  /*0990*/  @!UP5 UIMAD UR10, UR53, UR18, UR54 ;  /* 0x00000012350ad2a4 */ /* 0x000fe2000f8e0236 */
[C---:B------:R-:W-:Y:S01]  /*09a0*/  R2P PR, R6.reuse, 0x6 ;  /* 0x0000000606007804 */ /* 0x040fe20000000000 */
[----:B------:R-:W-:Y:S01]  /*09b0*/  IMAD.SHL.U32 R6, R6, 0x40, RZ ;  /* 0x0000004006067824 */ /* 0x000fe200078e00ff */
[----:B------:R-:W-:Y:S01]  /*09c0*/  LOP3.LUT R190, R0, 0x10, R9, 0xf8, !PT ;  /* 0x0000001000be7812 */ /* 0x000fe200078ef809 */
[----:B------:R-:W-:Y:S01]  /*09d0*/  USHF.L.U32 UR5, UR59, 0x7, URZ ;  /* 0x000000073b057899 */ /* 0x000fe2000800063f */
[----:B------:R-:W-:Y:S01]  /*09e0*/  LOP3.LUT R4, R4, R7, R0, 0x1e, !PT ;  /* 0x0000000704047212 */ /* 0x000fe200078e1e00 */
[----:B------:R-:W-:Y:S01]  /*09f0*/  ULDC UR16, c[0x0][0x214] ;  /* 0x0000850000107ab9 */ /* 0x000fe20000000800 */
[----:B------:R-:W-:Y:S01]  /*0a00*/  SEL R0, R188, 0xffffffe0, !P0 ;  /* 0xffffffe0bc007807 */ /* 0x000fe20004000000 */
[----:B------:R-:W-:Y:S01]  /*0a10*/  IMAD.U32 R196, RZ, RZ, UR11 ;  /* 0x0000000bffc47e24 */ /* 0x000fe2000f8e00ff */
[C---:B------:R-:W-:Y:S01]  /*0a20*/  LOP3.LUT P0, RZ, R2.reuse, 0x2, RZ, 0xc0, !PT ;  /* 0x0000000202ff7812 */ /* 0x040fe2000780c0ff */
[----:B------:R-:W-:Y:S01]  /*0a30*/  IMAD.SHL.U32 R2, R2, 0x40, RZ ;  /* 0x0000004002027824 */ /* 0x000fe200078e00ff */
[----:B------:R-:W-:Y:S01]  /*0a40*/  LOP3.LUT R11, R11, 0x1c0, RZ, 0xc0, !PT ;  /* 0x000001c00b0b7812 */ /* 0x000fe200078ec0ff */
[----:B------:R-:W-:Y:S01]  /*0a50*/  IMAD.IADD R223, R4, 0x1, R223 ;  /* 0x0000000104df7824 */ /* 0x000fe200078e02df */
[----:B------:R-:W-:Y:S01]  /*0a60*/  LOP3.LUT R6, R6, 0x1c0, RZ, 0xc0, !PT ;  /* 0x000001c006067812 */ /* 0x000fe200078ec0ff */
[----:B------:R-:W-:Y:S01]  /*0a70*/  IMAD.U32 R203, RZ, RZ, UR6 ;  /* 0x00000006ffcb7e24 */ /* 0x000fe2000f8e00ff */
[----:B------:R-:W-:Y:S01]  /*0a80*/  SHF.R.S32.HI R5, RZ, 0x3, R5 ;  /* 0x00000003ff057819 */ /* 0x000fe20000011405 */
[----:B------:R-:W-:Y:S01]  /*0a90*/  IMAD.U32 R201, RZ, RZ, UR7 ;  /* 0x00000007ffc97e24 */ /* 0x000fe2000f8e00ff */
[----:B------:R-:W-:Y:S01]  /*0aa0*/  LOP3.LUT R2, R2, 0xc0, RZ, 0xc0, !PT ;  /* 0x000000c002027812 */ /* 0x000fe200078ec0ff */
[----:B------:R-:W-:Y:S01]  /*0ab0*/  @UP5 UIMAD UR11, UR53, UR16, URZ ;  /* 0x00000010350b52a4 */ /* 0x000fe2000f8e023f */
[----:B------:R-:W-:Y:S01]  /*0ac0*/  LEA.HI R11, R11, R11, RZ, 0x1d ;  /* 0x0000000b0b0b7211 */ /* 0x000fe200078fe8ff */
[----:B------:R-:W-:Y:S01]  /*0ad0*/  IMAD R3, R5, 0x8, R14 ;  /* 0x0000000805037824 */ /* 0x000fe200078e020e */
[----:B------:R-:W-:Y:S01]  /*0ae0*/  LOP3.LUT R191, R191, 0x8, RZ, 0xc0, !PT ;  /* 0x00000008bfbf7812 */ /* 0x000fe200078ec0ff */
[----:B------:R-:W-:Y:S01]  /*0af0*/  IMAD R5, R5, 0x200, R12 ;  /* 0x0000020005057824 */ /* 0x000fe200078e020c */
[----:B------:R-:W-:Y:S01]  /*0b00*/  SHF.R.U32.HI R186, RZ, 0x3, R6 ;  /* 0x00000003ffba7819 */ /* 0x000fe20000011606 */
[----:B------:R-:W-:Y:S01]  /*0b10*/  IMAD.SHL.U32 R3, R3, 0x20, RZ ;  /* 0x0000002003037824 */ /* 0x000fe200078e00ff */
[----:B------:R-:W-:Y:S01]  /*0b20*/  SHF.R.U32.HI R7, RZ, 0x3, R2 ;  /* 0x00000003ff077819 */ /* 0x000fe20000011602 */
[----:B------:R-:W-:Y:S01]  /*0b30*/  @!UP5 UIMAD UR10, UR10, UR16, URZ ;  /* 0x000000100a0ad2a4 */ /* 0x000fe2000f8e023f */
[----:B------:R-:W-:Y:S01]  /*0b40*/  IADD3 R212, R11, R212, R12 ;  /* 0x000000d40bd47210 */ /* 0x000fe20007ffe00c */
[----:B------:R-:W-:Y:S01]  /*0b50*/  USHF.R.S32.HI UR7, URZ, 0x1f, UR5 ;  /* 0x0000001f3f077899 */ /* 0x000fe20008011405 */
[----:B------:R-:W-:Y:S01]  /*0b60*/  LOP3.LUT R186, R186, R6, R191, 0x1e, !PT ;  /* 0x00000006baba7212 */ /* 0x000fe200078e1ebf */
[----:B------:R-:W-:Y:S01]  /*0b70*/  USHF.R.S32.HI UR6, URZ, 0x1f, UR6 ;  /* 0x0000001f3f067899 */ /* 0x000fe20008011406 */
[----:B------:R-:W-:Y:S01]  /*0b80*/  LOP3.LUT R190, R7, R190, R2, 0x1e, !PT ;  /* 0x000000be07be7212 */ /* 0x000fe200078e1e02 */
[----:B------:R-:W-:Y:S01]  /*0b90*/  IMAD.SHL.U32 R212, R212, 0x2, RZ ;  /* 0x00000002d4d47824 */ /* 0x000fe200078e00ff */
[----:B------:R-:W-:Y:S01]  /*0ba0*/  SHF.R.U32.HI R187, RZ, 0x3, R187 ;  /* 0x00000003ffbb7819 */ /* 0x000fe200000116bb */
[----:B------:R-:W-:Y:S01]  /*0bb0*/  IMAD.IADD R186, R5, 0x1, R186 ;  /* 0x0000000105ba7824 */ /* 0x000fe200078e02ba */
[----:B------:R-:W-:Y:S01]  /*0bc0*/  LOP3.LUT R191, R7, R2, R191, 0x1e, !PT ;  /* 0x0000000207bf7212 */ /* 0x000fe200078e1ebf */
[----:B------:R-:W-:Y:S01]  /*0bd0*/  IMAD R2, R194, 0x200, R3 ;  /* 0x00000200c2027824 */ /* 0x000fe200078e0203 */
[----:B------:R-:W-:Y:S01]  /*0be0*/  SEL R221, R221, 0x10, !P6 ;  /* 0x00000010dddd7807 */ /* 0x000fe20007000000 */
[----:B------:R-:W-:Y:S01]  /*0bf0*/  IMAD.IADD R190, R3, 0x1, R190 ;  /* 0x0000000103be7824 */ /* 0x000fe200078e02be */
[----:B------:R-:W-:Y:S01]  /*0c00*/  IADD3 R216, R212, 0x40, RZ ;  /* 0x00000040d4d87810 */ /* 0x000fe20007ffe0ff */
[----:B------:R-:W-:Y:S01]  /*0c10*/  IMAD.MOV.U32 R3, RZ, RZ, 0x40 ;  /* 0x00000040ff037424 */ /* 0x000fe200078e00ff */
[----:B------:R-:W-:Y:S01]  /*0c20*/  LEA R186, R186, 0xa000, 0x1 ;  /* 0x0000a000baba7811 */ /* 0x000fe200078e08ff */
[----:B------:R-:W-:Y:S01]  /*0c30*/  IMAD.SHL.U32 R189, R189, 0x2, RZ ;  /* 0x00000002bdbd7824 */ /* 0x000fe200078e00ff */
[----:B------:R-:W-:Y:S01]  /*0c40*/  LOP3.LUT R187, R10, R187, RZ, 0x3c, !PT ;  /* 0x000000bb0abb7212 */ /* 0x000fe200078e3cff */
[C---:B------:R-:W-:Y:S01]  /*0c50*/  IMAD.IADD R218, R212.reuse, 0x1, R221 ;  /* 0x00000001d4da7824 */ /* 0x040fe200078e02dd */
[----:B------:R-:W-:Y:S01]  /*0c60*/  @P4 IADD3 R216, R212, -0x40, RZ ;  /* 0xffffffc0d4d84810 */ /* 0x000fe20007ffe0ff */
[----:B------:R-:W-:Y:S01]  /*0c70*/  IMAD.IADD R191, R2, 0x1, R191 ;  /* 0x0000000102bf7824 */ /* 0x000fe200078e02bf */
[----:B------:R-:W-:Y:S01]  /*0c80*/  SEL R219, R188, 0xffffffe0, !P5 ;  /* 0xffffffe0bcdb7807 */ /* 0x000fe20006800000 */
[----:B------:R-:W-:Y:S01]  /*0c90*/  IMAD R187, R8, 0x200, R187 ;  /* 0x0000020008bb7824 */ /* 0x000fe200078e02bb */
[----:B------:R-:W-:Y:S01]  /*0ca0*/  SEL R3, R3, 0xffffffc0, !P2 ;  /* 0xffffffc003037807 */ /* 0x000fe20005000000 */
[----:B------:R-:W-:Y:S01]  /*0cb0*/  IMAD.IADD R221, R221, 0x1, R216 ;  /* 0x00000001dddd7824 */ /* 0x000fe200078e02d8 */
[----:B------:R-:W-:Y:S01]  /*0cc0*/  IADD3 R185, R186, 0x20, RZ ;  /* 0x00000020bab97810 */ /* 0x000fe20007ffe0ff */
[--C-:B------:R-:W-:Y:S01]  /*0cd0*/  IMAD.IADD R217, R212, 0x1, R219.reuse ;  /* 0x00000001d4d97824 */ /* 0x100fe200078e02db */
        /* <DEDUP_REMOVED lines=9> */
[----:B------:R-:W-:Y:S01]  /*0d70*/  IMAD.U32 R208, RZ, RZ, UR20 ;  /* 0x00000014ffd07e24 */ /* 0x000fe2000f8e00ff */
[C---:B------:R-:W-:Y:S01]  /*0d80*/  IADD3 R180, R185.reuse, 0x2000, RZ ;  /* 0x00002000b9b47810 */ /* 0x040fe20007ffe0ff */
[----:B------:R-:W-:Y:S01]  /*0d90*/  IMAD.U32 R210, RZ, RZ, UR12 ;  /* 0x0000000cffd27e24 */ /* 0x000fe2000f8e00ff */
[C---:B------:R-:W-:Y:S01]  /*0da0*/  IADD3 R2, R185.reuse, 0x4000, RZ ;  /* 0x00004000b9027810 */ /* 0x040fe20007ffe0ff */
[----:B------:R-:W-:Y:S01]  /*0db0*/  IMAD.U32 R211, RZ, RZ, UR13 ;  /* 0x0000000dffd37e24 */ /* 0x000fe2000f8e00ff */
[----:B------:R-:W-:Y:S01]  /*0dc0*/  IADD3 R0, R185, 0x6000, RZ ;  /* 0x00006000b9007810 */ /* 0x000fe20007ffe0ff */
[----:B------:R-:W-:Y:S01]  /*0dd0*/  IMAD.U32 R207, RZ, RZ, UR11 ;  /* 0x0000000bffcf7e24 */ /* 0x000fe2000f8e00ff */
[----:B------:R-:W-:Y:S01]  /*0de0*/  ULDC.64 UR8, c[0x0][0x118] ;  /* 0x0000460000087ab9 */ /* 0x000fe20000000a00 */
[----:B------:R-:W-:Y:S01]  /*0df0*/  IMAD.U32 R204, RZ, RZ, UR5 ;  /* 0x00000005ffcc7e24 */ /* 0x000fe2000f8e00ff */
[----:B------:R-:W-:Y:S01]  /*0e00*/  ULDC UR58, c[0x0][0x2e8] ;  /* 0x0000ba00003a7ab9 */ /* 0x000fe20000000800 */
[----:B------:R-:W-:Y:S01]  /*0e10*/  IMAD.U32 R215, RZ, RZ, UR10 ;  /* 0x0000000affd77e24 */ /* 0x000fe2000f8e00ff */
[----:B------:R-:W-:Y:S01]  /*0e20*/  ULDC.U8 UR4, c[0x0][0x2d8] ;  /* 0x0000b60000047ab9 */ /* 0x000fe20000000000 */
[----:B------:R-:W-:Y:S01]  /*0e30*/  IMAD.U32 R214, RZ, RZ, UR7 ;  /* 0x00000007ffd67e24 */ /* 0x000fe2000f8e00ff */
[----:B------:R-:W-:Y:S01]  /*0e40*/  UIMAD.WIDE.U32 UR60, UR56, UR12, URZ ;  /* 0x0000000c383c72a5 */ /* 0x000fe2000f8e003f */
[----:B------:R-:W-:Y:S01]  /*0e50*/  IMAD.U32 R213, RZ, RZ, UR6 ;  /* 0x00000006ffd57e24 */ /* 0x000fe2000f8e00ff */
[----:B------:R-:W-:Y:S01]  /*0e60*/  USHF.L.U32 UR48, UR59, 0x3, URZ ;  /* 0x000000033b307899 */ /* 0x000fe2000800063f */
[----:B------:R-:W-:Y:S01]  /*0e70*/  IMAD.SHL.U32 R187, R187, 0x2, RZ ;  /* 0x00000002bbbb7824 */ /* 0x000fe200078e00ff */
[----:B------:R-:W-:Y:S01]  /*0e80*/  USHF.L.U32 UR47, UR59, 0x4, URZ ;  /* 0x000000043b2f7899 */ /* 0x000fe2000800063f */
[----:B------:R-:W-:Y:S01]  /*0e90*/  IMAD.IADD R219, R219, 0x1, R221 ;  /* 0x00000001dbdb7824 */ /* 0x000fe200078e02dd */
[----:B------:R-:W-:Y:S01]  /*0ea0*/  UIMAD UR46, UR59, 0x18, URZ ;  /* 0x000000183b2e78a4 */ /* 0x000fe2000f8e023f */
[----:B------:R-:W-:Y:S01]  /*0eb0*/  IMAD.IADD R3, R3, 0x1, R185 ;  /* 0x0000000103037824 */ /* 0x000fe200078e02b9 */
[----:B------:R-:W-:-:S02]  /*0ec0*/  USHF.L.U32 UR45, UR59, 0x5, URZ ;  /* 0x000000053b2d7899 */ /* 0x000fc4000800063f */
[----:B------:R-:W-:Y:S02]  /*0ed0*/  UIMAD UR44, UR59, 0x28, URZ ;  /* 0x000000283b2c78a4 */ /* 0x000fe4000f8e023f */
[----:B------:R-:W-:Y:S02]  /*0ee0*/  UIMAD UR43, UR59, 0x30, URZ ;  /* 0x000000303b2b78a4 */ /* 0x000fe4000f8e023f */
[----:B------:R-:W-:Y:S02]  /*0ef0*/  UIMAD UR42, UR59, 0x38, URZ ;  /* 0x000000383b2a78a4 */ /* 0x000fe4000f8e023f */
[----:B------:R-:W-:Y:S02]  /*0f00*/  USHF.L.U32 UR41, UR59, 0x6, URZ ;  /* 0x000000063b297899 */ /* 0x000fe4000800063f */
[----:B------:R-:W-:Y:S02]  /*0f10*/  UIMAD UR40, UR59, 0x48, URZ ;  /* 0x000000483b2878a4 */ /* 0x000fe4000f8e023f */
[----:B------:R-:W-:-:S02]  /*0f20*/  UIMAD UR39, UR59, 0x50, URZ ;  /* 0x000000503b2778a4 */ /* 0x000fc4000f8e023f */
[----:B------:R-:W-:Y:S02]  /*0f30*/  UIMAD UR38, UR59, 0x58, URZ ;  /* 0x000000583b2678a4 */ /* 0x000fe4000f8e023f */
[----:B------:R-:W-:Y:S02]  /*0f40*/  UIMAD UR37, UR59, 0x60, URZ ;  /* 0x000000603b2578a4 */ /* 0x000fe4000f8e023f */
[----:B------:R-:W-:Y:S02]  /*0f50*/  UIMAD UR36, UR59, 0x68, URZ ;  /* 0x000000683b2478a4 */ /* 0x000fe4000f8e023f */
[----:B------:R-:W-:Y:S02]  /*0f60*/  UIMAD UR35, UR59, 0x70, URZ ;  /* 0x000000703b2378a4 */ /* 0x000fe4000f8e023f */
[----:B------:R-:W-:Y:S02]  /*0f70*/  UIMAD UR34, UR59, 0x78, URZ ;  /* 0x000000783b2278a4 */ /* 0x000fe4000f8e023f */
[----:B------:R-:W-:-:S02]  /*0f80*/  UIADD3 UR33, -UR5, URZ, URZ ;  /* 0x0000003f05217290 */ /* 0x000fc4000fffe13f */
[----:B------:R-:W-:Y:S02]  /*0f90*/  UMOV UR55, 0xffffe000 ;  /* 0xffffe00000377882 */ /* 0x000fe40000000000 */
.L_x_1188:
        /* <DEDUP_REMOVED lines=9> */
[----:B--2---:R-:W-:Y:S01]  /*1030*/  IMAD.U32 R12, RZ, RZ, UR6 ;  /* 0x00000006ff0c7e24 */ /* 0x004fe2000f8e00ff */
[----:B------:R-:W-:Y:S02]  /*1040*/  ULDC.U8 UR6, c[0x0][0x312] ;  /* 0x0000c48000067ab9 */ /* 0x000fe40000000000 */
[----:B------:R-:W-:Y:S01]  /*1050*/  UISETP.NE.AND UP4, UPT, UR6, URZ, UPT ;  /* 0x0000003f0600728c */ /* 0x000fe2000bf85270 */
[----:B------:R-:W-:Y:S02]  /*1060*/  IMAD.U32 R13, RZ, RZ, UR7 ;  /* 0x00000007ff0d7e24 */ /* 0x000fe4000f8e00ff */
[----:B------:R-:W-:Y:S02]  /*1070*/  ULDC.64 UR6, c[0x0][0x240] ;  /* 0x0000900000067ab9 */ /* 0x000fe40000000a00 */
[----:B------:R-:W-:Y:S01]  /*1080*/  UISETP.NE.U32.AND UP1, UPT, URZ, UR6, UPT ;  /* 0x000000063f00728c */ /* 0x000fe2000bf25070 */
[----:B-1----:R-:W2:Y:S01]  /*1090*/  @P0 LDG.E R5, [R12.64] ;  /* 0x000000080c050981 */ /* 0x002ea2000c1e1900 */
[----:B------:R-:W-:-:S02]  /*10a0*/  UIADD3 UR6, UP0, UR13, UR6, URZ ;  /* 0x000000060d067290 */ /* 0x000fc4000ff1e03f */
[----:B------:R-:W-:Y:S02]  /*10b0*/  UISETP.NE.AND.EX UP1, UPT, URZ, UR7, UPT, UP1 ;  /* 0x000000073f00728c */ /* 0x000fe4000bf25310 */
[----:B------:R-:W-:Y:S02]  /*10c0*/  UIADD3.X UR10, UR5, UR7, URZ, UP0, !UPT ;  /* 0x00000007050a7290 */ /* 0x000fe400087fe43f */
[----:B---34-:R-:W-:Y:S01]  /*10d0*/  IMAD.U32 R10, RZ, RZ, UR6 ;  /* 0x00000006ff0a7e24 */ /* 0x018fe2000f8e00ff */
        /* <DEDUP_REMOVED lines=9> */
[----:B------:R-:W3:Y:S01]  /*1170*/  @P2 LDG.E R7, [R10.64] ;  /* 0x000000080a072981 */ /* 0x000ee2000c1e1900 */
[----:B------:R-:W-:-:S03]  /*1180*/  MOV R9, UR7 ;  /* 0x0000000700097c02 */ /* 0x000fc60008000f00 */
[----:B------:R-:W4:Y:S07]  /*1190*/  @P2 LDG.E R4, [R10.64+0x4] ;  /* 0x000004080a042981 */ /* 0x000f2e000c1e1900 */
        /* <DEDUP_REMOVED lines=21> */
.L_x_1158:
        /* <DEDUP_REMOVED lines=67> */
.L_x_1160:
        /* <DEDUP_REMOVED lines=18> */
.L_x_1161:
[----:B------:R-:W-:Y:S01]  /*1840*/  IABS R6, c[0x0][0x1c8] ;  /* 0x0000720000067a13 */ /* 0x000fe20000000000 */
[----:B------:R-:W1:Y:S01]  /*1850*/  R2UR UR22, R199 ;  /* 0x00000000c71673c2 */ /* 0x000e6200000e0000 */
[----:B------:R-:W-:Y:S01]  /*1860*/  ULDC.64 UR18, c[0x0][0x370] ;  /* 0x0000dc0000127ab9 */ /* 0x000fe20000000a00 */
[----:B------:R-:W-:Y:S01]  /*1870*/  ISETP.NE.AND P2, PT, RZ, c[0x0][0x1c8], PT ;  /* 0x00007200ff007a0c */ /* 0x000fe20003f45270 */
[----:B------:R-:W2:Y:S01]  /*1880*/  I2F.RP R7, R6 ;  /* 0x0000000600077306 */ /* 0x000ea20000209400 */
[----:B------:R-:W-:Y:S02]  /*1890*/  @UP3 UIMAD.WIDE.U32 UR16, UR6, UR18, URZ ;  /* 0x00000012061032a5 */ /* 0x000fe4000f8e003f */
[----:B------:R-:W-:Y:S02]  /*18a0*/  ULDC UR15, c[0x0][0x224] ;  /* 0x00008900000f7ab9 */ /* 0x000fe40000000800 */
[----:B------:R-:W3:Y:S01]  /*18b0*/  R2UR UR13, R198 ;  /* 0x00000000c60d73c2 */ /* 0x000ee200000e0000 */
[----:B------:R-:W-:-:S02]  /*18c0*/  @UP3 UIMAD UR24, UR6, UR19, UR17 ;  /* 0x00000013061832a4 */ /* 0x000fc4000f8e0211 */
[----:B------:R-:W-:Y:S02]  /*18d0*/  @UP3 UMOV UR23, UR16 ;  /* 0x0000001000173c82 */ /* 0x000fe40008000000 */
[----:B------:R-:W-:Y:S02]  /*18e0*/  ULDC.64 UR16, c[0x0][0x368] ;  /* 0x0000da0000107ab9 */ /* 0x000fe40000000a00 */
[----:B------:R-:W-:Y:S01]  /*18f0*/  @!UP3 UIMAD UR11, UR51, UR16, URZ ;  /* 0x00000010330bb2a4 */ /* 0x000fe2000f8e023f */
[----:B------:R-:W4:Y:S01]  /*1900*/  R2UR UR32, R207 ;  /* 0x00000000cf2073c2 */ /* 0x000f2200000e0000 */
[----:B------:R-:W-:Y:S01]  /*1910*/  UIMAD.WIDE.U32 UR20, UR53, UR15, URZ ;  /* 0x0000000f351472a5 */ /* 0x000fe2000f8e003f */
[----:B--2---:R-:W2:Y:S01]  /*1920*/  MUFU.RCP R8, R7 ;  /* 0x0000000700087308 */ /* 0x004ea20000001000 */
[----:B------:R-:W-:Y:S02]  /*1930*/  @!UP3 UIMAD UR11, UR53, UR17, UR11 ;  /* 0x00000011350bb2a4 */ /* 0x000fe4000f8e020b */
[----:B------:R-:W-:-:S02]  /*1940*/  @!UP3 UIMAD.WIDE.U32 UR16, UR53, UR16, URZ ;  /* 0x000000103510b2a5 */ /* 0x000fc4000f8e003f */
[----:B------:R-:W-:Y:S02]  /*1950*/  ULDC.64 UR18, c[0x0][0x3d8] ;  /* 0x0000f60000127ab9 */ /* 0x000fe40000000a00 */
[----:B------:R-:W-:Y:S02]  /*1960*/  @!UP3 UIADD3 UR24, UR17, UR11, URZ ;  /* 0x0000000b1118b290 */ /* 0x000fe4000fffe03f */
[----:B-1----:R-:W-:Y:S01]  /*1970*/  UIMAD UR11, UR51, UR15, UR22 ;  /* 0x0000000f330b72a4 */ /* 0x002fe2000f8e0216 */
[----:B------:R-:W1:Y:S01]  /*1980*/  R2UR UR20, R209 ;  /* 0x00000000d11473c2 */ /* 0x000e6200000e0000 */
[----:B------:R-:W-:Y:S02]  /*1990*/  @!UP3 UMOV UR23, UR16 ;  /* 0x000000100017bc82 */ /* 0x000fe40008000000 */
[----:B------:R-:W-:Y:S02]  /*19a0*/  UIADD3 UR11, UR21, UR11, URZ ;  /* 0x0000000b150b7290 */ /* 0x000fe4000fffe03f */
[----:B------:R-:W-:Y:S01]  /*19b0*/  UIMAD.WIDE.U32 UR16, UR56, UR6, URZ ;  /* 0x00000006381072a5 */ /* 0x000fe2000f8e003f */
[----:B--2---:R-:W-:Y:S01]  /*19c0*/  IADD3 R8, R8, 0xffffffe, RZ ;  /* 0x0ffffffe08087810 */ /* 0x004fe20007ffe0ff */
[----:B---3--:R-:W-:Y:S01]  /*19d0*/  UIMAD UR11, UR56, UR11, UR13 ;  /* 0x0000000b380b72a4 */ /* 0x008fe2000f8e020d */
[----:B------:R-:W2:Y:S01]  /*19e0*/  S2UR UR13, SR_CTAID.X ;  /* 0x00000000000d79c3 */ /* 0x000ea20000002500 */
[----:B------:R-:W-:Y:S01]  /*19f0*/  USEL UR22, UR60, UR16, !UP3 ;  /* 0x000000103c167287 */ /* 0x000fe2000d800000 */
[----:B------:R-:W3:Y:S01]  /*1a00*/  F2I.FTZ.U32.TRUNC.NTZ R9, R8 ;  /* 0x0000000800097305 */ /* 0x000ee2000021f000 */
[----:B------:R-:W-:-:S02]  /*1a10*/  UIADD3 UR15, UR61, UR11, URZ ;  /* 0x0000000b3d0f7290 */ /* 0x000fc4000fffe03f */
[----:B------:R-:W-:-:S04]  /*1a20*/  UIMAD UR11, UR57, UR6, URZ ;  /* 0x00000006390b72a4 */ /* 0x000fc8000f8e023f */
[----:B------:R-:W-:Y:S02]  /*1a30*/  @UP3 UIADD3 UR15, UR17, UR11, URZ ;  /* 0x0000000b110f3290 */ /* 0x000fe4000fffe03f */
[----:B------:R-:W-:-:S04]  /*1a40*/  USHF.L.U64.HI UR11, UR53, 0x7, UR51 ;  /* 0x00000007350b7899 */ /* 0x000fc80008010233 */
[----:B------:R-:W-:Y:S01]  /*1a50*/  USEL UR11, UR11, URZ, UP1 ;  /* 0x0000003f0b0b7287 */ /* 0x000fe20008800000 */
[--C-:B---3--:R-:W-:Y:S02]  /*1a60*/  IMAD.MOV R4, RZ, RZ, -R9.reuse ;  /* 0x000000ffff047224 */ /* 0x108fe400078e0a09 */
[----:B------:R-:W-:Y:S02]  /*1a70*/  IMAD.MOV.U32 R8, RZ, RZ, RZ ;  /* 0x000000ffff087224 */ /* 0x000fe400078e00ff */
[----:B------:R-:W-:Y:S01]  /*1a80*/  IMAD R5, R4, R6, RZ ;  /* 0x0000000604057224 */ /* 0x000fe200078e02ff */
[----:B------:R-:W-:Y:S01]  /*1a90*/  IABS R4, UR54 ;  /* 0x0000003600047c13 */ /* 0x000fe20008000000 */
[----:B--2---:R-:W-:Y:S02]  /*1aa0*/  UIMAD.WIDE.U32 UR16, UR13, UR18, URZ ;  /* 0x000000120d1072a5 */ /* 0x004fe4000f8e003f */
[----:B------:R-:W-:Y:S02]  /*1ab0*/  IMAD.HI.U32 R5, R9, R5, R8 ;  /* 0x0000000509057227 */ /* 0x000fe400078e0008 */
[----:B------:R-:W-:-:S02]  /*1ac0*/  UIMAD UR19, UR13, UR19, UR17 ;  /* 0x000000130d1372a4 */ /* 0x000fc4000f8e0211 */
[----:B------:R-:W-:Y:S02]  /*1ad0*/  USHF.L.U32 UR13, UR53, 0x7, URZ ;  /* 0x00000007350d7899 */ /* 0x000fe4000800063f */
[----:B------:R-:W-:Y:S01]  /*1ae0*/  IMAD.HI.U32 R10, R5, R4, RZ ;  /* 0x00000004050a7227 */ /* 0x000fe200078e00ff */
[----:B------:R-:W-:Y:S02]  /*1af0*/  USEL UR21, UR16, URZ, UP6 ;  /* 0x0000003f10157287 */ /* 0x000fe4000b000000 */
[----:B------:R-:W-:Y:S01]  /*1b00*/  USEL UR16, UR13, URZ, UP1 ;  /* 0x0000003f0d107287 */ /* 0x000fe20008800000 */
[----:B------:R-:W-:Y:S01]  /*1b10*/  IMAD.MOV R5, RZ, RZ, -R10 ;  /* 0x000000ffff057224 */ /* 0x000fe200078e0a0a */
[----:B------:R-:W2:Y:S01]  /*1b20*/  R2UR UR17, R215 ;  /* 0x00000000d71173c2 */ /* 0x000ea200000e0000 */
[----:B------:R-:W-:Y:S02]  /*1b30*/  USEL UR19, UR19, URZ, UP6 ;  /* 0x0000003f13137287 */ /* 0x000fe4000b000000 */
[----:B------:R-:W-:Y:S01]  /*1b40*/  IMAD R5, R6, R5, R4 ;  /* 0x0000000506057224 */ /* 0x000fe200078e0204 */
[----:B------:R-:W-:-:S04]  /*1b50*/  UIADD3 UR16, UP1, UR10, UR16, URZ ;  /* 0x000000100a107290 */ /* 0x000fc8000ff3e03f */
[----:B------:R-:W-:Y:S01]  /*1b60*/  ISETP.GT.U32.AND P1, PT, R6, R5, PT ;  /* 0x000000050600720c */ /* 0x000fe20003f24070 */
[----:B------:R-:W-:Y:S02]  /*1b70*/  UIADD3.X UR13, UR25, UR11, URZ, UP1, !UPT ;  /* 0x0000000b190d7290 */ /* 0x000fe40008ffe43f */
[----:B------:R-:W-:-:S04]  /*1b80*/  UIMAD UR11, UR57, UR16, URZ ;  /* 0x00000010390b72a4 */ /* 0x000fc8000f8e023f */
[----:B------:R-:W-:Y:S02]  /*1b90*/  UIMAD UR18, UR56, UR13, UR11 ;  /* 0x0000000d381272a4 */ /* 0x000fe4000f8e020b */
[----:B----4-:R-:W-:-:S04]  /*1ba0*/  @UP5 USEL UR11, UR32, UR6, !UP3 ;  /* 0x00000006200b5287 */ /* 0x010fc8000d800000 */
[----:B------:R-:W-:Y:S01]  /*1bb0*/  @!P1 IMAD.IADD R5, R5, 0x1, -R6 ;  /* 0x0000000105059824 */ /* 0x000fe200078e0a06 */
[----:B------:R-:W-:Y:S02]  /*1bc0*/  @!P1 IADD3 R10, R10, 0x1, RZ ;  /* 0x000000010a0a9810 */ /* 0x000fe40007ffe0ff */
[----:B-1----:R-:W-:Y:S01]  /*1bd0*/  ISETP.LE.AND P1, PT, RZ, UR20, PT ;  /* 0x00000014ff007c0c */ /* 0x002fe2000bf23270 */
[----:B------:R-:W-:Y:S01]  /*1be0*/  ULDC UR20, c[0x0][0x234] ;  /* 0x00008d0000147ab9 */ /* 0x000fe20000000800 */
[----:B------:R-:W-:Y:S01]  /*1bf0*/  ISETP.GE.U32.AND P3, PT, R5, R6, PT ;  /* 0x000000060500720c */ /* 0x000fe20003f66070 */
[----:B------:R-:W-:Y:S02]  /*1c00*/  @UP5 UIMAD UR13, UR54, UR20, UR11 ;  /* 0x00000014360d52a4 */ /* 0x000fe4000f8e020b */
[----:B------:R-:W-:-:S05]  /*1c10*/  USHF.R.S32.HI UR20, URZ, 0x1f, UR7 ;  /* 0x0000001f3f147899 */ /* 0x000fca0008011407 */
[----:B--2---:R-:W-:Y:S02]  /*1c20*/  @!UP5 UMOV UR13, UR17 ;  /* 0x00000011000ddc82 */ /* 0x004fe40008000000 */
[----:B------:R-:W-:-:S03]  /*1c30*/  UIMAD.WIDE.U32 UR16, UR56, UR16, URZ ;  /* 0x00000010381072a5 */ /* 0x000fc6000f8e003f */
[----:B------:R-:W-:Y:S01]  /*1c40*/  @P3 IADD3 R10, R10, 0x1, RZ ;  /* 0x000000010a0a3810 */ /* 0x000fe20007ffe0ff */
[----:B------:R-:W-:-:S04]  /*1c50*/  UIADD3 UR11, UR17, UR18, URZ ;  /* 0x00000012110b7290 */ /* 0x000fc8000fffe03f */
        /* <DEDUP_REMOVED lines=11> */
.L_x_1162:
[----:B------:R1:W2:Y:S01]  /*1d10*/  R2UR UR6, R205 ;  /* 0x00000000cd0673c2 */ /* 0x0002a200000e0000 */
[----:B------:R-:W-:-:S07]  /*1d20*/  DEPBAR.LE SB1, 0x0, {2} ;  /* 0x000090040000791a */ /* 0x000fce0000000000 */
.L_x_1163:
[----:B------:R-:W1:Y:S01]  /*1d30*/  S2R R11, SR_TID.X ;  /* 0x00000000000b7919 */ /* 0x000e620000002100 */
[----:B------:R-:W-:Y:S01]  /*1d40*/  IMAD.U32 R7, RZ, RZ, UR8 ;  /* 0x00000008ff077e24 */ /* 0x000fe2000f8e00ff */
[----:B------:R-:W2:Y:S01]  /*1d50*/  R2UR UR8, R208 ;  /* 0x00000000d00873c2 */ /* 0x000ea200000e0000 */
[----:B------:R-:W-:Y:S01]  /*1d60*/  IMAD.U32 R16, RZ, RZ, UR9 ;  /* 0x00000009ff107e24 */ /* 0x000fe2000f8e00ff */
[----:B------:R-:W-:Y:S01]  /*1d70*/  USHF.L.U32 UR32, UR59, 0x7, URZ ;  /* 0x000000073b207899 */ /* 0x000fe2000800063f */
[----:B------:R-:W-:Y:S01]  /*1d80*/  BSSY B1, `(.L_x_1159) ;  /* 0x0000854000017945 */ /* 0x000fe20003800000 */
[----:B------:R-:W-:-:S04]  /*1d90*/  UIADD3 UR13, UR10, UR13, URZ ;  /* 0x0000000d0a0d7290 */ /* 0x000fc8000fffe03f */
[----:B------:R-:W3:Y:S08]  /*1da0*/  R2UR UR18, R214 ;  /* 0x00000000d61273c2 */ /* 0x000ef000000e0000 */
[----:B------:R-:W3:Y:S01]  /*1db0*/  R2UR UR9, R201 ;  /* 0x00000000c90973c2 */ /* 0x000ee200000e0000 */
[----:B-1----:R-:W-:Y:S01]  /*1dc0*/  SHF.R.S32.HI R12, RZ, 0x1f, R11 ;  /* 0x0000001fff0c7819 */ /* 0x002fe2000001140b */
[----:B--2---:R-:W-:-:S03]  /*1dd0*/  UIADD3 UR16, UP4, UP3, UR16, UR32, UR8 ;  /* 0x0000002010107290 */ /* 0x004fc6000fb9e008 */
[----:B------:R-:W-:Y:S01]  /*1de0*/  LEA.HI R8, R12, R11, RZ, 0x2 ;  /* 0x0000000b0c087211 */ /* 0x000fe200078f10ff */
[----:B------:R-:W-:Y:S02]  /*1df0*/  USHF.R.S32.HI UR32, URZ, 0x1f, UR54 ;  /* 0x0000001f3f207899 */ /* 0x000fe40008011436 */
[----:B------:R-:W-:Y:S01]  /*1e00*/  UIADD3 UR21, UP2, UP1, UR21, UR16, UR22 ;  /* 0x0000001015157290 */ /* 0x000fe2000f95e016 */
[----:B------:R-:W-:Y:S02]  /*1e10*/  SHF.R.S32.HI R5, RZ, 0x2, R8 ;  /* 0x00000002ff057819 */ /* 0x000fe40000011408 */
[----:B------:R-:W-:Y:S01]  /*1e20*/  LOP3.LUT R8, R8, 0xfffffffc, RZ, 0xc0, !PT ;  /* 0xfffffffc08087812 */ /* 0x000fe200078ec0ff */
[----:B------:R-:W-:Y:S01]  /*1e30*/  ULDC.64 UR16, c[0x0][0x1a8] ;  /* 0x00006a0000107ab9 */ /* 0x000fe20000000a00 */
[----:B------:R-:W-:Y:S01]  /*1e40*/  SHF.R.S32.HI R4, RZ, 0x1f, R5 ;  /* 0x0000001fff047819 */ /* 0x000fe20000011405 */
[----:B------:R-:W-:Y:S01]  /*1e50*/  UMOV UR22, 0x4 ;  /* 0x0000000400167882 */ /* 0x000fe20000000000 */
[----:B------:R-:W-:Y:S01]  /*1e60*/  IADD3 R15, P1, R5, UR10, RZ ;  /* 0x0000000a050f7c10 */ /* 0x000fe2000ff3e0ff */
[----:B------:R-:W-:Y:S01]  /*1e70*/  IMAD.IADD R8, R11, 0x1, -R8 ;  /* 0x000000010b087824 */ /* 0x000fe200078e0a08 */
[----:B---3--:R-:W-:-:S03]  /*1e80*/  UIADD3.X UR11, UR11, UR18, UR9, UP4, UP3 ;  /* 0x000000120b0b7290 */ /* 0x008fc6000a7e6409 */
[----:B------:R-:W-:Y:S01]  /*1e90*/  IMAD.SHL.U32 R8, R8, 0x8, RZ ;  /* 0x0000000808087824 */ /* 0x000fe200078e00ff */
[----:B------:R-:W-:Y:S01]  /*1ea0*/  IADD3.X R6, R4, UR25, RZ, P1, !PT ;  /* 0x0000001904067c10 */ /* 0x000fe20008ffe4ff */
[----:B------:R-:W-:Y:S02]  /*1eb0*/  ULDC.64 UR8, c[0x0][0x3c8] ;  /* 0x0000f20000087ab9 */ /* 0x000fe40000000a00 */
[----:B------:R-:W-:Y:S01]  /*1ec0*/  UIADD3.X UR19, UR19, UR11, UR15, UP2, UP1 ;  /* 0x0000000b13137290 */ /* 0x000fe200097e240f */
[----:B------:R-:W-:Y:S01]  /*1ed0*/  SHF.R.S32.HI R9, RZ, 0x1f, R8 ;  /* 0x0000001fff097819 */ /* 0x000fe20000011408 */
[----:B------:R-:W-:Y:S01]  /*1ee0*/  UIMAD UR11, UR32, UR16, URZ ;  /* 0x00000010200b72a4 */ /* 0x000fe2000f8e023f */
[----:B------:R-:W-:-:S03]  /*1ef0*/  IMAD R6, R6, c[0x0][0x190], RZ ;  /* 0x0000640006067a24 */ /* 0x000fc600078e02ff */
[----:B------:R-:W-:Y:S01]  /*1f00*/  UIMAD UR18, UR54, UR17, UR11 ;  /* 0x00000011361272a4 */ /* 0x000fe2000f8e020b */
[C---:B------:R-:W-:Y:S02]  /*1f10*/  IMAD.WIDE.U32 R18, R15.reuse, c[0x0][0x190], R8 ;  /* 0x000064000f127a25 */ /* 0x040fe400078e0008 */
[----:B------:R-:W-:Y:S02]  /*1f20*/  ULDC.64 UR16, c[0x0][0x378] ;  /* 0x0000de0000107ab9 */ /* 0x000fe40000000a00 */
[----:B------:R-:W-:Y:S01]  /*1f30*/  UIMAD UR11, UR32, UR16, URZ ;  /* 0x00000010200b72a4 */ /* 0x000fe2000f8e023f */
[----:B------:R-:W-:Y:S01]  /*1f40*/  IMAD R6, R15, c[0x0][0x194], R6 ;  /* 0x000065000f067a24 */ /* 0x000fe200078e0206 */
[----:B------:R-:W-:Y:S01]  /*1f50*/  IADD3 R14, P1, R18, UR28, RZ ;  /* 0x0000001c120e7c10 */ /* 0x000fe2000ff3e0ff */
[----:B------:R-:W-:Y:S01]  /*1f60*/  ULDC UR32, c[0x0][0x2e8] ;  /* 0x0000ba0000207ab9 */ /* 0x000fe20000000800 */
[----:B------:R-:W-:Y:S01]  /*1f70*/  IMAD.U32 R18, RZ, RZ, UR54 ;  /* 0x00000036ff127e24 */ /* 0x000fe2000f8e00ff */
[----:B------:R-:W-:Y:S01]  /*1f80*/  UIMAD UR15, UR54, UR17, UR11 ;  /* 0x00000011360f72a4 */ /* 0x000fe2000f8e020b */
[----:B------:R-:W-:Y:S01]  /*1f90*/  IADD3.X R15, R19, UR27, R6, P1, !PT ;  /* 0x0000001b130f7c10 */ /* 0x000fe20008ffe406 */
[----:B------:R-:W-:Y:S01]  /*1fa0*/  IMAD.U32 R6, RZ, RZ, UR10 ;  /* 0x0000000aff067e24 */ /* 0x000fe2000f8e00ff */
[----:B------:R-:W-:-:S02]  /*1fb0*/  ULDC.64 UR16, c[0x0][0x370] ;  /* 0x0000dc0000107ab9 */ /* 0x000fc40000000a00 */
[----:B------:R-:W-:-:S04]  /*1fc0*/  UIMAD UR11, UR25, UR16, URZ ;  /* 0x00000010190b72a4 */ /* 0x000fc8000f8e023f */
[----:B------:R-:W-:Y:S02]  /*1fd0*/  UIMAD UR17, UR10, UR17, UR11 ;  /* 0x000000110a1172a4 */ /* 0x000fe4000f8e020b */
[----:B------:R-:W-:Y:S02]  /*1fe0*/  UIADD3 UR11, UR10, UR6, URZ ;  /* 0x000000060a0b7290 */ /* 0x000fe4000fffe03f */
[----:B------:R-:W-:Y:S02]  /*1ff0*/  UIADD3 UR6, -UR5, UR12, UR7 ;  /* 0x0000000c05067290 */ /* 0x000fe4000fffe107 */
[----:B------:R-:W-:Y:S01]  /*2000*/  UIMAD.WIDE UR10, UR11, UR22, UR8 ;  /* 0x000000160b0a72a5 */ /* 0x000fe2000f8e0208 */
[----:B------:R1:W2:Y:S01]  /*2010*/  R2UR UR8, R7 ;  /* 0x00000000070873c2 */ /* 0x0002a200000e0000 */
[----:B------:R-:W-:-:S04]  /*2020*/  UIADD3 UR6, UR6, -UR32, URZ ;  /* 0x8000002006067290 */ /* 0x000fc8000fffe03f */
[----:B------:R-:W-:Y:S02]  /*2030*/  USHF.R.S32.HI UR32, URZ, 0x1f, UR6 ;  /* 0x0000001f3f207899 */ /* 0x000fe40008011406 */
[----:B------:R-:W-:Y:S01]  /*2040*/  UMOV UR28, UR10 ;  /* 0x0000000a001c7c82 */ /* 0x000fe20008000000 */
[----:B------:R3:W4:Y:S01]  /*2050*/  R2UR UR9, R16 ;  /* 0x00000000100973c2 */ /* 0x00072200000e0000 */
[----:B------:R-:W-:Y:S02]  /*2060*/  ULEA.HI UR32, UR32, UR6, URZ, 0x7 ;  /* 0x0000000620207291 */ /* 0x000fe4000f8f383f */
[----:B------:R-:W-:Y:S02]  /*2070*/  UMOV UR27, UR11 ;  /* 0x0000000b001b7c82 */ /* 0x000fe40008000000 */
[----:B------:R-:W-:Y:S02]  /*2080*/  USHF.R.S32.HI UR32, URZ, 0x7, UR32 ;  /* 0x000000073f207899 */ /* 0x000fe40008011420 */
[----:B------:R-:W-:-:S02]  /*2090*/  ULDC.64 UR10, c[0x0][0x200] ;  /* 0x00008000000a7ab9 */ /* 0x000fc40000000a00 */
[----:B------:R-:W-:Y:S02]  /*20a0*/  UISETP.LT.AND UP1, UPT, URZ, UR32, UPT ;  /* 0x000000203f00728c */ /* 0x000fe4000bf21270 */
[----:B------:R-:W-:Y:S02]  /*20b0*/  UIADD3 UR6, UR26, -0x1, URZ ;  /* 0xffffffff1a067890 */ /* 0x000fe4000fffe03f */
[----:B------:R-:W-:Y:S01]  /*20c0*/  USEL UR32, URZ, UR32, !UP1 ;  /* 0x000000203f207287 */ /* 0x000fe2000c800000 */
[----:B-1----:R-:W-:Y:S01]  /*20d0*/  LEA.HI R7, R12, R11, RZ, 0x5 ;  /* 0x0000000b0c077211 */ /* 0x002fe200078f28ff */
[----:B------:R-:W-:Y:S02]  /*20e0*/  UIMAD.WIDE UR10, UR13, UR22, UR10 ;  /* 0x000000160d0a72a5 */ /* 0x000fe4000f8e020a */
[----:B------:R-:W-:Y:S01]  /*20f0*/  UISETP.GT.AND UP1, UPT, UR26, UR32, UPT ;  /* 0x000000201a00728c */ /* 0x000fe2000bf24270 */
[----:B------:R-:W-:Y:S02]  /*2100*/  LOP3.LUT R226, R7, 0xffffffe0, RZ, 0xc0, !PT ;  /* 0xffffffe007e27812 */ /* 0x000fe400078ec0ff */
[----:B------:R-:W-:-:S02]  /*2110*/  SHF.R.S32.HI R239, RZ, 0x5, R7 ;  /* 0x00000005ffef7819 */ /* 0x000fc40000011407 */
[----:B---3--:R-:W-:Y:S01]  /*2120*/  IADD3 R16, P2, R8, UR23, RZ ;  /* 0x0000001708107c10 */ /* 0x008fe2000ff5e0ff */
[----:B------:R-:W-:-:S03]  /*2130*/  IMAD.IADD R226, R11, 0x1, -R226 ;  /* 0x000000010be27824 */ /* 0x000fc600078e0ae2 */
[----:B------:R-:W-:Y:S01]  /*2140*/  IADD3.X R17, R9, UR24, RZ, P2, !PT ;  /* 0x0000001809117c10 */ /* 0x000fe200097fe4ff */
[----:B------:R-:W-:-:S04]  /*2150*/  IMAD R239, R239, UR59, R226 ;  /* 0x0000003befef7c24 */ /* 0x000fc8000f8e02e2 */
[----:B------:R-:W-:Y:S01]  /*2160*/  IMAD.WIDE.U32 R6, R6, c[0x0][0x370], R16 ;  /* 0x0000dc0006067a25 */ /* 0x000fe200078e0010 */
[----:B------:R-:W-:-:S03]  /*2170*/  IADD3 R12, P1, R239, UR21, RZ ;  /* 0x00000015ef0c7c10 */ /* 0x000fc6000ff3e0ff */
[----:B------:R-:W-:Y:S01]  /*2180*/  IMAD.U32 R16, RZ, RZ, UR54 ;  /* 0x00000036ff107e24 */ /* 0x000fe2000f8e00ff */
[----:B------:R-:W-:Y:S02]  /*2190*/  IADD3 R7, R7, UR17, RZ ;  /* 0x0000001107077c10 */ /* 0x000fe4000fffe0ff */
[----:B------:R-:W-:Y:S01]  /*21a0*/  LEA.HI.X.SX32 R239, R239, UR19, 0x1, P1 ;  /* 0x00000013efef7c11 */ /* 0x000fe200088f0eff */
[----:B------:R-:W-:Y:S01]  /*21b0*/  IMAD.WIDE.U32 R16, R16, c[0x0][0x1a8], R14 ;  /* 0x00006a0010107a25 */ /* 0x000fe200078e000e */
[----:B------:R-:W-:-:S03]  /*21c0*/  LEA R238, P1, R12, c[0x0][0x350], 0x2 ;  /* 0x0000d4000cee7a11 */ /* 0x000fc600078210ff */
[----:B------:R-:W-:Y:S01]  /*21d0*/  IMAD.WIDE.U32 R18, R18, c[0x0][0x378], R6 ;  /* 0x0000de0012127a25 */ /* 0x000fe200078e0006 */
[----:B------:R-:W-:Y:S02]  /*21e0*/  LEA.HI.X R239, R12, c[0x0][0x354], R239, 0x2, P1 ;  /* 0x0000d5000cef7a11 */ /* 0x000fe400008f14ef */
[----:B------:R-:W-:Y:S01]  /*21f0*/  PLOP3.LUT P1, PT, PT, PT, UP1, 0x80, 0x0 ;  /* 0x000000000000781c */ /* 0x000fe20003f2f018 */
[----:B------:R-:W-:Y:S01]  /*2200*/  IMAD R14, R4, c[0x0][0x370], RZ ;  /* 0x0000dc00040e7a24 */ /* 0x000fe200078e02ff */
[----:B------:R-:W-:Y:S02]  /*2210*/  IADD3 R19, R19, UR15, RZ ;  /* 0x0000000f13137c10 */ /* 0x000fe4000fffe0ff */
[----:B------:R-:W-:Y:S01]  /*2220*/  IADD3 R6, R17, UR18, RZ ;  /* 0x0000001211067c10 */ /* 0x000fe2000fffe0ff */
[C---:B------:R-:W-:Y:S01]  /*2230*/  IMAD R7, R5.reuse, c[0x0][0x374], R14 ;  /* 0x0000dd0005077a24 */ /* 0x040fe200078e020e */
[----:B------:R-:W-:Y:S01]  /*2240*/  LEA R236, P3, R16, c[0x0][0x160], 0x1 ;  /* 0x0000580010ec7a11 */ /* 0x000fe200078608ff */
[----:B------:R-:W-:-:S03]  /*2250*/  IMAD.WIDE.U32 R14, R5, c[0x0][0x370], R18 ;  /* 0x0000dc00050e7a25 */ /* 0x000fc600078e0012 */
[----:B------:R-:W-:Y:S01]  /*2260*/  LEA.HI.X R237, R16, c[0x0][0x164], R6, 0x1, P3 ;  /* 0x0000590010ed7a11 */ /* 0x000fe200018f0c06 */
[----:B------:R-:W-:Y:S01]  /*2270*/  IMAD.IADD R7, R15, 0x1, R7 ;  /* 0x000000010f077824 */ /* 0x000fe200078e0207 */
[----:B------:R-:W-:-:S04]  /*2280*/  LEA R234, P2, R14, c[0x0][0x330], 0x1 ;  /* 0x0000cc000eea7a11 */ /* 0x000fc800078408ff */
[----:B------:R-:W-:Y:S01]  /*2290*/  LEA.HI.X R235, R14, c[0x0][0x334], R7, 0x1, P2 ;  /* 0x0000cd000eeb7a11 */ /* 0x000fe200010f0c07 */
[----:B--2-4-:R-:W-:Y:S05]  /*22a0*/  @P1 BRA `(.L_x_1164) ;  /* 0x0000073000001947 */ /* 0x014fea0003800000 */
        /* <DEDUP_REMOVED lines=18> */
.L_x_1165:
        /* <DEDUP_REMOVED lines=16> */
.L_x_1166:
[----:B------:R-:W-:Y:S01]  /*24d0*/  ULDC.64 UR12, c[0x0][0x3a0] ;  /* 0x0000e800000c7ab9 */ /* 0x000fe20000000a00 */
[----:B------:R-:W-:Y:S01]  /*24e0*/  IMAD.U32 R7, RZ, RZ, UR7 ;  /* 0x00000007ff077e24 */ /* 0x000fe2000f8e00ff */
[----:B------:R-:W-:Y:S01]  /*24f0*/  UIMAD UR11, UR20, UR12, URZ ;  /* 0x0000000c140b72a4 */ /* 0x000fe2000f8e023f */
[----:B------:R-:W-:Y:S01]  /*2500*/  IMAD.U32 R12, RZ, RZ, UR54 ;  /* 0x00000036ff0c7e24 */ /* 0x000fe2000f8e00ff */
[----:B------:R-:W-:Y:S01]  /*2510*/  UIMAD UR5, UR14, -0x80, UR5 ;  /* 0xffffff800e0578a4 */ /* 0x000fe2000f8e0205 */
[----:B------:R-:W-:Y:S01]  /*2520*/  IMAD.WIDE.U32 R10, R7, c[0x0][0x3a0], R8 ;  /* 0x0000e800070a7a25 */ /* 0x000fe200078e0008 */
[----:B------:R-:W-:Y:S01]  /*2530*/  UIMAD UR11, UR7, UR13, UR11 ;  /* 0x0000000d070b72a4 */ /* 0x000fe2000f8e020b */
[----:B------:R-:W-:Y:S01]  /*2540*/  BSSY B0, `(.L_x_1167) ;  /* 0x0000014000007945 */ /* 0x000fe20003800000 */
[----:B------:R-:W-:Y:S02]  /*2550*/  USHF.R.S32.HI UR15, URZ, 0x1f, UR54 ;  /* 0x0000001f3f0f7899 */ /* 0x000fe40008011436 */
[----:B------:R-:W-:Y:S01]  /*2560*/  IADD3 R10, P0, R10, UR16, RZ ;  /* 0x000000100a0a7c10 */ /* 0x000fe2000ff1e0ff */
[----:B------:R-:W-:Y:S01]  /*2570*/  ULDC.64 UR12, c[0x0][0x3b8] ;  /* 0x0000ee00000c7ab9 */ /* 0x000fe20000000a00 */
[----:B------:R-:W-:Y:S01]  /*2580*/  MOV R6, UR11 ;  /* 0x0000000b00067c02 */ /* 0x000fe20008000f00 */
[----:B------:R-:W-:Y:S01]  /*2590*/  UIMAD UR11, UR15, UR12, URZ ;  /* 0x0000000c0f0b72a4 */ /* 0x000fe2000f8e023f */
[----:B------:R-:W-:-:S02]  /*25a0*/  ISETP.GE.AND P1, PT, R5, UR5, PT ;  /* 0x0000000505007c0c */ /* 0x000fc4000bf26270 */
[----:B------:R-:W-:Y:S01]  /*25b0*/  IADD3.X R11, R11, UR17, R6, P0, !PT ;  /* 0x000000110b0b7c10 */ /* 0x000fe200087fe406 */
[----:B------:R-:W-:-:S04]  /*25c0*/  UIMAD UR11, UR54, UR13, UR11 ;  /* 0x0000000d360b72a4 */ /* 0x000fc8000f8e020b */
[----:B------:R-:W-:-:S05]  /*25d0*/  IMAD.WIDE.U32 R12, R12, c[0x0][0x3b8], R10 ;  /* 0x0000ee000c0c7a25 */ /* 0x000fca00078e000a */
[----:B------:R-:W-:Y:S01]  /*25e0*/  IADD3 R11, R13, UR11, RZ ;  /* 0x0000000b0d0b7c10 */ /* 0x000fe2000fffe0ff */
[----:B------:R-:W-:Y:S05]  /*25f0*/  @P1 BRA `(.L_x_1168) ;  /* 0x0000008000001947 */ /* 0x000fea0003800000 */
[----:B------:R-:W-:Y:S01]  /*2600*/  MOV R10, R12 ;  /* 0x0000000c000a7202 */ /* 0x000fe20000000f00 */
[----:B------:R-:W-:-:S04]  /*2610*/  IMAD R6, R4, c[0x0][0x3a0], RZ ;  /* 0x0000e80004067a24 */ /* 0x000fc800078e02ff */
[----:B------:R-:W-:-:S04]  /*2620*/  IMAD.WIDE.U32 R14, R5, c[0x0][0x3a0], R10 ;  /* 0x0000e800050e7a25 */ /* 0x000fc800078e000a */
[----:B------:R-:W-:Y:S01]  /*2630*/  IMAD R6, R5, c[0x0][0x3a4], R6 ;  /* 0x0000e90005067a24 */ /* 0x000fe200078e0206 */
[----:B------:R-:W-:-:S04]  /*2640*/  LEA R16, P0, R14, c[0x0][0x340], 0x1 ;  /* 0x0000d0000e107a11 */ /* 0x000fc800078008ff */
[----:B------:R-:W-:-:S04]  /*2650*/  IADD3 R6, R15, R6, RZ ;  /* 0x000000060f067210 */ /* 0x000fc80007ffe0ff */
[----:B------:R-:W-:-:S05]  /*2660*/  LEA.HI.X R17, R14, c[0x0][0x344], R6, 0x1, P0 ;  /* 0x0000d1000e117a11 */ /* 0x000fca00000f0c06 */
[----:B------:R1:W-:Y:S02]  /*2670*/  STG.E.128 [R16.64], RZ ;  /* 0x000000ff10007986 */ /* 0x0003e4000c101d08 */
.L_x_1168:
[----:B------:R-:W-:Y:S05]  /*2680*/  BSYNC B0 ;  /* 0x0000000000007941 */ /* 0x000fea0003800000 */
.L_x_1167:
[----:B------:R-:W-:Y:S01]  /*2690*/  IADD3 R6, R5, 0x40, RZ ;  /* 0x0000004005067810 */ /* 0x000fe20007ffe0ff */
[----:B------:R-:W-:Y:S03]  /*26a0*/  BSSY B0, `(.L_x_1169) ;  /* 0x000000d000007945 */ /* 0x000fe60003800000 */
[----:B------:R-:W-:-:S13]  /*26b0*/  ISETP.GE.AND P0, PT, R6, UR5, PT ;  /* 0x0000000506007c0c */ /* 0x000fda000bf06270 */
        /* <DEDUP_REMOVED lines=11> */
.L_x_1170:
[----:B------:R-:W-:Y:S05]  /*2770*/  BSYNC B0 ;  /* 0x0000000000007941 */ /* 0x000fea0003800000 */
.L_x_1169:
        /* <DEDUP_REMOVED lines=25> */
.L_x_1172:
[----:B------:R-:W-:Y:S05]  /*2910*/  BSYNC B0 ;  /* 0x0000000000007941 */ /* 0x000fea0003800000 */
.L_x_1171:
        /* <DEDUP_REMOVED lines=12> */
.L_x_1164:
[----:B------:R-:W-:Y:S01]  /*29e0*/  ULDC.64 UR16, c[0x0][0x1a0] ;  /* 0x0000680000107ab9 */ /* 0x000fe20000000a00 */
[----:B------:R-:W-:Y:S01]  /*29f0*/  IMAD.U32 R6, RZ, RZ, UR7 ;  /* 0x00000007ff067e24 */ /* 0x000fe2000f8e00ff */
[----:B------:R-:W-:Y:S01]  /*2a00*/  UIMAD UR13, UR20, UR16, URZ ;  /* 0x00000010140d72a4 */ /* 0x000fe2000f8e023f */
[----:B------:R-:W-:Y:S01]  /*2a10*/  IADD3 R232, R195, 0x1000, RZ ;  /* 0x00001000c3e87810 */ /* 0x000fe20007ffe0ff */
[----:B------:R-:W-:Y:S01]  /*2a20*/  ULDC.64 UR18, c[0x0][0x198] ;  /* 0x0000660000127ab9 */ /* 0x000fe20000000a00 */
[C-C-:B------:R-:W-:Y:S01]  /*2a30*/  IMAD.WIDE.U32 R14, R6.reuse, c[0x0][0x198], R8.reuse ;  /* 0x00006600060e7a25 */ /* 0x140fe200078e0008 */
[----:B------:R-:W-:Y:S01]  /*2a40*/  UIMAD UR13, UR7, UR17, UR13 ;  /* 0x00000011070d72a4 */ /* 0x000fe2000f8e020d */
[----:B------:R-:W1:Y:S01]  /*2a50*/  R2UR UR21, R203 ;  /* 0x00000000cb1573c2 */ /* 0x000e6200000e0000 */
[----:B------:R-:W-:Y:S01]  /*2a60*/  UIMAD UR18, UR20, UR18, URZ ;  /* 0x00000012141272a4 */ /* 0x000fe2000f8e023f */
[----:B------:R-:W-:Y:S01]  /*2a70*/  IMAD.WIDE.U32 R8, R6, c[0x0][0x1a0], R8 ;  /* 0x0000680006087a25 */ /* 0x000fe200078e0008 */
[----:B------:R-:W-:-:S02]  /*2a80*/  IADD3 R14, P1, R14, UR31, RZ ;  /* 0x0000001f0e0e7c10 */ /* 0x000fc4000ff3e0ff */
[----:B------:R-:W-:Y:S01]  /*2a90*/  UIMAD UR19, UR7, UR19, UR18 ;  /* 0x00000013071372a4 */ /* 0x000fe2000f8e0212 */
[----:B------:R-:W-:Y:S01]  /*2aa0*/  IMAD.U32 R6, RZ, RZ, UR13 ;  /* 0x0000000dff067e24 */ /* 0x000fe2000f8e00ff */
[----:B------:R-:W-:Y:S01]  /*2ab0*/  ULEA.HI UR13, UR6, UR6, URZ, 0x1 ;  /* 0x00000006060d7291 */ /* 0x000fe2000f8f083f */
[----:B------:R-:W-:Y:S01]  /*2ac0*/  IADD3 R16, P0, R8, UR29, RZ ;  /* 0x0000001d08107c10 */ /* 0x000fe2000ff1e0ff */
[----:B------:R-:W2:Y:S02]  /*2ad0*/  R2UR UR15, R213 ;  /* 0x00000000d50f73c2 */ /* 0x000ea400000e0000 */
[----:B------:R-:W-:Y:S01]  /*2ae0*/  ULOP3.LUT UR13, UR13, 0xfffffffe, URZ, 0xc0, !UPT ;  /* 0xfffffffe0d0d7892 */ /* 0x000fe2000f8ec03f */
[----:B------:R-:W-:Y:S01]  /*2af0*/  IMAD.U32 R7, RZ, RZ, UR19 ;  /* 0x00000013ff077e24 */ /* 0x000fe2000f8e00ff */
[----:B------:R-:W-:Y:S02]  /*2b00*/  IADD3.X R17, R9, UR30, R6, P0, !PT ;  /* 0x0000001e09117c10 */ /* 0x000fe400087fe406 */
[----:B------:R-:W-:Y:S01]  /*2b10*/  UIADD3 UR13, UR6, -UR13, URZ ;  /* 0x8000000d060d7290 */ /* 0x000fe2000fffe03f */
[----:B------:R-:W-:-:S02]  /*2b20*/  IADD3 R6, R5, 0x40, RZ ;  /* 0x0000004005067810 */ /* 0x000fc40007ffe0ff */
[----:B------:R-:W-:Y:S01]  /*2b30*/  IADD3.X R15, R15, UR50, R7, P1, !PT ;  /* 0x000000320f0f7c10 */ /* 0x000fe20008ffe407 */
[----:B------:R-:W-:Y:S01]  /*2b40*/  UISETP.NE.AND UP0, UPT, UR13, 0x1, UPT ;  /* 0x000000010d00788c */ /* 0x000fe2000bf05270 */
[----:B------:R-:W-:Y:S01]  /*2b50*/  PLOP3.LUT P0, PT, PT, PT, UP6, 0x80, 0x0 ;  /* 0x000000000000781c */ /* 0x000fe20003f0f068 */
[----:B------:R-:W-:Y:S01]  /*2b60*/  UIMAD UR13, UR14, -0x80, UR5 ;  /* 0xffffff800e0d78a4 */ /* 0x000fe2000f8e0205 */
[----:B------:R-:W-:Y:S01]  /*2b70*/  MOV R9, 0x80 ;  /* 0x0000008000097802 */ /* 0x000fe20000000f00 */
[----:B------:R-:W-:-:S04]  /*2b80*/  IMAD.WIDE.U32 R14, R10, c[0x0][0x1b0], R14 ;  /* 0x00006c000a0e7a25 */ /* 0x000fc800078e000e */
[----:B------:R-:W-:Y:S01]  /*2b90*/  ISETP.GE.AND P2, PT, R5, UR13, PT ;  /* 0x0000000d05007c0c */ /* 0x000fe2000bf46270 */
[C---:B------:R-:W-:Y:S01]  /*2ba0*/  IMAD.WIDE.U32 R20, R9.reuse, c[0x0][0x370], RZ ;  /* 0x0000dc0009147a25 */ /* 0x040fe200078e00ff */
[C---:B------:R-:W-:Y:S01]  /*2bb0*/  ISETP.GE.AND P1, PT, R6.reuse, UR13, PT ;  /* 0x0000000d06007c0c */ /* 0x040fe2000bf26270 */
[----:B------:R-:W-:Y:S02]  /*2bc0*/  UIMAD UR13, UR6, -0x80, UR12 ;  /* 0xffffff80060d78a4 */ /* 0x000fe4000f8e020c */
[C---:B------:R-:W-:Y:S02]  /*2bd0*/  IMAD R7, R9.reuse, c[0x0][0x374], RZ ;  /* 0x0000dd0009077a24 */ /* 0x040fe400078e02ff */
[C---:B------:R-:W-:Y:S02]  /*2be0*/  IMAD.WIDE.U32 R18, R9.reuse, c[0x0][0x190], RZ ;  /* 0x0000640009127a25 */ /* 0x040fe400078e00ff */
[----:B------:R-:W-:Y:S02]  /*2bf0*/  ISETP.GE.AND P3, PT, R6, UR13, PT ;  /* 0x0000000d06007c0c */ /* 0x000fe4000bf66270 */
[----:B------:R-:W-:Y:S01]  /*2c00*/  IMAD R9, R9, c[0x0][0x194], RZ ;  /* 0x0000650009097a24 */ /* 0x000fe200078e02ff */
[----:B------:R-:W-:Y:S01]  /*2c10*/  ISETP.GE.AND P4, PT, R5, UR13, PT ;  /* 0x0000000d05007c0c */ /* 0x000fe2000bf86270 */
[----:B------:R-:W-:Y:S01]  /*2c20*/  @!P2 IMAD R8, R4, c[0x0][0x1a0], RZ ;  /* 0x000068000408aa24 */ /* 0x000fe200078e02ff */
[----:B------:R-:W-:-:S02]  /*2c30*/  IADD3 R6, R192, 0x8, RZ ;  /* 0x00000008c0067810 */ /* 0x000fc40007ffe0ff */
[----:B------:R-:W-:Y:S01]  /*2c40*/  ISETP.GE.AND P6, PT, R192, UR13, PT ;  /* 0x0000000dc0007c0c */ /* 0x000fe2000bfc6270 */
[----:B------:R-:W-:-:S05]  /*2c50*/  @!P2 IMAD R8, R5, c[0x0][0x1a4], R8 ;  /* 0x000069000508aa24 */ /* 0x000fca00078e0208 */
[----:B------:R-:W-:-:S04]  /*2c60*/  @!P3 IADD3 R24, P5, R234, R20, RZ ;  /* 0x00000014ea18b210 */ /* 0x000fc80007fbe0ff */
[----:B------:R-:W-:Y:S01]  /*2c70*/  @!P3 IADD3.X R25, R235, R21, R7, P5, !PT ;  /* 0x00000015eb19b210 */ /* 0x000fe20002ffe407 */
[----:B------:R-:W-:Y:S01]  /*2c80*/  IMAD.SHL.U32 R7, R195, 0x2, RZ ;  /* 0x00000002c3077824 */ /* 0x000fe200078e00ff */
[----:B------:R-:W-:Y:S01]  /*2c90*/  @P0 BAR.SYNC.DEFER_BLOCKING 0x0 ;  /* 0x0000000000000b1d */ /* 0x000fe20000010000 */
[----:B------:R-:W-:Y:S02]  /*2ca0*/  @!P3 IADD3 R22, P5, R236, R18, RZ ;  /* 0x00000012ec16b210 */ /* 0x000fe40007fbe0ff */
[----:B------:R-:W-:Y:S02]  /*2cb0*/  @!P1 IADD3 R18, P0, R5, 0x40, RZ ;  /* 0x0000004005129810 */ /* 0x000fe40007f1e0ff */
[----:B------:R-:W-:Y:S01]  /*2cc0*/  @!P3 IADD3.X R23, R237, R19, R9, P5, !PT ;  /* 0x00000013ed17b210 */ /* 0x000fe20002ffe409 */
[C---:B------:R-:W-:Y:S01]  /*2cd0*/  IMAD R9, R13.reuse, c[0x0][0x1b0], RZ ;  /* 0x00006c000d097a24 */ /* 0x040fe200078e02ff */
[----:B------:R-:W-:Y:S01]  /*2ce0*/  ISETP.GE.AND P5, PT, R6, UR13, PT ;  /* 0x0000000d06007c0c */ /* 0x000fe2000bfa6270 */
[----:B------:R-:W-:-:S02]  /*2cf0*/  IMAD R13, R13, c[0x0][0x1b8], RZ ;  /* 0x00006e000d0d7a24 */ /* 0x000fc400078e02ff */
[----:B------:R-:W-:Y:S02]  /*2d00*/  IMAD R20, R10, c[0x0][0x1b4], R9 ;  /* 0x00006d000a147a24 */ /* 0x000fe400078e0209 */
[----:B------:R-:W-:Y:S01]  /*2d10*/  @!P1 IMAD.X R9, RZ, RZ, R4, P0 ;  /* 0x000000ffff099224 */ /* 0x000fe200000e0604 */
[----:B------:R-:W-:Y:S01]  /*2d20*/  PLOP3.LUT P0, PT, PT, PT, UP0, 0x80, 0x0 ;  /* 0x000000000000781c */ /* 0x000fe20003f0f008 */
[----:B------:R-:W-:Y:S01]  /*2d30*/  IMAD.IADD R21, R15, 0x1, R20 ;  /* 0x000000010f157824 */ /* 0x000fe200078e0214 */
[----:B------:R-:W-:Y:S01]  /*2d40*/  @!P2 MOV R20, R14 ;  /* 0x0000000e0014a202 */ /* 0x000fe20000000f00 */
[----:B------:R-:W-:Y:S01]  /*2d50*/  @!P2 IMAD R6, R4, c[0x0][0x198], RZ ;  /* 0x000066000406aa24 */ /* 0x000fe200078e02ff */
[----:B------:R-:W-:Y:S01]  /*2d60*/  SEL R232, R232, R195, !P0 ;  /* 0x000000c3e8e87207 */ /* 0x000fe20004000000 */
[----:B------:R-:W-:Y:S02]  /*2d70*/  @!P1 IMAD.MOV.U32 R15, RZ, RZ, R21 ;  /* 0x000000ffff0f9224 */ /* 0x000fe400078e0015 */
[----:B------:R-:W-:-:S02]  /*2d80*/  IMAD R13, R10, c[0x0][0x1bc], R13 ;  /* 0x00006f000a0d7a24 */ /* 0x000fc400078e020d */
[----:B------:R-:W-:Y:S01]  /*2d90*/  IMAD.SHL.U32 R232, R232, 0x2, RZ ;  /* 0x00000002e8e87824 */ /* 0x000fe200078e00ff */
[----:B------:R-:W-:Y:S01]  /*2da0*/  @P4 STS [R7+0x4000], RZ ;  /* 0x004000ff07004388 */ /* 0x000fe20000000800 */
[C---:B------:R-:W-:Y:S02]  /*2db0*/  @!P2 IMAD R6, R5.reuse, c[0x0][0x19c], R6 ;  /* 0x000067000506aa24 */ /* 0x040fe400078e0206 */
[----:B------:R-:W-:Y:S01]  /*2dc0*/  @!P2 IMAD.WIDE.U32 R20, R5, c[0x0][0x198], R20 ;  /* 0x000066000514aa25 */ /* 0x000fe200078e0014 */
[----:B------:R-:W-:Y:S03]  /*2dd0*/  @P4 STS [R7+0x4004], RZ ;  /* 0x004004ff07004388 */ /* 0x000fe60000000800 */
[----:B------:R-:W-:Y:S01]  /*2de0*/  IMAD.WIDE.U32 R10, R10, c[0x0][0x1b8], R16 ;  /* 0x00006e000a0a7a25 */ /* 0x000fe200078e0010 */
[----:B------:R-:W-:Y:S01]  /*2df0*/  @P4 STS.64 [R7+0x4008], RZ ;  /* 0x004008ff07004388 */ /* 0x000fe20000000a00 */
[----:B------:R-:W-:-:S02]  /*2e00*/  @!P2 IADD3 R6, R21, R6, RZ ;  /* 0x000000061506a210 */ /* 0x000fc40007ffe0ff */
[----:B------:R-:W-:Y:S01]  /*2e10*/  @!P1 IMAD R9, R9, c[0x0][0x198], RZ ;  /* 0x0000660009099a24 */ /* 0x000fe200078e02ff */
[----:B------:R-:W-:Y:S01]  /*2e20*/  @!PT LDS RZ, [RZ] ;  /* 0x00000000fffff984 */ /* 0x000fe20000000800 */
[----:B------:R-:W-:Y:S01]  /*2e30*/  @!PT LDS RZ, [RZ] ;  /* 0x00000000fffff984 */ /* 0x000fe20000000800 */
[----:B------:R-:W-:Y:S01]  /*2e40*/  @!PT LDS RZ, [RZ] ;  /* 0x00000000fffff984 */ /* 0x000fe20000000800 */
[----:B------:R3:W-:Y:S01]  /*2e50*/  @!P4 LDGSTS.E.BYPASS.LTC128B.128 [R7+0x4000], [R234.64] ;  /* 0x04000000ea07cfae */ /* 0x0007e2000b901d48 */
[----:B------:R-:W-:Y:S02]  /*2e60*/  IMAD.IADD R11, R11, 0x1, R13 ;  /* 0x000000010b0b7824 */ /* 0x000fe400078e020d */
[C---:B------:R-:W-:Y:S01]  /*2e70*/  @!P1 IMAD R9, R18.reuse, c[0x0][0x19c], R9 ;  /* 0x0000670012099a24 */ /* 0x040fe200078e0209 */
[----:B------:R-:W-:Y:S01]  /*2e80*/  @P3 STS.128 [R7+0x5000], RZ ;  /* 0x005000ff07003388 */ /* 0x000fe20000000c00 */
[----:B------:R-:W-:-:S03]  /*2e90*/  @!P1 IMAD.WIDE.U32 R18, R18, c[0x0][0x198], R14 ;  /* 0x0000660012129a25 */ /* 0x000fc600078e000e */
[----:B------:R-:W-:Y:S01]  /*2ea0*/  @!PT LDS RZ, [RZ] ;  /* 0x00000000fffff984 */ /* 0x000fe20000000800 */
[----:B------:R-:W-:Y:S01]  /*2eb0*/  @!PT LDS RZ, [RZ] ;  /* 0x00000000fffff984 */ /* 0x000fe20000000800 */
[----:B------:R-:W-:Y:S01]  /*2ec0*/  @!PT LDS RZ, [RZ] ;  /* 0x00000000fffff984 */ /* 0x000fe20000000800 */
[----:B------:R3:W-:Y:S01]  /*2ed0*/  @!P3 LDGSTS.E.BYPASS.LTC128B.128 [R7+0x5000], [R24.64] ;  /* 0x050000001807bfae */ /* 0x0007e2000b901d48 */
[----:B------:R-:W-:-:S03]  /*2ee0*/  @!P2 IMAD.WIDE.U32 R12, R5, c[0x0][0x1a0], R10 ;  /* 0x00006800050caa25 */ /* 0x000fc600078e000a */
[----:B------:R-:W-:Y:S01]  /*2ef0*/  @P4 STS [R232], RZ ;  /* 0x000000ffe8004388 */ /* 0x000fe20000000800 */
[----:B------:R-:W-:Y:S02]  /*2f00*/  @!P1 IMAD.IADD R9, R19, 0x1, R9 ;  /* 0x0000000113099824 */ /* 0x000fe400078e0209 */
[----:B------:R-:W-:Y:S01]  /*2f10*/  @!P2 IMAD.IADD R8, R13, 0x1, R8 ;  /* 0x000000010d08a824 */ /* 0x000fe200078e0208 */
[----:B------:R-:W-:Y:S04]  /*2f20*/  @P4 STS [R232+0x4], RZ ;  /* 0x000004ffe8004388 */ /* 0x000fe80000000800 */
[----:B------:R-:W-:Y:S04]  /*2f30*/  @P4 STS [R232+0x8], RZ ;  /* 0x000008ffe8004388 */ /* 0x000fe80000000800 */
[----:B------:R-:W-:Y:S04]  /*2f40*/  @P4 STS [R232+0xc], RZ ;  /* 0x00000cffe8004388 */ /* 0x000fe80000000800 */
[----:B------:R-:W-:Y:S01]  /*2f50*/  @!PT LDS RZ, [RZ] ;  /* 0x00000000fffff984 */ /* 0x000fe20000000800 */
[----:B------:R-:W-:Y:S01]  /*2f60*/  @!PT LDS RZ, [RZ] ;  /* 0x00000000fffff984 */ /* 0x000fe20000000800 */
[----:B------:R-:W-:Y:S01]  /*2f70*/  @!PT LDS RZ, [RZ] ;  /* 0x00000000fffff984 */ /* 0x000fe20000000800 */
[----:B------:R4:W-:Y:S01]  /*2f80*/  @!P4 LDGSTS.E.BYPASS.LTC128B.128 [R232], [R236.64] ;  /* 0x00000000ece8cfae */ /* 0x0009e2000b901d48 */
[----:B------:R-:W-:-:S03]  /*2f90*/  @!P2 LEA R16, P4, R20, c[0x0][0x168], 0x1 ;  /* 0x00005a001410aa11 */ /* 0x000fc600078808ff */
[----:B------:R-:W-:Y:S01]  /*2fa0*/  @P3 STS [R232+0x1000], RZ ;  /* 0x001000ffe8003388 */ /* 0x000fe20000000800 */
[----:B------:R-:W-:Y:S02]  /*2fb0*/  @!P2 LEA.HI.X R17, R20, c[0x0][0x16c], R6, 0x1, P4 ;  /* 0x00005b001411aa11 */ /* 0x000fe400020f0c06 */
[----:B------:R-:W-:Y:S01]  /*2fc0*/  @!P1 IADD3 R5, P4, R5, 0x40, RZ ;  /* 0x0000004005059810 */ /* 0x000fe20007f9e0ff */
[----:B------:R-:W-:Y:S01]  /*2fd0*/  @P3 STS [R232+0x1004], RZ ;  /* 0x001004ffe8003388 */ /* 0x000fe20000000800 */
[----:B------:R-:W-:-:S03]  /*2fe0*/  IADD3 R6, R192, 0x48, RZ ;  /* 0x00000048c0067810 */ /* 0x000fc60007ffe0ff */
[----:B------:R-:W-:Y:S01]  /*2ff0*/  @P3 STS [R232+0x1008], RZ ;  /* 0x001008ffe8003388 */ /* 0x000fe20000000800 */
[----:B------:R-:W-:Y:S02]  /*3000*/  @!P1 IMAD.X R4, RZ, RZ, R4, P4 ;  /* 0x000000ffff049224 */ /* 0x000fe400020e0604 */
[C---:B------:R-:W-:Y:S01]  /*3010*/  @!P1 IMAD.WIDE.U32 R10, R5.reuse, c[0x0][0x1a0], R10 ;  /* 0x00006800050a9a25 */ /* 0x040fe200078e000a */
[----:B------:R-:W-:Y:S03]  /*3020*/  @P3 STS [R232+0x100c], RZ ;  /* 0x00100cffe8003388 */ /* 0x000fe60000000800 */
[----:B------:R-:W-:Y:S01]  /*3030*/  @!P1 IMAD R4, R4, c[0x0][0x1a0], RZ ;  /* 0x0000680004049a24 */ /* 0x000fe200078e02ff */
[----:B------:R-:W-:Y:S01]  /*3040*/  @!PT LDS RZ, [RZ] ;  /* 0x00000000fffff984 */ /* 0x000fe20000000800 */
[----:B------:R-:W-:Y:S01]  /*3050*/  @!PT LDS RZ, [RZ] ;  /* 0x00000000fffff984 */ /* 0x000fe20000000800 */
[----:B------:R-:W-:Y:S01]  /*3060*/  @!PT LDS RZ, [RZ] ;  /* 0x00000000fffff984 */ /* 0x000fe20000000800 */
[----:B------:R1:W-:Y:S01]  /*3070*/  @!P3 LDGSTS.E.BYPASS.LTC128B.128 [R232+0x1000], [R22.64] ;  /* 0x0100000016e8bfae */ /* 0x0003e2000b901d48 */
[C---:B------:R-:W-:Y:S02]  /*3080*/  @!P1 LEA R14, P3, R18.reuse, c[0x0][0x168], 0x1 ;  /* 0x00005a00120e9a11 */ /* 0x040fe400078608ff */
[----:B------:R-:W-:Y:S01]  /*3090*/  @!P1 IMAD R4, R5, c[0x0][0x1a4], R4 ;  /* 0x0000690005049a24 */ /* 0x000fe200078e0204 */
[----:B------:R-:W-:Y:S01]  /*30a0*/  @P2 STS [R7+0x6000], RZ ;  /* 0x006000ff07002388 */ /* 0x000fe20000000800 */
[----:B------:R-:W-:-:S02]  /*30b0*/  @!P1 LEA.HI.X R15, R18, c[0x0][0x16c], R9, 0x1, P3 ;  /* 0x00005b00120f9a11 */ /* 0x000fc400018f0c09 */
[C---:B------:R-:W-:Y:S01]  /*30c0*/  @!P2 LEA R18, P3, R12.reuse, c[0x0][0x170], 0x1 ;  /* 0x00005c000c12aa11 */ /* 0x040fe200078608ff */
[----:B------:R-:W-:Y:S01]  /*30d0*/  @P2 STS [R7+0x6004], RZ ;  /* 0x006004ff07002388 */ /* 0x000fe20000000800 */
[----:B------:R-:W-:Y:S02]  /*30e0*/  @!P1 IADD3 R5, R11, R4, RZ ;  /* 0x000000040b059210 */ /* 0x000fe40007ffe0ff */
[----:B------:R-:W-:Y:S01]  /*30f0*/  @!P2 LEA.HI.X R19, R12, c[0x0][0x174], R8, 0x1, P3 ;  /* 0x00005d000c13aa11 */ /* 0x000fe200018f0c08 */
[----:B------:R-:W-:Y:S01]  /*3100*/  @P2 STS.64 [R7+0x6008], RZ ;  /* 0x006008ff07002388 */ /* 0x000fe20000000a00 */
[----:B------:R-:W-:Y:S02]  /*3110*/  ISETP.GE.AND P3, PT, R6, UR13, PT ;  /* 0x0000000d06007c0c */ /* 0x000fe4000bf66270 */
[----:B------:R-:W-:Y:S01]  /*3120*/  IADD3 R9, R192, 0x40, RZ ;  /* 0x00000040c0097810 */ /* 0x000fe20007ffe0ff */
[----:B------:R-:W-:Y:S01]  /*3130*/  @!PT LDS RZ, [RZ] ;  /* 0x00000000fffff984 */ /* 0x000fe20000000800 */
[----:B------:R-:W-:Y:S01]  /*3140*/  @!PT LDS RZ, [RZ] ;  /* 0x00000000fffff984 */ /* 0x000fe20000000800 */
[----:B------:R-:W-:Y:S01]  /*3150*/  @!PT LDS RZ, [RZ] ;  /* 0x00000000fffff984 */ /* 0x000fe20000000800 */
[----:B------:R3:W-:Y:S03]  /*3160*/  @!P2 LDGSTS.E.BYPASS.LTC128B.128 [R7+0x6000], [R16.64] ;  /* 0x060000001007afae */ /* 0x0007e6000b901d48 */
[----:B------:R-:W-:Y:S01]  /*3170*/  ISETP.GE.AND P4, PT, R9, UR13, PT ;  /* 0x0000000d09007c0c */ /* 0x000fe2000bf86270 */
[----:B------:R-:W-:Y:S04]  /*3180*/  @P1 STS.128 [R7+0x7000], RZ ;  /* 0x007000ff07001388 */ /* 0x000fe80000000c00 */
[----:B------:R-:W-:Y:S01]  /*3190*/  @!PT LDS RZ, [RZ] ;  /* 0x00000000fffff984 */ /* 0x000fe20000000800 */
[----:B------:R-:W-:Y:S01]  /*31a0*/  @!PT LDS RZ, [RZ] ;  /* 0x00000000fffff984 */ /* 0x000fe20000000800 */
[----:B------:R-:W-:Y:S01]  /*31b0*/  @!PT LDS RZ, [RZ] ;  /* 0x00000000fffff984 */ /* 0x000fe20000000800 */
[----:B------:R3:W-:Y:S01]  /*31c0*/  @!P1 LDGSTS.E.BYPASS.LTC128B.128 [R7+0x7000], [R14.64] ;  /* 0x070000000e079fae */ /* 0x0007e2000b901d48 */
[----:B-1----:R-:W-:-:S03]  /*31d0*/  IMAD.MOV.U32 R22, RZ, RZ, c[0x0][0x308] ;  /* 0x0000c200ff167624 */ /* 0x002fc600078e00ff */
[----:B------:R-:W-:Y:S01]  /*31e0*/  @P2 STS [R7+0x8000], RZ ;  /* 0x008000ff07002388 */ /* 0x000fe20000000800 */
[----:B------:R-:W-:-:S03]  /*31f0*/  IMAD.MOV.U32 R23, RZ, RZ, c[0x0][0x30c] ;  /* 0x0000c300ff177624 */ /* 0x000fc600078e00ff */
        /* <DEDUP_REMOVED lines=8> */
[----:B------:R-:W-:-:S03]  /*3280*/  @!P1 LEA.HI.X R21, R10, c[0x0][0x174], R5, 0x1, P2 ;  /* 0x00005d000a159a11 */ /* 0x000fc600010f0c05 */
[----:B------:R-:W2:Y:S04]  /*3290*/  LDG.E.64 R4, [R22.64] ;  /* 0x0000000816047981 */ /* 0x000ea8000c1e1b00 */
[----:B------:R-:W-:Y:S01]  /*32a0*/  @!PT LDS RZ, [RZ] ;  /* 0x00000000fffff984 */ /* 0x000fe20000000800 */
[----:B------:R-:W-:Y:S01]  /*32b0*/  @!PT LDS RZ, [RZ] ;  /* 0x00000000fffff984 */ /* 0x000fe20000000800 */
[----:B------:R-:W-:Y:S01]  /*32c0*/  @!PT LDS RZ, [RZ] ;  /* 0x00000000fffff984 */ /* 0x000fe20000000800 */
[----:B------:R3:W-:Y:S04]  /*32d0*/  @!P1 LDGSTS.E.BYPASS.LTC128B.128 [R7+0x9000], [R20.64] ;  /* 0x0900000014079fae */ /* 0x0007e8000b901d48 */
[----:B------:R-:W0:Y:S01]  /*32e0*/  LDGDEPBAR ;  /* 0x00000000000079af */ /* 0x000e220000000000 */
[----:B------:R-:W-:Y:S02]  /*32f0*/  IMAD.MOV.U32 R11, RZ, RZ, 0x4 ;  /* 0x00000004ff0b7424 */ /* 0x000fe400078e00ff */
[----:B------:R-:W-:Y:S01]  /*3300*/  IMAD.MOV.U32 R9, RZ, RZ, 0x4 ;  /* 0x00000004ff097424 */ /* 0x000fe200078e00ff */
[----:B------:R-:W4:Y:S01]  /*3310*/  LDG.E.64 R12, [R22.64+0x8] ;  /* 0x00000808160c7981 */ /* 0x000f22000c1e1b00 */
[----:B------:R-:W-:Y:S01]  /*3320*/  MOV R230, 0x7f800000 ;  /* 0x7f80000000e67802 */ /* 0x000fe20000000f00 */
[----:B------:R-:W-:Y:S01]  /*3330*/  IMAD.MOV.U32 R231, RZ, RZ, 0x7f800000 ;  /* 0x7f800000ffe77424 */ /* 0x000fe200078e00ff */
[----:B------:R-:W-:Y:S01]  /*3340*/  MOV R228, 0x7f800000 ;  /* 0x7f80000000e47802 */ /* 0x000fe20000000f00 */
[----:B------:R-:W-:-:S02]  /*3350*/  IMAD.MOV.U32 R229, RZ, RZ, 0x7f800000 ;  /* 0x7f800000ffe57424 */ /* 0x000fc400078e00ff */
[----:B------:R-:W-:-:S04]  /*3360*/  IMAD.WIDE R10, R192, R11, UR10 ;  /* 0x0000000ac00a7e25 */ /* 0x000fc8000f8e020b */
[----:B------:R-:W-:Y:S01]  /*3370*/  @!P3 IMAD.WIDE R8, R6, R9, UR10 ;  /* 0x0000000a0608be25 */ /* 0x000fe2000f8e0209 */
[----:B------:R1:W5:Y:S04]  /*3380*/  @!P6 LDG.E R230, [R10.64] ;  /* 0x000000080ae6e981 */ /* 0x000368000c1e1900 */
[----:B------:R1:W5:Y:S04]  /*3390*/  @!P5 LDG.E R231, [R10.64+0x20] ;  /* 0x000020080ae7d981 */ /* 0x000368000c1e1900 */
[----:B------:R1:W5:Y:S04]  /*33a0*/  @!P4 LDG.E R228, [R10.64+0x100] ;  /* 0x000100080ae4c981 */ /* 0x000368000c1e1900 */
[----:B------:R1:W5:Y:S01]  /*33b0*/  @!P3 LDG.E R229, [R8.64] ;  /* 0x0000000808e5b981 */ /* 0x000362000c1e1900 */
[----:B------:R-:W-:-:S02]  /*33c0*/  IADD3 R6, R191, 0x1000, RZ ;  /* 0x00001000bf067810 */ /* 0x000fc40007ffe0ff */
[----:B---3--:R-:W-:Y:S02]  /*33d0*/  IADD3 R7, R190, 0x1000, RZ ;  /* 0x00001000be077810 */ /* 0x008fe40007ffe0ff */
[----:B------:R-:W-:Y:S01]  /*33e0*/  SHF.R.S32.HI R227, RZ, 0x1f, R226 ;  /* 0x0000001fffe37819 */ /* 0x000fe200000114e2 */
[----:B------:R-:W-:Y:S01]  /*33f0*/  UIADD3 UR7, UR7, UR12, URZ ;  /* 0x0000000c07077290 */ /* 0x000fe2000fffe03f */
[----:B------:R-:W-:Y:S02]  /*3400*/  SEL R183, R6, R191, !P0 ;  /* 0x000000bf06b77207 */ /* 0x000fe40004000000 */
[----:B------:R-:W-:Y:S01]  /*3410*/  SEL R182, R7, R190, !P0 ;  /* 0x000000be07b67207 */ /* 0x000fe20004000000 */
[----:B------:R-:W-:Y:S01]  /*3420*/  UIADD3 UR7, -UR5, 0x80, UR7 ;  /* 0x0000008005077890 */ /* 0x000fe2000fffe107 */
        /* <DEDUP_REMOVED lines=17> */
[----:B------:R-:W-:Y:S01]  /*3540*/  SHF.L.U32 R182, R182, 0x1, RZ ;  /* 0x00000001b6b67819 */ /* 0x000fe200000006ff */
[----:B------:R-:W-:Y:S01]  /*3550*/  IMAD.MOV.U32 R225, RZ, RZ, 0x4 ;  /* 0x00000004ffe17424 */ /* 0x000fe200078e00ff */
[----:B------:R-:W-:-:S02]  /*3560*/  ULDC UR13, c[0x0][0x2e8] ;  /* 0x0000ba00000d7ab9 */ /* 0x000fc40000000800 */
[----:B------:R-:W-:Y:S02]  /*3570*/  UIADD3 UR50, UR7, -UR13, URZ ;  /* 0x8000000d07327290 */ /* 0x000fe4000fffe03f */
[----:B------:R-:W-:Y:S01]  /*3580*/  ULDC UR26, c[0x0][0x2e4] ;  /* 0x0000b900001a7ab9 */ /* 0x000fe20000000800 */
[----:B--2---:R-:W2:Y:S08]  /*3590*/  R2UR UR16, R4 ;  /* 0x00000000041073c2 */ /* 0x004eb000000e0000 */
[----:B------:R-:W3:Y:S01]  /*35a0*/  R2UR UR31, R5 ;  /* 0x00000000051f73c2 */ /* 0x000ee200000e0000 */
[----:B----4-:R-:W-:-:S04]  /*35b0*/  IADD3 R226, P2, P1, R12, UR21, R226 ;  /* 0x000000150ce27c10 */ /* 0x010fc8000f95e0e2 */
[----:B------:R-:W-:-:S04]  /*35c0*/  IADD3.X R227, R13, UR15, R227, P2, P1 ;  /* 0x0000000f0de37c10 */ /* 0x000fc800097e24e3 */
[----:B--2---:R-:W-:Y:S01]  /*35d0*/  LOP3.LUT R227, R227, UR16, RZ, 0x3c, !PT ;  /* 0x00000010e3e37c12 */ /* 0x004fe2000f8e3cff */
[----:B------:R-:W-:Y:S02]  /*35e0*/  UIADD3 UR25, UR16, -0x61c88647, URZ ;  /* 0x9e3779b910197890 */ /* 0x000fe4000fffe03f */
[----:B------:R-:W-:Y:S02]  /*35f0*/  UIADD3 UR24, UR16, 0x3c6ef372, URZ ;  /* 0x3c6ef37210187890 */ /* 0x000fe4000fffe03f */
[----:B------:R-:W-:Y:S02]  /*3600*/  UIADD3 UR22, UR16, -0x255992d5, URZ ;  /* 0xdaa66d2b10167890 */ /* 0x000fe4000fffe03f */
[----:B------:R-:W-:Y:S02]  /*3610*/  UIADD3 UR20, UR16, 0x78dde6e4, URZ ;  /* 0x78dde6e410147890 */ /* 0x000fe4000fffe03f */
[----:B------:R-:W-:Y:S02]  /*3620*/  UIADD3 UR18, UR16, 0x1715609d, URZ ;  /* 0x1715609d10127890 */ /* 0x000fe4000fffe03f */
[----:B------:R-:W-:-:S02]  /*3630*/  UIADD3 UR16, UR16, -0x4ab325aa, URZ ;  /* 0xb54cda5610107890 */ /* 0x000fc4000fffe03f */
[----:B---3--:R-:W-:Y:S02]  /*3640*/  UIADD3 UR51, UR31, -0x4498517b, URZ ;  /* 0xbb67ae851f337890 */ /* 0x008fe4000fffe03f */
[----:B------:R-:W-:Y:S02]  /*3650*/  UIADD3 UR23, UR31, 0x76cf5d0a, URZ ;  /* 0x76cf5d0a1f177890 */ /* 0x000fe4000fffe03f */
[----:B------:R-:W-:Y:S02]  /*3660*/  UIADD3 UR21, UR31, 0x32370b8f, URZ ;  /* 0x32370b8f1f157890 */ /* 0x000fe4000fffe03f */
[----:B------:R-:W-:Y:S02]  /*3670*/  UIADD3 UR19, UR31, -0x126145ec, URZ ;  /* 0xed9eba141f137890 */ /* 0x000fe4000fffe03f */
[----:B------:R-:W-:Y:S02]  /*3680*/  UIADD3 UR17, UR31, -0x56f99767, URZ ;  /* 0xa90668991f117890 */ /* 0x000fe4000fffe03f */
[----:B-1----:R-:W-:-:S02]  /*3690*/  UIADD3 UR15, UR31, 0x646e171e, URZ ;  /* 0x646e171e1f0f7890 */ /* 0x002fc4000fffe03f */
.L_x_1178:
[----:B------:R-:W0:Y:S01]  /*36a0*/  LDGDEPBAR ;  /* 0x00000000000079af */ /* 0x000e220000000000 */
[----:B------:R-:W-:Y:S01]  /*36b0*/  IMAD.U32 R120, RZ, RZ, UR28 ;  /* 0x0000001cff787e24 */ /* 0x000fe2000f8e00ff */
[----:B------:R-:W-:Y:S01]  /*36c0*/  USHF.L.U32 UR7, UR6, 0x7, URZ ;  /* 0x0000000706077899 */ /* 0x000fe2000800063f */
[----:B------:R-:W-:Y:S01]  /*36d0*/  IMAD.U32 R121, RZ, RZ, UR27 ;  /* 0x0000001bff797e24 */ /* 0x000fe2000f8e00ff */
[----:B------:R-:W-:Y:S01]  /*36e0*/  ULDC UR13, c[0x0][0x2e4] ;  /* 0x0000b900000d7ab9 */ /* 0x000fe20000000800 */
[----:B------:R-:W-:Y:S01]  /*36f0*/  IMAD.IADD R116, R188, 0x1, R183 ;  /* 0x00000001bc747824 */ /* 0x000fe200078e02b7 */
[C---:B------:R-:W-:Y:S01]  /*3700*/  LEA R118, P0, R192.reuse, R120, 0x2 ;  /* 0x00000078c0767211 */ /* 0x040fe200078010ff */
[----:B------:R-:W-:Y:S03]  /*3710*/  UISETP.GE.AND UP0, UPT, UR7, UR50, UPT ;  /* 0x000000320700728c */ /* 0x000fe6000bf06270 */
[----:B------:R-:W-:Y:S03]  /*3720*/  LEA.HI.X.SX32 R119, R192, R121, 0x2, P0 ;  /* 0x00000079c0777211 */ /* 0x000fe600000f16ff */
        /* <DEDUP_REMOVED lines=10> */
[----:B------:R-:W4:Y:S01]  /*37d0*/  LDSM.16.M88.4 R80, [R189+0x6400] ;  /* 0x00640000bd50783b */ /* 0x000f220000000200 */
[-C--:B-1----:R-:W-:Y:S05]  /*37e0*/  HMMA.16816.F32.BF16 R4, R68, R72.reuse, RZ ;  /* 0x000000484404723c */ /* 0x082fea00000418ff */
[----:B------:R-:W1:Y:S03]  /*37f0*/  LDSM.16.M88.4 R84, [R189+0x6800] ;  /* 0x00680000bd54783b */ /* 0x000e660000000200 */
[C---:B--2---:R-:W-:Y:S03]  /*3800*/  HMMA.16816.F32.BF16 R8, R76.reuse, R72, RZ ;  /* 0x000000484c08723c */ /* 0x044fe600000418ff */
[----:B------:R-:W2:Y:S06]  /*3810*/  LDSM.16.M88.4 R88, [R189+0x6c00] ;  /* 0x006c0000bd58783b */ /* 0x000eac0000000200 */
[----:B------:R-:W-:Y:S01]  /*3820*/  LDSM.16.M88.4 R92, [R116] ;  /* 0x00000000745c783b */ /* 0x000fe20000000200 */
[-C--:B------:R-:W-:Y:S05]  /*3830*/  HMMA.16816.F32.BF16 R12, R76, R74.reuse, RZ ;  /* 0x0000004a4c0c723c */ /* 0x080fea00000418ff */
[----:B------:R-:W1:Y:S03]  /*3840*/  LDSM.16.M88.4 R96, [R181+0x6000] ;  /* 0x00600000b560783b */ /* 0x000e660000000200 */
[C---:B------:R-:W-:Y:S03]  /*3850*/  HMMA.16816.F32.BF16 R16, R68.reuse, R74, RZ ;  /* 0x0000004a4410723c */ /* 0x040fe600000418ff */
[----:B------:R-:W1:Y:S06]  /*3860*/  LDSM.16.M88.4 R100, [R116+0x1000] ;  /* 0x001000007464783b */ /* 0x000e6c0000000200 */
[----:B------:R-:W2:Y:S01]  /*3870*/  LDSM.16.M88.4 R104, [R181+0x6400] ;  /* 0x00640000b568783b */ /* 0x000ea20000000200 */
[-C--:B----4-:R-:W-:Y:S05]  /*3880*/  HMMA.16816.F32.BF16 R20, R68, R80.reuse, RZ ;  /* 0x000000504414723c */ /* 0x090fea00000418ff */
[----:B------:R-:W4:Y:S03]  /*3890*/  LDSM.16.M88.4 R108, [R181+0x6800] ;  /* 0x00680000b56c783b */ /* 0x000f260000000200 */
[C---:B------:R-:W-:Y:S03]  /*38a0*/  HMMA.16816.F32.BF16 R24, R76.reuse, R80, RZ ;  /* 0x000000504c18723c */ /* 0x040fe600000418ff */
[----:B------:R-:W2:Y:S05]  /*38b0*/  LDSM.16.M88.4 R112, [R181+0x6c00] ;  /* 0x006c0000b570783b */ /* 0x000eaa0000000200 */
[-C--:B------:R-:W-:Y:S08]  /*38c0*/  HMMA.16816.F32.BF16 R28, R76, R82.reuse, RZ ;  /* 0x000000524c1c723c */ /* 0x080ff000000418ff */
[C---:B------:R-:W-:Y:S08]  /*38d0*/  HMMA.16816.F32.BF16 R32, R68.reuse, R82, RZ ;  /* 0x000000524420723c */ /* 0x040ff000000418ff */
[-C--:B-1----:R-:W-:Y:S08]  /*38e0*/  HMMA.16816.F32.BF16 R36, R68, R84.reuse, RZ ;  /* 0x000000544424723c */ /* 0x082ff000000418ff */
[C---:B------:R-:W-:Y:S08]  /*38f0*/  HMMA.16816.F32.BF16 R40, R76.reuse, R84, RZ ;  /* 0x000000544c28723c */ /* 0x040ff000000418ff */
[-C--:B------:R-:W-:Y:S08]  /*3900*/  HMMA.16816.F32.BF16 R44, R76, R86.reuse, RZ ;  /* 0x000000564c2c723c */ /* 0x080ff000000418ff */
[C---:B------:R-:W-:Y:S08]  /*3910*/  HMMA.16816.F32.BF16 R48, R68.reuse, R86, RZ ;  /* 0x000000564430723c */ /* 0x040ff000000418ff */
[-C--:B--2---:R-:W-:Y:S08]  /*3920*/  HMMA.16816.F32.BF16 R52, R68, R88.reuse, RZ ;  /* 0x000000584434723c */ /* 0x084ff000000418ff */
        /* <DEDUP_REMOVED lines=11> */
[-C--:B----4-:R-:W-:Y:S08]  /*39e0*/  HMMA.16816.F32.BF16 R36, R92, R108.reuse, R36 ;  /* 0x0000006c5c24723c */ /* 0x090ff00000041824 */
        /* <DEDUP_REMOVED lines=8> */
[----:B---3--:R-:W-:Y:S04]  /*3a70*/  USHF.L.U32 UR13, UR14, 0x7, URZ ;  /* 0x000000070e0d7899 */ /* 0x008fe8000800063f */
        /* <DEDUP_REMOVED lines=11> */
.L_x_1174:
[----:B---3--:R-:W-:Y:S01]  /*3b30*/  IADD3 R89, R192, UR7, RZ ;  /* 0x00000007c0597c10 */ /* 0x008fe2000fffe0ff */
        /* <DEDUP_REMOVED lines=236> */
.L_x_1175:
        /* <DEDUP_REMOVED lines=12> */
[----:B------:R-:W-:Y:S02]  /*4ac0*/  FFMA.FTZ R92, R17, c[0x0][0x23c], -R69 ;  /* 0x00008f00115c7a23 */ /* 0x000fe40000010845 */
[----:B------:R-:W-:Y:S01]  /*4ad0*/  FSEL R70, R70, RZ, P0 ;  /* 0x000000ff46467208 */ /* 0x000fe20000000000 */
[--C-:B------:R-:W-:Y:S01]  /*4ae0*/  FFMA.FTZ R247, R35, c[0x0][0x23c], -R71.reuse ;  /* 0x00008f0023f77a23 */ /* 0x100fe20000010847 */
[----:B------:R-:W-:Y:S01]  /*4af0*/  FSETP.NEU.FTZ.AND P0, PT, R229, -INF , PT ;  /* 0xff800000e500780b */ /* 0x000fe20003f1d000 */
[--C-:B------:R-:W-:Y:S02]  /*4b00*/  FFMA.FTZ R78, R67, c[0x0][0x23c], -R71.reuse ;  /* 0x00008f00434e7a23 */ /* 0x100fe40000010847 */
[----:B------:R-:W-:Y:S02]  /*4b10*/  FFMA.FTZ R74, R18, c[0x0][0x23c], -R71 ;  /* 0x00008f00124a7a23 */ /* 0x000fe40000010847 */
[----:B------:R2:W-:Y:S01]  /*4b20*/  MUFU.EX2 R35, R77 ;  /* 0x0000004d00237308 */ /* 0x0005e20000000800 */
[----:B------:R-:W-:Y:S02]  /*4b30*/  FFMA.FTZ R76, R4, c[0x0][0x23c], -R69 ;  /* 0x00008f00044c7a23 */ /* 0x000fe40000010845 */
[--C-:B------:R-:W-:Y:S02]  /*4b40*/  FFMA.FTZ R91, R6, c[0x0][0x23c], -R71.reuse ;  /* 0x00008f00065b7a23 */ /* 0x100fe40000010847 */
[--C-:B------:R-:W-:Y:S02]  /*4b50*/  FFMA.FTZ R73, R12, c[0x0][0x23c], -R70.reuse ;  /* 0x00008f000c497a23 */ /* 0x100fe40000010846 */
[--C-:B------:R-:W-:Y:S02]  /*4b60*/  FFMA.FTZ R72, R19, c[0x0][0x23c], -R71.reuse ;  /* 0x00008f0013487a23 */ /* 0x100fe40000010847 */
[----:B------:R-:W-:Y:S01]  /*4b70*/  FFMA.FTZ R75, R7, c[0x0][0x23c], -R71 ;  /* 0x00008f00074b7a23 */ /* 0x000fe20000010847 */
[----:B------:R3:W-:Y:S01]  /*4b80*/  MUFU.EX2 R4, R74 ;  /* 0x0000004a00047308 */ /* 0x0007e20000000800 */
[--C-:B------:R-:W-:Y:S02]  /*4b90*/  FFMA.FTZ R83, R45, c[0x0][0x23c], -R70.reuse ;  /* 0x00008f002d537a23 */ /* 0x100fe40000010846 */
[--C-:B------:R-:W-:Y:S02]  /*4ba0*/  FFMA.FTZ R82, R9, c[0x0][0x23c], -R70.reuse ;  /* 0x00008f0009527a23 */ /* 0x100fe40000010846 */
[----:B-1----:R-:W-:Y:S02]  /*4bb0*/  FMUL.FTZ R68, R229, 1.4426950216293334961 ;  /* 0x3fb8aa3be5447820 */ /* 0x002fe40000410000 */
[--C-:B------:R-:W-:Y:S02]  /*4bc0*/  FFMA.FTZ R81, R41, c[0x0][0x23c], -R70.reuse ;  /* 0x00008f0029517a23 */ /* 0x100fe40000010846 */
[--C-:B------:R-:W-:Y:S01]  /*4bd0*/  FFMA.FTZ R80, R56, c[0x0][0x23c], -R70.reuse ;  /* 0x00008f0038507a23 */ /* 0x100fe20000010846 */
[----:B------:R-:W-:Y:S01]  /*4be0*/  FSEL R68, R68, RZ, P0 ;  /* 0x000000ff44447208 */ /* 0x000fe20000000000 */
[----:B------:R1:W-:Y:S01]  /*4bf0*/  MUFU.EX2 R6, R78 ;  /* 0x0000004e00067308 */ /* 0x0003e20000000800 */
[--C-:B------:R-:W-:Y:S02]  /*4c00*/  FFMA.FTZ R246, R32, c[0x0][0x23c], -R69.reuse ;  /* 0x00008f0020f67a23 */ /* 0x100fe40000010845 */
[----:B------:R-:W-:Y:S02]  /*4c10*/  FFMA.FTZ R90, R40, c[0x0][0x23c], -R70 ;  /* 0x00008f00285a7a23 */ /* 0x000fe40000010846 */
[--C-:B------:R-:W-:Y:S02]  /*4c20*/  FFMA.FTZ R95, R46, c[0x0][0x23c], -R68.reuse ;  /* 0x00008f002e5f7a23 */ /* 0x100fe40000010844 */
[--C-:B------:R-:W-:Y:S02]  /*4c30*/  FFMA.FTZ R46, R11, c[0x0][0x23c], -R68.reuse ;  /* 0x00008f000b2e7a23 */ /* 0x100fe40000010844 */
[----:B------:R-:W-:Y:S01]  /*4c40*/  IMAD.U32 R11, RZ, RZ, UR6 ;  /* 0x00000006ff0b7e24 */ /* 0x000fe2000f8e00ff */
[----:B------:R4:W-:Y:S01]  /*4c50*/  MUFU.EX2 R12, R73 ;  /* 0x00000049000c7308 */ /* 0x0009e20000000800 */
[----:B------:R-:W-:Y:S02]  /*4c60*/  FFMA.FTZ R98, R14, c[0x0][0x23c], -R68 ;  /* 0x00008f000e627a23 */ /* 0x000fe40000010844 */
[----:B------:R-:W-:Y:S02]  /*4c70*/  IMAD.U32 R14, RZ, RZ, UR14 ;  /* 0x0000000eff0e7e24 */ /* 0x000fe4000f8e00ff */
[--C-:B------:R-:W-:Y:S02]  /*4c80*/  FFMA.FTZ R86, R25, c[0x0][0x23c], -R70.reuse ;  /* 0x00008f0019567a23 */ /* 0x100fe40000010846 */
[--C-:B--2---:R-:W-:Y:S02]  /*4c90*/  FFMA.FTZ R77, R36, c[0x0][0x23c], -R69.reuse ;  /* 0x00008f00244d7a23 */ /* 0x104fe40000010845 */
[--C-:B------:R-:W-:Y:S01]  /*4ca0*/  FFMA.FTZ R250, R28, c[0x0][0x23c], -R70.reuse ;  /* 0x00008f001cfa7a23 */ /* 0x100fe20000010846 */
[----:B------:R2:W2:Y:S01]  /*4cb0*/  MUFU.EX2 R19, R72 ;  /* 0x0000004800137308 */ /* 0x0004a20000000800 */
[--C-:B---3--:R-:W-:Y:S02]  /*4cc0*/  FFMA.FTZ R74, R24, c[0x0][0x23c], -R70.reuse ;  /* 0x00008f00184a7a23 */ /* 0x108fe40000010846 */
[--C-:B------:R-:W-:Y:S02]  /*4cd0*/  FFMA.FTZ R248, R44, c[0x0][0x23c], -R70.reuse ;  /* 0x00008f002cf87a23 */ /* 0x100fe40000010846 */
[--C-:B------:R-:W-:Y:S02]  /*4ce0*/  FFMA.FTZ R96, R29, c[0x0][0x23c], -R70.reuse ;  /* 0x00008f001d607a23 */ /* 0x100fe40000010846 */
[--C-:B------:R-:W-:Y:S02]  /*4cf0*/  FFMA.FTZ R99, R60, c[0x0][0x23c], -R70.reuse ;  /* 0x00008f003c637a23 */ /* 0x100fe40000010846 */
[--C-:B------:R-:W-:Y:S01]  /*4d00*/  FFMA.FTZ R93, R8, c[0x0][0x23c], -R70.reuse ;  /* 0x00008f00085d7a23 */ /* 0x100fe20000010846 */
[----:B------:R-:W-:Y:S01]  /*4d10*/  MUFU.EX2 R17, R83 ;  /* 0x0000005300117308 */ /* 0x000fe20000000800 */
[--C-:B------:R-:W-:Y:S02]  /*4d20*/  FFMA.FTZ R87, R13, c[0x0][0x23c], -R70.reuse ;  /* 0x00008f000d577a23 */ /* 0x100fe40000010846 */
[--C-:B-1----:R-:W-:Y:S02]  /*4d30*/  FFMA.FTZ R78, R57, c[0x0][0x23c], -R70.reuse ;  /* 0x00008f00394e7a23 */ /* 0x102fe40000010846 */
[----:B------:R-:W-:Y:S02]  /*4d40*/  FFMA.FTZ R70, R61, c[0x0][0x23c], -R70 ;  /* 0x00008f003d467a23 */ /* 0x000fe40000010846 */
[--C-:B------:R-:W-:Y:S02]  /*4d50*/  FFMA.FTZ R94, R10, c[0x0][0x23c], -R68.reuse ;  /* 0x00008f000a5e7a23 */ /* 0x100fe40000010844 */
[--C-:B------:R-:W-:Y:S01]  /*4d60*/  FFMA.FTZ R10, R43, c[0x0][0x23c], -R68.reuse ;  /* 0x00008f002b0a7a23 */ /* 0x100fe20000010844 */
[----:B------:R-:W-:Y:S01]  /*4d70*/  MUFU.EX2 R67, R82 ;  /* 0x0000005200437308 */ /* 0x000fe20000000800 */
[--C-:B------:R-:W-:Y:S02]  /*4d80*/  FFMA.FTZ R61, R42, c[0x0][0x23c], -R68.reuse ;  /* 0x00008f002a3d7a23 */ /* 0x100fe40000010844 */
[--C-:B------:R-:W-:Y:S02]  /*4d90*/  FFMA.FTZ R252, R31, c[0x0][0x23c], -R68.reuse ;  /* 0x00008f001ffc7a23 */ /* 0x100fe40000010844 */
[--C-:B----4-:R-:W-:Y:S02]  /*4da0*/  FFMA.FTZ R73, R27, c[0x0][0x23c], -R68.reuse ;  /* 0x00008f001b497a23 */ /* 0x110fe40000010844 */
[--C-:B--2---:R-:W-:Y:S02]  /*4db0*/  FFMA.FTZ R72, R15, c[0x0][0x23c], -R68.reuse ;  /* 0x00008f000f487a23 */ /* 0x104fe40000010844 */
[--C-:B------:R-:W-:Y:S01]  /*4dc0*/  FFMA.FTZ R249, R47, c[0x0][0x23c], -R68.reuse ;  /* 0x00008f002ff97a23 */ /* 0x100fe20000010844 */
[----:B------:R-:W-:Y:S01]  /*4dd0*/  MUFU.EX2 R25, R81 ;  /* 0x0000005100197308 */ /* 0x000fe20000000800 */
[--C-:B------:R-:W-:Y:S02]  /*4de0*/  FFMA.FTZ R243, R48, c[0x0][0x23c], -R69.reuse ;  /* 0x00008f0030f37a23 */ /* 0x100fe40000010845 */
[--C-:B------:R-:W-:Y:S02]  /*4df0*/  FFMA.FTZ R97, R26, c[0x0][0x23c], -R68.reuse ;  /* 0x00008f001a617a23 */ /* 0x100fe40000010844 */
[----:B------:R-:W-:Y:S02]  /*4e00*/  FFMA.FTZ R89, R33, c[0x0][0x23c], -R69 ;  /* 0x00008f0021597a23 */ /* 0x000fe40000010845 */
[--C-:B------:R-:W-:Y:S02]  /*4e10*/  FFMA.FTZ R26, R59, c[0x0][0x23c], -R68.reuse ;  /* 0x00008f003b1a7a23 */ /* 0x100fe40000010844 */
[--C-:B------:R-:W-:Y:S01]  /*4e20*/  FFMA.FTZ R59, R58, c[0x0][0x23c], -R68.reuse ;  /* 0x00008f003a3b7a23 */ /* 0x100fe20000010844 */
[----:B------:R1:W-:Y:S01]  /*4e30*/  MUFU.EX2 R32, R75 ;  /* 0x0000004b00207308 */ /* 0x0003e20000000800 */
[--C-:B------:R-:W-:Y:S02]  /*4e40*/  FFMA.FTZ R79, R38, c[0x0][0x23c], -R71.reuse ;  /* 0x00008f00264f7a23 */ /* 0x100fe40000010847 */
[--C-:B------:R-:W-:Y:S02]  /*4e50*/  FFMA.FTZ R245, R50, c[0x0][0x23c], -R71.reuse ;  /* 0x00008f0032f57a23 */ /* 0x100fe40000010847 */
[----:B------:R-:W-:Y:S02]  /*4e60*/  FFMA.FTZ R88, R22, c[0x0][0x23c], -R71 ;  /* 0x00008f0016587a23 */ /* 0x000fe40000010847 */
[--C-:B------:R-:W-:Y:S02]  /*4e70*/  FFMA.FTZ R85, R52, c[0x0][0x23c], -R69.reuse ;  /* 0x00008f0034557a23 */ /* 0x100fe40000010845 */
[--C-:B------:R-:W-:Y:S01]  /*4e80*/  FFMA.FTZ R251, R64, c[0x0][0x23c], -R69.reuse ;  /* 0x00008f0040fb7a23 */ /* 0x100fe20000010845 */
[----:B------:R-:W-:Y:S01]  /*4e90*/  MUFU.EX2 R50, R90 ;  /* 0x0000005a00327308 */ /* 0x000fe20000000800 */
[----:B------:R-:W-:Y:S02]  /*4ea0*/  FFMA.FTZ R84, R49, c[0x0][0x23c], -R69 ;  /* 0x00008f0031547a23 */ /* 0x000fe40000010845 */
[----:B------:R-:W-:Y:S02]  /*4eb0*/  IMAD R14, R14, 0x2, R193 ;  /* 0x000000020e0e7824 */ /* 0x000fe400078e02c1 */
[----:B------:R-:W-:Y:S04]  /*4ec0*/  IMAD.WIDE.U32 R42, R226, -0x2daee0ad, RZ ;  /* 0xd2511f53e22a7825 */ /* 0x000fe800078e00ff */
[----:B------:R-:W-:Y:S01]  /*4ed0*/  IMAD.SHL.U32 R104, R14, 0x2, RZ ;  /* 0x000000020e687824 */ /* 0x000fe200078e00ff */
[----:B------:R2:W-:Y:S01]  /*4ee0*/  MUFU.EX2 R7, R77 ;  /* 0x0000004d00077308 */ /* 0x0005e20000000800 */
[----:B------:R-:W-:Y:S02]  /*4ef0*/  FFMA.FTZ R14, R63, c[0x0][0x23c], -R68 ;  /* 0x00008f003f0e7a23 */ /* 0x000fe40000010844 */
[--C-:B------:R-:W-:Y:S01]  /*4f00*/  FFMA.FTZ R244, R51, c[0x0][0x23c], -R71.reuse ;  /* 0x00008f0033f47a23 */ /* 0x100fe20000010847 */
[----:B------:R-:W-:Y:S01]  /*4f10*/  IADD3 R102, R104, 0x1, RZ ;  /* 0x0000000168667810 */ /* 0x000fe20007ffe0ff */
[----:B------:R-:W-:Y:S01]  /*4f20*/  IMAD R114, R11, 0x8, R194 ;  /* 0x000000080b727824 */ /* 0x000fe200078e02c2 */
[----:B------:R-:W-:Y:S01]  /*4f30*/  LOP3.LUT R104, R43, UR31, R104, 0x96, !PT ;  /* 0x0000001f2b687c12 */ /* 0x000fe2000f8e9668 */
[----:B-1----:R-:W-:Y:S01]  /*4f40*/  FFMA.FTZ R75, R23, c[0x0][0x23c], -R71 ;  /* 0x00008f00174b7a23 */ /* 0x002fe20000010847 */
[----:B------:R-:W-:Y:S02]  /*4f50*/  LOP3.LUT R102, R43, UR31, R102, 0x96, !PT ;  /* 0x0000001f2b667c12 */ /* 0x000fe4000f8e9666 */
[C---:B------:R-:W-:Y:S01]  /*4f60*/  IADD3 R112, R114.reuse, 0x4, RZ ;  /* 0x0000000472707810 */ /* 0x040fe20007ffe0ff */
[----:B------:R-:W-:Y:S01]  /*4f70*/  IMAD.WIDE.U32 R114, R114, -0x326172a9, RZ ;  /* 0xcd9e8d5772727825 */ /* 0x000fe200078e00ff */
[----:B------:R-:W-:Y:S01]  /*4f80*/  LOP3.LUT R11, R42, UR51, RZ, 0x3c, !PT ;  /* 0x000000332a0b7c12 */ /* 0x000fe2000f8e3cff */
[----:B------:R1:W-:Y:S02]  /*4f90*/  MUFU.EX2 R45, R92 ;  /* 0x0000005c002d7308 */ /* 0x0003e40000000800 */
[----:B------:R-:W-:Y:S01]  /*4fa0*/  IMAD.WIDE.U32 R112, R112, -0x326172a9, RZ ;  /* 0xcd9e8d5770707825 */ /* 0x000fe200078e00ff */
[-C--:B------:R-:W-:Y:S03]  /*4fb0*/  LOP3.LUT R110, R115, R227.reuse, RZ, 0x3c, !PT ;  /* 0x000000e3736e7212 */ /* 0x080fe600078e3cff */
[----:B------:R-:W-:Y:S01]  /*4fc0*/  IMAD.WIDE.U32 R104, R104, -0x326172a9, RZ ;  /* 0xcd9e8d5768687825 */ /* 0x000fe200078e00ff */
[----:B------:R-:W-:Y:S03]  /*4fd0*/  LOP3.LUT R42, R113, R227, RZ, 0x3c, !PT ;  /* 0x000000e3712a7212 */ /* 0x000fe600078e3cff */
[----:B------:R3:W-:Y:S01]  /*4fe0*/  MUFU.EX2 R31, R74 ;  /* 0x0000004a001f7308 */ /* 0x0007e20000000800 */
[----:B------:R-:W-:Y:S01]  /*4ff0*/  LOP3.LUT R106, R105, UR25, R114, 0x96, !PT ;  /* 0x00000019696a7c12 */ /* 0x000fe2000f8e9672 */
[----:B--2---:R-:W-:Y:S02]  /*5000*/  FFMA.FTZ R77, R5, c[0x0][0x23c], -R69 ;  /* 0x00008f00054d7a23 */ /* 0x004fe40000010845 */
[----:B------:R-:W-:Y:S04]  /*5010*/  IMAD.WIDE.U32 R42, R42, -0x2daee0ad, RZ ;  /* 0xd2511f532a2a7825 */ /* 0x000fe800078e00ff */
[----:B------:R-:W-:Y:S01]  /*5020*/  IMAD.WIDE.U32 R110, R110, -0x2daee0ad, RZ ;  /* 0xd2511f536e6e7825 */ /* 0x000fe200078e00ff */
[C---:B------:R-:W-:Y:S01]  /*5030*/  LOP3.LUT R116, R11.reuse, R43, RZ, 0x3c, !PT ;  /* 0x0000002b0b747212 */ /* 0x040fe200078e3cff */
[----:B------:R-:W-:Y:S02]  /*5040*/  MUFU.EX2 R8, R77 ;  /* 0x0000004d00087308 */ /* 0x000fe40000000800 */
[----:B------:R-:W-:Y:S01]  /*5050*/  IMAD.WIDE.U32 R102, R102, -0x326172a9, RZ ;  /* 0xcd9e8d5766667825 */ /* 0x000fe200078e00ff */
[----:B------:R-:W-:Y:S02]  /*5060*/  LOP3.LUT R120, R11, R111, RZ, 0x3c, !PT ;  /* 0x0000006f0b787212 */ /* 0x000fe400078e3cff */
[----:B------:R-:W-:Y:S01]  /*5070*/  LOP3.LUT R11, R105, UR25, R112, 0x96, !PT ;  /* 0x00000019690b7c12 */ /* 0x000fe2000f8e9670 */
[----:B------:R-:W-:Y:S01]  /*5080*/  IMAD.WIDE.U32 R116, R116, -0x326172a9, RZ ;  /* 0xcd9e8d5774747825 */ /* 0x000fe200078e00ff */
[C---:B------:R-:W-:Y:S02]  /*5090*/  LOP3.LUT R114, R103.reuse, UR25, R114, 0x96, !PT ;  /* 0x0000001967727c12 */ /* 0x040fe4000f8e9672 */
[----:B------:R-:W-:Y:S01]  /*50a0*/  LOP3.LUT R112, R103, UR25, R112, 0x96, !PT ;  /* 0x0000001967707c12 */ /* 0x000fe2000f8e9670 */
[----:B------:R-:W-:Y:S01]  /*50b0*/  MUFU.EX2 R27, R73 ;  /* 0x00000049001b7308 */ /* 0x000fe20000000800 */
[----:B------:R-:W-:Y:S04]  /*50c0*/  IMAD.WIDE.U32 R120, R120, -0x326172a9, RZ ;  /* 0xcd9e8d5778787825 */ /* 0x000fe800078e00ff */
[----:B------:R-:W-:Y:S01]  /*50d0*/  IMAD.WIDE.U32 R114, R114, -0x2daee0ad, RZ ;  /* 0xd2511f5372727825 */ /* 0x000fe200078e00ff */
[--C-:B------:R-:W-:Y:S02]  /*50e0*/  LOP3.LUT R118, R121, UR24, R104.reuse, 0x96, !PT ;  /* 0x0000001879767c12 */ /* 0x100fe4000f8e9668 */
[----:B------:R-:W-:Y:S01]  /*50f0*/  LOP3.LUT R104, R117, UR24, R104, 0x96, !PT ;  /* 0x0000001875687c12 */ /* 0x000fe2000f8e9668 */
[----:B------:R-:W-:Y:S01]  /*5100*/  IMAD.WIDE.U32 R112, R112, -0x2daee0ad, RZ ;  /* 0xd2511f5370707825 */ /* 0x000fe200078e00ff */
[----:B-1----:R-:W-:Y:S01]  /*5110*/  LOP3.LUT R92, R115, UR23, R110, 0x96, !PT ;  /* 0x00000017735c7c12 */ /* 0x002fe2000f8e966e */
[----:B------:R-:W-:Y:S01]  /*5120*/  MUFU.EX2 R47, R98 ;  /* 0x00000062002f7308 */ /* 0x000fe20000000800 */
[--C-:B------:R-:W-:Y:S01]  /*5130*/  LOP3.LUT R100, R121, UR24, R102.reuse, 0x96, !PT ;  /* 0x0000001879647c12 */ /* 0x100fe2000f8e9666 */
        /* <DEDUP_REMOVED lines=9> */
[----:B------:R2:W-:Y:S01]  /*51d0*/  MUFU.EX2 R48, R76 ;  /* 0x0000004c00307308 */ /* 0x0005e20000000800 */
[----:B------:R-:W-:Y:S01]  /*51e0*/  LOP3.LUT R106, R119, UR21, R106, 0x96, !PT ;  /* 0x00000015776a7c12 */ /* 0x000fe2000f8e966a */
[--C-:B---3--:R-:W-:Y:S02]  /*51f0*/  FFMA.FTZ R74, R55, c[0x0][0x23c], -R71.reuse ;  /* 0x00008f00374a7a23 */ /* 0x108fe40000010847 */
[----:B------:R-:W-:Y:S04]  /*5200*/  IMAD.WIDE.U32 R122, R122, -0x326172a9, RZ ;  /* 0xcd9e8d577a7a7825 */ /* 0x000fe800078e00ff */
[----:B------:R-:W-:Y:S02]  /*5210*/  IMAD.WIDE.U32 R114, R114, -0x326172a9, RZ ;  /* 0xcd9e8d5772727825 */ /* 0x000fe400078e00ff */
[----:B------:R3:W-:Y:S02]  /*5220*/  MUFU.EX2 R51, R75 ;  /* 0x0000004b00337308 */ /* 0x0007e40000000800 */
[----:B------:R-:W-:Y:S04]  /*5230*/  IMAD.WIDE.U32 R106, R106, -0x326172a9, RZ ;  /* 0xcd9e8d576a6a7825 */ /* 0x000fe800078e00ff */
[--C-:B-1----:R-:W-:Y:S02]  /*5240*/  FFMA.FTZ R72, R30, c[0x0][0x23c], -R68.reuse ;  /* 0x00008f001e487a23 */ /* 0x102fe40000010844 */
[----:B------:R-:W-:Y:S01]  /*5250*/  FFMA.FTZ R68, R62, c[0x0][0x23c], -R68 ;  /* 0x00008f003e447a23 */ /* 0x000fe20000010844 */
[----:B------:R-:W-:Y:S01]  /*5260*/  LOP3.LUT R62, R113, UR23, R42, 0x96, !PT ;  /* 0x00000017713e7c12 */ /* 0x000fe2000f8e962a */
[----:B------:R1:W-:Y:S01]  /*5270*/  MUFU.EX2 R5, R99 ;  /* 0x0000006300057308 */ /* 0x0003e20000000800 */
[----:B------:R-:W-:Y:S01]  /*5280*/  LOP3.LUT R42, R123, UR22, R116, 0x96, !PT ;  /* 0x000000167b2a7c12 */ /* 0x000fe2000f8e9674 */
[--C-:B------:R-:W-:Y:S02]  /*5290*/  FFMA.FTZ R73, R66, c[0x0][0x23c], -R71.reuse ;  /* 0x00008f0042497a23 */ /* 0x100fe40000010847 */
[----:B------:R-:W-:Y:S04]  /*52a0*/  IMAD.WIDE.U32 R108, R108, -0x326172a9, RZ ;  /* 0xcd9e8d576c6c7825 */ /* 0x000fe800078e00ff */
[--C-:B--2---:R-:W-:Y:S01]  /*52b0*/  FFMA.FTZ R76, R34, c[0x0][0x23c], -R71.reuse ;  /* 0x00008f00224c7a23 */ /* 0x104fe20000010847 */
[----:B------:R-:W-:Y:S01]  /*52c0*/  LOP3.LUT R98, R109, UR22, R120, 0x96, !PT ;  /* 0x000000166d627c12 */ /* 0x000fe2000f8e9678 */
[----:B------:R2:W-:Y:S01]  /*52d0*/  MUFU.EX2 R55, R93 ;  /* 0x0000005d00377308 */ /* 0x0005e20000000800 */
[----:B------:R-:W-:Y:S01]  /*52e0*/  LOP3.LUT R108, R107, UR20, R108, 0x96, !PT ;  /* 0x000000146b6c7c12 */ /* 0x000fe2000f8e966c */
[----:B------:R-:W-:Y:S04]  /*52f0*/  IMAD.WIDE.U32 R104, R104, -0x2daee0ad, RZ ;  /* 0xd2511f5368687825 */ /* 0x000fe800078e00ff */
[--C-:B---3--:R-:W-:Y:S01]  /*5300*/  FFMA.FTZ R75, R39, c[0x0][0x23c], -R71.reuse ;  /* 0x00008f00274b7a23 */ /* 0x108fe20000010847 */
[----:B------:R-:W-:Y:S01]  /*5310*/  LOP3.LUT R110, R105, UR21, R110, 0x96, !PT ;  /* 0x00000015696e7c12 */ /* 0x000fe2000f8e966e */
[----:B------:R-:W-:Y:S02]  /*5320*/  FFMA.FTZ R71, R54, c[0x0][0x23c], -R71 ;  /* 0x00008f0036477a23 */ /* 0x000fe40000010847 */
[----:B------:R3:W-:Y:S01]  /*5330*/  MUFU.EX2 R66, R97 ;  /* 0x0000006100427308 */ /* 0x0007e20000000800 */
[----:B------:R-:W-:Y:S04]  /*5340*/  IMAD.WIDE.U32 R42, R42, -0x2daee0ad, RZ ;  /* 0xd2511f532a2a7825 */ /* 0x000fe800078e00ff */
[----:B------:R-:W-:Y:S01]  /*5350*/  IMAD.WIDE.U32 R108, R108, -0x2daee0ad, RZ ;  /* 0xd2511f536c6c7825 */ /* 0x000fe200078e00ff */
[----:B------:R-:W-:Y:S03]  /*5360*/  LOP3.LUT R104, R43, UR19, R104, 0x96, !PT ;  /* 0x000000132b687c12 */ /* 0x000fe6000f8e9668 */
[----:B-1----:R-:W-:Y:S01]  /*5370*/  IMAD.WIDE.U32 R98, R98, -0x2daee0ad, RZ ;  /* 0xd2511f5362627825 */ /* 0x002fe200078e00ff */
[----:B------:R-:W-:Y:S03]  /*5380*/  MUFU.EX2 R33, R96 ;  /* 0x0000006000217308 */ /* 0x000fe60000000800 */
[----:B------:R-:W-:Y:S01]  /*5390*/  IMAD.WIDE.U32 R104, R104, -0x326172a9, RZ ;  /* 0xcd9e8d5768687825 */ /* 0x000fe200078e00ff */
[----:B------:R-:W-:Y:S02]  /*53a0*/  LOP3.LUT R118, R99, UR19, R118, 0x96, !PT ;  /* 0x0000001363767c12 */ /* 0x000fe4000f8e9676 */
[----:B------:R-:W-:Y:S01]  /*53b0*/  LOP3.LUT R98, R109, UR17, R98, 0x96, !PT ;  /* 0x000000116d627c12 */ /* 0x000fe2000f8e9662 */
[----:B------:R-:W-:Y:S03]  /*53c0*/  IMAD.WIDE.U32 R102, R102, -0x2daee0ad, RZ ;  /* 0xd2511f5366667825 */ /* 0x000fe600078e00ff */
[----:B------:R1:W-:Y:S01]  /*53d0*/  MUFU.EX2 R54, R79 ;  /* 0x0000004f00367308 */ /* 0x0003e20000000800 */
[----:B------:R-:W-:Y:S01]  /*53e0*/  IMAD.WIDE.U32 R118, R118, -0x326172a9, RZ ;  /* 0xcd9e8d5776767825 */ /* 0x000fe200078e00ff */
[----:B------:R-:W-:Y:S03]  /*53f0*/  LOP3.LUT R112, R103, UR21, R112, 0x96, !PT ;  /* 0x0000001567707c12 */ /* 0x000fe6000f8e9670 */
[----:B--2---:R-:W-:Y:S01]  /*5400*/  IMAD.WIDE.U32 R92, R92, -0x326172a9, RZ ;  /* 0xcd9e8d575c5c7825 */ /* 0x004fe200078e00ff */
[----:B------:R-:W-:Y:S03]  /*5410*/  LOP3.LUT R106, R119, UR18, R106, 0x96, !PT ;  /* 0x00000012776a7c12 */ /* 0x000fe6000f8e966a */
[----:B------:R-:W-:Y:S01]  /*5420*/  IMAD.WIDE.U32 R112, R112, -0x326172a9, RZ ;  /* 0xcd9e8d5770707825 */ /* 0x000fe200078e00ff */
[----:B------:R-:W-:Y:S01]  /*5430*/  LOP3.LUT R120, R93, UR22, R120, 0x96, !PT ;  /* 0x000000165d787c12 */ /* 0x000fe2000f8e9678 */
[----:B------:R2:W-:Y:S01]  /*5440*/  MUFU.EX2 R39, R88 ;  /* 0x0000005800277308 */ /* 0x0005e20000000800 */
[----:B------:R-:W-:Y:S01]  /*5450*/  LOP3.LUT R92, R115, UR20, R92, 0x96, !PT ;  /* 0x00000014735c7c12 */ /* 0x000fe2000f8e965c */
[----:B------:R-:W-:Y:S04]  /*5460*/  IMAD.WIDE.U32 R110, R110, -0x326172a9, RZ ;  /* 0xcd9e8d576e6e7825 */ /* 0x000fe800078e00ff */
[----:B------:R-:W-:Y:S01]  /*5470*/  IMAD.WIDE.U32 R98, R98, -0x326172a9, RZ ;  /* 0xcd9e8d5762627825 */ /* 0x000fe200078e00ff */
[----:B---3--:R-:W-:Y:S03]  /*5480*/  LOP3.LUT R97, R105, UR18, R110, 0x96, !PT ;  /* 0x0000001269617c12 */ /* 0x008fe6000f8e966e */
[----:B------:R3:W-:Y:S01]  /*5490*/  MUFU.EX2 R18, R76 ;  /* 0x0000004c00127308 */ /* 0x0007e20000000800 */
[----:B------:R-:W-:Y:S01]  /*54a0*/  SHF.R.U32.HI R43, RZ, 0x18, R98 ;  /* 0x00000018ff2b7819 */ /* 0x000fe20000011662 */
[----:B------:R-:W-:Y:S01]  /*54b0*/  IMAD.WIDE.U32 R106, R106, -0x2daee0ad, RZ ;  /* 0xd2511f536a6a7825 */ /* 0x000fe200078e00ff */
[----:B------:R-:W-:Y:S02]  /*54c0*/  LOP3.LUT R11, R98, 0xff, RZ, 0xc0, !PT ;  /* 0x000000ff620b7812 */ /* 0x000fe400078ec0ff */
[----:B------:R-:W-:Y:S01]  /*54d0*/  ISETP.LE.U32.AND P4, PT, R43, UR4, PT ;  /* 0x000000042b007c0c */ /* 0x000fe2000bf83070 */
[----:B------:R-:W-:Y:S01]  /*54e0*/  IMAD.WIDE.U32 R62, R62, -0x326172a9, RZ ;  /* 0xcd9e8d573e3e7825 */ /* 0x000fe200078e00ff */
[----:B-1----:R-:W-:Y:S02]  /*54f0*/  SHF.R.U32.HI R79, RZ, 0x18, R106 ;  /* 0x00000018ff4f7819 */ /* 0x002fe4000001166a */
[----:B------:R-:W-:Y:S01]  /*5500*/  ISETP.LE.U32.AND P3, PT, R11, UR4, PT ;  /* 0x000000040b007c0c */ /* 0x000fe2000bf63070 */
[----:B------:R1:W-:Y:S01]  /*5510*/  MUFU.EX2 R23, R72 ;  /* 0x0000004800177308 */ /* 0x0003e20000000800 */
[----:B------:R-:W-:Y:S01]  /*5520*/  LOP3.LUT R116, R63, UR22, R116, 0x96, !PT ;  /* 0x000000163f747c12 */ /* 0x000fe2000f8e9674 */
[----:B------:R-:W-:Y:S01]  /*5530*/  IMAD.WIDE.U32 R120, R120, -0x2daee0ad, RZ ;  /* 0xd2511f5378787825 */ /* 0x000fe200078e00ff */
[----:B------:R-:W-:Y:S02]  /*5540*/  LOP3.LUT R62, R113, UR20, R62, 0x96, !PT ;  /* 0x00000014713e7c12 */ /* 0x000fe4000f8e963e */
[----:B--2---:R-:W-:Y:S01]  /*5550*/  LOP3.LUT R88, R111, UR20, R122, 0x96, !PT ;  /* 0x000000146f587c12 */ /* 0x004fe2000f8e967a */
[----:B------:R-:W-:Y:S01]  /*5560*/  IMAD.WIDE.U32 R92, R92, -0x2daee0ad, RZ ;  /* 0xd2511f535c5c7825 */ /* 0x000fe200078e00ff */
[----:B------:R-:W-:Y:S02]  /*5570*/  LOP3.LUT R100, R121, UR19, R100, 0x96, !PT ;  /* 0x0000001379647c12 */ /* 0x000fe4000f8e9664 */
[----:B------:R-:W-:Y:S01]  /*5580*/  ISETP.LE.U32.AND P1, PT, R79, UR4, PT ;  /* 0x000000044f007c0c */ /* 0x000fe2000bf23070 */
[----:B------:R2:W-:Y:S01]  /*5590*/  MUFU.EX2 R15, R75 ;  /* 0x0000004b000f7308 */ /* 0x0005e20000000800 */
[----:B------:R-:W-:Y:S01]  /*55a0*/  LOP3.LUT R110, R93, UR17, R120, 0x96, !PT ;  /* 0x000000115d6e7c12 */ /* 0x000fe2000f8e9678 */
[----:B------:R-:W-:Y:S01]  /*55b0*/  IMAD.WIDE.U32 R96, R97, -0x2daee0ad, RZ ;  /* 0xd2511f5361607825 */ /* 0x000fe200078e00ff */
[----:B------:R-:W-:Y:S02]  /*55c0*/  LOP3.LUT R93, R99, UR16, R118, 0x96, !PT ;  /* 0x00000010635d7c12 */ /* 0x000fe4000f8e9676 */
[----:B------:R-:W-:Y:S01]  /*55d0*/  SHF.R.U32.HI R109, RZ, 0x10, R106 ;  /* 0x00000010ff6d7819 */ /* 0x000fe2000001166a */
[----:B------:R-:W-:Y:S01]  /*55e0*/  IMAD.WIDE.U32 R62, R62, -0x2daee0ad, RZ ;  /* 0xd2511f533e3e7825 */ /* 0x000fe200078e00ff */
[----:B------:R-:W-:Y:S02]  /*55f0*/  LOP3.LUT R58, R96, 0xff, RZ, 0xc0, !PT ;  /* 0x000000ff603a7812 */ /* 0x000fe400078ec0ff */
[----:B------:R-:W-:Y:S01]  /*5600*/  LOP3.LUT R109, R109, 0xff, RZ, 0xc0, !PT ;  /* 0x000000ff6d6d7812 */ /* 0x000fe200078ec0ff */
[----:B------:R4:W-:Y:S01]  /*5610*/  MUFU.EX2 R29, R89 ;  /* 0x00000059001d7308 */ /* 0x0009e20000000800 */
[----:B------:R-:W-:Y:S01]  /*5620*/  ISETP.LE.U32.AND P6, PT, R58, UR4, PT ;  /* 0x000000043a007c0c */ /* 0x000fe2000bfc3070 */
[----:B------:R-:W-:Y:S01]  /*5630*/  IMAD.WIDE.U32 R116, R116, -0x2daee0ad, RZ ;  /* 0xd2511f5374747825 */ /* 0x000fe200078e00ff */
[----:B------:R-:W-:Y:S02]  /*5640*/  SHF.R.U32.HI R58, RZ, 0x18, R93 ;  /* 0x00000018ff3a7819 */ /* 0x000fe4000001165d */
[----:B------:R-:W-:Y:S01]  /*5650*/  LOP3.LUT R99, R98, 0xffff, RZ, 0xc0, !PT ;  /* 0x0000ffff62637812 */ /* 0x000fe200078ec0ff */
[--C-:B---3--:R-:W-:Y:S01]  /*5660*/  FFMA.FTZ R76, R21, c[0x0][0x23c], -R69.reuse ;  /* 0x00008f00154c7a23 */ /* 0x108fe20000010845 */
[----:B------:R-:W-:Y:S01]  /*5670*/  LOP3.LUT R116, R63, UR17, R116, 0x96, !PT ;  /* 0x000000113f747c12 */ /* 0x000fe2000f8e9674 */
[--C-:B-1----:R-:W-:Y:S01]  /*5680*/  FFMA.FTZ R72, R65, c[0x0][0x23c], -R69.reuse ;  /* 0x00008f0041487a23 */ /* 0x102fe20000010845 */
[----:B------:R-:W-:Y:S01]  /*5690*/  SHF.R.U32.HI R63, RZ, 0x10, R98 ;  /* 0x00000010ff3f7819 */ /* 0x000fe20000011662 */
[----:B------:R-:W1:Y:S01]  /*56a0*/  MUFU.EX2 R247, R247 ;  /* 0x000000f700f77308 */ /* 0x000e620000000800 */
[----:B------:R-:W-:Y:S01]  /*56b0*/  LOP3.LUT R98, R106, 0xffff, RZ, 0xc0, !PT ;  /* 0x0000ffff6a627812 */ /* 0x000fe200078ec0ff */
[----:B------:R-:W-:Y:S01]  /*56c0*/  IMAD.WIDE.U32 R100, R100, -0x326172a9, RZ ;  /* 0xcd9e8d5764647825 */ /* 0x000fe200078e00ff */
[----:B------:R-:W-:Y:S02]  /*56d0*/  LOP3.LUT R63, R63, 0xff, RZ, 0xc0, !PT ;  /* 0x000000ff3f3f7812 */ /* 0x000fe400078ec0ff */
[----:B------:R-:W-:Y:S01]  /*56e0*/  LOP3.LUT R102, R117, UR19, R102, 0x96, !PT ;  /* 0x0000001375667c12 */ /* 0x000fe2000f8e9666 */
[--C-:B--2---:R-:W-:Y:S01]  /*56f0*/  FFMA.FTZ R75, R37, c[0x0][0x23c], -R69.reuse ;  /* 0x00008f00254b7a23 */ /* 0x104fe20000010845 */
[----:B------:R-:W-:Y:S01]  /*5700*/  LOP3.LUT R114, R101, UR18, R114, 0x96, !PT ;  /* 0x0000001265727c12 */ /* 0x000fe2000f8e9672 */
[----:B------:R-:W-:Y:S01]  /*5710*/  FFMA.FTZ R69, R53, c[0x0][0x23c], -R69 ;  /* 0x00008f0035457a23 */ /* 0x000fe20000010845 */
[----:B------:R-:W-:Y:S01]  /*5720*/  SHF.R.U32.HI R99, RZ, 0x8, R99 ;  /* 0x00000008ff637819 */ /* 0x000fe20000011663 */
[----:B------:R2:W-:Y:S01]  /*5730*/  MUFU.EX2 R22, R85 ;  /* 0x0000005500167308 */ /* 0x0005e20000000800 */
[----:B------:R-:W-:Y:S01]  /*5740*/  SHF.R.U32.HI R98, RZ, 0x8, R98 ;  /* 0x00000008ff627819 */ /* 0x000fe20000011662 */
[----:B------:R-:W-:Y:S01]  /*5750*/  IMAD.WIDE.U32 R110, R110, -0x326172a9, RZ ;  /* 0xcd9e8d576e6e7825 */ /* 0x000fe200078e00ff */
[----:B------:R-:W-:Y:S02]  /*5760*/  LOP3.LUT R99, R99, 0xffff, RZ, 0xc0, !PT ;  /* 0x0000ffff63637812 */ /* 0x000fe400078ec0ff */
[----:B------:R-:W-:Y:S01]  /*5770*/  LOP3.LUT R98, R98, 0xffff, RZ, 0xc0, !PT ;  /* 0x0000ffff62627812 */ /* 0x000fe200078ec0ff */
[----:B----4-:R-:W-:Y:S01]  /*5780*/  IMAD.WIDE.U32 R88, R88, -0x2daee0ad, RZ ;  /* 0xd2511f5358587825 */ /* 0x010fe200078e00ff */
[----:B------:R-:W-:Y:S03]  /*5790*/  SHF.R.U32.HI R11, RZ, 0x18, R110 ;  /* 0x00000018ff0b7819 */ /* 0x000fe6000001166e */
[----:B------:R3:W-:Y:S01]  /*57a0*/  MUFU.EX2 R57, R46 ;  /* 0x0000002e00397308 */ /* 0x0007e20000000800 */
[----:B------:R-:W-:Y:S01]  /*57b0*/  LOP3.LUT R42, R89, UR17, R42, 0x96, !PT ;  /* 0x00000011592a7c12 */ /* 0x000fe2000f8e962a */
[----:B------:R-:W-:Y:S01]  /*57c0*/  IMAD.WIDE.U32 R114, R114, -0x2daee0ad, RZ ;  /* 0xd2511f5372727825 */ /* 0x000fe200078e00ff */
[----:B------:R-:W-:Y:S02]  /*57d0*/  LOP3.LUT R89, R111, UR16, R100, 0x96, !PT ;  /* 0x000000106f597c12 */ /* 0x000fe4000f8e9664 */
[----:B------:R-:W-:Y:S01]  /*57e0*/  LOP3.LUT R100, R106, 0xff, RZ, 0xc0, !PT ;  /* 0x000000ff6a647812 */ /* 0x000fe200078ec0ff */
[----:B------:R-:W-:Y:S01]  /*57f0*/  IMAD.WIDE.U32 R118, R42, -0x326172a9, RZ ;  /* 0xcd9e8d572a767825 */ /* 0x000fe200078e00ff */
[----:B------:R-:W-:Y:S02]  /*5800*/  LOP3.LUT R88, R97, UR15, R88, 0x96, !PT ;  /* 0x0000000f61587c12 */ /* 0x000fe4000f8e9658 */
[----:B------:R-:W-:Y:S01]  /*5810*/  ISETP.LE.U32.AND P2, PT, R100, UR4, PT ;  /* 0x0000000464007c0c */ /* 0x000fe2000bf43070 */
[----:B------:R-:W4:Y:S01]  /*5820*/  MUFU.EX2 R246, R246 ;  /* 0x000000f600f67308 */ /* 0x000f220000000800 */
[----:B------:R-:W-:Y:S01]  /*5830*/  LOP3.LUT R106, R114, 0xff, RZ, 0xc0, !PT ;  /* 0x000000ff726a7812 */ /* 0x000fe200078ec0ff */
[----:B------:R-:W-:Y:S01]  /*5840*/  IMAD.WIDE.U32 R116, R116, -0x326172a9, RZ ;  /* 0xcd9e8d5774747825 */ /* 0x000fe200078e00ff */
[----:B------:R-:W-:Y:S02]  /*5850*/  LOP3.LUT R42, R115, UR15, R92, 0x96, !PT ;  /* 0x0000000f732a7c12 */ /* 0x000fe4000f8e965c */
[----:B--2---:R-:W-:Y:S01]  /*5860*/  LOP3.LUT R85, R93, 0xff, RZ, 0xc0, !PT ;  /* 0x000000ff5d557812 */ /* 0x004fe200078ec0ff */
[----:B------:R-:W-:Y:S01]  /*5870*/  IMAD.WIDE.U32 R102, R102, -0x326172a9, RZ ;  /* 0xcd9e8d5766667825 */ /* 0x000fe200078e00ff */
[----:B------:R-:W-:Y:S02]  /*5880*/  SHF.R.U32.HI R105, RZ, 0x18, R114 ;  /* 0x00000018ff697819 */ /* 0x000fe40000011672 */
[----:B------:R-:W-:Y:S01]  /*5890*/  SHF.R.U32.HI R100, RZ, 0x10, R118 ;  /* 0x00000010ff647819 */ /* 0x000fe20000011676 */
[----:B------:R2:W-:Y:S01]  /*58a0*/  MUFU.EX2 R53, R91 ;  /* 0x0000005b00357308 */ /* 0x0005e20000000800 */
[----:B------:R-:W-:Y:S02]  /*58b0*/  LOP3.LUT R43, R117, UR16, R102, 0x96, !PT ;  /* 0x00000010752b7c12 */ /* 0x000fe4000f8e9666 */
[----:B------:R-:W-:Y:S02]  /*58c0*/  SHF.R.U32.HI R102, RZ, 0x18, R116 ;  /* 0x00000018ff667819 */ /* 0x000fe40000011674 */
[----:B---3--:R-:W-:Y:S02]  /*58d0*/  SHF.R.U32.HI R46, RZ, 0x18, R96 ;  /* 0x00000018ff2e7819 */ /* 0x008fe40000011660 */
[----:B------:R-:W-:Y:S02]  /*58e0*/  LOP3.LUT R112, R103, UR18, R112, 0x96, !PT ;  /* 0x0000001267707c12 */ /* 0x000fe4000f8e9670 */
[----:B------:R-:W-:Y:S01]  /*58f0*/  ISETP.LE.U32.AND P5, PT, R46, UR4, PT ;  /* 0x000000042e007c0c */ /* 0x000fe2000bfa3070 */
[----:B------:R-:W-:Y:S01]  /*5900*/  MUFU.EX2 R244, R244 ;  /* 0x000000f400f47308 */ /* 0x000fe20000000800 */
[----:B------:R-:W-:Y:S01]  /*5910*/  LOP3.LUT R46, R119, UR16, R104, 0x96, !PT ;  /* 0x00000010772e7c12 */ /* 0x000fe2000f8e9668 */
[----:B------:R-:W-:Y:S01]  /*5920*/  IMAD.WIDE.U32 R112, R112, -0x2daee0ad, RZ ;  /* 0xd2511f5370707825 */ /* 0x000fe200078e00ff */
[----:B------:R-:W-:Y:S02]  /*5930*/  LOP3.LUT R104, R116, 0xff, RZ, 0xc0, !PT ;  /* 0x000000ff74687812 */ /* 0x000fe400078ec0ff */
[----:B------:R-:W-:Y:S02]  /*5940*/  LOP3.LUT R100, R100, 0xff, RZ, 0xc0, !PT ;  /* 0x000000ff64647812 */ /* 0x000fe400078ec0ff */
[----:B------:R-:W-:Y:S02]  /*5950*/  LOP3.LUT R103, R112, 0xff, RZ, 0xc0, !PT ;  /* 0x000000ff70677812 */ /* 0x000fe400078ec0ff */
[----:B------:R-:W-:Y:S01]  /*5960*/  LOP3.LUT R79, R116, 0xffff, RZ, 0xc0, !PT ;  /* 0x0000ffff744f7812 */ /* 0x000fe200078ec0ff */
[----:B------:R3:W-:Y:S01]  /*5970*/  MUFU.EX2 R30, R84 ;  /* 0x00000054001e7308 */ /* 0x0007e20000000800 */
[----:B------:R-:W-:Y:S02]  /*5980*/  LOP3.LUT R92, R118, 0xffff, RZ, 0xc0, !PT ;  /* 0x0000ffff765c7812 */ /* 0x000fe400078ec0ff */
[----:B------:R-:W-:Y:S02]  /*5990*/  SHF.R.U32.HI R79, RZ, 0x8, R79 ;  /* 0x00000008ff4f7819 */ /* 0x000fe4000001164f */
[----:B--2---:R-:W-:Y:S02]  /*59a0*/  LOP3.LUT R91, R107, UR15, R108, 0x96, !PT ;  /* 0x0000000f6b5b7c12 */ /* 0x004fe4000f8e966c */
[----:B------:R-:W-:Y:S02]  /*59b0*/  SHF.R.U32.HI R108, RZ, 0x10, R96 ;  /* 0x00000010ff6c7819 */ /* 0x000fe40000011660 */
[----:B------:R-:W-:Y:S01]  /*59c0*/  LOP3.LUT R96, R96, 0xffff, RZ, 0xc0, !PT ;  /* 0x0000ffff60607812 */ /* 0x000fe200078ec0ff */
[----:B------:R-:W2:Y:S01]  /*59d0*/  MUFU.EX2 R252, R252 ;  /* 0x000000fc00fc7308 */ /* 0x000ea20000000800 */
[----:B------:R-:W-:Y:S02]  /*59e0*/  SHF.R.U32.HI R107, RZ, 0x10, R110 ;  /* 0x00000010ff6b7819 */ /* 0x000fe4000001166e */
[----:B------:R-:W-:Y:S02]  /*59f0*/  LOP3.LUT R97, R110, 0xffff, RZ, 0xc0, !PT ;  /* 0x0000ffff6e617812 */ /* 0x000fe400078ec0ff */
[----:B------:R-:W-:Y:S02]  /*5a00*/  LOP3.LUT R107, R107, 0xff, RZ, 0xc0, !PT ;  /* 0x000000ff6b6b7812 */ /* 0x000fe400078ec0ff */
[----:B------:R-:W-:Y:S02]  /*5a10*/  SHF.R.U32.HI R96, RZ, 0x8, R96 ;  /* 0x00000008ff607819 */ /* 0x000fe40000011660 */
[----:B------:R-:W-:Y:S01]  /*5a20*/  LOP3.LUT R111, R118, 0xff, RZ, 0xc0, !PT ;  /* 0x000000ff766f7812 */ /* 0x000fe200078ec0ff */
[----:B------:R1:W-:Y:S01]  /*5a30*/  MUFU.EX2 R21, R10 ;  /* 0x0000000a00157308 */ /* 0x0003e20000000800 */
[----:B------:R-:W-:Y:S02]  /*5a40*/  LOP3.LUT R96, R96, 0xffff, RZ, 0xc0, !PT ;  /* 0x0000ffff60607812 */ /* 0x000fe400078ec0ff */
[----:B------:R-:W-:Y:S02]  /*5a50*/  LOP3.LUT R108, R108, 0xff, RZ, 0xc0, !PT ;  /* 0x000000ff6c6c7812 */ /* 0x000fe400078ec0ff */
[----:B---3--:R-:W-:Y:S02]  /*5a60*/  LOP3.LUT R84, R110, 0xff, RZ, 0xc0, !PT ;  /* 0x000000ff6e547812 */ /* 0x008fe400078ec0ff */
[----:B------:R-:W-:Y:S02]  /*5a70*/  SHF.R.U32.HI R110, RZ, 0x18, R118 ;  /* 0x00000018ff6e7819 */ /* 0x000fe40000011676 */
[----:B------:R-:W-:Y:S01]  /*5a80*/  ISETP.LE.U32.AND P0, PT, R84, UR4, PT ;  /* 0x0000000454007c0c */ /* 0x000fe2000bf03070 */
[----:B------:R-:W3:Y:S01]  /*5a90*/  MUFU.EX2 R243, R243 ;  /* 0x000000f300f37308 */ /* 0x000ee20000000800 */
[----:B------:R-:W-:Y:S02]  /*5aa0*/  SHF.R.U32.HI R97, RZ, 0x8, R97 ;  /* 0x00000008ff617819 */ /* 0x000fe40000011661 */
[----:B------:R-:W-:Y:S02]  /*5ab0*/  LOP3.LUT R79, R79, 0xffff, RZ, 0xc0, !PT ;  /* 0x0000ffff4f4f7812 */ /* 0x000fe400078ec0ff */
[----:B------:R-:W-:Y:S02]  /*5ac0*/  LOP3.LUT R97, R97, 0xffff, RZ, 0xc0, !PT ;  /* 0x0000ffff61617812 */ /* 0x000fe400078ec0ff */
[----:B------:R-:W-:Y:S02]  /*5ad0*/  SHF.R.U32.HI R92, RZ, 0x8, R92 ;  /* 0x00000008ff5c7819 */ /* 0x000fe4000001165c */
[----:B------:R-:W-:Y:S01]  /*5ae0*/  LOP3.LUT R84, R114, 0xffff, RZ, 0xc0, !PT ;  /* 0x0000ffff72547812 */ /* 0x000fe200078ec0ff */
[----:B------:R-:W-:Y:S01]  /*5af0*/  MUFU.EX2 R245, R245 ;  /* 0x000000f500f57308 */ /* 0x000fe20000000800 */
[----:B------:R-:W-:Y:S02]  /*5b00*/  LOP3.LUT R92, R92, 0xffff, RZ, 0xc0, !PT ;  /* 0x0000ffff5c5c7812 */ /* 0x000fe400078ec0ff */
[----:B------:R-:W-:Y:S02]  /*5b10*/  SHF.R.U32.HI R84, RZ, 0x8, R84 ;  /* 0x00000008ff547819 */ /* 0x000fe40000011654 */
[----:B-1----:R-:W-:Y:S02]  /*5b20*/  LOP3.LUT R10, R113, UR15, R62, 0x96, !PT ;  /* 0x0000000f710a7c12 */ /* 0x002fe4000f8e963e */
[----:B------:R-:W-:Y:S02]  /*5b30*/  SHF.R.U32.HI R62, RZ, 0x10, R116 ;  /* 0x00000010ff3e7819 */ /* 0x000fe40000011674 */
[----:B------:R-:W-:Y:S01]  /*5b40*/  LOP3.LUT R84, R84, 0xffff, RZ, 0xc0, !PT ;  /* 0x0000ffff54547812 */ /* 0x000fe200078ec0ff */
[----:B------:R-:W-:Y:S01]  /*5b50*/  MUFU.EX2 R248, R248 ;  /* 0x000000f800f87308 */ /* 0x000fe20000000800 */
[----:B------:R-:W-:Y:S02]  /*5b60*/  LOP3.LUT R62, R62, 0xff, RZ, 0xc0, !PT ;  /* 0x000000ff3e3e7812 */ /* 0x000fe400078ec0ff */
[--C-:B------:R-:W-:Y:S02]  /*5b70*/  SHF.R.U32.HI R90, RZ, 0x10, R112.reuse ;  /* 0x00000010ff5a7819 */ /* 0x100fe40000011670 */
[----:B------:R-:W-:Y:S02]  /*5b80*/  SHF.R.U32.HI R101, RZ, 0x18, R112 ;  /* 0x00000018ff657819 */ /* 0x000fe40000011670 */
[----:B------:R-:W-:Y:S03]  /*5b90*/  LOP3.LUT R90, R90, 0xff, RZ, 0xc0, !PT ;  /* 0x000000ff5a5a7812 */ /* 0x000fe600078ec0ff */
[----:B------:R-:W-:Y:S10]  /*5ba0*/  MUFU.EX2 R249, R249 ;  /* 0x000000f900f97308 */ /* 0x000ff40000000800 */
[----:B------:R-:W-:Y:S10]  /*5bb0*/  MUFU.EX2 R251, R251 ;  /* 0x000000fb00fb7308 */ /* 0x000ff40000000800 */
[----:B------:R-:W1:Y:S10]  /*5bc0*/  MUFU.EX2 R250, R250 ;  /* 0x000000fa00fa7308 */ /* 0x000e740000000800 */
[----:B------:R1:W-:Y:S10]  /*5bd0*/  MUFU.EX2 R38, R61 ;  /* 0x0000003d00267308 */ /* 0x0003f40000000800 */
[----:B------:R2:W2:Y:S10]  /*5be0*/  MUFU.EX2 R34, R95 ;  /* 0x0000005f00227308 */ /* 0x0004b40000000800 */
[----:B------:R-:W-:Y:S01]  /*5bf0*/  MUFU.EX2 R60, R75 ;  /* 0x0000004b003c7308 */ /* 0x000fe20000000800 */
[----:B-1----:R-:W-:Y:S09]  /*5c00*/  SHF.R.U32.HI R61, RZ, 0x18, R42 ;  /* 0x00000018ff3d7819 */ /* 0x002ff2000001162a */
[----:B------:R-:W-:Y:S01]  /*5c10*/  MUFU.EX2 R65, R94 ;  /* 0x0000005e00417308 */ /* 0x000fe20000000800 */
[----:B--2---:R-:W-:Y:S04]  /*5c20*/  SHF.R.U32.HI R95, RZ, 0x10, R114 ;  /* 0x00000010ff5f7819 */ /* 0x004fe80000011672 */
[----:B------:R-:W-:Y:S05]  /*5c30*/  LOP3.LUT R95, R95, 0xff, RZ, 0xc0, !PT ;  /* 0x000000ff5f5f7812 */ /* 0x000fea00078ec0ff */
[----:B------:R-:W-:Y:S10]  /*5c40*/  MUFU.EX2 R37, R86 ;  /* 0x0000005600257308 */ /* 0x000ff40000000800 */
[----:B------:R1:W-:Y:S10]  /*5c50*/  MUFU.EX2 R13, R69 ;  /* 0x00000045000d7308 */ /* 0x0003f40000000800 */
[----:B------:R-:W-:Y:S10]  /*5c60*/  MUFU.EX2 R41, R76 ;  /* 0x0000004c00297308 */ /* 0x000ff40000000800 */
[----:B------:R-:W-:Y:S10]  /*5c70*/  MUFU.EX2 R9, R72 ;  /* 0x0000004800097308 */ /* 0x000ff40000000800 */
[----:B------:R-:W-:Y:S10]  /*5c80*/  MUFU.EX2 R49, R87 ;  /* 0x0000005700317308 */ /* 0x000ff40000000800 */
[----:B------:R-:W-:Y:S10]  /*5c90*/  MUFU.EX2 R26, R26 ;  /* 0x0000001a001a7308 */ /* 0x000ff40000000800 */
[----:B------:R-:W-:Y:S10]  /*5ca0*/  MUFU.EX2 R59, R59 ;  /* 0x0000003b003b7308 */ /* 0x000ff40000000800 */
[----:B------:R-:W-:Y:S01]  /*5cb0*/  MUFU.EX2 R14, R14 ;  /* 0x0000000e000e7308 */ /* 0x000fe20000000800 */
[----:B------:R-:W-:Y:S01]  /*5cc0*/  @!P4 FADD.FTZ R19, -R19, -RZ ;  /* 0x800000ff1313c221 */ /* 0x000fe20000010100 */
[----:B------:R-:W-:Y:S01]  /*5cd0*/  ISETP.LE.U32.AND P4, PT, R58, UR4, PT ;  /* 0x000000043a007c0c */ /* 0x000fe2000bf83070 */
[----:B------:R-:W-:Y:S01]  /*5ce0*/  @!P1 FADD.FTZ R247, -R247, -RZ ;  /* 0x800000fff7f79221 */ /* 0x000fe20000010100 */
[----:B------:R-:W-:Y:S01]  /*5cf0*/  ISETP.LE.U32.AND P1, PT, R63, UR4, PT ;  /* 0x000000043f007c0c */ /* 0x000fe2000bf23070 */
[----:B------:R-:W-:Y:S01]  /*5d00*/  @!P3 FADD.FTZ R16, -R16, -RZ ;  /* 0x800000ff1010b221 */ /* 0x000fe20000010100 */
[----:B------:R-:W-:Y:S01]  /*5d10*/  ISETP.LE.U32.AND P3, PT, R11, UR4, PT ;  /* 0x000000040b007c0c */ /* 0x000fe2000bf63070 */
[----:B----4-:R-:W-:Y:S01]  /*5d20*/  @!P2 FADD.FTZ R246, -R246, -RZ ;  /* 0x800000fff6f6a221 */ /* 0x010fe20000010100 */
[----:B------:R-:W-:Y:S01]  /*5d30*/  ISETP.LE.U32.AND P2, PT, R85, UR4, PT ;  /* 0x0000000455007c0c */ /* 0x000fe2000bf43070 */
[----:B------:R-:W-:Y:S01]  /*5d40*/  @!P5 FADD.FTZ R252, -R252, -RZ ;  /* 0x800000fffcfcd221 */ /* 0x000fe20000010100 */
[----:B------:R-:W-:Y:S01]  /*5d50*/  ISETP.LE.U32.AND P5, PT, R110, UR4, PT ;  /* 0x000000046e007c0c */ /* 0x000fe2000bfa3070 */
[----:B------:R2:W4:Y:S01]  /*5d60*/  MUFU.EX2 R58, R74 ;  /* 0x0000004a003a7308 */ /* 0x0005220000000800 */
[----:B------:R-:W-:Y:S01]  /*5d70*/  LOP3.LUT R85, R91, 0xff, RZ, 0xc0, !PT ;  /* 0x000000ff5b557812 */ /* 0x000fe200078ec0ff */
[----:B---3--:R-:W-:Y:S01]  /*5d80*/  @!P0 FADD.FTZ R243, -R243, -RZ ;  /* 0x800000fff3f38221 */ /* 0x008fe20000010100 */
[----:B------:R-:W-:Y:S01]  /*5d90*/  LOP3.LUT R11, R112, 0xffff, RZ, 0xc0, !PT ;  /* 0x0000ffff700b7812 */ /* 0x000fe200078ec0ff */
[----:B------:R-:W-:Y:S01]  /*5da0*/  @!P4 FADD.FTZ R32, -R32, -RZ ;  /* 0x800000ff2020c221 */ /* 0x000fe20000010100 */
[----:B------:R-:W-:Y:S01]  /*5db0*/  ISETP.LE.U32.AND P4, PT, R109, UR4, PT ;  /* 0x000000046d007c0c */ /* 0x000fe2000bf83070 */
[----:B------:R-:W-:Y:S01]  /*5dc0*/  @!P1 FADD.FTZ R4, -R4, -RZ ;  /* 0x800000ff04049221 */ /* 0x000fe20000010100 */
[----:B------:R-:W-:Y:S01]  /*5dd0*/  ISETP.LE.U32.AND P0, PT, R85, UR4, PT ;  /* 0x0000000455007c0c */ /* 0x000fe2000bf03070 */
[----:B------:R-:W-:Y:S01]  /*5de0*/  @!P3 FADD.FTZ R244, -R244, -RZ ;  /* 0x800000fff4f4b221 */ /* 0x000fe20000010100 */
[----:B------:R-:W-:Y:S01]  /*5df0*/  SHF.R.U32.HI R11, RZ, 0x8, R11 ;  /* 0x00000008ff0b7819 */ /* 0x000fe2000001160b */
[----:B------:R3:W-:Y:S01]  /*5e00*/  MUFU.EX2 R63, R73 ;  /* 0x00000049003f7308 */ /* 0x0007e20000000800 */
[----:B-1----:R-:W-:Y:S01]  /*5e10*/  F2FP.RELU.BF16.PACK_AB R69, R19, R4 ;  /* 0x000000041345723e */ /* 0x002fe200000018ff */
[----:B------:R-:W-:Y:S01]  /*5e20*/  @!P2 FADD.FTZ R48, -R48, -RZ ;  /* 0x800000ff3030a221 */ /* 0x000fe20000010100 */
[----:B------:R-:W-:Y:S01]  /*5e30*/  LOP3.LUT R11, R11, 0xffff, RZ, 0xc0, !PT ;  /* 0x0000ffff0b0b7812 */ /* 0x000fe200078ec0ff */
[----:B------:R-:W-:Y:S02]  /*5e40*/  @!P5 FADD.FTZ R28, -R28, -RZ ;  /* 0x800000ff1c1cd221 */ /* 0x000fe40000010100 */
[----:B------:R-:W-:Y:S01]  /*5e50*/  @!P6 FADD.FTZ R250, -R250, -RZ ;  /* 0x800000fffafae221 */ /* 0x000fe20000010100 */
[----:B------:R-:W-:Y:S01]  /*5e60*/  ISETP.LE.U32.AND P6, PT, R111, UR4, PT ;  /* 0x000000046f007c0c */ /* 0x000fe2000bfc3070 */
[----:B------:R-:W-:Y:S01]  /*5e70*/  @!P4 FADD.FTZ R18, -R18, -RZ ;  /* 0x800000ff1212c221 */ /* 0x000fe20000010100 */
[----:B------:R-:W-:Y:S01]  /*5e80*/  ISETP.LE.U32.AND P4, PT, R104, UR4, PT ;  /* 0x0000000468007c0c */ /* 0x000fe2000bf83070 */
[----:B------:R-:W-:Y:S01]  /*5e90*/  @!P0 FADD.FTZ R35, -R35, -RZ ;  /* 0x800000ff23238221 */ /* 0x000fe20000010100 */
[----:B--2---:R-:W-:Y:S04]  /*5ea0*/  SHF.R.U32.HI R74, RZ, 0x18, R91 ;  /* 0x00000018ff4a7819 */ /* 0x004fe8000001165b */
[----:B------:R-:W-:Y:S02]  /*5eb0*/  ISETP.LE.U32.AND P3, PT, R74, UR4, PT ;  /* 0x000000044a007c0c */ /* 0x000fe4000bf63070 */
[----:B------:R-:W-:Y:S03]  /*5ec0*/  LOP3.LUT R74, R88, 0xff, RZ, 0xc0, !PT ;  /* 0x000000ff584a7812 */ /* 0x000fe600078ec0ff */
[----:B------:R-:W-:Y:S01]  /*5ed0*/  @!P6 FADD.FTZ R12, -R12, -RZ ;  /* 0x800000ff0c0ce221 */ /* 0x000fe20000010100 */
[----:B------:R-:W-:Y:S01]  /*5ee0*/  ISETP.LE.U32.AND P6, PT, R108, UR4, PT ;  /* 0x000000046c007c0c */ /* 0x000fe2000bfc3070 */
[----:B------:R-:W-:Y:S01]  /*5ef0*/  @!P4 FADD.FTZ R248, -R248, -RZ ;  /* 0x800000fff8f8c221 */ /* 0x000fe20000010100 */
[----:B---3--:R-:W-:Y:S02]  /*5f00*/  SHF.R.U32.HI R73, RZ, 0x18, R88 ;  /* 0x00000018ff497819 */ /* 0x008fe40000011658 */
[----:B------:R-:W-:Y:S02]  /*5f10*/  ISETP.LE.U32.AND P2, PT, R74, UR4, PT ;  /* 0x000000044a007c0c */ /* 0x000fe4000bf43070 */
[----:B------:R-:W-:Y:S02]  /*5f20*/  ISETP.LE.U32.AND P1, PT, R73, UR4, PT ;  /* 0x0000000449007c0c */ /* 0x000fe4000bf23070 */
        /* <DEDUP_REMOVED lines=10> */
[----:B------:R-:W-:Y:S02]  /*5fd0*/  ISETP.LE.U32.AND P1, PT, R106, UR4, PT ;  /* 0x000000046a007c0c */ /* 0x000fe4000bf23070 */
[----:B------:R-:W-:Y:S01]  /*5fe0*/  LOP3.LUT R73, R73, 0xff, RZ, 0xc0, !PT ;  /* 0x000000ff49497812 */ /* 0x000fe200078ec0ff */
        /* <DEDUP_REMOVED lines=8> */
[----:B------:R-:W-:Y:S01]  /*6070*/  ISETP.LE.U32.AND P2, PT, R73, UR4, PT ;  /* 0x0000000449007c0c */ /* 0x000fe2000bf43070 */
[----:B------:R-:W-:Y:S01]  /*6080*/  @!P1 FADD.FTZ R251, -R251, -RZ ;  /* 0x800000fffbfb9221 */ /* 0x000fe20000010100 */
[----:B------:R-:W-:Y:S02]  /*6090*/  SHF.R.U32.HI R73, RZ, 0x18, R46 ;  /* 0x00000018ff497819 */ /* 0x000fe4000001162e */
[----:B------:R-:W-:Y:S02]  /*60a0*/  ISETP.LE.U32.AND P0, PT, R74, UR4, PT ;  /* 0x000000044a007c0c */ /* 0x000fe4000bf03070 */
[----:B------:R-:W-:Y:S01]  /*60b0*/  ISETP.LE.U32.AND P1, PT, R73, UR4, PT ;  /* 0x0000000449007c0c */ /* 0x000fe2000bf23070 */
[----:B------:R-:W-:Y:S01]  /*60c0*/  @!P3 FADD.FTZ R53, -R53, -RZ ;  /* 0x800000ff3535b221 */ /* 0x000fe20000010100 */
[----:B------:R-:W-:Y:S02]  /*60d0*/  SHF.R.U32.HI R73, RZ, 0x10, R88 ;  /* 0x00000010ff497819 */ /* 0x000fe40000011658 */
[----:B------:R-:W-:Y:S01]  /*60e0*/  SHF.R.U32.HI R74, RZ, 0x10, R91 ;  /* 0x00000010ff4a7819 */ /* 0x000fe2000001165b */
[----:B------:R-:W-:Y:S01]  /*60f0*/  @!P5 FADD.FTZ R5, -R5, -RZ ;  /* 0x800000ff0505d221 */ /* 0x000fe20000010100 */
[----:B------:R-:W-:Y:S01]  /*6100*/  LOP3.LUT R73, R73, 0xff, RZ, 0xc0, !PT ;  /* 0x000000ff49497812 */ /* 0x000fe200078ec0ff */
[----:B------:R-:W-:Y:S01]  /*6110*/  @!P2 FADD.FTZ R55, -R55, -RZ ;  /* 0x800000ff3737a221 */ /* 0x000fe20000010100 */
[----:B------:R-:W-:Y:S02]  /*6120*/  LOP3.LUT R74, R74, 0xff, RZ, 0xc0, !PT ;  /* 0x000000ff4a4a7812 */ /* 0x000fe400078ec0ff */
[----:B------:R-:W-:Y:S01]  /*6130*/  ISETP.LE.U32.AND P4, PT, R73, UR4, PT ;  /* 0x0000000449007c0c */ /* 0x000fe2000bf83070 */
[----:B------:R-:W-:Y:S01]  /*6140*/  @!P0 FADD.FTZ R15, -R15, -RZ ;  /* 0x800000ff0f0f8221 */ /* 0x000fe20000010100 */
[----:B------:R-:W-:Y:S01]  /*6150*/  SHF.R.U32.HI R73, RZ, 0x10, R89 ;  /* 0x00000010ff497819 */ /* 0x000fe20000011659 */
[----:B------:R-:W-:Y:S01]  /*6160*/  @!P1 FADD.FTZ R57, -R57, -RZ ;  /* 0x800000ff39399221 */ /* 0x000fe20000010100 */
[----:B------:R-:W-:Y:S02]  /*6170*/  ISETP.LE.U32.AND P5, PT, R74, UR4, PT ;  /* 0x000000044a007c0c */ /* 0x000fe4000bfa3070 */
[----:B------:R-:W-:Y:S02]  /*6180*/  LOP3.LUT R73, R73, 0xff, RZ, 0xc0, !PT ;  /* 0x000000ff49497812 */ /* 0x000fe400078ec0ff */
[----:B------:R-:W-:Y:S02]  /*6190*/  ISETP.LE.U32.AND P3, PT, R98, UR4, PT ;  /* 0x0000000462007c0c */ /* 0x000fe4000bf63070 */
[----:B------:R-:W-:Y:S02]  /*61a0*/  ISETP.LE.U32.AND P1, PT, R73, UR4, PT ;  /* 0x0000000449007c0c */ /* 0x000fe4000bf23070 */
[----:B------:R-:W-:Y:S01]  /*61b0*/  ISETP.LE.U32.AND P2, PT, R96, UR4, PT ;  /* 0x0000000460007c0c */ /* 0x000fe2000bf43070 */
[----:B------:R-:W-:Y:S01]  /*61c0*/  @!P4 FADD.FTZ R66, -R66, -RZ ;  /* 0x800000ff4242c221 */ /* 0x000fe20000010100 */
[----:B------:R-:W-:Y:S02]  /*61d0*/  LOP3.LUT R73, R43, 0xff, RZ, 0xc0, !PT ;  /* 0x000000ff2b497812 */ /* 0x000fe400078ec0ff */
[----:B------:R-:W-:Y:S01]  /*61e0*/  ISETP.LE.U32.AND P4, PT, R62, UR4, PT ;  /* 0x000000043e007c0c */ /* 0x000fe2000bf83070 */
[----:B------:R-:W-:Y:S01]  /*61f0*/  @!P5 FADD.FTZ R39, -R39, -RZ ;  /* 0x800000ff2727d221 */ /* 0x000fe20000010100 */
[----:B------:R-:W-:Y:S01]  /*6200*/  ISETP.LE.U32.AND P5, PT, R73, UR4, PT ;  /* 0x0000000449007c0c */ /* 0x000fe2000bfa3070 */
[----:B------:R1:W2:Y:S01]  /*6210*/  MUFU.EX2 R62, R71 ;  /* 0x00000047003e7308 */ /* 0x0002a20000000800 */
[----:B------:R-:W-:Y:S01]  /*6220*/  SHF.R.U32.HI R73, RZ, 0x18, R43 ;  /* 0x00000018ff497819 */ /* 0x000fe2000001162b */
[----:B------:R-:W-:Y:S01]  /*6230*/  @!P3 FADD.FTZ R29, -R29, -RZ ;  /* 0x800000ff1d1db221 */ /* 0x000fe20000010100 */
[----:B------:R-:W-:Y:S01]  /*6240*/  LOP3.LUT R88, R88, 0xffff, RZ, 0xc0, !PT ;  /* 0x0000ffff58587812 */ /* 0x000fe200078ec0ff */
[----:B------:R-:W-:Y:S01]  /*6250*/  @!P1 FADD.FTZ R54, -R54, -RZ ;  /* 0x800000ff36369221 */ /* 0x000fe20000010100 */
[----:B------:R-:W-:Y:S01]  /*6260*/  ISETP.LE.U32.AND P3, PT, R73, UR4, PT ;  /* 0x0000000449007c0c */ /* 0x000fe2000bf63070 */
[----:B------:R-:W-:Y:S01]  /*6270*/  @!P2 FADD.FTZ R33, -R33, -RZ ;  /* 0x800000ff2121a221 */ /* 0x000fe20000010100 */
[----:B------:R-:W-:Y:S02]  /*6280*/  LOP3.LUT R73, R42, 0xff, RZ, 0xc0, !PT ;  /* 0x000000ff2a497812 */ /* 0x000fe400078ec0ff */
[----:B------:R-:W-:Y:S01]  /*6290*/  ISETP.LE.U32.AND P1, PT, R61, UR4, PT ;  /* 0x000000043d007c0c */ /* 0x000fe2000bf23070 */
[----:B------:R-:W-:Y:S01]  /*62a0*/  @!P4 FADD.FTZ R34, -R34, -RZ ;  /* 0x800000ff2222c221 */ /* 0x000fe20000010100 */
[----:B------:R-:W-:Y:S01]  /*62b0*/  LOP3.LUT R61, R93, 0xffff, RZ, 0xc0, !PT ;  /* 0x0000ffff5d3d7812 */ /* 0x000fe200078ec0ff */
[----:B------:R-:W-:Y:S01]  /*62c0*/  @!P5 FADD.FTZ R50, -R50, -RZ ;  /* 0x800000ff3232d221 */ /* 0x000fe20000010100 */
[----:B------:R-:W-:Y:S02]  /*62d0*/  ISETP.LE.U32.AND P2, PT, R73, UR4, PT ;  /* 0x0000000449007c0c */ /* 0x000fe4000bf43070 */
[----:B------:R-:W-:Y:S02]  /*62e0*/  SHF.R.U32.HI R61, RZ, 0x8, R61 ;  /* 0x00000008ff3d7819 */ /* 0x000fe4000001163d */
[----:B------:R-:W-:Y:S01]  /*62f0*/  LOP3.LUT R73, R10, 0xff, RZ, 0xc0, !PT ;  /* 0x000000ff0a497812 */ /* 0x000fe200078ec0ff */
[----:B------:R-:W-:Y:S01]  /*6300*/  @!P3 FADD.FTZ R21, -R21, -RZ ;  /* 0x800000ff1515b221 */ /* 0x000fe20000010100 */
[----:B------:R-:W-:Y:S02]  /*6310*/  LOP3.LUT R61, R61, 0xffff, RZ, 0xc0, !PT ;  /* 0x0000ffff3d3d7812 */ /* 0x000fe400078ec0ff */
[----:B------:R-:W-:Y:S01]  /*6320*/  ISETP.LE.U32.AND P5, PT, R73, UR4, PT ;  /* 0x0000000449007c0c */ /* 0x000fe2000bfa3070 */
[----:B----4-:R-:W-:Y:S01]  /*6330*/  @!P1 FADD.FTZ R58, -R58, -RZ ;  /* 0x800000ff3a3a9221 */ /* 0x010fe20000010100 */
[----:B------:R-:W-:Y:S02]  /*6340*/  SHF.R.U32.HI R73, RZ, 0x10, R46 ;  /* 0x00000010ff497819 */ /* 0x000fe4000001162e */
[----:B------:R-:W-:Y:S01]  /*6350*/  ISETP.LE.U32.AND P4, PT, R61, UR4, PT ;  /* 0x000000043d007c0c */ /* 0x000fe2000bf83070 */
[----:B------:R-:W-:Y:S01]  /*6360*/  @!P2 FADD.FTZ R22, -R22, -RZ ;  /* 0x800000ff1616a221 */ /* 0x000fe20000010100 */
[----:B------:R-:W-:Y:S02]  /*6370*/  LOP3.LUT R73, R73, 0xff, RZ, 0xc0, !PT ;  /* 0x000000ff49497812 */ /* 0x000fe400078ec0ff */
[----:B------:R-:W-:Y:S02]  /*6380*/  ISETP.LE.U32.AND P6, PT, R105, UR4, PT ;  /* 0x0000000469007c0c */ /* 0x000fe4000bfc3070 */
[----:B------:R-:W-:Y:S02]  /*6390*/  ISETP.LE.U32.AND P2, PT, R73, UR4, PT ;  /* 0x0000000449007c0c */ /* 0x000fe4000bf43070 */
[----:B------:R-:W-:Y:S02]  /*63a0*/  SHF.R.U32.HI R88, RZ, 0x8, R88 ;  /* 0x00000008ff587819 */ /* 0x000fe40000011658 */
[----:B------:R-:W-:Y:S02]  /*63b0*/  LOP3.LUT R89, R89, 0xffff, RZ, 0xc0, !PT ;  /* 0x0000ffff59597812 */ /* 0x000fe400078ec0ff */
[----:B------:R-:W-:Y:S01]  /*63c0*/  LOP3.LUT R88, R88, 0xffff, RZ, 0xc0, !PT ;  /* 0x0000ffff58587812 */ /* 0x000fe200078ec0ff */
[----:B------:R-:W-:Y:S01]  /*63d0*/  @!P4 FADD.FTZ R8, -R8, -RZ ;  /* 0x800000ff0808c221 */ /* 0x000fe20000010100 */
[----:B------:R-:W-:Y:S02]  /*63e0*/  SHF.R.U32.HI R89, RZ, 0x8, R89 ;  /* 0x00000008ff597819 */ /* 0x000fe40000011659 */
[----:B------:R-:W-:Y:S01]  /*63f0*/  ISETP.LE.U32.AND P4, PT, R88, UR4, PT ;  /* 0x0000000458007c0c */ /* 0x000fe2000bf83070 */
[----:B------:R-:W-:Y:S01]  /*6400*/  @!P6 FADD.FTZ R6, -R6, -RZ ;  /* 0x800000ff0606e221 */ /* 0x000fe20000010100 */
[----:B------:R-:W-:Y:S01]  /*6410*/  LOP3.LUT R89, R89, 0xffff, RZ, 0xc0, !PT ;  /* 0x0000ffff59597812 */ /* 0x000fe200078ec0ff */
[----:B------:R-:W-:Y:S01]  /*6420*/  @!P2 FADD.FTZ R65, -R65, -RZ ;  /* 0x800000ff4141a221 */ /* 0x000fe20000010100 */
[----:B------:R-:W-:Y:S02]  /*6430*/  ISETP.LE.U32.AND P6, PT, R100, UR4, PT ;  /* 0x0000000464007c0c */ /* 0x000fe4000bfc3070 */
[----:B------:R-:W-:Y:S02]  /*6440*/  ISETP.LE.U32.AND P2, PT, R89, UR4, PT ;  /* 0x0000000459007c0c */ /* 0x000fe4000bf43070 */
[----:B-1----:R-:W-:Y:S02]  /*6450*/  SHF.R.U32.HI R71, RZ, 0x18, R10 ;  /* 0x00000018ff477819 */ /* 0x002fe4000001160a */
[----:B------:R-:W-:Y:S02]  /*6460*/  LOP3.LUT R46, R46, 0xffff, RZ, 0xc0, !PT ;  /* 0x0000ffff2e2e7812 */ /* 0x000fe400078ec0ff */
        /* <DEDUP_REMOVED lines=9> */
[----:B------:R-:W-:Y:S01]  /*6500*/  SHF.R.U32.HI R46, RZ, 0x8, R46 ;  /* 0x00000008ff2e7819 */ /* 0x000fe2000001162e */
[----:B------:R-:W-:Y:S01]  /*6510*/  @!P3 FADD.FTZ R26, -R26, -RZ ;  /* 0x800000ff1a1ab221 */ /* 0x000fe20000010100 */
[----:B------:R-:W-:Y:S02]  /*6520*/  SHF.R.U32.HI R61, RZ, 0x10, R43 ;  /* 0x00000010ff3d7819 */ /* 0x000fe4000001162b */
[----:B------:R-:W-:Y:S01]  /*6530*/  LOP3.LUT R43, R43, 0xffff, RZ, 0xc0, !PT ;  /* 0x0000ffff2b2b7812 */ /* 0x000fe200078ec0ff */
[----:B------:R-:W-:Y:S01]  /*6540*/  @!P4 FADD.FTZ R17, -R17, -RZ ;  /* 0x800000ff1111c221 */ /* 0x000fe20000010100 */
[----:B------:R-:W-:Y:S02]  /*6550*/  LOP3.LUT R46, R46, 0xffff, RZ, 0xc0, !PT ;  /* 0x0000ffff2e2e7812 */ /* 0x000fe400078ec0ff */
[----:B------:R-:W-:Y:S01]  /*6560*/  SHF.R.U32.HI R43, RZ, 0x8, R43 ;  /* 0x00000008ff2b7819 */ /* 0x000fe2000001162b */
[----:B------:R-:W-:Y:S01]  /*6570*/  @!P6 FADD.FTZ R30, -R30, -RZ ;  /* 0x800000ff1e1ee221 */ /* 0x000fe20000010100 */
[----:B------:R-:W-:Y:S01]  /*6580*/  ISETP.LE.U32.AND P4, PT, R46, UR4, PT ;  /* 0x000000042e007c0c */ /* 0x000fe2000bf83070 */
[----:B--2---:R-:W-:Y:S01]  /*6590*/  @!P2 FADD.FTZ R62, -R62, -RZ ;  /* 0x800000ff3e3ea221 */ /* 0x004fe20000010100 */
        /* <DEDUP_REMOVED lines=8> */
[----:B------:R-:W-:Y:S02]  /*6620*/  LOP3.LUT R43, R43, 0xff, RZ, 0xc0, !PT ;  /* 0x000000ff2b2b7812 */ /* 0x000fe400078ec0ff */
[----:B------:R-:W-:Y:S01]  /*6630*/  LOP3.LUT R91, R91, 0xffff, RZ, 0xc0, !PT ;  /* 0x0000ffff5b5b7812 */ /* 0x000fe200078ec0ff */
[----:B------:R-:W-:Y:S01]  /*6640*/  @!P6 FADD.FTZ R63, -R63, -RZ ;  /* 0x800000ff3f3fe221 */ /* 0x000fe20000010100 */
[----:B------:R-:W-:Y:S02]  /*6650*/  ISETP.LE.U32.AND P4, PT, R43, UR4, PT ;  /* 0x000000042b007c0c */ /* 0x000fe4000bf83070 */
[----:B------:R-:W-:Y:S01]  /*6660*/  F2FP.RELU.BF16.PACK_AB R43, R32, R53 ;  /* 0x00000035202b723e */ /* 0x000fe200000018ff */
[----:B------:R-:W-:Y:S01]  /*6670*/  @!P2 FADD.FTZ R25, -R25, -RZ ;  /* 0x800000ff1919a221 */ /* 0x000fe20000010100 */
[----:B------:R-:W-:Y:S02]  /*6680*/  ISETP.LE.U32.AND P6, PT, R91, UR4, PT ;  /* 0x000000045b007c0c */ /* 0x000fe4000bfc3070 */
[----:B------:R-:W-:Y:S01]  /*6690*/  ISETP.LE.U32.AND P1, PT, R92, UR4, PT ;  /* 0x000000045c007c0c */ /* 0x000fe2000bf23070 */
[----:B------:R1:W-:Y:S01]  /*66a0*/  STS [R212+0x12400], R43 ;  /* 0x0124002bd4007388 */ /* 0x0003e20000000800 */
[----:B------:R-:W-:Y:S02]  /*66b0*/  F2FP.RELU.BF16.PACK_AB R71, R8, R48 ;  /* 0x000000300847723e */ /* 0x000fe400000018ff */
[----:B------:R-:W-:Y:S02]  /*66c0*/  LOP3.LUT R61, R61, 0xff, RZ, 0xc0, !PT ;  /* 0x000000ff3d3d7812 */ /* 0x000fe400078ec0ff */
[----:B------:R-:W-:Y:S01]  /*66d0*/  F2FP.RELU.BF16.PACK_AB R75, R45, R16 ;  /* 0x000000102d4b723e */ /* 0x000fe200000018ff */
[----:B------:R2:W-:Y:S01]  /*66e0*/  STS [R212+0x12000], R71 ;  /* 0x01200047d4007388 */ /* 0x0005e20000000800 */
[----:B------:R-:W-:Y:S01]  /*66f0*/  F2FP.RELU.BF16.PACK_AB R79, R67, R55 ;  /* 0x00000037434f723e */ /* 0x000fe200000018ff */
[----:B------:R-:W-:Y:S01]  /*6700*/  @!P4 FADD.FTZ R59, -R59, -RZ ;  /* 0x800000ff3b3bc221 */ /* 0x000fe20000010100 */
[----:B------:R-:W-:Y:S01]  /*6710*/  F2FP.RELU.BF16.PACK_AB R77, R57, R65 ;  /* 0x00000041394d723e */ /* 0x000fe200000018ff */
[----:B------:R-:W-:Y:S01]  /*6720*/  @!P6 FADD.FTZ R41, -R41, -RZ ;  /* 0x800000ff2929e221 */ /* 0x000fe20000010100 */
[----:B------:R-:W-:Y:S01]  /*6730*/  ISETP.LE.U32.AND P6, PT, R61, UR4, PT ;  /* 0x000000043d007c0c */ /* 0x000fe2000bfc3070 */
[----:B------:R-:W-:Y:S01]  /*6740*/  @!P1 FADD.FTZ R49, -R49, -RZ ;  /* 0x800000ff31319221 */ /* 0x000fe20000010100 */
[----:B------:R-:W-:Y:S01]  /*6750*/  ISETP.LE.U32.AND P2, PT, R11, UR4, PT ;  /* 0x000000040b007c0c */ /* 0x000fe2000bf43070 */
[----:B------:R-:W-:Y:S01]  /*6760*/  STS [R218+0x12000], R75 ;  /* 0x0120004bda007388 */ /* 0x000fe20000000800 */
[----:B------:R-:W-:Y:S01]  /*6770*/  F2FP.RELU.BF16.PACK_AB R73, R28, R47 ;  /* 0x0000002f1c49723e */ /* 0x000fe200000018ff */
[----:B------:R-:W3:Y:S01]  /*6780*/  MUFU.EX2 R61, R80 ;  /* 0x00000050003d7308 */ /* 0x000ee20000000800 */
[----:B------:R-:W-:Y:S01]  /*6790*/  F2FP.RELU.BF16.PACK_AB R11, R49, R12 ;  /* 0x0000000c310b723e */ /* 0x000fe200000018ff */
[----:B------:R4:W-:Y:S01]  /*67a0*/  STS [R218+0x12400], R69 ;  /* 0x01240045da007388 */ /* 0x0009e20000000800 */
[----:B------:R-:W-:Y:S02]  /*67b0*/  F2FP.RELU.BF16.PACK_AB R74, R41, R35 ;  /* 0x00000023294a723e */ /* 0x000fe400000018ff */
[----:B------:R-:W-:Y:S01]  /*67c0*/  F2FP.RELU.BF16.PACK_AB R72, R51, R39 ;  /* 0x000000273348723e */ /* 0x000fe200000018ff */
[----:B------:R-:W-:Y:S01]  /*67d0*/  STS [R212+0x14000], R79 ;  /* 0x0140004fd4007388 */ /* 0x000fe20000000800 */
[----:B------:R-:W-:Y:S01]  /*67e0*/  LOP3.LUT R42, R42, 0xffff, RZ, 0xc0, !PT ;  /* 0x0000ffff2a2a7812 */ /* 0x000fe200078ec0ff */
[----:B------:R-:W-:Y:S01]  /*67f0*/  @!P6 FADD.FTZ R38, -R38, -RZ ;  /* 0x800000ff2626e221 */ /* 0x000fe20000010100 */
[----:B------:R-:W-:Y:S01]  /*6800*/  ISETP.LE.U32.AND P6, PT, R84, UR4, PT ;  /* 0x0000000454007c0c */ /* 0x000fe2000bfc3070 */
[----:B------:R3:W-:Y:S01]  /*6810*/  STS [R212+0x14400], R77 ;  /* 0x0144004dd4007388 */ /* 0x0007e20000000800 */
[----:B-1----:R-:W-:Y:S02]  /*6820*/  F2FP.RELU.BF16.PACK_AB R43, R247, R18 ;  /* 0x00000012f72b723e */ /* 0x002fe400000018ff */
[----:B------:R-:W-:Y:S01]  /*6830*/  SHF.R.U32.HI R42, RZ, 0x8, R42 ;  /* 0x00000008ff2a7819 */ /* 0x000fe2000001162a */
[----:B------:R1:W-:Y:S01]  /*6840*/  STS [R218+0x14000], R11 ;  /* 0x0140000bda007388 */ /* 0x0003e20000000800 */
[----:B------:R-:W-:Y:S02]  /*6850*/  LOP3.LUT R10, R10, 0xffff, RZ, 0xc0, !PT ;  /* 0x0000ffff0a0a7812 */ /* 0x000fe400078ec0ff */
[----:B------:R-:W-:Y:S01]  /*6860*/  LOP3.LUT R42, R42, 0xffff, RZ, 0xc0, !PT ;  /* 0x0000ffff2a2a7812 */ /* 0x000fe200078ec0ff */
[----:B------:R1:W-:Y:S01]  /*6870*/  STS [R218+0x14400], R73 ;  /* 0x01440049da007388 */ /* 0x0003e20000000800 */
[----:B------:R-:W-:Y:S02]  /*6880*/  SHF.R.U32.HI R10, RZ, 0x8, R10 ;  /* 0x00000008ff0a7819 */ /* 0x000fe4000001160a */
[----:B--2---:R-:W-:Y:S01]  /*6890*/  F2FP.RELU.BF16.PACK_AB R71, R29, R246 ;  /* 0x000000f61d47723e */ /* 0x004fe200000018ff */
[----:B------:R2:W-:Y:S01]  /*68a0*/  STS [R217+0x12000], R74 ;  /* 0x0120004ad9007388 */ /* 0x0005e20000000800 */
[----:B------:R-:W-:Y:S01]  /*68b0*/  LOP3.LUT R10, R10, 0xffff, RZ, 0xc0, !PT ;  /* 0x0000ffff0a0a7812 */ /* 0x000fe200078ec0ff */
[----:B------:R-:W-:Y:S01]  /*68c0*/  @!P6 FADD.FTZ R9, -R9, -RZ ;  /* 0x800000ff0909e221 */ /* 0x000fe20000010100 */
[----:B------:R-:W-:Y:S01]  /*68d0*/  ISETP.LE.U32.AND P6, PT, R42, UR4, PT ;  /* 0x000000042a007c0c */ /* 0x000fe2000bfc3070 */
[----:B------:R2:W-:Y:S01]  /*68e0*/  STS [R217+0x12400], R72 ;  /* 0x01240048d9007388 */ /* 0x0005e20000000800 */
[----:B------:R-:W-:Y:S01]  /*68f0*/  F2FP.RELU.BF16.PACK_AB R76, R37, R31 ;  /* 0x0000001f254c723e */ /* 0x000fe200000018ff */
[----:B------:R2:W2:Y:S01]  /*6900*/  MUFU.EX2 R42, R70 ;  /* 0x00000046002a7308 */ /* 0x0004a20000000800 */
[----:B----4-:R-:W-:Y:S01]  /*6910*/  F2FP.RELU.BF16.PACK_AB R69, R252, R23 ;  /* 0x00000017fc45723e */ /* 0x010fe200000018ff */
[----:B------:R4:W-:Y:S01]  /*6920*/  STS [R224+0x12400], R43 ;  /* 0x0124002be0007388 */ /* 0x0009e20000000800 */
[----:B------:R-:W-:Y:S01]  /*6930*/  F2FP.RELU.BF16.PACK_AB R75, R15, R54 ;  /* 0x000000360f4b723e */ /* 0x000fe200000018ff */
[----:B---3--:R-:W-:Y:S01]  /*6940*/  @!P5 FADD.FTZ R61, -R61, -RZ ;  /* 0x800000ff3d3dd221 */ /* 0x008fe20000010100 */
[----:B------:R-:W-:Y:S01]  /*6950*/  ISETP.LE.U32.AND P0, PT, R101, UR4, PT ;  /* 0x0000000465007c0c */ /* 0x000fe2000bf03070 */
[----:B------:R3:W-:Y:S01]  /*6960*/  STS [R224+0x12000], R71 ;  /* 0x01200047e0007388 */ /* 0x0007e20000000800 */
[----:B------:R-:W-:Y:S02]  /*6970*/  F2FP.RELU.BF16.PACK_AB R77, R33, R250 ;  /* 0x000000fa214d723e */ /* 0x000fe400000018ff */
[----:B------:R-:W-:Y:S01]  /*6980*/  ISETP.LE.U32.AND P1, PT, R90, UR4, PT ;  /* 0x000000045a007c0c */ /* 0x000fe2000bf23070 */
[----:B------:R-:W-:Y:S01]  /*6990*/  @!P6 FADD.FTZ R13, -R13, -RZ ;  /* 0x800000ff0d0de221 */ /* 0x000fe20000010100 */
[----:B------:R-:W-:Y:S01]  /*69a0*/  ISETP.LE.U32.AND P6, PT, R10, UR4, PT ;  /* 0x000000040a007c0c */ /* 0x000fe2000bfc3070 */
[----:B------:R-:W-:Y:S01]  /*69b0*/  STS [R217+0x14000], R76 ;  /* 0x0140004cd9007388 */ /* 0x000fe20000000800 */
[----:B------:R-:W-:Y:S02]  /*69c0*/  F2FP.RELU.BF16.PACK_AB R10, R27, R66 ;  /* 0x000000421b0a723e */ /* 0x000fe400000018ff */
[----:B-1----:R-:W-:Y:S02]  /*69d0*/  F2FP.RELU.BF16.PACK_AB R11, R60, R7 ;  /* 0x000000073c0b723e */ /* 0x002fe400000018ff */
[----:B------:R-:W-:Y:S01]  /*69e0*/  F2FP.RELU.BF16.PACK_AB R73, R25, R50 ;  /* 0x000000321949723e */ /* 0x000fe200000018ff */
[----:B------:R1:W-:Y:S01]  /*69f0*/  STS [R217+0x14400], R10 ;  /* 0x0144000ad9007388 */ /* 0x0003e20000000800 */
[----:B--2---:R-:W-:Y:S01]  /*6a00*/  F2FP.RELU.BF16.PACK_AB R74, R30, R243 ;  /* 0x000000f31e4a723e */ /* 0x004fe200000018ff */
[----:B------:R-:W-:Y:S01]  /*6a10*/  @!P0 FADD.FTZ R14, -R14, -RZ ;  /* 0x800000ff0e0e8221 */ /* 0x000fe20000010100 */
[----:B------:R-:W-:Y:S01]  /*6a20*/  FSETP.GE.FTZ.AND P3, PT, R48, RZ, PT ;  /* 0x000000ff3000720b */ /* 0x000fe20003f76000 */
[----:B------:R2:W-:Y:S01]  /*6a30*/  STS [R224+0x14400], R69 ;  /* 0x01440045e0007388 */ /* 0x0005e20000000800 */
[----:B------:R-:W-:Y:S01]  /*6a40*/  F2FP.RELU.BF16.PACK_AB R72, R244, R245 ;  /* 0x000000f5f448723e */ /* 0x000fe200000018ff */
[----:B------:R-:W-:Y:S01]  /*6a50*/  @!P6 FADD.FTZ R46, -R46, -RZ ;  /* 0x800000ff2e2ee221 */ /* 0x000fe20000010100 */
[----:B------:R-:W-:Y:S01]  /*6a60*/  F2FP.RELU.BF16.PACK_AB R70, R17, R248 ;  /* 0x000000f81146723e */ /* 0x000fe200000018ff */
[----:B------:R-:W-:Y:S01]  /*6a70*/  STS [R224+0x14000], R77 ;  /* 0x0140004de0007388 */ /* 0x000fe20000000800 */
[----:B------:R-:W-:Y:S01]  /*6a80*/  FSETP.GE.FTZ.AND P0, PT, R32, RZ, PT ;  /* 0x000000ff2000720b */ /* 0x000fe20003f16000 */
[----:B----4-:R-:W4:Y:S01]  /*6a90*/  MUFU.EX2 R43, R68 ;  /* 0x00000044002b7308 */ /* 0x010f220000000800 */
[----:B------:R-:W-:Y:S01]  /*6aa0*/  @!P2 FADD.FTZ R42, -R42, -RZ ;  /* 0x800000ff2a2aa221 */ /* 0x000fe20000010100 */
[----:B------:R-:W-:Y:S01]  /*6ab0*/  FSETP.GE.FTZ.AND P2, PT, R8, RZ, PT ;  /* 0x000000ff0800720b */ /* 0x000fe20003f56000 */
[----:B------:R4:W-:Y:S01]  /*6ac0*/  STS [R216+0x12000], R11 ;  /* 0x0120000bd8007388 */ /* 0x0009e20000000800 */
[----:B---3--:R-:W-:Y:S03]  /*6ad0*/  F2FP.RELU.BF16.PACK_AB R71, R21, R38 ;  /* 0x000000261547723e */ /* 0x008fe600000018ff */
[----:B------:R-:W-:Y:S04]  /*6ae0*/  STS [R216+0x12400], R75 ;  /* 0x0124004bd8007388 */ /* 0x000fe80000000800 */
[----:B------:R-:W-:Y:S01]  /*6af0*/  STS [R221+0x12000], R74 ;  /* 0x0120004add007388 */ /* 0x000fe20000000800 */
[----:B-1----:R-:W-:Y:S03]  /*6b00*/  F2FP.RELU.BF16.PACK_AB R10, R9, R251 ;  /* 0x000000fb090a723e */ /* 0x002fe600000018ff */
[----:B------:R1:W-:Y:S01]  /*6b10*/  STS [R221+0x12400], R72 ;  /* 0x01240048dd007388 */ /* 0x0003e20000000800 */
[----:B--2---:R-:W-:Y:S03]  /*6b20*/  F2FP.RELU.BF16.PACK_AB R69, R13, R22 ;  /* 0x000000160d45723e */ /* 0x004fe600000018ff */
[----:B------:R-:W-:Y:S01]  /*6b30*/  STS [R216+0x14000], R73 ;  /* 0x01400049d8007388 */ /* 0x000fe20000000800 */
[----:B----4-:R-:W-:Y:S01]  /*6b40*/  @!P1 FADD.FTZ R43, -R43, -RZ ;  /* 0x800000ff2b2b9221 */ /* 0x010fe20000010100 */
[----:B------:R-:W-:Y:S02]  /*6b50*/  F2FP.RELU.BF16.PACK_AB R68, R249, R34 ;  /* 0x00000022f944723e */ /* 0x000fe400000018ff */
[----:B------:R2:W-:Y:S01]  /*6b60*/  STS [R216+0x14400], R71 ;  /* 0x01440047d8007388 */ /* 0x0005e20000000800 */
[----:B------:R-:W-:Y:S02]  /*6b70*/  FSETP.GE.FTZ.AND P1, PT, R53, RZ, PT ;  /* 0x000000ff3500720b */ /* 0x000fe40003f36000 */
[----:B------:R-:W-:Y:S01]  /*6b80*/  F2FP.RELU.BF16.PACK_AB R11, R58, R62 ;  /* 0x0000003e3a0b723e */ /* 0x000fe200000018ff */
[----:B------:R3:W-:Y:S04]  /*6b90*/  STS [R221+0x14000], R70 ;  /* 0x01400046dd007388 */ /* 0x0007e80000000800 */
[----:B------:R4:W-:Y:S04]  /*6ba0*/  STS [R221+0x14400], R68 ;  /* 0x01440044dd007388 */ /* 0x0009e80000000800 */
[----:B------:R4:W-:Y:S01]  /*6bb0*/  STS [R220+0x12000], R69 ;  /* 0x01200045dc007388 */ /* 0x0009e20000000800 */
[----:B-1----:R-:W-:Y:S03]  /*6bc0*/  F2FP.RELU.BF16.PACK_AB R72, R6, R63 ;  /* 0x0000003f0648723e */ /* 0x002fe600000018ff */
[----:B------:R1:W-:Y:S04]  /*6bd0*/  STS [R220+0x12400], R11 ;  /* 0x0124000bdc007388 */ /* 0x0003e80000000800 */
[----:B------:R1:W-:Y:S04]  /*6be0*/  STS [R219+0x12000], R10 ;  /* 0x0120000adb007388 */ /* 0x0003e80000000800 */
[----:B------:R-:W-:Y:S01]  /*6bf0*/  STS [R219+0x12400], R72 ;  /* 0x01240048db007388 */ /* 0x000fe20000000800 */
[----:B--2---:R-:W-:Y:S02]  /*6c00*/  F2FP.RELU.BF16.PACK_AB R71, R46, R61 ;  /* 0x0000003d2e47723e */ /* 0x004fe400000018ff */
[----:B---3--:R-:W-:Y:S03]  /*6c10*/  F2FP.RELU.BF16.PACK_AB R70, R42, R5 ;  /* 0x000000052a46723e */ /* 0x008fe600000018ff */
[----:B------:R-:W-:Y:S01]  /*6c20*/  STS [R220+0x14000], R71 ;  /* 0x01400047dc007388 */ /* 0x000fe20000000800 */
[----:B----4-:R-:W-:Y:S02]  /*6c30*/  F2FP.RELU.BF16.PACK_AB R68, R14, R43 ;  /* 0x0000002b0e44723e */ /* 0x010fe400000018ff */
[----:B------:R-:W-:Y:S01]  /*6c40*/  F2FP.RELU.BF16.PACK_AB R69, R26, R59 ;  /* 0x0000003b1a45723e */ /* 0x000fe200000018ff */
[----:B-1----:R-:W-:Y:S04]  /*6c50*/  IMAD.SHL.U32 R11, R191, 0x2, RZ ;  /* 0x00000002bf0b7824 */ /* 0x002fe800078e00ff */
[----:B------:R-:W-:Y:S01]  /*6c60*/  STS [R220+0x14400], R69 ;  /* 0x01440045dc007388 */ /* 0x000fe20000000800 */
[----:B------:R-:W-:Y:S03]  /*6c70*/  IMAD.IADD R10, R11, 0x1, R188 ;  /* 0x000000010b0a7824 */ /* 0x000fe600078e02bc */
        /* <DEDUP_REMOVED lines=14> */
[C---:B------:R-:W-:Y:S08]  /*6d60*/  HMMA.16816.F32.BF16 R80, R128.reuse, R82, RZ ;  /* 0x000000528050723c */ /* 0x040ff000000418ff */
        /* <DEDUP_REMOVED lines=12> */
[----:B------:R-:W3:Y:S07]  /*6e30*/  LDSM.16.M88.4 R164, [R181+0x8400] ;  /* 0x00840000b5a4783b */ /* 0x000eee0000000200 */
[-C--:B-1----:R-:W-:Y:S08]  /*6e40*/  HMMA.16816.F32.BF16 R68, R168, R172.reuse, R68 ;  /* 0x000000aca844723c */ /* 0x082ff00000041844 */
[C---:B--2---:R-:W-:Y:S08]  /*6e50*/  HMMA.16816.F32.BF16 R72, R176.reuse, R172, R72 ;  /* 0x000000acb048723c */ /* 0x044ff00000041848 */
[-C--:B------:R-:W-:Y:S08]  /*6e60*/  HMMA.16816.F32.BF16 R76, R176, R174.reuse, R76 ;  /* 0x000000aeb04c723c */ /* 0x080ff0000004184c */
[C---:B-----5:R-:W-:Y:S01]  /*6e70*/  FADD.FTZ R173, -R242.reuse, R69 ;  /* 0x00000045f2ad7221 */ /* 0x060fe20000010100 */
[C---:B------:R-:W-:Y:S03]  /*6e80*/  HMMA.16816.F32.BF16 R80, R168.reuse, R174, R80 ;  /* 0x000000aea850723c */ /* 0x040fe60000041850 */
[C---:B------:R-:W-:Y:S02]  /*6e90*/  FADD.FTZ R70, -R241.reuse, R70 ;  /* 0x00000046f1467221 */ /* 0x040fe40000010100 */
[----:B------:R-:W-:Y:S02]  /*6ea0*/  FADD.FTZ R11, -R242, R68 ;  /* 0x00000044f20b7221 */ /* 0x000fe40000010100 */
[----:B------:R-:W-:Y:S01]  /*6eb0*/  FADD.FTZ R10, -R241, R71 ;  /* 0x00000047f10a7221 */ /* 0x000fe20000010100 */
[----:B------:R-:W-:Y:S01]  /*6ec0*/  FSEL R71, R173, R242, P2 ;  /* 0x000000f2ad477208 */ /* 0x000fe20001000000 */
[C---:B------:R-:W-:Y:S01]  /*6ed0*/  FADD.FTZ R69, -R240.reuse, R72 ;  /* 0x00000048f0457221 */ /* 0x040fe20000010100 */
[----:B------:R-:W-:Y:S01]  /*6ee0*/  FSETP.GE.FTZ.AND P2, PT, R67, RZ, PT ;  /* 0x000000ff4300720b */ /* 0x000fe20003f56000 */
[-C--:B---3--:R-:W-:Y:S01]  /*6ef0*/  HMMA.16816.F32.BF16 R84, R168, R164.reuse, R84 ;  /* 0x000000a4a854723c */ /* 0x088fe20000041854 */
[----:B------:R-:W-:Y:S01]  /*6f00*/  FADD.FTZ R73, -R240, R73 ;  /* 0x00000049f0497221 */ /* 0x000fe20000010100 */
[-C--:B------:R-:W-:Y:S01]  /*6f10*/  FSEL R70, R70, R241.reuse, P1 ;  /* 0x000000f146467208 */ /* 0x080fe20000800000 */
[C---:B------:R-:W-:Y:S01]  /*6f20*/  FADD.FTZ R68, -R233.reuse, R75 ;  /* 0x0000004be9447221 */ /* 0x040fe20000010100 */
[----:B------:R-:W-:Y:S01]  /*6f30*/  FSEL R173, R10, R241, P0 ;  /* 0x000000f10aad7208 */ /* 0x000fe20000000000 */
[----:B------:R-:W-:Y:S01]  /*6f40*/  FADD.FTZ R74, -R233, R74 ;  /* 0x0000004ae94a7221 */ /* 0x000fe20000010100 */
[----:B------:R-:W-:Y:S01]  /*6f50*/  FSETP.GE.FTZ.AND P0, PT, R57, RZ, PT ;  /* 0x000000ff3900720b */ /* 0x000fe20003f16000 */
[----:B------:R-:W-:Y:S01]  /*6f60*/  FMUL.FTZ R10, R8, R71 ;  /* 0x00000047080a7220 */ /* 0x000fe20000410000 */
[C---:B------:R-:W-:Y:S01]  /*6f70*/  HMMA.16816.F32.BF16 R88, R176.reuse, R164, R88 ;  /* 0x000000a4b058723c */ /* 0x040fe20000041858 */
[----:B------:R-:W-:Y:S01]  /*6f80*/  FMUL.FTZ R172, R53, R70 ;  /* 0x0000004635ac7220 */ /* 0x000fe20000410000 */
[----:B------:R-:W-:Y:S02]  /*6f90*/  FSETP.GE.FTZ.AND P1, PT, R65, RZ, PT ;  /* 0x000000ff4100720b */ /* 0x000fe40003f36000 */
[----:B------:R-:W-:Y:S01]  /*6fa0*/  FADD.FTZ R71, -R240, R77 ;  /* 0x0000004df0477221 */ /* 0x000fe20000010100 */
[----:B------:R-:W-:Y:S01]  /*6fb0*/  FSEL R70, R73, R240, P2 ;  /* 0x000000f049467208 */ /* 0x000fe20001000000 */
[C---:B------:R-:W-:Y:S01]  /*6fc0*/  FADD.FTZ R73, -R233.reuse, R79 ;  /* 0x0000004fe9497221 */ /* 0x040fe20000010100 */
[-C--:B------:R-:W-:Y:S01]  /*6fd0*/  FSEL R68, R68, R233.reuse, P0 ;  /* 0x000000e944447208 */ /* 0x080fe20000000000 */
[----:B------:R-:W-:Y:S01]  /*6fe0*/  FADD.FTZ R174, -R233, R78 ;  /* 0x0000004ee9ae7221 */ /* 0x000fe20000010100 */
[----:B------:R-:W-:Y:S01]  /*6ff0*/  FSETP.GE.FTZ.AND P2, PT, R49, RZ, PT ;  /* 0x000000ff3100720b */ /* 0x000fe20003f56000 */
[-C--:B------:R-:W-:Y:S01]  /*7000*/  HMMA.16816.F32.BF16 R92, R176, R166.reuse, R92 ;  /* 0x000000a6b05c723c */ /* 0x080fe2000004185c */
[----:B------:R-:W-:Y:S01]  /*7010*/  FSETP.GE.FTZ.AND P0, PT, R28, RZ, PT ;  /* 0x000000ff1c00720b */ /* 0x000fe20003f16000 */
[----:B------:R-:W-:Y:S01]  /*7020*/  FMUL.FTZ R79, R57, R68 ;  /* 0x00000044394f7220 */ /* 0x000fe20000410000 */
[----:B------:R-:W-:Y:S01]  /*7030*/  FSEL R68, R71, R240, P2 ;  /* 0x000000f047447208 */ /* 0x000fe20001000000 */
[----:B------:R-:W-:Y:S01]  /*7040*/  FMUL.FTZ R77, R67, R70 ;  /* 0x00000046434d7220 */ /* 0x000fe20000410000 */
[-C--:B------:R-:W-:Y:S01]  /*7050*/  FSEL R74, R74, R233.reuse, P1 ;  /* 0x000000e94a4a7208 */ /* 0x080fe20000800000 */
[C---:B------:R-:W-:Y:S01]  /*7060*/  FADD.FTZ R75, -R242.reuse, R81 ;  /* 0x00000051f24b7221 */ /* 0x040fe20000010100 */
[----:B------:R-:W-:Y:S01]  /*7070*/  FSETP.GE.FTZ.AND P2, PT, R45, RZ, PT ;  /* 0x000000ff2d00720b */ /* 0x000fe20003f56000 */
        /* <DEDUP_REMOVED lines=8> */
[----:B------:R-:W-:Y:S01]  /*7100*/  FSEL R174, R174, R233, P1 ;  /* 0x000000e9aeae7208 */ /* 0x000fe20000800000 */
[----:B------:R-:W-:Y:S01]  /*7110*/  FMUL.FTZ R11, R48, R11 ;  /* 0x0000000b300b7220 */ /* 0x000fe20000410000 */
[----:B------:R-:W-:Y:S02]  /*7120*/  FSETP.GE.FTZ.AND P1, PT, R4, RZ, PT ;  /* 0x000000ff0400720b */ /* 0x000fe40003f36000 */
[----:B------:R-:W-:Y:S01]  /*7130*/  FMUL.FTZ R173, R32, R173 ;  /* 0x000000ad20ad7220 */ /* 0x000fe20000410000 */
[----:B------:R-:W-:Y:S01]  /*7140*/  FSEL R72, R69, R240, P3 ;  /* 0x000000f045487208 */ /* 0x000fe20001800000 */
[----:B------:R-:W-:Y:S01]  /*7150*/  FADD.FTZ R69, -R240, R76 ;  /* 0x0000004cf0457221 */ /* 0x000fe20000010100 */
[----:B------:R-:W-:Y:S01]  /*7160*/  FSETP.GE.FTZ.AND P3, PT, R12, RZ, PT ;  /* 0x000000ff0c00720b */ /* 0x000fe20003f76000 */
[----:B------:R-:W-:Y:S02]  /*7170*/  FADD.FTZ R166, -R233, R95 ;  /* 0x0000005fe9a67221 */ /* 0x000fe40000010100 */
[----:B------:R-:W-:Y:S01]  /*7180*/  FMUL.FTZ R76, R55, R72 ;  /* 0x00000048374c7220 */ /* 0x000fe20000410000 */
[----:B------:R-:W-:Y:S01]  /*7190*/  FSEL R165, R69, R240, P3 ;  /* 0x000000f045a57208 */ /* 0x000fe20001800000 */
[----:B------:R-:W-:Y:S01]  /*71a0*/  FADD.FTZ R72, -R241, R82 ;  /* 0x00000052f1487221 */ /* 0x000fe20000010100 */
        /* <DEDUP_REMOVED lines=8> */
[----:B------:R-:W1:Y:S01]  /*7230*/  LDSM.16.M88.4 R68, [R181+0x8800] ;  /* 0x00880000b544783b */ /* 0x000e620000000200 */
[----:B------:R-:W-:Y:S01]  /*7240*/  FADD.FTZ R167, -R242, R97 ;  /* 0x00000061f2a77221 */ /* 0x000fe20000010100 */
[-C--:B------:R-:W-:Y:S01]  /*7250*/  FSEL R73, R72, R241.reuse, P1 ;  /* 0x000000f148497208 */ /* 0x080fe20000800000 */
[C---:B------:R-:W-:Y:S01]  /*7260*/  FADD.FTZ R72, -R241.reuse, R86 ;  /* 0x00000056f1487221 */ /* 0x040fe20000010100 */
        /* <DEDUP_REMOVED lines=24> */
[-C--:B------:R-:W-:Y:S01]  /*73f0*/  FSEL R75, R164, R233.reuse, P1 ;  /* 0x000000e9a44b7208 */ /* 0x080fe20000800000 */
[----:B------:R-:W-:Y:S01]  /*7400*/  FADD.FTZ R164, -R233, R94 ;  /* 0x0000005ee9a47221 */ /* 0x000fe20000010100 */
[----:B------:R-:W-:Y:S01]  /*7410*/  FSEL R174, R174, R233, P0 ;  /* 0x000000e9aeae7208 */ /* 0x000fe20000000000 */
[----:B------:R-:W-:Y:S01]  /*7420*/  FMUL.FTZ R92, R31, R74 ;  /* 0x0000004a1f5c7220 */ /* 0x000fe20000410000 */
[----:B------:R-:W-:Y:S01]  /*7430*/  FSETP.GE.FTZ.AND P0, PT, R252, RZ, PT ;  /* 0x000000fffc00720b */ /* 0x000fe20003f16000 */
[----:B------:R-:W-:Y:S01]  /*7440*/  FMUL.FTZ R94, R66, R75 ;  /* 0x0000004b425e7220 */ /* 0x000fe20000410000 */
[----:B------:R-:W-:Y:S01]  /*7450*/  FSETP.GE.FTZ.AND P3, PT, R250, RZ, PT ;  /* 0x000000fffa00720b */ /* 0x000fe20003f76000 */
[----:B------:R-:W-:Y:S01]  /*7460*/  FADD.FTZ R98, -R241, R98 ;  /* 0x00000062f1627221 */ /* 0x000fe20000010100 */
[----:B------:R-:W-:Y:S01]  /*7470*/  FSETP.GE.FTZ.AND P2, PT, R41, RZ, PT ;  /* 0x000000ff2900720b */ /* 0x000fe20003f56000 */
[----:B------:R-:W-:Y:S01]  /*7480*/  FMUL.FTZ R88, R35, R88 ;  /* 0x0000005823587220 */ /* 0x000fe20000410000 */
[----:B------:R-:W-:Y:S01]  /*7490*/  FSETP.GE.FTZ.AND P1, PT, R23, RZ, PT ;  /* 0x000000ff1700720b */ /* 0x000fe20003f36000 */
[----:B------:R-:W-:Y:S01]  /*74a0*/  FMUL.FTZ R95, R27, R174 ;  /* 0x000000ae1b5f7220 */ /* 0x000fe20000410000 */
[-C--:B-1----:R-:W-:Y:S01]  /*74b0*/  HMMA.16816.F32.BF16 R100, R168, R68.reuse, R100 ;  /* 0x00000044a864723c */ /* 0x082fe20000041864 */
[----:B------:R-:W-:Y:S02]  /*74c0*/  FSEL R90, R175, R242, P2 ;  /* 0x000000f2af5a7208 */ /* 0x000fe40001000000 */
[----:B------:R-:W-:Y:S03]  /*74d0*/  FSETP.GE.FTZ.AND P2, PT, R37, RZ, PT ;  /* 0x000000ff2500720b */ /* 0x000fe60003f56000 */
[----:B------:R-:W-:Y:S02]  /*74e0*/  FMUL.FTZ R89, R41, R90 ;  /* 0x0000005a29597220 */ /* 0x000fe40000410000 */
[----:B------:R-:W-:Y:S01]  /*74f0*/  FMUL.FTZ R90, R39, R72 ;  /* 0x00000048275a7220 */ /* 0x000fe20000410000 */
[----:B------:R-:W-:Y:S01]  /*7500*/  FSEL R72, R165, R240, P2 ;  /* 0x000000f0a5487208 */ /* 0x000fe20001000000 */
[C---:B------:R-:W-:Y:S01]  /*7510*/  HMMA.16816.F32.BF16 R104, R176.reuse, R68, R104 ;  /* 0x00000044b068723c */ /* 0x040fe20000041868 */
[----:B------:R-:W-:Y:S01]  /*7520*/  FSETP.GE.FTZ.AND P2, PT, R33, RZ, PT ;  /* 0x000000ff2100720b */ /* 0x000fe20003f56000 */
[----:B------:R-:W-:Y:S02]  /*7530*/  FADD.FTZ R165, -R240, R93 ;  /* 0x0000005df0a57221 */ /* 0x000fe40000010100 */
[----:B------:R-:W-:Y:S03]  /*7540*/  FMUL.FTZ R93, R37, R72 ;  /* 0x00000048255d7220 */ /* 0x000fe60000410000 */
[-C--:B------:R-:W-:Y:S01]  /*7550*/  FSEL R72, R165, R240.reuse, P2 ;  /* 0x000000f0a5487208 */ /* 0x080fe20001000000 */
[----:B------:R-:W-:Y:S01]  /*7560*/  FADD.FTZ R165, -R242, R96 ;  /* 0x00000060f2a57221 */ /* 0x000fe20000010100 */
[----:B------:R-:W-:Y:S01]  /*7570*/  FSEL R69, R73, R240, P3 ;  /* 0x000000f049457208 */ /* 0x000fe20001800000 */
[-C--:B------:R-:W-:Y:S01]  /*7580*/  HMMA.16816.F32.BF16 R108, R176, R70.reuse, R108 ;  /* 0x00000046b06c723c */ /* 0x080fe2000004186c */
        /* <DEDUP_REMOVED lines=8> */
[C---:B------:R-:W-:Y:S01]  /*7610*/  HMMA.16816.F32.BF16 R112, R168.reuse, R70, R112 ;  /* 0x00000046a870723c */ /* 0x040fe20000041870 */
[----:B------:R-:W1:Y:S01]  /*7620*/  LDSM.16.M88.4 R72, [R181+0x8c00] ;  /* 0x008c0000b548783b */ /* 0x000e620000000200 */
[----:B------:R-:W-:Y:S01]  /*7630*/  FSETP.GE.FTZ.AND P1, PT, R18, RZ, PT ;  /* 0x000000ff1200720b */ /* 0x000fe20003f36000 */
[C---:B------:R-:W-:Y:S01]  /*7640*/  FADD.FTZ R101, -R242.reuse, R101 ;  /* 0x00000065f2657221 */ /* 0x040fe20000010100 */
[----:B------:R-:W-:Y:S01]  /*7650*/  FSETP.GE.FTZ.AND P0, PT, R247, RZ, PT ;  /* 0x000000fff700720b */ /* 0x000fe20003f16000 */
[----:B------:R-:W-:Y:S01]  /*7660*/  FADD.FTZ R102, -R241, R102 ;  /* 0x00000066f1667221 */ /* 0x000fe20000010100 */
[-C--:B------:R-:W-:Y:S01]  /*7670*/  FSEL R99, R165, R242.reuse, P3 ;  /* 0x000000f2a5637208 */ /* 0x080fe20001800000 */
[----:B------:R-:W-:Y:S01]  /*7680*/  FADD.FTZ R165, -R242, R100 ;  /* 0x00000064f2a57221 */ /* 0x000fe20000010100 */
[-C--:B------:R-:W-:Y:S01]  /*7690*/  FSEL R166, R167, R242.reuse, P2 ;  /* 0x000000f2a7a67208 */ /* 0x080fe20001000000 */
[----:B------:R-:W-:Y:S01]  /*76a0*/  FADD.FTZ R100, -R233, R107 ;  /* 0x0000006be9647221 */ /* 0x000fe20000010100 */
[----:B------:R-:W-:Y:S02]  /*76b0*/  FSETP.GE.FTZ.AND P2, PT, R60, RZ, PT ;  /* 0x000000ff3c00720b */ /* 0x000fe40003f56000 */
[----:B------:R-:W-:Y:S01]  /*76c0*/  FADD.FTZ R105, -R240, R105 ;  /* 0x00000069f0697221 */ /* 0x000fe20000010100 */
        /* <DEDUP_REMOVED lines=26> */
[----:B------:R-:W-:Y:S01]  /*7870*/  FSEL R107, R103, R240, P3 ;  /* 0x000000f0676b7208 */ /* 0x000fe20001800000 */
[----:B------:R-:W-:Y:S01]  /*7880*/  FADD.FTZ R103, -R240, R108 ;  /* 0x0000006cf0677221 */ /* 0x000fe20000010100 */
[-C--:B-1----:R-:W-:Y:S01]  /*7890*/  HMMA.16816.F32.BF16 R116, R168, R72.reuse, R116 ;  /* 0x00000048a874723c */ /* 0x082fe20000041874 */
[----:B------:R-:W-:Y:S01]  /*78a0*/  FMUL.FTZ R99, R29, R166 ;  /* 0x000000a61d637220 */ /* 0x000fe20000410000 */
[----:B------:R-:W-:Y:S01]  /*78b0*/  FSEL R102, R105, R240, P2 ;  /* 0x000000f069667208 */ /* 0x000fe20001000000 */
[----:B------:R-:W-:Y:S01]  /*78c0*/  FMUL.FTZ R96, R18, R167 ;  /* 0x000000a712607220 */ /* 0x000fe20000410000 */
[----:B------:R-:W-:Y:S01]  /*78d0*/  FSETP.GE.FTZ.AND P3, PT, R248, RZ, PT ;  /* 0x000000fff800720b */ /* 0x000fe20003f76000 */
[----:B------:R-:W-:Y:S01]  /*78e0*/  FMUL.FTZ R247, R247, R164 ;  /* 0x000000a4f7f77220 */ /* 0x000fe20000410000 */
[----:B------:R-:W-:Y:S02]  /*78f0*/  FSETP.GE.FTZ.AND P2, PT, R17, RZ, PT ;  /* 0x000000ff1100720b */ /* 0x000fe40003f56000 */
[C---:B------:R-:W-:Y:S01]  /*7900*/  HMMA.16816.F32.BF16 R120, R176.reuse, R72, R120 ;  /* 0x00000048b078723c */ /* 0x040fe20000041878 */
[-C--:B------:R-:W-:Y:S02]  /*7910*/  FSEL R105, R106, R233.reuse, P1 ;  /* 0x000000e96a697208 */ /* 0x080fe40000800000 */
[----:B------:R-:W-:Y:S01]  /*7920*/  FSETP.GE.FTZ.AND P1, PT, R34, RZ, PT ;  /* 0x000000ff2200720b */ /* 0x000fe20003f36000 */
[----:B------:R-:W-:Y:S01]  /*7930*/  FADD.FTZ R106, -R233, R111 ;  /* 0x0000006fe96a7221 */ /* 0x000fe20000010100 */
[----:B------:R-:W-:Y:S01]  /*7940*/  FSEL R104, R100, R233, P0 ;  /* 0x000000e964687208 */ /* 0x000fe20000000000 */
[----:B------:R-:W-:Y:S01]  /*7950*/  FMUL.FTZ R100, R50, R107 ;  /* 0x0000006b32647220 */ /* 0x000fe20000410000 */
[----:B------:R-:W-:Y:S01]  /*7960*/  FSETP.GE.FTZ.AND P0, PT, R249, RZ, PT ;  /* 0x000000fff900720b */ /* 0x000fe20003f16000 */
[----:B------:R-:W-:Y:S01]  /*7970*/  FMUL.FTZ R107, R25, R102 ;  /* 0x00000066196b7220 */ /* 0x000fe20000410000 */
[-C--:B------:R-:W-:Y:S03]  /*7980*/  HMMA.16816.F32.BF16 R124, R176, R74.reuse, R124 ;  /* 0x0000004ab07c723c */ /* 0x080fe6000004187c */
[----:B------:R-:W-:Y:S01]  /*7990*/  FADD.FTZ R102, -R241, R115 ;  /* 0x00000073f1667221 */ /* 0x000fe20000010100 */
[-C--:B------:R-:W-:Y:S01]  /*79a0*/  FSEL R103, R103, R240.reuse, P3 ;  /* 0x000000f067677208 */ /* 0x080fe20001800000 */
[----:B------:R-:W-:Y:S01]  /*79b0*/  FMUL.FTZ R105, R38, R105 ;  /* 0x0000006926697220 */ /* 0x000fe20000410000 */
[----:B------:R-:W-:Y:S01]  /*79c0*/  FSEL R72, R109, R240, P2 ;  /* 0x000000f06d487208 */ /* 0x000fe20001000000 */
[C---:B------:R-:W-:Y:S01]  /*79d0*/  FADD.FTZ R109, -R242.reuse, R112 ;  /* 0x00000070f26d7221 */ /* 0x040fe20000010100 */
[----:B------:R-:W-:Y:S01]  /*79e0*/  HMMA.16816.F32.BF16 R128, R168, R74, R128 ;  /* 0x0000004aa880723c */ /* 0x000fe20000041880 */
[----:B------:R-:W-:Y:S01]  /*79f0*/  FADD.FTZ R117, -R242, R117 ;  /* 0x00000075f2757221 */ /* 0x000fe20000010100 */
[----:B------:R-:W-:Y:S02]  /*7a00*/  FSETP.GE.FTZ.AND P2, PT, R30, RZ, PT ;  /* 0x000000ff1e00720b */ /* 0x000fe40003f56000 */
[----:B------:R-:W-:Y:S01]  /*7a10*/  FADD.FTZ R118, -R241, R118 ;  /* 0x00000076f1767221 */ /* 0x000fe20000010100 */
[----:B------:R-:W-:Y:S01]  /*7a20*/  FSEL R73, R110, R233, P1 ;  /* 0x000000e96e497208 */ /* 0x000fe20000800000 */
[----:B------:R-:W-:Y:S01]  /*7a30*/  FMUL.FTZ R248, R248, R103 ;  /* 0x00000067f8f87220 */ /* 0x000fe20000410000 */
[----:B------:R-:W-:Y:S01]  /*7a40*/  FSETP.GE.FTZ.AND P1, PT, R245, RZ, PT ;  /* 0x000000fff500720b */ /* 0x000fe20003f36000 */
[----:B------:R-:W-:Y:S01]  /*7a50*/  FMUL.FTZ R103, R17, R72 ;  /* 0x0000004811677220 */ /* 0x000fe20000410000 */
[----:B------:R-:W-:Y:S02]  /*7a60*/  FSEL R106, R106, R233, P0 ;  /* 0x000000e96a6a7208 */ /* 0x000fe40000000000 */
[----:B------:R-:W-:Y:S01]  /*7a70*/  FSETP.GE.FTZ.AND P3, PT, R243, RZ, PT ;  /* 0x000000fff300720b */ /* 0x000fe20003f76000 */
[----:B------:R-:W-:Y:S01]  /*7a80*/  FADD.FTZ R72, -R241, R119 ;  /* 0x00000077f1487221 */ /* 0x000fe20000010100 */
[----:B------:R-:W-:Y:S01]  /*7a90*/  FSETP.GE.FTZ.AND P0, PT, R244, RZ, PT ;  /* 0x000000fff400720b */ /* 0x000fe20003f16000 */
        /* <DEDUP_REMOVED lines=9> */
[----:B------:R-:W-:Y:S01]  /*7b30*/  FSEL R108, R109, R242, P3 ;  /* 0x000000f26d6c7208 */ /* 0x000fe20001800000 */
[----:B------:R-:W-:Y:S01]  /*7b40*/  FADD.FTZ R130, -R241, R130 ;  /* 0x00000082f1827221 */ /* 0x000fe20000010100 */
[----:B------:R-:W-:Y:S01]  /*7b50*/  FSEL R109, R102, R241, P0 ;  /* 0x000000f1666d7208 */ /* 0x000fe20000000000 */
        /* <DEDUP_REMOVED lines=29> */
[-C--:B------:R-:W-:Y:S02]  /*7d30*/  FSEL R121, R121, R240.reuse, P3 ;  /* 0x000000f079797208 */ /* 0x080fe40001800000 */
[----:B------:R-:W-:Y:S01]  /*7d40*/  FSETP.GE.FTZ.AND P3, PT, R5, RZ, PT ;  /* 0x000000ff0500720b */ /* 0x000fe20003f76000 */
[----:B------:R-:W-:Y:S01]  /*7d50*/  FMUL.FTZ R61, R26, R61 ;  /* 0x0000003d1a3d7220 */ /* 0x000fe20000410000 */
[----:B------:R-:W-:Y:S01]  /*7d60*/  FSETP.GE.FTZ.AND P1, PT, R43, RZ, PT ;  /* 0x000000ff2b00720b */ /* 0x000fe20003f36000 */
[----:B------:R-:W-:Y:S01]  /*7d70*/  FMUL.FTZ R121, R46, R121 ;  /* 0x000000792e797220 */ /* 0x000fe20000410000 */
[----:B------:R-:W-:Y:S02]  /*7d80*/  FSETP.GE.FTZ.AND P0, PT, R14, RZ, PT ;  /* 0x000000ff0e00720b */ /* 0x000fe40003f16000 */
[----:B------:R-:W-:Y:S01]  /*7d90*/  FSEL R26, R59, R240, P3 ;  /* 0x000000f03b1a7208 */ /* 0x000fe20001800000 */
[----:B------:R-:W-:Y:S01]  /*7da0*/  FADD.FTZ R59, -R242, R128 ;  /* 0x00000080f23b7221 */ /* 0x000fe20000010100 */
        /* <DEDUP_REMOVED lines=8> */
[----:B------:R-:W-:Y:S01]  /*7e30*/  FSEL R46, R59, R242, P1 ;  /* 0x000000f23b2e7208 */ /* 0x000fe20000800000 */
[----:B------:R-:W-:Y:S01]  /*7e40*/  @P0 FADD.FTZ R233, -R233, R127 ;  /* 0x0000007fe9e90221 */ /* 0x000fe20000010100 */
[----:B------:R-:W-:Y:S02]  /*7e50*/  PLOP3.LUT P1, PT, PT, PT, UP2, 0x80, 0x0 ;  /* 0x000000000000781c */ /* 0x000fe40003f2f028 */
        /* <DEDUP_REMOVED lines=18> */
[----:B------:R-:W-:Y:S02]  /*7f80*/  IADD3 R232, R232, UR7, RZ ;  /* 0x00000007e8e87c10 */ /* 0x000fe4000fffe0ff */
[----:B------:R-:W-:Y:S02]  /*7f90*/  LEA R8, P0, R7, R236, 0x7 ;  /* 0x000000ec07087211 */ /* 0x000fe400078038ff */
[----:B------:R-:W-:Y:S01]  /*7fa0*/  IADD3 R183, R183, UR7, RZ ;  /* 0x00000007b7b77c10 */ /* 0x000fe2000fffe0ff */
[----:B------:R-:W-:Y:S01]  /*7fb0*/  @!PT LDS RZ, [RZ] ;  /* 0x00000000fffff984 */ /* 0x000fe20000000800 */
[----:B------:R-:W-:Y:S01]  /*7fc0*/  @!PT LDS RZ, [RZ] ;  /* 0x00000000fffff984 */ /* 0x000fe20000000800 */
[----:B------:R-:W-:Y:S01]  /*7fd0*/  @!PT LDS RZ, [RZ] ;  /* 0x00000000fffff984 */ /* 0x000fe20000000800 */
[----:B------:R1:W-:Y:S01]  /*7fe0*/  LDGSTS.E.BYPASS.LTC128B.128 [R232], [R236.64] ;  /* 0x00000000ece87fae */ /* 0x0003e2000b901d48 */
[----:B------:R-:W-:Y:S05]  /*7ff0*/  LEA.HI.X R9, R7, R237, R5, 0x7, P0 ;  /* 0x000000ed07097211 */ /* 0x000fea00000f3c05 */
[----:B------:R1:W-:Y:S04]  /*8000*/  LDGSTS.E.BYPASS.LTC128B.128 [R232+0x1000], [R8.64] ;  /* 0x0100000008e87fae */ /* 0x0003e8000b901d48 */
[----:B------:R-:W0:Y:S02]  /*8010*/  LDGDEPBAR ;  /* 0x00000000000079af */ /* 0x000e240000000000 */
.L_x_1176:
[----:B------:R-:W-:Y:S01]  /*8020*/  F2FP.BF16.PACK_AB R11, R10, R11 ;  /* 0x0000000b0a0b723e */ /* 0x000fe200000010ff */
[----:B------:R-:W-:Y:S01]  /*8030*/  IMAD.SHL.U32 R52, R190, 0x2, RZ ;  /* 0x00000002be347824 */ /* 0x000fe200078e00ff */
        /* <DEDUP_REMOVED lines=123> */
[----:B------:R-:W-:Y:S04]  /*87f0*/  IMAD.MOV.U32 R7, RZ, RZ, c[0x0][0x370] ;  /* 0x0000dc00ff077624 */ /* 0x000fe800078e00ff */
        /* <DEDUP_REMOVED lines=12> */
.L_x_1177:
        /* <DEDUP_REMOVED lines=9> */
[----:B------:R-:W-:Y:S02]  /*8950*/  @UP2 UIADD3.X UR7, UR11, -0x1, URZ, UP0, !UPT ;  /* 0xffffffff0b072890 */ /* 0x000fe400087fe43f */
[----:B------:R-:W-:Y:S01]  /*8960*/  IMAD.U32 R57, RZ, RZ, UR42 ;  /* 0x0000002aff397e24 */ /* 0x000fe2000f8e00ff */
[----:B------:R-:W-:Y:S01]  /*8970*/  LDSM.16.M88.4 R24, [R185] ;  /* 0x00000000b918783b */ /* 0x000fe20000000200 */
[----:B------:R-:W-:Y:S01]  /*8980*/  IMAD.U32 R79, RZ, RZ, UR48 ;  /* 0x00000030ff4f7e24 */ /* 0x000fe2000f8e00ff */
[----:B------:R-:W-:Y:S01]  /*8990*/  @UP2 UMOV UR10, UR13 ;  /* 0x0000000d000a2c82 */ /* 0x000fe20008000000 */
[----:B------:R-:W-:Y:S01]  /*89a0*/  IMAD.U32 R73, RZ, RZ, UR46 ;  /* 0x0000002eff497e24 */ /* 0x000fe2000f8e00ff */
[----:B------:R-:W4:Y:S01]  /*89b0*/  LDSM.16.MT88.4 R28, [R52+0x6400] ;  /* 0x00640000341c783b */ /* 0x000f220000004200 */
[----:B------:R-:W-:Y:S01]  /*89c0*/  IMAD.U32 R75, RZ, RZ, UR47 ;  /* 0x0000002fff4b7e24 */ /* 0x000fe2000f8e00ff */
[----:B------:R-:W-:Y:S01]  /*89d0*/  @UP2 UMOV UR11, UR7 ;  /* 0x00000007000b2c82 */ /* 0x000fe20008000000 */
[----:B------:R-:W-:Y:S01]  /*89e0*/  IMAD.U32 R69, RZ, RZ, UR45 ;  /* 0x0000002dff457e24 */ /* 0x000fe2000f8e00ff */
[----:B------:R-:W1:Y:S01]  /*89f0*/  LDSM.16.M88.4 R32, [R180] ;  /* 0x00000000b420783b */ /* 0x000e620000000200 */
[----:B------:R-:W-:Y:S01]  /*8a00*/  IMAD.U32 R71, RZ, RZ, UR46 ;  /* 0x0000002eff477e24 */ /* 0x000fe2000f8e00ff */
[----:B------:R-:W-:Y:S01]  /*8a10*/  ULOP3.LUT UR7, UR6, 0x1, URZ, 0xc0, !UPT ;  /* 0x0000000106077892 */ /* 0x000fe2000f8ec03f */
[----:B------:R-:W-:Y:S01]  /*8a20*/  IMAD.U32 R65, RZ, RZ, UR44 ;  /* 0x0000002cff417e24 */ /* 0x000fe2000f8e00ff */
[----:B------:R-:W-:Y:S01]  /*8a30*/  LDSM.16.M88.4 R36, [R184] ;  /* 0x00000000b824783b */ /* 0x000fe20000000200 */
[----:B------:R-:W-:Y:S01]  /*8a40*/  IMAD.U32 R67, RZ, RZ, UR45 ;  /* 0x0000002dff437e24 */ /* 0x000fe2000f8e00ff */
[----:B------:R-:W-:Y:S01]  /*8a50*/  UISETP.NE.U32.AND UP0, UPT, UR7, 0x1, UPT ;  /* 0x000000010700788c */ /* 0x000fe2000bf05070 */
[----:B------:R-:W-:Y:S01]  /*8a60*/  IMAD.U32 R61, RZ, RZ, UR43 ;  /* 0x0000002bff3d7e24 */ /* 0x000fe2000f8e00ff */
[----:B------:R-:W1:Y:S01]  /*8a70*/  LDSM.16.MT88.4 R40, [R52+0x6800] ;  /* 0x006800003428783b */ /* 0x000e620000004200 */
[----:B------:R-:W-:Y:S01]  /*8a80*/  IMAD.U32 R63, RZ, RZ, UR44 ;  /* 0x0000002cff3f7e24 */ /* 0x000fe2000f8e00ff */
[----:B------:R-:W-:Y:S01]  /*8a90*/  UIADD3 UR6, UR6, -0x1, URZ ;  /* 0xffffffff06067890 */ /* 0x000fe2000fffe03f */
[----:B------:R-:W-:Y:S01]  /*8aa0*/  IMAD.U32 R59, RZ, RZ, UR43 ;  /* 0x0000002bff3b7e24 */ /* 0x000fe2000f8e00ff */
[----:B------:R-:W1:Y:S04]  /*8ab0*/  LDSM.16.M88.4 R44, [R184+0x2000] ;  /* 0x00200000b82c783b */ /* 0x000e680000000200 */
[----:B------:R-:W-:Y:S04]  /*8ac0*/  LDSM.16.M88.4 R48, [R3+0x2000] ;  /* 0x002000000330783b */ /* 0x000fe80000000200 */
[----:B------:R1:W5:Y:S01]  /*8ad0*/  @P1 LDG.E R230, [R54.64] ;  /* 0x0000000836e61981 */ /* 0x000362000c1e1900 */
[-C--:B--2---:R-:W-:Y:S03]  /*8ae0*/  HMMA.16816.F32.BF16 R4, R16, R20.reuse, RZ ;  /* 0x000000141004723c */ /* 0x084fe600000418ff */
[----:B------:R1:W5:Y:S04]  /*8af0*/  @P1 LDG.E R231, [R54.64+0x20] ;  /* 0x0000200836e71981 */ /* 0x000368000c1e1900 */
[----:B------:R1:W5:Y:S02]  /*8b00*/  @P1 LDG.E R228, [R54.64+0x100] ;  /* 0x0001000836e41981 */ /* 0x000364000c1e1900 */
[C---:B-1-3--:R-:W-:Y:S02]  /*8b10*/  HMMA.16816.F32.BF16 R8, R12.reuse, R20, RZ ;  /* 0x000000140c08723c */ /* 0x04afe400000418ff */
[----:B------:R1:W5:Y:S06]  /*8b20*/  @P1 LDG.E R229, [R54.64+0x120] ;  /* 0x0001200836e51981 */ /* 0x00036c000c1e1900 */
[-C--:B------:R-:W-:Y:S08]  /*8b30*/  HMMA.16816.F32.BF16 R12, R12, R22.reuse, RZ ;  /* 0x000000160c0c723c */ /* 0x080ff000000418ff */
[----:B------:R-:W-:Y:S01]  /*8b40*/  HMMA.16816.F32.BF16 R16, R16, R22, RZ ;  /* 0x000000161010723c */ /* 0x000fe200000418ff */
[----:B------:R-:W-:Y:S07]  /*8b50*/  LDSM.16.M88.4 R20, [R3] ;  /* 0x000000000314783b */ /* 0x000fee0000000200 */
[-C--:B----4-:R-:W-:Y:S01]  /*8b60*/  HMMA.16816.F32.BF16 R4, R24, R28.reuse, R4 ;  /* 0x0000001c1804723c */ /* 0x090fe20000041804 */
[----:B-1----:R-:W-:Y:S07]  /*8b70*/  IMAD.U32 R55, RZ, RZ, UR42 ;  /* 0x0000002aff377e24 */ /* 0x002fee000f8e00ff */
[C---:B------:R-:W-:Y:S08]  /*8b80*/  HMMA.16816.F32.BF16 R8, R32.reuse, R28, R8 ;  /* 0x0000001c2008723c */ /* 0x040ff00000041808 */
        /* <DEDUP_REMOVED lines=24> */
[----:B------:R-:W-:Y:S04]  /*8d10*/  LDSM.16.MT88.4 R28, [R52+0x7c00] ;  /* 0x007c0000341c783b */ /* 0x000fe80000004200 */
[----:B------:R-:W3:Y:S03]  /*8d20*/  LDSM.16.M88.4 R24, [R3+0x4000] ;  /* 0x004000000318783b */ /* 0x000ee60000000200 */
[-C--:B----4-:R-:W-:Y:S08]  /*8d30*/  HMMA.16816.F32.BF16 R4, R36, R40.reuse, R4 ;  /* 0x000000282404723c */ /* 0x090ff00000041804 */
[C---:B-1----:R-:W-:Y:S07]  /*8d40*/  HMMA.16816.F32.BF16 R8, R48.reuse, R40, R8 ;  /* 0x000000283008723c */ /* 0x042fee0000041808 */
[----:B------:R-:W-:Y:S01]  /*8d50*/  IMAD.U32 R41, RZ, RZ, UR39 ;  /* 0x00000027ff297e24 */ /* 0x000fe2000f8e00ff */
[-C--:B------:R-:W-:Y:S01]  /*8d60*/  HMMA.16816.F32.BF16 R12, R48, R42.reuse, R12 ;  /* 0x0000002a300c723c */ /* 0x080fe2000004180c */
[----:B------:R-:W1:Y:S07]  /*8d70*/  LDSM.16.M88.4 R48, [R3+0x6000] ;  /* 0x006000000330783b */ /* 0x000e6e0000000200 */
[----:B------:R-:W-:Y:S07]  /*8d80*/  HMMA.16816.F32.BF16 R16, R36, R42, R16 ;  /* 0x0000002a2410723c */ /* 0x000fee0000041810 */
[----:B------:R-:W-:Y:S01]  /*8d90*/  IMAD.U32 R43, RZ, RZ, UR39 ;  /* 0x00000027ff2b7e24 */ /* 0x000fe2000f8e00ff */
[-C--:B------:R-:W-:Y:S01]  /*8da0*/  HMMA.16816.F32.BF16 R4, R20, R32.reuse, R4 ;  /* 0x000000201404723c */ /* 0x080fe20000041804 */
[----:B------:R-:W-:Y:S03]  /*8db0*/  IMAD.U32 R39, RZ, RZ, UR38 ;  /* 0x00000026ff277e24 */ /* 0x000fe6000f8e00ff */
[----:B------:R-:W-:Y:S04]  /*8dc0*/  IMAD.U32 R37, RZ, RZ, UR38 ;  /* 0x00000026ff257e24 */ /* 0x000fe8000f8e00ff */
[C---:B--2---:R-:W-:Y:S07]  /*8dd0*/  HMMA.16816.F32.BF16 R8, R44.reuse, R32, R8 ;  /* 0x000000202c08723c */ /* 0x044fee0000041808 */
[----:B------:R-:W-:Y:S01]  /*8de0*/  IMAD.U32 R33, RZ, RZ, UR37 ;  /* 0x00000025ff217e24 */ /* 0x000fe2000f8e00ff */
[-C--:B------:R-:W-:Y:S07]  /*8df0*/  HMMA.16816.F32.BF16 R12, R44, R34.reuse, R12 ;  /* 0x000000222c0c723c */ /* 0x080fee000004180c */
[----:B------:R-:W-:Y:S01]  /*8e00*/  IMAD.U32 R47, RZ, RZ, UR40 ;  /* 0x00000028ff2f7e24 */ /* 0x000fe2000f8e00ff */
[----:B------:R-:W-:Y:S01]  /*8e10*/  HMMA.16816.F32.BF16 R16, R20, R34, R16 ;  /* 0x000000221410723c */ /* 0x000fe20000041810 */
[----:B------:R-:W-:Y:S06]  /*8e20*/  IMAD.U32 R45, RZ, RZ, UR40 ;  /* 0x00000028ff2d7e24 */ /* 0x000fec000f8e00ff */
[----:B------:R-:W-:Y:S01]  /*8e30*/  IMAD.U32 R23, RZ, RZ, UR33 ;  /* 0x00000021ff177e24 */ /* 0x000fe2000f8e00ff */
[-C--:B---3--:R-:W-:Y:S01]  /*8e40*/  HMMA.16816.F32.BF16 R4, R24, R28.reuse, R4 ;  /* 0x0000001c1804723c */ /* 0x088fe20000041804 */
[----:B------:R-:W-:Y:S03]  /*8e50*/  IMAD.U32 R21, RZ, RZ, UR33 ;  /* 0x00000021ff157e24 */ /* 0x000fe6000f8e00ff */
[----:B------:R-:W-:Y:S01]  /*8e60*/  IMAD.U32 R35, RZ, RZ, UR37 ;  /* 0x00000025ff237e24 */ /* 0x000fe2000f8e00ff */
[----:B------:R-:W-:Y:S01]  /*8e70*/  LEA R238, P0, R23, R238, 0x2 ;  /* 0x000000ee17ee7211 */ /* 0x000fe200078010ff */
[----:B------:R-:W-:Y:S02]  /*8e80*/  IMAD.U32 R23, RZ, RZ, UR34 ;  /* 0x00000022ff177e24 */ /* 0x000fe4000f8e00ff */
[C---:B-1----:R-:W-:Y:S04]  /*8e90*/  HMMA.16816.F32.BF16 R8, R48.reuse, R28, R8 ;  /* 0x0000001c3008723c */ /* 0x042fe80000041808 */
[----:B------:R-:W-:Y:S01]  /*8ea0*/  LEA.HI.X.SX32 R239, R21, R239, 0x2, P0 ;  /* 0x000000ef15ef7211 */ /* 0x000fe200000f16ff */
[----:B------:R-:W-:Y:S01]  /*8eb0*/  IMAD.U32 R21, RZ, RZ, UR34 ;  /* 0x00000022ff157e24 */ /* 0x000fe2000f8e00ff */
[-C--:B------:R-:W-:Y:S01]  /*8ec0*/  LEA R56, P0, R81, R238.reuse, 0x2 ;  /* 0x000000ee51387211 */ /* 0x080fe200078010ff */
[----:B------:R-:W-:Y:S01]  /*8ed0*/  IMAD.U32 R29, RZ, RZ, UR36 ;  /* 0x00000024ff1d7e24 */ /* 0x000fe2000f8e00ff */
[-C--:B------:R-:W-:Y:S04]  /*8ee0*/  HMMA.16816.F32.BF16 R12, R48, R30.reuse, R12 ;  /* 0x0000001e300c723c */ /* 0x080fe8000004180c */
[-C--:B------:R-:W-:Y:S02]  /*8ef0*/  LEA R46, P5, R73, R238.reuse, 0x2 ;  /* 0x000000ee492e7211 */ /* 0x080fe400078a10ff */
[-C--:B------:R-:W-:Y:S01]  /*8f00*/  LEA R42, P4, R69, R238.reuse, 0x2 ;  /* 0x000000ee452a7211 */ /* 0x080fe200078810ff */
[----:B------:R-:W-:Y:S01]  /*8f10*/  RED.E.ADD.F32.FTZ.RN.STRONG.GPU [R238.64], R4 ;  /* 0x00000004ee00798e */ /* 0x000fe2000c10e788 */
[----:B------:R-:W-:Y:S01]  /*8f20*/  HMMA.16816.F32.BF16 R16, R24, R30, R16 ;  /* 0x0000001e1810723c */ /* 0x000fe20000041810 */
[----:B------:R-:W-:Y:S03]  /*8f30*/  IMAD.U32 R51, RZ, RZ, UR41 ;  /* 0x00000029ff337e24 */ /* 0x000fe6000f8e00ff */
[-C--:B------:R-:W-:Y:S01]  /*8f40*/  LEA R50, P6, R77, R238.reuse, 0x2 ;  /* 0x000000ee4d327211 */ /* 0x080fe200078c10ff */
[----:B------:R-:W-:Y:S01]  /*8f50*/  IMAD.U32 R49, RZ, RZ, UR41 ;  /* 0x00000029ff317e24 */ /* 0x000fe2000f8e00ff */
[-C--:B------:R-:W-:Y:S01]  /*8f60*/  LEA R38, P3, R65, R238.reuse, 0x2 ;  /* 0x000000ee41267211 */ /* 0x080fe200078610ff */
[----:B------:R-:W-:Y:S01]  /*8f70*/  IMAD.U32 R31, RZ, RZ, UR36 ;  /* 0x00000024ff1f7e24 */ /* 0x000fe2000f8e00ff */
[-C--:B------:R-:W-:Y:S01]  /*8f80*/  LEA R30, P1, R57, R238.reuse, 0x2 ;  /* 0x000000ee391e7211 */ /* 0x080fe200078210ff */
[----:B------:R-:W-:Y:S03]  /*8f90*/  IMAD.U32 R27, RZ, RZ, UR35 ;  /* 0x00000023ff1b7e24 */ /* 0x000fe6000f8e00ff */
[-C--:B------:R-:W-:Y:S01]  /*8fa0*/  LEA.HI.X.SX32 R57, R79, R239.reuse, 0x2, P0 ;  /* 0x000000ef4f397211 */ /* 0x080fe200000f16ff */
[----:B------:R-:W-:Y:S01]  /*8fb0*/  IMAD.U32 R25, RZ, RZ, UR35 ;  /* 0x00000023ff197e24 */ /* 0x000fe2000f8e00ff */
        /* <DEDUP_REMOVED lines=18> */
[-C--:B------:R-:W-:Y:S02]  /*90e0*/  LEA.HI.X.SX32 R31, R55, R239.reuse, 0x2, P1 ;  /* 0x000000ef371f7211 */ /* 0x080fe400008f16ff */
[-C--:B------:R-:W-:Y:S01]  /*90f0*/  LEA R58, P1, R27, R238.reuse, 0x2 ;  /* 0x000000ee1b3a7211 */ /* 0x080fe200078210ff */
[----:B------:R-:W-:Y:S01]  /*9100*/  RED.E.ADD.F32.FTZ.RN.STRONG.GPU [R34.64], R10 ;  /* 0x0000000a2200798e */ /* 0x000fe2000c10e788 */
[-C--:B------:R-:W-:Y:S02]  /*9110*/  LEA.HI.X.SX32 R27, R49, R239.reuse, 0x2, P0 ;  /* 0x000000ef311b7211 */ /* 0x080fe400000f16ff */
[-C--:B------:R-:W-:Y:S01]  /*9120*/  LEA.HI.X.SX32 R45, R45, R239.reuse, 0x2, P6 ;  /* 0x000000ef2d2d7211 */ /* 0x080fe200030f16ff */
[----:B------:R-:W-:Y:S01]  /*9130*/  RED.E.ADD.F32.FTZ.RN.STRONG.GPU [R30.64], R11 ;  /* 0x0000000b1e00798e */ /* 0x000fe2000c10e788 */
[-C--:B------:R-:W-:Y:S02]  /*9140*/  LEA.HI.X.SX32 R41, R41, R239.reuse, 0x2, P5 ;  /* 0x000000ef29297211 */ /* 0x080fe400028f16ff */
[-C--:B------:R-:W-:Y:S01]  /*9150*/  LEA.HI.X.SX32 R37, R37, R239.reuse, 0x2, P4 ;  /* 0x000000ef25257211 */ /* 0x080fe200020f16ff */
[----:B------:R-:W-:Y:S01]  /*9160*/  RED.E.ADD.F32.FTZ.RN.STRONG.GPU [R26.64], R16 ;  /* 0x000000101a00798e */ /* 0x000fe2000c10e788 */
[-C--:B------:R-:W-:Y:S02]  /*9170*/  LEA.HI.X.SX32 R49, R33, R239.reuse, 0x2, P3 ;  /* 0x000000ef21317211 */ /* 0x080fe400018f16ff */
[----:B------:R-:W-:Y:S01]  /*9180*/  LEA R60, P0, R23, R238, 0x2 ;  /* 0x000000ee173c7211 */ /* 0x000fe200078010ff */
[----:B------:R-:W-:Y:S01]  /*9190*/  RED.E.ADD.F32.FTZ.RN.STRONG.GPU [R44.64], R17 ;  /* 0x000000112c00798e */ /* 0x000fe2000c10e788 */
[-C--:B------:R-:W-:Y:S02]  /*91a0*/  LEA.HI.X.SX32 R55, R29, R239.reuse, 0x2, P2 ;  /* 0x000000ef1d377211 */ /* 0x080fe400010f16ff */
[-C--:B------:R-:W-:Y:S01]  /*91b0*/  LEA.HI.X.SX32 R61, R21, R239.reuse, 0x2, P0 ;  /* 0x000000ef153d7211 */ /* 0x080fe200000f16ff */
[----:B------:R-:W-:Y:S01]  /*91c0*/  RED.E.ADD.F32.FTZ.RN.STRONG.GPU [R40.64], R18 ;  /* 0x000000122800798e */ /* 0x000fe2000c10e788 */
[----:B------:R-:W-:Y:S02]  /*91d0*/  LEA.HI.X.SX32 R59, R25, R239, 0x2, P1 ;  /* 0x000000ef193b7211 */ /* 0x000fe400008f16ff */
[----:B------:R-:W-:Y:S01]  /*91e0*/  PLOP3.LUT P1, PT, PT, PT, UP0, 0x80, 0x0 ;  /* 0x000000000000781c */ /* 0x000fe20003f2f008 */
[----:B------:R-:W-:Y:S01]  /*91f0*/  RED.E.ADD.F32.FTZ.RN.STRONG.GPU [R36.64], R19 ;  /* 0x000000132400798e */ /* 0x000fe2000c10e788 */
[----:B------:R-:W-:Y:S01]  /*9200*/  PLOP3.LUT P0, PT, PT, PT, UP1, 0x80, 0x0 ;  /* 0x000000000000781c */ /* 0x000fe20003f0f018 */
[----:B------:R-:W-:Y:S02]  /*9210*/  @UP2 UIADD3 UR28, UP0, UR28, -0x200, URZ ;  /* 0xfffffe001c1c2890 */ /* 0x000fe4000ff1e03f */
[----:B------:R-:W-:Y:S02]  /*9220*/  RED.E.ADD.F32.FTZ.RN.STRONG.GPU [R48.64], R12 ;  /* 0x0000000c3000798e */ /* 0x000fe4000c10e788 */
[----:B------:R-:W-:Y:S02]  /*9230*/  @UP2 UIADD3.X UR27, UR27, -0x1, URZ, UP0, !UPT ;  /* 0xffffffff1b1b2890 */ /* 0x000fe400087fe43f */
[----:B------:R-:W1:Y:S04]  /*9240*/  LDSM.16.MT88.4 R20, [R182] ;  /* 0x00000000b614783b */ /* 0x000e680000004200 */
[----:B------:R-:W-:Y:S04]  /*9250*/  RED.E.ADD.F32.FTZ.RN.STRONG.GPU [R54.64], R13 ;  /* 0x0000000d3600798e */ /* 0x000fe8000c10e788 */
[----:B------:R-:W-:Y:S04]  /*9260*/  RED.E.ADD.F32.FTZ.RN.STRONG.GPU [R58.64], R14 ;  /* 0x0000000e3a00798e */ /* 0x000fe8000c10e788 */
[----:B------:R-:W2:Y:S04]  /*9270*/  LDSM.16.MT88.4 R8, [R187+0xe000] ;  /* 0x00e00000bb08783b */ /* 0x000ea80000004200 */
[----:B------:R-:W-:Y:S04]  /*9280*/  RED.E.ADD.F32.FTZ.RN.STRONG.GPU [R60.64], R15 ;  /* 0x0000000f3c00798e */ /* 0x000fe8000c10e788 */
[----:B------:R-:W-:Y:S04]  /*9290*/  LDSM.16.MT88.4 R24, [R187+0xa800] ;  /* 0x00a80000bb18783b */ /* 0x000fe80000004200 */
[----:B------:R-:W3:Y:S04]  /*92a0*/  LDSM.16.MT88.4 R28, [R182+0x400] ;  /* 0x00040000b61c783b */ /* 0x000ee80000004200 */
[----:B------:R-:W4:Y:S04]  /*92b0*/  LDSM.16.MT88.4 R32, [R187+0xe800] ;  /* 0x00e80000bb20783b */ /* 0x000f280000004200 */
[----:B------:R-:W-:Y:S04]  /*92c0*/  LDSM.16.MT88.4 R12, [R187+0xf000] ;  /* 0x00f00000bb0c783b */ /* 0x000fe80000004200 */
[----:B------:R-:W-:Y:S01]  /*92d0*/  LDSM.16.MT88.4 R16, [R187+0xb800] ;  /* 0x00b80000bb10783b */ /* 0x000fe20000004200 */
[-C--:B-1----:R-:W-:Y:S08]  /*92e0*/  HMMA.16816.F32.BF16 R148, R4, R20.reuse, R148 ;  /* 0x000000140494723c */ /* 0x082ff00000041894 */
[C---:B--2---:R-:W-:Y:S08]  /*92f0*/  HMMA.16816.F32.BF16 R152, R8.reuse, R20, R152 ;  /* 0x000000140898723c */ /* 0x044ff00000041898 */
[-C--:B------:R-:W-:Y:S01]  /*9300*/  HMMA.16816.F32.BF16 R156, R8, R22.reuse, R156 ;  /* 0x00000016089c723c */ /* 0x080fe2000004189c */
[----:B------:R-:W-:Y:S07]  /*9310*/  LDSM.16.MT88.4 R8, [R182+0x800] ;  /* 0x00080000b608783b */ /* 0x000fee0000004200 */
[----:B------:R-:W-:Y:S01]  /*9320*/  HMMA.16816.F32.BF16 R160, R4, R22, R160 ;  /* 0x0000001604a0723c */ /* 0x000fe200000418a0 */
[----:B------:R-:W1:Y:S04]  /*9330*/  LDSM.16.MT88.4 R4, [R187+0xb000] ;  /* 0x00b00000bb04783b */ /* 0x000e680000004200 */
[----:B------:R-:W2:Y:S03]  /*9340*/  LDSM.16.MT88.4 R20, [R182+0xc00] ;  /* 0x000c0000b614783b */ /* 0x000ea60000004200 */
[-C--:B---3--:R-:W-:Y:S08]  /*9350*/  HMMA.16816.F32.BF16 R148, R24, R28.reuse, R148 ;  /* 0x0000001c1894723c */ /* 0x088ff00000041894 */
[C---:B----4-:R-:W-:Y:S08]  /*9360*/  HMMA.16816.F32.BF16 R152, R32.reuse, R28, R152 ;  /* 0x0000001c2098723c */ /* 0x050ff00000041898 */
[-C--:B------:R-:W-:Y:S08]  /*9370*/  HMMA.16816.F32.BF16 R156, R32, R30.reuse, R156 ;  /* 0x0000001e209c723c */ /* 0x080ff0000004189c */
[----:B------:R-:W-:Y:S01]  /*9380*/  HMMA.16816.F32.BF16 R160, R24, R30, R160 ;  /* 0x0000001e18a0723c */ /* 0x000fe200000418a0 */
[----:B------:R-:W3:Y:S07]  /*9390*/  LDSM.16.MT88.4 R24, [R187+0xf800] ;  /* 0x00f80000bb18783b */ /* 0x000eee0000004200 */
        /* <DEDUP_REMOVED lines=127> */
.L_x_1179:
        /* <DEDUP_REMOVED lines=18> */
.L_x_1180:
[----:B------:R-:W2:Y:S01]  /*9cb0*/  S2R R6, SR_TID.X ;  /* 0x0000000000067919 */ /* 0x000ea20000002100 */
[----:B------:R-:W-:Y:S01]  /*9cc0*/  USHF.L.U32 UR6, UR14, 0x7, URZ ;  /* 0x000000070e067899 */ /* 0x000fe2000800063f */
[----:B------:R-:W-:Y:S01]  /*9cd0*/  IMAD.U32 R28, RZ, RZ, UR54 ;  /* 0x00000036ff1c7e24 */ /* 0x000fe2000f8e00ff */
[----:B------:R-:W-:Y:S01]  /*9ce0*/  ULDC.64 UR12, c[0x0][0x3a0] ;  /* 0x0000e800000c7ab9 */ /* 0x000fe20000000a00 */
[----:B------:R-:W-:Y:S01]  /*9cf0*/  BAR.SYNC.DEFER_BLOCKING 0x0 ;  /* 0x0000000000007b1d */ /* 0x000fe20000010000 */
[----:B------:R-:W-:Y:S02]  /*9d00*/  USHF.R.S32.HI UR7, URZ, 0x1f, UR6 ;  /* 0x0000001f3f077899 */ /* 0x000fe40008011406 */
[----:B------:R-:W-:Y:S01]  /*9d10*/  IMAD.U32 R20, RZ, RZ, UR6 ;  /* 0x00000006ff147e24 */ /* 0x000fe2000f8e00ff */
[----:B------:R-:W-:Y:S02]  /*9d20*/  UIMAD UR5, UR14, -0x80, UR5 ;  /* 0xffffff800e0578a4 */ /* 0x000fe4000f8e0205 */
[----:B------:R-:W-:Y:S01]  /*9d30*/  UIMAD UR12, UR7, UR12, URZ ;  /* 0x0000000c070c72a4 */ /* 0x000fe2000f8e023f */
[----:B------:R-:W-:Y:S01]  /*9d40*/  BSSY B0, `(.L_x_1181) ;  /* 0x0000023000007945 */ /* 0x000fe20003800000 */
[----:B------:R-:W-:-:S02]  /*9d50*/  USHF.R.S32.HI UR17, URZ, 0x1f, UR54 ;  /* 0x0000001f3f117899 */ /* 0x000fc40008011436 */
[----:B------:R-:W-:-:S06]  /*9d60*/  UIMAD UR12, UR6, UR13, UR12 ;  /* 0x0000000d060c72a4 */ /* 0x000fcc000f8e020c */
[----:B------:R-:W-:Y:S01]  /*9d70*/  IMAD.U32 R4, RZ, RZ, UR12 ;  /* 0x0000000cff047e24 */ /* 0x000fe2000f8e00ff */
[----:B------:R-:W-:Y:S02]  /*9d80*/  ULDC.64 UR12, c[0x0][0x3b8] ;  /* 0x0000ee00000c7ab9 */ /* 0x000fe40000000a00 */
[----:B------:R-:W-:Y:S01]  /*9d90*/  UIMAD UR12, UR17, UR12, URZ ;  /* 0x0000000c110c72a4 */ /* 0x000fe2000f8e023f */
[----:B--2---:R-:W-:-:S03]  /*9da0*/  SHF.R.S32.HI R5, RZ, 0x1f, R6 ;  /* 0x0000001fff057819 */ /* 0x004fc60000011406 */
[----:B------:R-:W-:Y:S01]  /*9db0*/  UIMAD UR12, UR54, UR13, UR12 ;  /* 0x0000000d360c72a4 */ /* 0x000fe2000f8e020c */
[----:B------:R-:W-:Y:S01]  /*9dc0*/  LEA.HI R22, R5, R6, RZ, 0x2 ;  /* 0x0000000605167211 */ /* 0x000fe200078f10ff */
[----:B------:R2:W3:Y:S03]  /*9dd0*/  LDS.128 R12, [R53+0x7000] ;  /* 0x00700000350c7984 */ /* 0x0004e60000000c00 */
[----:B------:R-:W-:Y:S01]  /*9de0*/  LOP3.LUT R5, R22, 0xfffffffc, RZ, 0xc0, !PT ;  /* 0xfffffffc16057812 */ /* 0x000fe200078ec0ff */
[----:B------:R2:W4:Y:S01]  /*9df0*/  LDS.128 R8, [R53+0x8000] ;  /* 0x0080000035087984 */ /* 0x0005220000000c00 */
[----:B------:R-:W-:-:S03]  /*9e00*/  SHF.R.S32.HI R22, RZ, 0x2, R22 ;  /* 0x00000002ff167819 */ /* 0x000fc60000011416 */
[----:B------:R-:W-:Y:S01]  /*9e10*/  IMAD.IADD R5, R6, 0x1, -R5 ;  /* 0x0000000106057824 */ /* 0x000fe200078e0a05 */
[----:B------:R-:W-:Y:S02]  /*9e20*/  ISETP.GE.AND P2, PT, R22, UR5, PT ;  /* 0x0000000516007c0c */ /* 0x000fe4000bf46270 */
[----:B------:R-:W-:Y:S01]  /*9e30*/  SHF.R.S32.HI R21, RZ, 0x1f, R22 ;  /* 0x0000001fff157819 */ /* 0x000fe20000011416 */
[----:B------:R-:W-:-:S05]  /*9e40*/  IMAD.SHL.U32 R26, R5, 0x8, RZ ;  /* 0x00000008051a7824 */ /* 0x000fca00078e00ff */
[----:B------:R-:W-:-:S05]  /*9e50*/  SHF.R.S32.HI R27, RZ, 0x1f, R26 ;  /* 0x0000001fff1b7819 */ /* 0x000fca000001141a */
[----:B------:R-:W-:-:S05]  /*9e60*/  IMAD.WIDE.U32 R6, R20, c[0x0][0x3a0], R26 ;  /* 0x0000e80014067a25 */ /* 0x000fca00078e001a */
[----:B------:R-:W-:-:S04]  /*9e70*/  IADD3 R6, P0, R6, UR15, RZ ;  /* 0x0000000f06067c10 */ /* 0x000fc8000ff1e0ff */
[----:B------:R-:W-:-:S05]  /*9e80*/  IADD3.X R7, R7, UR16, R4, P0, !PT ;  /* 0x0000001007077c10 */ /* 0x000fca00087fe404 */
[----:B------:R-:W-:Y:S02]  /*9e90*/  IMAD.WIDE.U32 R28, R28, c[0x0][0x3b8], R6 ;  /* 0x0000ee001c1c7a25 */ /* 0x000fe400078e0006 */
[----:B------:R2:W1:Y:S03]  /*9ea0*/  LDS.128 R4, [R53+0x9000] ;  /* 0x0090000035047984 */ /* 0x0004660000000c00 */
[----:B------:R-:W-:Y:S01]  /*9eb0*/  IADD3 R23, R29, UR12, RZ ;  /* 0x0000000c1d177c10 */ /* 0x000fe2000fffe0ff */
[----:B------:R-:W-:Y:S05]  /*9ec0*/  @P2 BRA `(.L_x_1182) ;  /* 0x000000a000002947 */ /* 0x000fea0003800000 */
[----:B---3--:R-:W3:Y:S01]  /*9ed0*/  LDS.128 R16, [R53+0x6000] ;  /* 0x0060000035107984 */ /* 0x008ee20000000c00 */
        /* <DEDUP_REMOVED lines=9> */
.L_x_1182:
[----:B---3--:R-:W-:Y:S05]  /*9f70*/  BSYNC B0 ;  /* 0x0000000000007941 */ /* 0x008fea0003800000 */
.L_x_1181:
[----:B------:R-:W-:Y:S01]  /*9f80*/  IADD3 R16, R22, 0x40, RZ ;  /* 0x0000004016107810 */ /* 0x000fe20007ffe0ff */
[----:B------:R-:W-:Y:S03]  /*9f90*/  BSSY B0, `(.L_x_1183) ;  /* 0x000000e000007945 */ /* 0x000fe60003800000 */
[----:B------:R-:W-:-:S13]  /*9fa0*/  ISETP.GE.AND P1, PT, R16, UR5, PT ;  /* 0x0000000510007c0c */ /* 0x000fda000bf26270 */
        /* <DEDUP_REMOVED lines=12> */
.L_x_1184:
[----:B------:R-:W-:Y:S05]  /*a070*/  BSYNC B0 ;  /* 0x0000000000007941 */ /* 0x000fea0003800000 */
.L_x_1183:
[----:B------:R-:W-:Y:S01]  /*a080*/  ULDC.64 UR12, c[0x0][0x3a8] ;  /* 0x0000ea00000c7ab9 */ /* 0x000fe20000000a00 */
[----:B---3--:R-:W-:Y:S01]  /*a090*/  IMAD.WIDE.U32 R12, R20, c[0x0][0x3a8], R26 ;  /* 0x0000ea00140c7a25 */ /* 0x008fe200078e001a */
        /* <DEDUP_REMOVED lines=21> */
[----:B----4-:R3:W-:Y:S02]  /*a1f0*/  STG.E.128 [R14.64], R8 ;  /* 0x000000080e007986 */ /* 0x0107e4000c101d08 */
.L_x_1186:
[----:B------:R-:W-:Y:S05]  /*a200*/  BSYNC B0 ;  /* 0x0000000000007941 */ /* 0x000fea0003800000 */
.L_x_1185:
[----:B------:R-:W-:Y:S05]  /*a210*/  @P1 BRA `(.L_x_1173) ;  /* 0x000000a000001947 */ /* 0x000fea0003800000 */
[----:B------:R-:W-:Y:S02]  /*a220*/  IADD3 R22, P0, R22, 0x40, RZ ;  /* 0x0000004016167810 */ /* 0x000fe40007f1e0ff */
[----:B------:R-:W-:Y:S02]  /*a230*/  MOV R12, R16 ;  /* 0x00000010000c7202 */ /* 0x000fe40000000f00 */
[----:B---34-:R-:W-:-:S03]  /*a240*/  IADD3.X R9, RZ, R21, RZ, P0, !PT ;  /* 0x00000015ff097210 */ /* 0x018fc600007fe4ff */
[----:B------:R-:W-:-:S04]  /*a250*/  IMAD.WIDE.U32 R10, R22, c[0x0][0x3a8], R12 ;  /* 0x0000ea00160a7a25 */ /* 0x000fc800078e000c */
[----:B------:R-:W-:Y:S01]  /*a260*/  IMAD R9, R9, c[0x0][0x3a8], RZ ;  /* 0x0000ea0009097a24 */ /* 0x000fe200078e02ff */
[----:B------:R-:W-:-:S03]  /*a270*/  LEA R8, P0, R10, c[0x0][0x348], 0x1 ;  /* 0x0000d2000a087a11 */ /* 0x000fc600078008ff */
[----:B------:R-:W-:-:S05]  /*a280*/  IMAD R9, R22, c[0x0][0x3ac], R9 ;  /* 0x0000eb0016097a24 */ /* 0x000fca00078e0209 */
[----:B------:R-:W-:-:S04]  /*a290*/  IADD3 R9, R9, R11, RZ ;  /* 0x0000000b09097210 */ /* 0x000fc80007ffe0ff */
[----:B------:R-:W-:-:S05]  /*a2a0*/  LEA.HI.X R9, R10, c[0x0][0x34c], R9, 0x1, P0 ;  /* 0x0000d3000a097a11 */ /* 0x000fca00000f0c09 */
[----:B-1----:R1:W-:Y:S02]  /*a2b0*/  STG.E.128 [R8.64], R4 ;  /* 0x0000000408007986 */ /* 0x0023e4000c101d08 */
.L_x_1173:
[----:B------:R-:W-:Y:S05]  /*a2c0*/  BSYNC B1 ;  /* 0x0000000000017941 */ /* 0x000fea0003800000 */
.L_x_1159:
        /* <DEDUP_REMOVED lines=11> */
.L_x_1187:
[----:B------:R-:W-:Y:S05]  /*a380*/  EXIT ;  /* 0x000000000000794d */ /* 0x000fea0003800000 */
.L_x_1189:
        /* <DEDUP_REMOVED lines=15> */
.L_x_1359:


//--------------------- .text._ZN5flash44flash_bwd_dq_dk_dv_loop_seqk_parallel_kernelI23Flash_bwd_kernel_traitsILi32ELi128ELi128ELi8ELi4ELi4ELi4ELb0ELb0EN7cutlass10bfloat16_tE19Flash_kernel_traitsILi32ELi128ELi128ELi8ES3_EELb0ELb0ELb1ELb0ELb0ELb1ELb1EEEvNS_16Flash_bwd_paramsE --------------------------
	.section	.text._ZN5flash44flash_bwd_dq_dk_dv_loop_seqk_parallel_kernelI23Flash_bwd_kernel_traitsILi32ELi128ELi128ELi8ELi4ELi4ELi4ELb0ELb0EN7cutlass10bfloat16_tE19Flash_kernel_traitsILi32ELi128ELi128ELi8ES3_EELb0ELb0ELb1ELb0ELb0ELb1ELb1EEEvNS_16Flash_bwd_paramsE,"ax",@progbits
	.sectioninfo	@"SHI_REGISTERS=255"
	.align	128
        .global         _ZN5flash44flash_bwd_dq_dk_dv_loop_seqk_parallel_kernelI23Flash_bwd_kernel_traitsILi32ELi128ELi128ELi8ELi4ELi4ELi4ELb0ELb0EN7cutlass10bfloat16_tE19Flash_kernel_traitsILi32ELi128ELi128ELi8ES3_EELb0ELb0ELb1ELb0ELb0ELb1ELb1EEEvNS_16Flash_bwd_paramsE
        .type           _ZN5flash44flash_bwd_dq_dk_dv_loop_seqk_parallel_kernelI23Flash_bwd_kernel_traitsILi32ELi128ELi128ELi8ELi4ELi4ELi4ELb0ELb0EN7cutlass10bfloat16_tE19Flash_kernel_traitsILi32ELi128ELi128ELi8ES3_EELb0ELb0ELb1ELb0ELb0ELb1ELb1EEEvNS_16Flash_bwd_paramsE,@function
        .size           _ZN5flash44flash_bwd_dq_dk_dv_loop_seqk_parallel_kernelI23Flash_bwd_kernel_traitsILi32ELi128ELi128ELi8ELi4ELi4ELi4ELb0ELb0EN7cutlass10bfloat16_tE19Flash_kernel_traitsILi32ELi128ELi128ELi8ES3_EELb0ELb0ELb1ELb0ELb0ELb1ELb1EEEvNS_16Flash_bwd_paramsE,(.L_x_1360 - _ZN5flash44flash_bwd_dq_dk_dv_loop_seqk_parallel_kernelI23Flash_bwd_kernel_traitsILi32ELi128ELi128ELi8ELi4ELi4ELi4ELb0ELb0EN7cutlass10bfloat16_tE19Flash_kernel_traitsILi32ELi128ELi128ELi8ES3_EELb0ELb0ELb1ELb0ELb0ELb1ELb1EEEvNS_16Flash_bwd_paramsE)
        .other          _ZN5flash44flash_bwd_dq_dk_dv_loop_seqk_parallel_kernelI23Flash_bwd_kernel_traitsILi32ELi128ELi128ELi8ELi4ELi4ELi4ELb0ELb0EN7cutlass10bfloat16_tE19Flash_kernel_traitsILi32ELi128ELi128ELi8ES3_EELb0ELb0ELb1ELb0ELb0ELb1ELb1EEEvNS_16Flash_bwd_paramsE,@"STO_CUDA_ENTRY STV_DEFAULT"
_ZN5flash44flash_bwd_dq_dk_dv_loop_seqk_parallel_kernelI23Flash_bwd_kernel_traitsILi32ELi128ELi128ELi8ELi4ELi4ELi4ELb0ELb0EN7cutlass10bfloat16_tE19Flash_kernel_traitsILi32ELi128ELi128ELi8ES3_EELb0ELb0ELb1ELb0ELb0ELb1ELb1EEEvNS_16Flash_bwd_paramsE:
.text._ZN5flash44flash_bwd_dq_dk_dv_loop_seqk_parallel_kernelI23Flash_bwd_kernel_traitsILi32ELi128ELi128ELi8ELi4ELi4ELi4ELb0ELb0EN7cutlass10bfloat16_tE19Flash_kernel_traitsILi32ELi128ELi128ELi8ES3_EELb0ELb0ELb1ELb0ELb0ELb1ELb1EEEvNS_16Flash_bwd_paramsE:
        /* <DEDUP_REMOVED lines=194> */
[C---:B------:R-:W-:Y:S02]  /*0c20*/  IMAD.IADD R211, R212.reuse, 0x1, R205 ;  /* 0x00000001d4d37824 */ /* 0x040fe400078e02cd */
        /* <DEDUP_REMOVED lines=78> */
.L_x_1220:
        /* <DEDUP_REMOVED lines=54> */
.L_x_1190:
        /* <DEDUP_REMOVED lines=67> */
.L_x_1192:
        /* <DEDUP_REMOVED lines=18> */
.L_x_1193:
        /* <DEDUP_REMOVED lines=87> */
.L_x_1194:
[----:B------:R-:W2:Y:S02]  /*1f30*/  LDL R0, [R1+0x58] ;  /* 0x0000580001007983 */ /* 0x000ea40000100800 */
[----:B--2---:R1:W2:Y:S01]  /*1f40*/  R2UR UR14, R0 ;  /* 0x00000000000e73c2 */ /* 0x0042a200000e0000 */
[----:B------:R-:W-:-:S07]  /*1f50*/  DEPBAR.LE SB1, 0x0, {2} ;  /* 0x000090040000791a */ /* 0x000fce0000000000 */
.L_x_1195:
        /* <DEDUP_REMOVED lines=109> */
.L_x_1197:
        /* <DEDUP_REMOVED lines=18> */
.L_x_1198:
        /* <DEDUP_REMOVED lines=28> */
.L_x_1200:
[----:B------:R-:W-:Y:S05]  /*2910*/  BSYNC B0 ;  /* 0x0000000000007941 */ /* 0x000fea0003800000 */
.L_x_1199:
        /* <DEDUP_REMOVED lines=14> */
.L_x_1202:
[----:B------:R-:W-:Y:S05]  /*2a00*/  BSYNC B0 ;  /* 0x0000000000007941 */ /* 0x000fea0003800000 */
.L_x_1201:
        /* <DEDUP_REMOVED lines=25> */
.L_x_1204:
[----:B------:R-:W-:Y:S05]  /*2ba0*/  BSYNC B0 ;  /* 0x0000000000007941 */ /* 0x000fea0003800000 */
.L_x_1203:
        /* <DEDUP_REMOVED lines=12> */
.L_x_1196:
[----:B------:R-:W2:Y:S01]  /*2c70*/  LDL R17, [R1+0x20] ;  /* 0x0000200001117983 */ /* 0x000ea20000100800 */
[----:B------:R-:W-:-:S03]  /*2c80*/  ULDC.64 UR40, c[0x0][0x1a0] ;  /* 0x0000680000287ab9 */ /* 0x000fc60000000a00 */
[----:B------:R-:W3:Y:S01]  /*2c90*/  LDL R21, [R1+0x10] ;  /* 0x0000100001157983 */ /* 0x000ee20000100800 */
[----:B------:R-:W-:Y:S01]  /*2ca0*/  UIMAD UR4, UR45, UR40, URZ ;  /* 0x000000282d0472a4 */ /* 0x000fe2000f8e023f */
[----:B------:R-:W-:Y:S01]  /*2cb0*/  IMAD.U32 R3, RZ, RZ, UR5 ;  /* 0x00000005ff037e24 */ /* 0x000fe2000f8e00ff */
[----:B------:R-:W-:Y:S01]  /*2cc0*/  ULDC.64 UR42, c[0x0][0x198] ;  /* 0x00006600002a7ab9 */ /* 0x000fe20000000a00 */
[----:B------:R-:W-:Y:S01]  /*2cd0*/  IMAD.MOV.U32 R25, RZ, RZ, 0x7f800000 ;  /* 0x7f800000ff197424 */ /* 0x000fe200078e00ff */
[----:B------:R-:W-:Y:S01]  /*2ce0*/  UIMAD UR4, UR5, UR41, UR4 ;  /* 0x00000029050472a4 */ /* 0x000fe2000f8e0204 */
[C-C-:B------:R-:W-:Y:S01]  /*2cf0*/  IMAD.WIDE.U32 R8, R3.reuse, c[0x0][0x198], R4.reuse ;  /* 0x0000660003087a25 */ /* 0x140fe200078e0004 */
[----:B------:R-:W-:Y:S01]  /*2d00*/  UIMAD UR42, UR45, UR42, URZ ;  /* 0x0000002a2d2a72a4 */ /* 0x000fe2000f8e023f */
[----:B------:R-:W-:Y:S02]  /*2d10*/  MOV R22, 0x7f800000 ;  /* 0x7f80000000167802 */ /* 0x000fe40000000f00 */
[----:B------:R-:W-:Y:S01]  /*2d20*/  IMAD.WIDE.U32 R4, R3, c[0x0][0x1a0], R4 ;  /* 0x0000680003047a25 */ /* 0x000fe200078e0004 */
[----:B------:R-:W-:Y:S01]  /*2d30*/  UIMAD UR43, UR5, UR43, UR42 ;  /* 0x0000002b052b72a4 */ /* 0x000fe2000f8e022a */
[----:B------:R-:W-:-:S02]  /*2d40*/  IADD3 R8, P1, R8, UR53, RZ ;  /* 0x0000003508087c10 */ /* 0x000fc4000ff3e0ff */
[----:B------:R-:W-:Y:S01]  /*2d50*/  IMAD.U32 R3, RZ, RZ, UR4 ;  /* 0x00000004ff037e24 */ /* 0x000fe2000f8e00ff */
[----:B------:R-:W-:Y:S01]  /*2d60*/  ULEA.HI UR4, UR8, UR8, URZ, 0x1 ;  /* 0x0000000808047291 */ /* 0x000fe2000f8f083f */
[----:B------:R-:W-:Y:S01]  /*2d70*/  IADD3 R12, P0, R4, UR50, RZ ;  /* 0x00000032040c7c10 */ /* 0x000fe2000ff1e0ff */
[----:B------:R-:W-:Y:S02]  /*2d80*/  IMAD.U32 R7, RZ, RZ, UR43 ;  /* 0x0000002bff077e24 */ /* 0x000fe4000f8e00ff */
[----:B------:R-:W-:Y:S01]  /*2d90*/  ULOP3.LUT UR4, UR4, 0xfffffffe, URZ, 0xc0, !UPT ;  /* 0xfffffffe04047892 */ /* 0x000fe2000f8ec03f */
[----:B------:R-:W-:Y:S01]  /*2da0*/  IADD3.X R13, R5, UR52, R3, P0, !PT ;  /* 0x00000034050d7c10 */ /* 0x000fe200087fe403 */
[----:B------:R-:W-:Y:S01]  /*2db0*/  IMAD.MOV.U32 R24, RZ, RZ, 0x7f800000 ;  /* 0x7f800000ff187424 */ /* 0x000fe200078e00ff */
[----:B------:R-:W-:Y:S01]  /*2dc0*/  PLOP3.LUT P0, PT, PT, PT, UP6, 0x80, 0x0 ;  /* 0x000000000000781c */ /* 0x000fe20003f0f068 */
[----:B------:R-:W-:Y:S01]  /*2dd0*/  UIADD3 UR4, UR8, -UR4, URZ ;  /* 0x8000000408047290 */ /* 0x000fe2000fffe03f */
[----:B------:R-:W-:Y:S01]  /*2de0*/  IADD3 R3, R0, 0x40, RZ ;  /* 0x0000004000037810 */ /* 0x000fe20007ffe0ff */
[----:B------:R-:W-:Y:S01]  /*2df0*/  IMAD.WIDE.U32 R12, R6, c[0x0][0x1b8], R12 ;  /* 0x00006e00060c7a25 */ /* 0x000fe200078e000c */
[----:B------:R-:W-:Y:S01]  /*2e00*/  IADD3.X R9, R9, UR54, R7, P1, !PT ;  /* 0x0000003609097c10 */ /* 0x000fe20008ffe407 */
[----:B------:R-:W-:-:S02]  /*2e10*/  UISETP.NE.AND UP0, UPT, UR4, 0x1, UPT ;  /* 0x000000010400788c */ /* 0x000fc4000bf05270 */
[----:B------:R-:W-:Y:S01]  /*2e20*/  UIMAD UR4, UR15, -0x80, UR7 ;  /* 0xffffff800f0478a4 */ /* 0x000fe2000f8e0207 */
[----:B------:R-:W-:-:S05]  /*2e30*/  IMAD.MOV.U32 R23, RZ, RZ, 0x7f800000 ;  /* 0x7f800000ff177424 */ /* 0x000fca00078e00ff */
[----:B------:R-:W-:Y:S02]  /*2e40*/  ISETP.GE.AND P2, PT, R0, UR4, PT ;  /* 0x0000000400007c0c */ /* 0x000fe4000bf46270 */
[----:B------:R-:W-:Y:S01]  /*2e50*/  ISETP.GE.AND P1, PT, R3, UR4, PT ;  /* 0x0000000403007c0c */ /* 0x000fe2000bf26270 */
[----:B------:R-:W-:-:S06]  /*2e60*/  UIMAD UR4, UR8, -0x80, UR11 ;  /* 0xffffff80080478a4 */ /* 0x000fcc000f8e020b */
[----:B------:R-:W-:Y:S01]  /*2e70*/  ISETP.GE.AND P3, PT, R3, UR4, PT ;  /* 0x0000000403007c0c */ /* 0x000fe2000bf66270 */
[----:B------:R-:W-:Y:S01]  /*2e80*/  IMAD.MOV.U32 R3, RZ, RZ, 0x80 ;  /* 0x00000080ff037424 */ /* 0x000fe200078e00ff */
[----:B------:R-:W-:-:S03]  /*2e90*/  ISETP.GE.AND P4, PT, R0, UR4, PT ;  /* 0x0000000400007c0c */ /* 0x000fc6000bf86270 */
[----:B------:R-:W-:-:S04]  /*2ea0*/  IMAD.WIDE.U32 R4, R3, c[0x0][0x370], RZ ;  /* 0x0000dc0003047a25 */ /* 0x000fc800078e00ff */
[C---:B------:R-:W-:Y:S02]  /*2eb0*/  IMAD R7, R3.reuse, c[0x0][0x374], RZ ;  /* 0x0000dd0003077a24 */ /* 0x040fe400078e02ff */
[C---:B------:R-:W-:Y:S02]  /*2ec0*/  IMAD.WIDE.U32 R10, R3.reuse, c[0x0][0x190], RZ ;  /* 0x00006400030a7a25 */ /* 0x040fe400078e00ff */
[----:B------:R-:W-:Y:S02]  /*2ed0*/  @!P3 IADD3 R4, P5, R220, R4, RZ ;  /* 0x00000004dc04b210 */ /* 0x000fe40007fbe0ff */
[----:B------:R-:W-:Y:S02]  /*2ee0*/  IMAD R15, R3, c[0x0][0x194], RZ ;  /* 0x00006500030f7a24 */ /* 0x000fe400078e02ff */
[----:B------:R-:W-:Y:S02]  /*2ef0*/  @!P3 IADD3.X R5, R221, R5, R7, P5, !PT ;  /* 0x00000005dd05b210 */ /* 0x000fe40002ffe407 */
[----:B------:R-:W-:Y:S01]  /*2f00*/  @!P3 IADD3 R14, P5, R222, R10, RZ ;  /* 0x0000000ade0eb210 */ /* 0x000fe20007fbe0ff */
[----:B------:R-:W-:Y:S01]  /*2f10*/  @P0 BAR.SYNC.DEFER_BLOCKING 0x0 ;  /* 0x0000000000000b1d */ /* 0x000fe20000010000 */
[----:B------:R-:W-:-:S02]  /*2f20*/  @!P1 IADD3 R10, P0, R0, 0x40, RZ ;  /* 0x00000040000a9810 */ /* 0x000fc40007f1e0ff */
[----:B------:R-:W-:Y:S01]  /*2f30*/  @!P3 IADD3.X R15, R223, R11, R15, P5, !PT ;  /* 0x0000000bdf0fb210 */ /* 0x000fe20002ffe40f */
[----:B------:R-:W-:-:S04]  /*2f40*/  IMAD R11, R16, c[0x0][0x1b8], RZ ;  /* 0x00006e00100b7a24 */ /* 0x000fc800078e02ff */
[----:B------:R-:W-:Y:S02]  /*2f50*/  IMAD R19, R6, c[0x0][0x1bc], R11 ;  /* 0x00006f0006137a24 */ /* 0x000fe400078e020b */
[----:B--2---:R-:W-:Y:S01]  /*2f60*/  IMAD.SHL.U32 R3, R17, 0x2, RZ ;  /* 0x0000000211037824 */ /* 0x004fe200078e00ff */
[----:B---3--:R-:W-:-:S04]  /*2f70*/  IADD3 R7, R21, 0x8, RZ ;  /* 0x0000000815077810 */ /* 0x008fc80007ffe0ff */
[----:B------:R-:W-:Y:S01]  /*2f80*/  @P4 STS [R3+0x4000], RZ ;  /* 0x004000ff03004388 */ /* 0x000fe20000000800 */
[----:B------:R-:W-:Y:S02]  /*2f90*/  ISETP.GE.AND P6, PT, R21, UR4, PT ;  /* 0x0000000415007c0c */ /* 0x000fe4000bfc6270 */
[----:B------:R-:W-:Y:S01]  /*2fa0*/  ISETP.GE.AND P5, PT, R7, UR4, PT ;  /* 0x0000000407007c0c */ /* 0x000fe2000bfa6270 */
[----:B------:R-:W-:Y:S01]  /*2fb0*/  IMAD R7, R16, c[0x0][0x1b0], RZ ;  /* 0x00006c0010077a24 */ /* 0x000fe200078e02ff */
[----:B------:R-:W-:Y:S01]  /*2fc0*/  @P4 STS [R3+0x4004], RZ ;  /* 0x004004ff03004388 */ /* 0x000fe20000000800 */
[----:B------:R-:W-:Y:S02]  /*2fd0*/  @!P2 IMAD R16, R20, c[0x0][0x198], RZ ;  /* 0x000066001410aa24 */ /* 0x000fe400078e02ff */
[C---:B------:R-:W-:Y:S01]  /*2fe0*/  IMAD R7, R6.reuse, c[0x0][0x1b4], R7 ;  /* 0x00006d0006077a24 */ /* 0x040fe200078e0207 */
        /* <DEDUP_REMOVED lines=13> */
[----:B------:R-:W-:Y:S01]  /*30c0*/  PLOP3.LUT P0, PT, PT, PT, UP0, 0x80, 0x0 ;  /* 0x000000000000781c */ /* 0x000fe20003f0f008 */
[----:B------:R-:W-:Y:S02]  /*30d0*/  IMAD.IADD R5, R5, 0x1, R7 ;  /* 0x0000000105057824 */ /* 0x000fe400078e0207 */
[----:B------:R-:W-:Y:S01]  /*30e0*/  @!P1 IMAD R8, R8, c[0x0][0x198], RZ ;  /* 0x0000660008089a24 */ /* 0x000fe200078e02ff */
[----:B------:R-:W-:Y:S01]  /*30f0*/  SEL R9, R9, R17, !P0 ;  /* 0x0000001109097207 */ /* 0x000fe20004000000 */
[----:B------:R-:W-:Y:S02]  /*3100*/  @!P1 IMAD.MOV.U32 R6, RZ, RZ, R4 ;  /* 0x000000ffff069224 */ /* 0x000fe400078e0004 */
[----:B------:R-:W-:Y:S01]  /*3110*/  @!P1 IMAD.MOV.U32 R7, RZ, RZ, R5 ;  /* 0x000000ffff079224 */ /* 0x000fe200078e0005 */
[----:B------:R-:W-:Y:S01]  /*3120*/  SHF.L.U32 R239, R9, 0x1, RZ ;  /* 0x0000000109ef7819 */ /* 0x000fe200000006ff */
[----:B------:R-:W-:-:S02]  /*3130*/  @!P1 IMAD R17, R10, c[0x0][0x19c], R8 ;  /* 0x000067000a119a24 */ /* 0x000fc400078e0208 */
[----:B------:R-:W-:Y:S02]  /*3140*/  @!P1 IMAD.WIDE.U32 R10, R10, c[0x0][0x198], R6 ;  /* 0x000066000a0a9a25 */ /* 0x000fe400078e0006 */
[----:B------:R-:W-:Y:S02]  /*3150*/  @P4 STS [R239], RZ ;  /* 0x000000ffef004388 */ /* 0x000fe40000000800 */
[C---:B------:R-:W-:Y:S02]  /*3160*/  @!P2 IMAD R9, R0.reuse, c[0x0][0x19c], R16 ;  /* 0x000067000009aa24 */ /* 0x040fe400078e0210 */
[----:B------:R-:W-:Y:S01]  /*3170*/  @!P2 IMAD.WIDE.U32 R6, R0, c[0x0][0x198], R4 ;  /* 0x000066000006aa25 */ /* 0x000fe200078e0004 */
[----:B------:R-:W-:Y:S03]  /*3180*/  @P4 STS [R239+0x4], RZ ;  /* 0x000004ffef004388 */ /* 0x000fe60000000800 */
[----:B------:R-:W-:Y:S01]  /*3190*/  @!P2 IMAD R8, R20, c[0x0][0x1a0], RZ ;  /* 0x000068001408aa24 */ /* 0x000fe200078e02ff */
[----:B------:R-:W-:Y:S01]  /*31a0*/  @P4 STS [R239+0x8], RZ ;  /* 0x000008ffef004388 */ /* 0x000fe20000000800 */
[----:B------:R-:W-:-:S02]  /*31b0*/  @!P2 IMAD.IADD R7, R7, 0x1, R9 ;  /* 0x000000010707a824 */ /* 0x000fc400078e0209 */
[----:B------:R-:W-:Y:S01]  /*31c0*/  IMAD.IADD R5, R13, 0x1, R19 ;  /* 0x000000010d057824 */ /* 0x000fe200078e0213 */
[----:B------:R-:W-:Y:S01]  /*31d0*/  @P4 STS [R239+0xc], RZ ;  /* 0x00000cffef004388 */ /* 0x000fe20000000800 */
[----:B------:R-:W-:Y:S02]  /*31e0*/  @!P2 IMAD.MOV.U32 R4, RZ, RZ, R12 ;  /* 0x000000ffff04a224 */ /* 0x000fe400078e000c */
[----:B------:R-:W-:Y:S01]  /*31f0*/  @!P2 IMAD R18, R0, c[0x0][0x1a4], R8 ;  /* 0x000069000012aa24 */ /* 0x000fe200078e0208 */
[----:B------:R-:W-:Y:S01]  /*3200*/  @!PT LDS RZ, [RZ] ;  /* 0x00000000fffff984 */ /* 0x000fe20000000800 */
[----:B------:R-:W-:Y:S01]  /*3210*/  @!PT LDS RZ, [RZ] ;  /* 0x00000000fffff984 */ /* 0x000fe20000000800 */
[----:B------:R-:W-:Y:S01]  /*3220*/  @!PT LDS RZ, [RZ] ;  /* 0x00000000fffff984 */ /* 0x000fe20000000800 */
[----:B------:R2:W-:Y:S01]  /*3230*/  @!P4 LDGSTS.E.BYPASS.LTC128B.128 [R239], [R222.64] ;  /* 0x00000000deefcfae */ /* 0x0005e2000b901d66 */
[----:B------:R-:W-:Y:S01]  /*3240*/  @!P2 LEA R16, P4, R6, c[0x0][0x168], 0x1 ;  /* 0x00005a000610aa11 */ /* 0x000fe200078808ff */
[----:B------:R-:W-:Y:S01]  /*3250*/  @!P1 IMAD.IADD R11, R11, 0x1, R17 ;  /* 0x000000010b0b9824 */ /* 0x000fe200078e0211 */
[----:B------:R-:W-:Y:S01]  /*3260*/  @!P1 MOV R13, R5 ;  /* 0x00000005000d9202 */ /* 0x000fe20000000f00 */
[----:B------:R-:W-:Y:S01]  /*3270*/  @P3 STS [R239+0x1000], RZ ;  /* 0x001000ffef003388 */ /* 0x000fe20000000800 */
[----:B------:R-:W-:Y:S01]  /*3280*/  @!P2 IMAD.WIDE.U32 R8, R0, c[0x0][0x1a0], R4 ;  /* 0x000068000008aa25 */ /* 0x000fe200078e0004 */
[----:B------:R-:W-:-:S02]  /*3290*/  @!P2 LEA.HI.X R17, R6, c[0x0][0x16c], R7, 0x1, P4 ;  /* 0x00005b000611aa11 */ /* 0x000fc400020f0c07 */
[----:B------:R-:W-:Y:S01]  /*32a0*/  @P3 STS [R239+0x1004], RZ ;  /* 0x001004ffef003388 */ /* 0x000fe20000000800 */
[----:B------:R-:W-:Y:S01]  /*32b0*/  @!P1 IADD3 R4, P4, R0, 0x40, RZ ;  /* 0x0000004000049810 */ /* 0x000fe20007f9e0ff */
[----:B------:R-:W-:Y:S01]  /*32c0*/  @!P2 IMAD.IADD R7, R9, 0x1, R18 ;  /* 0x000000010907a824 */ /* 0x000fe200078e0212 */
[----:B------:R-:W-:Y:S01]  /*32d0*/  IADD3 R0, R21, 0x48, RZ ;  /* 0x0000004815007810 */ /* 0x000fe20007ffe0ff */
[----:B------:R-:W-:Y:S02]  /*32e0*/  @P3 STS [R239+0x1008], RZ ;  /* 0x001008ffef003388 */ /* 0x000fe40000000800 */
[----:B------:R-:W-:Y:S02]  /*32f0*/  @!P1 IMAD.X R9, RZ, RZ, R20, P4 ;  /* 0x000000ffff099224 */ /* 0x000fe400020e0614 */
        /* <DEDUP_REMOVED lines=13> */
[----:B---3--:R-:W-:-:S04]  /*33d0*/  @!P1 LEA R14, P3, R10, c[0x0][0x168], 0x1 ;  /* 0x00005a000a0e9a11 */ /* 0x008fc800078608ff */
[----:B------:R-:W-:Y:S02]  /*33e0*/  @!P1 LEA.HI.X R15, R10, c[0x0][0x16c], R11, 0x1, P3 ;  /* 0x00005b000a0f9a11 */ /* 0x000fe400018f0c0b */
        /* <DEDUP_REMOVED lines=8> */
[----:B------:R-:W-:Y:S01]  /*3470*/  ISETP.GE.AND P3, PT, R0, UR4, PT ;  /* 0x0000000400007c0c */ /* 0x000fe2000bf66270 */
[----:B------:R-:W-:Y:S01]  /*3480*/  @P2 STS [R3+0x8000], RZ ;  /* 0x008000ff03002388 */ /* 0x000fe20000000800 */
[----:B------:R-:W-:Y:S01]  /*3490*/  ISETP.GE.AND P4, PT, R10, UR4, PT ;  /* 0x000000040a007c0c */ /* 0x000fe2000bf86270 */
[----:B------:R-:W-:-:S02]  /*34a0*/  @!P1 IMAD R8, R4, c[0x0][0x1a4], R8 ;  /* 0x0000690004089a24 */ /* 0x000fc400078e0208 */
[----:B------:R-:W-:Y:S01]  /*34b0*/  @!P1 IMAD.WIDE.U32 R4, R4, c[0x0][0x1a0], R12 ;  /* 0x0000680004049a25 */ /* 0x000fe200078e000c */
[----:B------:R-:W-:Y:S03]  /*34c0*/  @P2 STS [R3+0x8004], RZ ;  /* 0x008004ff03002388 */ /* 0x000fe60000000800 */
[----:B------:R-:W-:Y:S01]  /*34d0*/  @!P1 IMAD.IADD R5, R5, 0x1, R8 ;  /* 0x0000000105059824 */ /* 0x000fe200078e0208 */
[----:B------:R-:W-:Y:S01]  /*34e0*/  @P2 STS.64 [R3+0x8008], RZ ;  /* 0x008008ff03002388 */ /* 0x000fe20000000a00 */
[----:B------:R-:W-:-:S03]  /*34f0*/  SHF.R.S32.HI R8, RZ, 0x1f, R21 ;  /* 0x0000001fff087819 */ /* 0x000fc60000011415 */
[----:B------:R-:W-:Y:S01]  /*3500*/  @!PT LDS RZ, [RZ] ;  /* 0x00000000fffff984 */ /* 0x000fe20000000800 */
[----:B------:R-:W-:Y:S01]  /*3510*/  @!PT LDS RZ, [RZ] ;  /* 0x00000000fffff984 */ /* 0x000fe20000000800 */
[----:B------:R-:W-:Y:S01]  /*3520*/  @!PT LDS RZ, [RZ] ;  /* 0x00000000fffff984 */ /* 0x000fe20000000800 */
[----:B------:R3:W-:Y:S04]  /*3530*/  @!P2 LDGSTS.E.BYPASS.LTC128B.128 [R3+0x8000], [R6.64] ;  /* 0x080000000603afae */ /* 0x0007e8000b901d66 */
[----:B------:R1:W-:Y:S01]  /*3540*/  @P1 STS.128 [R3+0x9000], RZ ;  /* 0x009000ff03001388 */ /* 0x0003e20000000c00 */
[----:B---3--:R-:W-:-:S04]  /*3550*/  @!P1 LEA R6, P2, R4, c[0x0][0x170], 0x1 ;  /* 0x00005c0004069a11 */ /* 0x008fc800078408ff */
        /* <DEDUP_REMOVED lines=10> */
[----:B------:R3:W4:Y:S04]  /*3600*/  @!P6 LDG.E R25, [R4.64] ;  /* 0x000000260419e981 */ /* 0x000728000c1e1900 */
[----:B------:R3:W5:Y:S04]  /*3610*/  @!P5 LDG.E R24, [R4.64+0x20] ;  /* 0x000020260418d981 */ /* 0x000768000c1e1900 */
[----:B------:R3:W2:Y:S01]  /*3620*/  @!P4 LDG.E R23, [R4.64+0x100] ;  /* 0x000100260417c981 */ /* 0x0006a2000c1e1900 */
[----:B-1----:R-:W-:Y:S02]  /*3630*/  SHF.R.S32.HI R3, RZ, 0x1f, R0 ;  /* 0x0000001fff037819 */ /* 0x002fe40000011400 */
[----:B------:R-:W-:-:S04]  /*3640*/  @!P3 LEA R6, P1, R0, UR17, 0x2 ;  /* 0x000000110006bc11 */ /* 0x000fc8000f8210ff */
[----:B------:R-:W-:-:S05]  /*3650*/  @!P3 LEA.HI.X R7, R0, UR16, R3, 0x2, P1 ;  /* 0x000000100007bc11 */ /* 0x000fca00088f1403 */
[----:B------:R-:W2:Y:S01]  /*3660*/  @!P3 LDG.E R22, [R6.64] ;  /* 0x000000260616b981 */ /* 0x000ea2000c1e1900 */
[----:B------:R-:W-:-:S04]  /*3670*/  IADD3 R0, R130, 0x1000, RZ ;  /* 0x0000100082007810 */ /* 0x000fc80007ffe0ff */
[----:B------:R-:W-:-:S05]  /*3680*/  SEL R0, R0, R130, !P0 ;  /* 0x0000008200007207 */ /* 0x000fca0004000000 */
[----:B------:R-:W-:Y:S01]  /*3690*/  IMAD.SHL.U32 R118, R0, 0x2, RZ ;  /* 0x0000000200767824 */ /* 0x000fe200078e00ff */
[C---:B------:R-:W-:Y:S02]  /*36a0*/  IADD3 R0, R21.reuse, -0x80, RZ ;  /* 0xffffff8015007810 */ /* 0x040fe40007ffe0ff */
[C---:B---3--:R-:W-:Y:S01]  /*36b0*/  SHF.L.U64.HI R5, R21.reuse, 0x2, R8 ;  /* 0x0000000215057819 */ /* 0x048fe20000010208 */
[----:B------:R-:W-:Y:S02]  /*36c0*/  IMAD.SHL.U32 R4, R21, 0x4, RZ ;  /* 0x0000000415047824 */ /* 0x000fe400078e00ff */
        /* <DEDUP_REMOVED lines=23> */
[----:B--2---:R1:W-:Y:S04]  /*3840*/  STL [R1], R23 ;  /* 0x0000001701007387 */ /* 0x0043e80000100800 */
[----:B------:R1:W-:Y:S04]  /*3850*/  STL [R1+0x4], R22 ;  /* 0x0000041601007387 */ /* 0x0003e80000100800 */
[----:B------:R1:W-:Y:S04]  /*3860*/  STL [R1+0x1c], R5 ;  /* 0x00001c0501007387 */ /* 0x0003e80000100800 */
[----:B------:R1:W-:Y:S04]  /*3870*/  STL [R1+0x14], R0 ;  /* 0x0000140001007387 */ /* 0x0003e80000100800 */
[----:B------:R1:W-:Y:S02]  /*3880*/  STL [R1+0x18], R4 ;  /* 0x0000180401007387 */ /* 0x0003e40000100800 */
.L_x_1210:
[----:B------:R-:W2:Y:S01]  /*3890*/  LDL R131, [R1+0x18] ;  /* 0x0000180001837983 */ /* 0x000ea20000100800 */
[----:B------:R-:W-:Y:S01]  /*38a0*/  IADD3 R112, R126, R118, RZ ;  /* 0x000000767e707210 */ /* 0x000fe20007ffe0ff */
[----:B------:R-:W-:Y:S01]  /*38b0*/  USHF.L.U32 UR10, UR15, 0x7, URZ ;  /* 0x000000070f0a7899 */ /* 0x000fe2000800063f */
[----:B------:R-:W-:Y:S01]  /*38c0*/  MOV R157, R144 ;  /* 0x00000090009d7202 */ /* 0x000fe20000000f00 */
[----:B-1----:R-:W3:Y:S01]  /*38d0*/  LDL R0, [R1+0x1c] ;  /* 0x00001c0001007983 */ /* 0x002ee20000100800 */
        /* <DEDUP_REMOVED lines=264> */
.L_x_1206:
[----:B--234-:R-:W2:Y:S01]  /*4960*/  LDL R0, [R1+0x10] ;  /* 0x0000100001007983 */ /* 0x01cea20000100800 */
[----:B------:R-:W-:Y:S02]  /*4970*/  UIADD3 UR4, -UR5, UR7, -UR11 ;  /* 0x0000000705047290 */ /* 0x000fe4000fffe90b */
[----:B------:R-:W-:Y:S01]  /*4980*/  ULDC UR9, c[0x0][0x2e8] ;  /* 0x0000ba0000097ab9 */ /* 0x000fe20000000800 */
[----:B------:R-:W3:Y:S01]  /*4990*/  LDL R8, [R1+0x24] ;  /* 0x0000240001087983 */ /* 0x000ee20000100800 */
[----:B------:R-:W-:Y:S01]  /*49a0*/  UMOV UR14, UR5 ;  /* 0x00000005000e7c82 */ /* 0x000fe20008000000 */
[----:B--2---:R-:W-:Y:S04]  /*49b0*/  IADD3 R0, R0, UR6, RZ ;  /* 0x0000000600007c10 */ /* 0x004fe8000fffe0ff */
[C---:B------:R-:W-:Y:S02]  /*49c0*/  IADD3 R6, R0.reuse, 0x8, RZ ;  /* 0x0000000800067810 */ /* 0x040fe40007ffe0ff */
[C---:B------:R-:W-:Y:S02]  /*49d0*/  IADD3 R5, R0.reuse, 0x40, RZ ;  /* 0x0000004000057810 */ /* 0x040fe40007ffe0ff */
[C---:B------:R-:W-:Y:S02]  /*49e0*/  IADD3 R4, R0.reuse, 0x48, RZ ;  /* 0x0000004800047810 */ /* 0x040fe40007ffe0ff */
[----:B------:R-:W-:Y:S02]  /*49f0*/  IADD3 R7, R0, UR4, RZ ;  /* 0x0000000400077c10 */ /* 0x000fe4000fffe0ff */
[----:B-1----:R-:W-:Y:S02]  /*4a00*/  IADD3 R24, R6, UR4, RZ ;  /* 0x0000000406187c10 */ /* 0x002fe4000fffe0ff */
        /* <DEDUP_REMOVED lines=225> */
.L_x_1207:
[----:B------:R-:W2:Y:S01]  /*5820*/  LDL R0, [R1+0x8] ;  /* 0x0000080001007983 */ /* 0x000ea20000100800 */
[----:B------:R-:W-:Y:S03]  /*5830*/  UISETP.GT.AND UP3, UPT, UR8, UR20, UPT ;  /* 0x000000140800728c */ /* 0x000fe6000bf64270 */
[----:B------:R-:W3:Y:S03]  /*5840*/  LDL R4, [R1+0xc] ;  /* 0x00000c0001047983 */ /* 0x000ee60000100800 */
[----:B------:R-:W-:Y:S01]  /*5850*/  PLOP3.LUT P1, PT, PT, PT, UP3, 0x80, 0x0 ;  /* 0x000000000000781c */ /* 0x000fe20003f2f038 */
[----:B------:R-:W4:Y:S04]  /*5860*/  LDL R7, [R1] ;  /* 0x0000000001077983 */ /* 0x000f280000100800 */
[----:B------:R-:W4:Y:S04]  /*5870*/  LDL R8, [R1+0x4] ;  /* 0x0000040001087983 */ /* 0x000f280000100800 */
        /* <DEDUP_REMOVED lines=263> */
[C---:B------:R-:W-:Y:S02]  /*68f0*/  FADD.FTZ R9, -R132.reuse, R9 ;  /* 0x0000000984097221 */ /* 0x040fe40000010100 */
[----:B------:R-:W-:Y:S02]  /*6900*/  FADD.FTZ R11, -R131, R11 ;  /* 0x0000000b830b7221 */ /* 0x000fe40000010100 */
[----:B------:R-:W-:Y:S01]  /*6910*/  FMUL.FTZ R10, R113, R10 ;  /* 0x0000000a710a7220 */ /* 0x000fe20000410000 */
[----:B------:R-:W-:Y:S01]  /*6920*/  MOV R113, R216 ;  /* 0x000000d800717202 */ /* 0x000fe20000000f00 */
[----:B------:R-:W-:Y:S02]  /*6930*/  FMUL.FTZ R216, R7, R0 ;  /* 0x0000000007d87220 */ /* 0x000fe40000410000 */
[----:B------:R-:W-:Y:S02]  /*6940*/  FFMA.FTZ R0, -R139, R139, 1 ;  /* 0x3f8000008b007423 */ /* 0x000fe4000001018b */
[----:B------:R-:W-:Y:S02]  /*6950*/  FADD.FTZ R8, -R132, R8 ;  /* 0x0000000884087221 */ /* 0x000fe40000010100 */
[----:B------:R-:W-:Y:S02]  /*6960*/  FMUL.FTZ R9, R114, R9 ;  /* 0x0000000972097220 */ /* 0x000fe40000410000 */
[----:B------:R-:W-:Y:S02]  /*6970*/  FMUL.FTZ R11, R112, R11 ;  /* 0x0000000b700b7220 */ /* 0x000fe40000410000 */
        /* <DEDUP_REMOVED lines=26> */
[----:B------:R-:W-:Y:S01]  /*6b20*/  FMUL.FTZ R218, R101, R5 ;  /* 0x0000000565da7220 */ /* 0x000fe20000410000 */
[----:B------:R-:W-:Y:S01]  /*6b30*/  MOV R101, R217 ;  /* 0x000000d900657202 */ /* 0x000fe20000000f00 */
        /* <DEDUP_REMOVED lines=37> */
[C---:B------:R-:W-:Y:S02]  /*6d90*/  FADD.FTZ R22, -R133.reuse, R22 ;  /* 0x0000001685167221 */ /* 0x040fe40000010100 */
        /* <DEDUP_REMOVED lines=83> */
[----:B------:R-:W-:Y:S02]  /*72d0*/  FFMA.FTZ R0, -R167, R167, 1 ;  /* 0x3f800000a7007423 */ /* 0x000fe400000101a7 */
[----:B------:R-:W-:Y:S02]  /*72e0*/  FMUL.FTZ R20, R33, R5 ;  /* 0x0000000521147220 */ /* 0x000fe40000410000 */
[----:B------:R-:W-:Y:S01]  /*72f0*/  FFMA.FTZ R5, -R172, R172, 1 ;  /* 0x3f800000ac057423 */ /* 0x000fe200000101ac */
[C---:B------:R-:W-:Y:S04]  /*7300*/  HMMA.16816.F32.BF16 R56, R108.reuse, R8, R56 ;  /* 0x000000086c38723c */ /* 0x040fe80000041838 */
[----:B------:R-:W-:Y:S02]  /*7310*/  FADD.FTZ R47, -R131, R47 ;  /* 0x0000002f832f7221 */ /* 0x000fe40000010100 */
[----:B------:R-:W-:Y:S02]  /*7320*/  FMUL.FTZ R35, R246, R35 ;  /* 0x00000023f6237220 */ /* 0x000fe40000410000 */
[----:B------:R-:W-:Y:S01]  /*7330*/  FMUL.FTZ R37, R244, R37 ;  /* 0x00000025f4257220 */ /* 0x000fe20000410000 */
[-C--:B------:R-:W-:Y:S03]  /*7340*/  HMMA.16816.F32.BF16 R60, R108, R10.reuse, R60 ;  /* 0x0000000a6c3c723c */ /* 0x080fe6000004183c */
[----:B------:R-:W-:Y:S02]  /*7350*/  FMUL.FTZ R0, R0, c[0x0][0x2ec] ;  /* 0x0000bb0000007a20 */ /* 0x000fe40000410000 */
[----:B------:R-:W-:Y:S02]  /*7360*/  FMUL.FTZ R5, R5, c[0x0][0x2ec] ;  /* 0x0000bb0005057a20 */ /* 0x000fe40000410000 */
[----:B------:R-:W-:Y:S01]  /*7370*/  FMUL.FTZ R47, R86, R47 ;  /* 0x0000002f562f7220 */ /* 0x000fe20000410000 */
[----:B------:R-:W-:Y:S01]  /*7380*/  HMMA.16816.F32.BF16 R64, R104, R10, R64 ;  /* 0x0000000a6840723c */ /* 0x000fe20000041840 */
[----:B------:R1:W5:Y:S03]  /*7390*/  LDL.LU R86, [R1+0xc0] ;  /* 0x0000c00001567983 */ /* 0x0003660000300800 */
[----:B------:R-:W-:Y:S02]  /*73a0*/  FADD.FTZ R48, -R134, R48 ;  /* 0x0000003086307221 */ /* 0x000fe40000010100 */
[----:B------:R-:W-:Y:S02]  /*73b0*/  FADD.FTZ R39, -R133, R39 ;  /* 0x0000002785277221 */ /* 0x000fe40000010100 */
[----:B------:R-:W-:Y:S04]  /*73c0*/  FMUL.FTZ R19, R35, R0 ;  /* 0x0000000023137220 */ /* 0x000fe80000410000 */
        /* <DEDUP_REMOVED lines=31> */
[----:B------:R-:W-:Y:S02]  /*75c0*/  FADD.FTZ R46, -R131, R46 ;  /* 0x0000002e832e7221 */ /* 0x000fe40000010100 */
        /* <DEDUP_REMOVED lines=149> */
[----:B------:R-:W-:Y:S01]  /*7f20*/  IMAD.U32 R0, R5, -0x80, RZ ;  /* 0xffffff8005007824 */ /* 0x000fe200078e00ff */
        /* <DEDUP_REMOVED lines=16> */
.L_x_1208:
        /* <DEDUP_REMOVED lines=141> */
.L_x_1209:
        /* <DEDUP_REMOVED lines=9> */
[----:B------:R4:W4:Y:S01]  /*8990*/  LDL R53, [R1] ;  /* 0x0000000001357983 */ /* 0x0009220000100800 */
        /* <DEDUP_REMOVED lines=288> */
.L_x_1211:
        /* <DEDUP_REMOVED lines=19> */
.L_x_1212:
        /* <DEDUP_REMOVED lines=44> */
.L_x_1214:
[----:B-12---:R-:W-:Y:S05]  /*9f90*/  BSYNC B0 ;  /* 0x0000000000007941 */ /* 0x006fea0003800000 */
.L_x_1213:
        /* <DEDUP_REMOVED lines=14> */
.L_x_1216:
[----:B------:R-:W-:Y:S05]  /*a080*/  BSYNC B0 ;  /* 0x0000000000007941 */ /* 0x000fea0003800000 */
.L_x_1215:
        /* <DEDUP_REMOVED lines=25> */
.L_x_1218:
[----:B------:R-:W-:Y:S05]  /*a220*/  BSYNC B0 ;  /* 0x0000000000007941 */ /* 0x000fea0003800000 */
.L_x_1217:
        /* <DEDUP_REMOVED lines=11> */
.L_x_1205:
[----:B------:R-:W-:Y:S05]  /*a2e0*/  BSYNC B1 ;  /* 0x0000000000017941 */ /* 0x000fea0003800000 */
.L_x_1191:
        /* <DEDUP_REMOVED lines=11> */
.L_x_1219:
[----:B------:R-:W-:Y:S05]  /*a3a0*/  EXIT ;  /* 0x000000000000794d */ /* 0x000fea0003800000 */
.L_x_1221:
        /* <DEDUP_REMOVED lines=13> */
.L_x_1360:


//--------------------- .text._ZN5flash44flash_bwd_dq_dk_dv_loop_seqk_parallel_kernelI23Flash_bwd_kernel_traitsILi32ELi128ELi128ELi8ELi4ELi4ELi4ELb0ELb0EN7cutlass10bfloat16_tE19Flash_kernel_traitsILi32ELi128ELi128ELi8ES3_EELb1ELb0ELb1ELb1ELb0ELb0ELb0EEEvNS_16Flash_bwd_paramsE --------------------------
	.section	.text._ZN5flash44flash_bwd_dq_dk_dv_loop_seqk_parallel_kernelI23Flash_bwd_kernel_traitsILi32ELi128ELi128ELi8ELi4ELi4ELi4ELb0ELb0EN7cutlass10bfloat16_tE19Flash_kernel_traitsILi32ELi128ELi128ELi8ES3_EELb1ELb0ELb1ELb1ELb0ELb0ELb0EEEvNS_16Flash_bwd_paramsE,"ax",@progbits
	.sectioninfo	@"SHI_REGISTERS=253"
	.align	128
        .global         _ZN5flash44flash_bwd_dq_dk_dv_loop_seqk_parallel_kernelI23Flash_bwd_kernel_traitsILi32ELi128ELi128ELi8ELi4ELi4ELi4ELb0ELb0EN7cutlass10bfloat16_tE19Flash_kernel_traitsILi32ELi128ELi128ELi8ES3_EELb1ELb0ELb1ELb1ELb0ELb0ELb0EEEvNS_16Flash_bwd_paramsE
        .type           _ZN5flash44flash_bwd_dq_dk_dv_loop_seqk_parallel_kernelI23Flash_bwd_kernel_traitsILi32ELi128ELi128ELi8ELi4ELi4ELi4ELb0ELb0EN7cutlass10bfloat16_tE19Flash_kernel_traitsILi32ELi128ELi128ELi8ES3_EELb1ELb0ELb1ELb1ELb0ELb0ELb0EEEvNS_16Flash_bwd_paramsE,@function
        .size           _ZN5flash44flash_bwd_dq_dk_dv_loop_seqk_parallel_kernelI23Flash_bwd_kernel_traitsILi32ELi128ELi128ELi8ELi4ELi4ELi4ELb0ELb0EN7cutlass10bfloat16_tE19Flash_kernel_traitsILi32ELi128ELi128ELi8ES3_EELb1ELb0ELb1ELb1ELb0ELb0ELb0EEEvNS_16Flash_bwd_paramsE,(.L_x_1361 - _ZN5flash44flash_bwd_dq_dk_dv_loop_seqk_parallel_kernelI23Flash_bwd_kernel_traitsILi32ELi128ELi128ELi8ELi4ELi4ELi4ELb0ELb0EN7cutlass10bfloat16_tE19Flash_kernel_traitsILi32ELi128ELi128ELi8ES3_EELb1ELb0ELb1ELb1ELb0ELb0ELb0EEEvNS_16Flash_bwd_paramsE)
        .other          _ZN5flash44flash_bwd_dq_dk_dv_loop_seqk_parallel_kernelI23Flash_bwd_kernel_traitsILi32ELi128ELi128ELi8ELi4ELi4ELi4ELb0ELb0EN7cutlass10bfloat16_tE19Flash_kernel_traitsILi32ELi128ELi128ELi8ES3_EELb1ELb0ELb1ELb1ELb0ELb0ELb0EEEvNS_16Flash_bwd_paramsE,@"STO_CUDA_ENTRY STV_DEFAULT"
_ZN5flash44flash_bwd_dq_dk_dv_loop_seqk_parallel_kernelI23Flash_bwd_kernel_traitsILi32ELi128ELi128ELi8ELi4ELi4ELi4ELb0ELb0EN7cutlass10bfloat16_tE19Flash_kernel_traitsILi32ELi128ELi128ELi8ES3_EELb1ELb0ELb1ELb1ELb0ELb0ELb0EEEvNS_16Flash_bwd_paramsE:
.text._ZN5flash44flash_bwd_dq_dk_dv_loop_seqk_parallel_kernelI23Flash_bwd_kernel_traitsILi32ELi128ELi128ELi8ELi4ELi4ELi4ELb0ELb0EN7cutlass10bfloat16_tE19Flash_kernel_traitsILi32ELi128ELi128ELi8ES3_EELb1ELb0ELb1ELb1ELb0ELb0ELb0EEEvNS_16Flash_bwd_paramsE:
        /* <DEDUP_REMOVED lines=16> */
[----:B------:R-:W-:Y:S02]  /*0100*/  ULDC UR5, c[0x0][0x234] ;  /* 0x00008d0000057ab9 */ /* 0x000fe40000000800 */
[----:B------:R-:W-:Y:S01]  /*0110*/  UIMAD UR5, UR8, UR7, UR5 ;  /* 0x00000007080572a4 */ /* 0x000fe2000f8e0205 */
[----:B------:R-:W3:Y:S01]  /*0120*/  S2UR UR55, SR_CTAID.Y ;  /* 0x00000000003779c3 */ /* 0x000ee20000002600 */
[----:B------:R-:W-:-:S02]  /*0130*/  ULDC UR4, c[0x0][0x22c] ;  /* 0x00008b0000047ab9 */ /* 0x000fc40000000800 */
[----:B------:R-:W-:Y:S02]  /*0140*/  ULDC UR58, c[0x0][0x1c0] ;  /* 0x00007000003a7ab9 */ /* 0x000fe40000000800 */
[----:B------:R-:W-:Y:S01]  /*0150*/  ULDC UR12, c[0x0][0x1c0] ;  /* 0x00007000000c7ab9 */ /* 0x000fe20000000800 */
[----:B------:R-:W-:Y:S01]  /*0160*/  IMAD.U32 R143, RZ, RZ, UR5 ;  /* 0x00000005ff8f7e24 */ /* 0x000fe2000f8e00ff */
[----:B------:R-:W-:Y:S02]  /*0170*/  ULDC UR9, c[0x0][0x1c0] ;  /* 0x0000700000097ab9 */ /* 0x000fe40000000800 */
[----:B------:R-:W-:Y:S02]  /*0180*/  ULDC UR13, c[0x0][0x1c8] ;  /* 0x00007200000d7ab9 */ /* 0x000fe40000000800 */
[----:B------:R-:W-:Y:S02]  /*0190*/  UIMAD.WIDE UR58, UR4, UR58, URZ ;  /* 0x0000003a043a72a5 */ /* 0x000fe4000f8e023f */
[----:B------:R-:W-:Y:S01]  /*01a0*/  UIMAD UR12, UR4, UR12, URZ ;  /* 0x0000000c040c72a4 */ /* 0x000fe2000f8e023f */
[----:B-1----:R-:W-:Y:S01]  /*01b0*/  SHF.R.S32.HI R127, RZ, 0x1f, R123 ;  /* 0x0000001fff7f7819 */ /* 0x002fe2000001147b */
[----:B--2---:R-:W-:-:S02]  /*01c0*/  UIMAD UR18, UR56, UR4, URZ ;  /* 0x00000004381272a4 */ /* 0x004fc4000f8e023f */
[----:B------:R-:W-:Y:S01]  /*01d0*/  ULOP3.LUT UR4, UR56, UR13, URZ, 0x3c, !UPT ;  /* 0x0000000d38047292 */ /* 0x000fe2000f8e3c3f */
[CC--:B------:R-:W-:Y:S01]  /*01e0*/  LEA.HI R0, R127.reuse, R123.reuse, RZ, 0x2 ;  /* 0x0000007b7f007211 */ /* 0x0c0fe200078f10ff */
[----:B------:R-:W-:Y:S01]  /*01f0*/  ULDC UR17, c[0x0][0x224] ;  /* 0x0000890000117ab9 */ /* 0x000fe20000000800 */
[----:B------:R-:W-:Y:S01]  /*0200*/  LEA.HI R130, R127, R123, RZ, 0x5 ;  /* 0x0000007b7f827211 */ /* 0x000fe200078f28ff */
[----:B------:R-:W-:Y:S01]  /*0210*/  ULDC UR19, c[0x0][0x224] ;  /* 0x0000890000137ab9 */ /* 0x000fe20000000800 */
[--C-:B------:R-:W-:Y:S01]  /*0220*/  SHF.R.S32.HI R3, RZ, 0x2, R0.reuse ;  /* 0x00000002ff037819 */ /* 0x100fe20000011400 */
[----:B---3--:R-:W-:Y:S01]  /*0230*/  UIMAD UR5, UR55, UR9, UR56 ;  /* 0x00000009370572a4 */ /* 0x008fe2000f8e0238 */
[----:B------:R-:W-:Y:S01]  /*0240*/  SHF.R.S32.HI R10, RZ, 0x1f, R0 ;  /* 0x0000001fff0a7819 */ /* 0x000fe20000011400 */
[----:B------:R-:W-:Y:S01]  /*0250*/  ULDC.U8 UR11, c[0x0][0x3d0] ;  /* 0x0000f400000b7ab9 */ /* 0x000fe20000000000 */
[----:B------:R-:W-:Y:S01]  /*0260*/  LOP3.LUT R2, R130, 0xffffffe0, RZ, 0xc0, !PT ;  /* 0xffffffe082027812 */ /* 0x000fe200078ec0ff */
[----:B------:R-:W-:Y:S01]  /*0270*/  UIMAD UR5, UR5, UR17, URZ ;  /* 0x00000011050572a4 */ /* 0x000fe2000f8e023f */
[C---:B------:R-:W-:Y:S01]  /*0280*/  LOP3.LUT R164, R0.reuse, 0xfffffffc, RZ, 0xc0, !PT ;  /* 0xfffffffc00a47812 */ /* 0x040fe200078ec0ff */
[----:B------:R-:W-:Y:S01]  /*0290*/  ULDC.U8 UR10, c[0x0][0x328] ;  /* 0x0000ca00000a7ab9 */ /* 0x000fe20000000000 */
[-C--:B------:R-:W-:Y:S01]  /*02a0*/  LEA.HI R0, R0, R3.reuse, RZ, 0x1 ;  /* 0x0000000300007211 */ /* 0x080fe200078f08ff */
[C---:B------:R-:W-:Y:S01]  /*02b0*/  IMAD.IADD R2, R123.reuse, 0x1, -R2 ;  /* 0x000000017b027824 */ /* 0x040fe200078e0a02 */
[----:B------:R-:W-:Y:S01]  /*02c0*/  LEA.HI R10, R10, R3, RZ, 0x3 ;  /* 0x000000030a0a7211 */ /* 0x000fe200078f18ff */
[----:B------:R-:W-:Y:S01]  /*02d0*/  IMAD.IADD R164, R123, 0x1, -R164 ;  /* 0x000000017ba47824 */ /* 0x000fe200078e0aa4 */
[----:B------:R-:W-:Y:S01]  /*02e0*/  LOP3.LUT R0, R0, 0x7fffffe, RZ, 0xc0, !PT ;  /* 0x07fffffe00007812 */ /* 0x000fe200078ec0ff */
[----:B------:R-:W-:Y:S01]  /*02f0*/  ULDC UR15, c[0x0][0x1c0] ;  /* 0x00007000000f7ab9 */ /* 0x000fe20000000800 */
[----:B------:R-:W-:Y:S01]  /*0300*/  LOP3.LUT R10, R10, 0xfffffff8, RZ, 0xc0, !PT ;  /* 0xfffffff80a0a7812 */ /* 0x000fe200078ec0ff */
[C---:B------:R-:W-:Y:S01]  /*0310*/  IMAD.SHL.U32 R148, R164.reuse, 0x8, RZ ;  /* 0x00000008a4947824 */ /* 0x040fe200078e00ff */
[-C--:B------:R-:W-:Y:S01]  /*0320*/  LEA.HI R129, R127, R123.reuse, RZ, 0x7 ;  /* 0x0000007b7f817211 */ /* 0x080fe200078f38ff */
[----:B------:R-:W-:Y:S01]  /*0330*/  IMAD.IADD R0, R3, 0x1, -R0 ;  /* 0x0000000103007824 */ /* 0x000fe200078e0a00 */
[-C--:B------:R-:W-:Y:S01]  /*0340*/  LEA.HI R9, R127, R123.reuse, RZ, 0x3 ;  /* 0x0000007b7f097211 */ /* 0x080fe200078f18ff */
[----:B------:R-:W-:Y:S01]  /*0350*/  IMAD.IADD R10, R3, 0x1, -R10 ;  /* 0x00000001030a7824 */ /* 0x000fe200078e0a0a */
[----:B------:R-:W-:Y:S01]  /*0360*/  LEA.HI R127, R127, R123, RZ, 0x4 ;  /* 0x0000007b7f7f7211 */ /* 0x000fe200078f20ff */
[----:B------:R-:W-:Y:S01]  /*0370*/  IMAD.SHL.U32 R164, R164, 0x2, RZ ;  /* 0x00000002a4a47824 */ /* 0x000fe200078e00ff */
[----:B------:R-:W-:Y:S01]  /*0380*/  SHF.R.S32.HI R128, RZ, 0x1f, R2 ;  /* 0x0000001fff807819 */ /* 0x000fe20000011402 */
[----:B------:R-:W-:Y:S01]  /*0390*/  USHF.R.S32.HI UR7, URZ, 0x1f, UR19 ;  /* 0x0000001f3f077899 */ /* 0x000fe20008011413 */
[----:B------:R-:W-:Y:S01]  /*03a0*/  SHF.R.S32.HI R3, RZ, 0x4, R127 ;  /* 0x00000004ff037819 */ /* 0x000fe2000001147f */
[----:B------:R-:W-:Y:S01]  /*03b0*/  USHF.R.S32.HI UR8, URZ, 0x1f, UR56 ;  /* 0x0000001f3f087899 */ /* 0x000fe20008011438 */
[--C-:B------:R-:W-:Y:S01]  /*03c0*/  SHF.R.S32.HI R131, RZ, 0x5, R130.reuse ;  /* 0x00000005ff837819 */ /* 0x100fe20000011482 */
[----:B------:R-:W-:Y:S01]  /*03d0*/  IMAD.U32 R146, RZ, RZ, UR4 ;  /* 0x00000004ff927e24 */ /* 0x000fe2000f8e00ff */
[----:B------:R-:W-:Y:S01]  /*03e0*/  SHF.R.S32.HI R130, RZ, 0x1f, R130 ;  /* 0x0000001fff827819 */ /* 0x000fe20000011482 */
[----:B------:R-:W-:Y:S01]  /*03f0*/  UISETP.NE.AND UP6, UPT, UR11, URZ, UPT ;  /* 0x0000003f0b00728c */ /* 0x000fe2000bfc5270 */
[----:B------:R-:W-:Y:S01]  /*0400*/  LEA.HI R128, R128, R2, RZ, 0x2 ;  /* 0x0000000280807211 */ /* 0x000fe200078f10ff */
[----:B------:R-:W-:Y:S01]  /*0410*/  UISETP.NE.AND UP5, UPT, UR10, URZ, UPT ;  /* 0x0000003f0a00728c */ /* 0x000fe2000bfa5270 */
[----:B------:R-:W-:Y:S01]  /*0420*/  LOP3.LUT R7, R127, 0xfffffff0, RZ, 0xc0, !PT ;  /* 0xfffffff07f077812 */ /* 0x000fe200078ec0ff */
[----:B------:R-:W-:Y:S01]  /*0430*/  UIMAD UR4, UR55, UR15, UR56 ;  /* 0x0000000f370472a4 */ /* 0x000fe2000f8e0238 */
        /* <DEDUP_REMOVED lines=30> */
[--C-:B------:R-:W-:Y:S01]  /*0620*/  SHF.R.S32.HI R4, RZ, 0x1, R5.reuse ;  /* 0x00000001ff047819 */ /* 0x100fe20000011405 */
        /* <DEDUP_REMOVED lines=91> */
[C---:B------:R-:W-:Y:S01]  /*0be0*/  IADD3 R157, R147.reuse, 0x40, RZ ;  /* 0x00000040939d7810 */ /* 0x040fe20007ffe0ff */
[----:B------:R-:W-:Y:S01]  /*0bf0*/  UIMAD.WIDE.U32 UR10, UR58, UR10, URZ ;  /* 0x0000000a3a0a72a5 */ /* 0x000fe2000f8e003f */
[----:B------:R-:W-:Y:S01]  /*0c00*/  LEA R122, R122, 0xa000, 0x1 ;  /* 0x0000a0007a7a7811 */ /* 0x000fe200078e08ff */
[----:B------:R-:W-:Y:S01]  /*0c10*/  @!UP5 UIMAD UR8, UR8, UR14, URZ ;  /* 0x0000000e0808d2a4 */ /* 0x000fe2000f8e023f */
[C---:B------:R-:W-:Y:S01]  /*0c20*/  @P4 IADD3 R157, R147.reuse, -0x40, RZ ;  /* 0xffffffc0939d4810 */ /* 0x040fe20007ffe0ff */
        /* <DEDUP_REMOVED lines=15> */
[----:B------:R-:W-:Y:S01]  /*0d20*/  IADD3 R163, R164, 0x20, RZ ;  /* 0x00000020a4a37810 */ /* 0x000fe20007ffe0ff */
        /* <DEDUP_REMOVED lines=24> */
[----:B------:R-:W-:Y:S01]  /*0eb0*/  IMAD.U32 R154, RZ, RZ, UR5 ;  /* 0x00000005ff9a7e24 */ /* 0x000fe2000f8e00ff */
[----:B------:R-:W-:Y:S01]  /*0ec0*/  UIMAD UR45, UR12, 0x28, URZ ;  /* 0x000000280c2d78a4 */ /* 0x000fe2000f8e023f */
[----:B------:R-:W-:Y:S01]  /*0ed0*/  IMAD.SHL.U32 R123, R123, 0x2, RZ ;  /* 0x000000027b7b7824 */ /* 0x000fe200078e00ff */
[----:B------:R-:W-:Y:S01]  /*0ee0*/  UIMAD UR44, UR12, 0x30, URZ ;  /* 0x000000300c2c78a4 */ /* 0x000fe2000f8e023f */
[----:B------:R-:W-:Y:S01]  /*0ef0*/  IMAD.IADD R117, R125, 0x1, R117 ;  /* 0x000000017d757824 */ /* 0x000fe200078e0275 */
[----:B------:R-:W-:Y:S01]  /*0f00*/  UIMAD UR43, UR12, 0x38, URZ ;  /* 0x000000380c2b78a4 */ /* 0x000fe2000f8e023f */
[----:B------:R-:W-:Y:S01]  /*0f10*/  IMAD.IADD R160, R160, 0x1, R162 ;  /* 0x00000001a0a07824 */ /* 0x000fe200078e02a2 */
[----:B------:R-:W-:Y:S01]  /*0f20*/  USHF.L.U32 UR42, UR12, 0x6, URZ ;  /* 0x000000060c2a7899 */ /* 0x000fe2000800063f */
[----:B------:R-:W-:Y:S01]  /*0f30*/  IMAD.IADD R3, R3, 0x1, R121 ;  /* 0x0000000103037824 */ /* 0x000fe200078e0279 */
        /* <DEDUP_REMOVED lines=9> */
[----:B------:R-:W-:Y:S02]  /*0fd0*/  ULDC.64 UR14, c[0x0][0x118] ;  /* 0x00004600000e7ab9 */ /* 0x000fe40000000a00 */
.L_x_1268:
[----:B------:R-:W-:Y:S02]  /*0fe0*/  ULDC.64 UR8, c[0x0][0x250] ;  /* 0x0000940000087ab9 */ /* 0x000fe40000000a00 */
[----:B------:R-:W-:Y:S02]  /*0ff0*/  UISETP.NE.U32.AND UP3, UPT, URZ, UR8, UPT ;  /* 0x000000083f00728c */ /* 0x000fe4000bf65070 */
[----:B------:R-:W-:Y:S02]  /*1000*/  USHF.L.U32 UR10, UR55, 0x2, URZ ;  /* 0x00000002370a7899 */ /* 0x000fe4000800063f */
[----:B------:R-:W-:-:S02]  /*1010*/  UISETP.NE.AND.EX UP3, UPT, URZ, UR9, UPT, UP3 ;  /* 0x000000093f00728c */ /* 0x000fc4000bf65330 */
[----:B------:R-:W-:Y:S02]  /*1020*/  USHF.R.S32.HI UR32, URZ, 0x1f, UR55 ;  /* 0x0000001f3f207899 */ /* 0x000fe40008011437 */
[----:B------:R-:W-:Y:S02]  /*1030*/  ULDC.U8 UR4, c[0x0][0x312] ;  /* 0x0000c48000047ab9 */ /* 0x000fe40000000000 */
        /* <DEDUP_REMOVED lines=48> */
.L_x_1222:
        /* <DEDUP_REMOVED lines=67> */
.L_x_1224:
        /* <DEDUP_REMOVED lines=18> */
.L_x_1225:
[----:B------:R-:W-:Y:S01]  /*1890*/  IABS R6, c[0x0][0x1c8] ;  /* 0x0000720000067a13 */ /* 0x000fe20000000000 */
[----:B------:R-:W-:Y:S01]  /*18a0*/  ULDC.64 UR16, c[0x0][0x370] ;  /* 0x0000dc0000107ab9 */ /* 0x000fe20000000a00 */
[----:B------:R-:W1:Y:S01]  /*18b0*/  R2UR UR22, R135 ;  /* 0x00000000871673c2 */ /* 0x000e6200000e0000 */
[----:B------:R-:W-:Y:S01]  /*18c0*/  @UP3 UIMAD.WIDE.U32 UR12, UR4, UR16, URZ ;  /* 0x00000010040c32a5 */ /* 0x000fe2000f8e003f */
[----:B------:R-:W2:Y:S01]  /*18d0*/  I2F.RP R8, R6 ;  /* 0x0000000600087306 */ /* 0x000ea20000209400 */
[----:B------:R-:W-:Y:S01]  /*18e0*/  ULDC UR18, c[0x0][0x224] ;  /* 0x0000890000127ab9 */ /* 0x000fe20000000800 */
[----:B------:R-:W-:Y:S01]  /*18f0*/  IABS R5, UR56 ;  /* 0x0000003800057c13 */ /* 0x000fe20008000000 */
[----:B------:R-:W-:Y:S01]  /*1900*/  @UP3 UIMAD UR27, UR4, UR17, UR13 ;  /* 0x00000011041b32a4 */ /* 0x000fe2000f8e020d */
[----:B------:R-:W-:Y:S02]  /*1910*/  ISETP.NE.AND P2, PT, RZ, c[0x0][0x1c8], PT ;  /* 0x00007200ff007a0c */ /* 0x000fe40003f45270 */
[----:B------:R-:W3:Y:S01]  /*1920*/  R2UR UR10, R134 ;  /* 0x00000000860a73c2 */ /* 0x000ee200000e0000 */
[----:B------:R-:W-:-:S02]  /*1930*/  @UP3 UMOV UR23, UR12 ;  /* 0x0000000c00173c82 */ /* 0x000fc40008000000 */
[----:B------:R-:W-:Y:S02]  /*1940*/  ULDC.64 UR12, c[0x0][0x368] ;  /* 0x0000da00000c7ab9 */ /* 0x000fe40000000a00 */
[----:B------:R-:W-:-:S03]  /*1950*/  @!UP3 UIMAD UR9, UR32, UR12, URZ ;  /* 0x0000000c2009b2a4 */ /* 0x000fc6000f8e023f */
[----:B------:R-:W4:Y:S01]  /*1960*/  R2UR UR17, R151 ;  /* 0x00000000971173c2 */ /* 0x000f2200000e0000 */
[----:B------:R-:W-:Y:S01]  /*1970*/  @!UP3 UIMAD UR9, UR55, UR13, UR9 ;  /* 0x0000000d3709b2a4 */ /* 0x000fe2000f8e0209 */
[----:B--2---:R-:W2:Y:S01]  /*1980*/  MUFU.RCP R8, R8 ;  /* 0x0000000800087308 */ /* 0x004ea20000001000 */
[----:B------:R-:W-:-:S04]  /*1990*/  @!UP3 UIMAD.WIDE.U32 UR12, UR55, UR12, URZ ;  /* 0x0000000c370cb2a5 */ /* 0x000fc8000f8e003f */
[----:B------:R-:W-:Y:S01]  /*19a0*/  @!UP3 UIADD3 UR27, UR13, UR9, URZ ;  /* 0x000000090d1bb290 */ /* 0x000fe2000fffe03f */
[----:B------:R-:W5:Y:S01]  /*19b0*/  R2UR UR16, R150 ;  /* 0x00000000961073c2 */ /* 0x000f6200000e0000 */
[----:B-1----:R-:W-:Y:S02]  /*19c0*/  UIMAD UR9, UR32, UR18, UR22 ;  /* 0x00000012200972a4 */ /* 0x002fe4000f8e0216 */
[----:B------:R-:W-:Y:S02]  /*19d0*/  @!UP3 UMOV UR23, UR12 ;  /* 0x0000000c0017bc82 */ /* 0x000fe40008000000 */
[----:B------:R-:W-:-:S03]  /*19e0*/  UIMAD.WIDE.U32 UR12, UR55, UR18, URZ ;  /* 0x00000012370c72a5 */ /* 0x000fc6000f8e003f */
[----:B------:R-:W1:Y:S01]  /*19f0*/  R2UR UR33, R144 ;  /* 0x00000000902173c2 */ /* 0x000e6200000e0000 */
[----:B------:R-:W-:Y:S01]  /*1a00*/  UIADD3 UR9, UR13, UR9, URZ ;  /* 0x000000090d097290 */ /* 0x000fe2000fffe03f */
[----:B--2---:R-:W-:Y:S01]  /*1a10*/  IADD3 R8, R8, 0xffffffe, RZ ;  /* 0x0ffffffe08087810 */ /* 0x004fe20007ffe0ff */
[----:B------:R-:W-:Y:S02]  /*1a20*/  UIMAD.WIDE.U32 UR12, UR58, UR4, URZ ;  /* 0x000000043a0c72a5 */ /* 0x000fe4000f8e003f */
[----:B---3--:R-:W-:Y:S01]  /*1a30*/  UIMAD UR9, UR58, UR9, UR10 ;  /* 0x000000093a0972a4 */ /* 0x008fe2000f8e020a */
[----:B------:R-:W2:Y:S02]  /*1a40*/  F2I.FTZ.U32.TRUNC.NTZ R9, R8 ;  /* 0x0000000800097305 */ /* 0x000ea4000021f000 */
[----:B------:R-:W3:Y:S01]  /*1a50*/  S2UR UR10, SR_CTAID.X ;  /* 0x00000000000a79c3 */ /* 0x000ee20000002500 */
[----:B----4-:R-:W-:Y:S02]  /*1a60*/  UIADD3 UR18, UR17, UR9, URZ ;  /* 0x0000000911127290 */ /* 0x010fe4000fffe03f */
[----:B------:R-:W-:-:S04]  /*1a70*/  UIMAD UR9, UR59, UR4, URZ ;  /* 0x000000043b0972a4 */ /* 0x000fc8000f8e023f */
[----:B------:R-:W-:Y:S02]  /*1a80*/  @UP3 UIADD3 UR18, UR13, UR9, URZ ;  /* 0x000000090d123290 */ /* 0x000fe4000fffe03f */
[----:B-----5:R-:W-:Y:S02]  /*1a90*/  USEL UR25, UR16, UR12, !UP3 ;  /* 0x0000000c10197287 */ /* 0x020fe4000d800000 */
[----:B------:R-:W-:Y:S02]  /*1aa0*/  USHF.L.U64.HI UR9, UR55, 0x7, UR32 ;  /* 0x0000000737097899 */ /* 0x000fe40008010220 */
[----:B------:R-:W-:Y:S01]  /*1ab0*/  ULDC.64 UR16, c[0x0][0x3d8] ;  /* 0x0000f60000107ab9 */ /* 0x000fe20000000a00 */
[----:B--2---:R-:W-:Y:S01]  /*1ac0*/  IMAD.MOV R4, RZ, RZ, -R9 ;  /* 0x000000ffff047224 */ /* 0x004fe200078e0a09 */
[----:B------:R-:W-:Y:S01]  /*1ad0*/  USEL UR9, UR9, URZ, UP1 ;  /* 0x0000003f09097287 */ /* 0x000fe20008800000 */
[----:B------:R-:W-:Y:S02]  /*1ae0*/  IMAD.MOV.U32 R8, RZ, RZ, RZ ;  /* 0x000000ffff087224 */ /* 0x000fe400078e00ff */
[----:B------:R-:W-:-:S04]  /*1af0*/  IMAD R12, R4, R6, RZ ;  /* 0x00000006040c7224 */ /* 0x000fc800078e02ff */
[----:B------:R-:W-:Y:S01]  /*1b00*/  IMAD.HI.U32 R12, R9, R12, R8 ;  /* 0x0000000c090c7227 */ /* 0x000fe200078e0008 */
[----:B---3--:R-:W-:Y:S01]  /*1b10*/  UIMAD.WIDE.U32 UR12, UR10, UR16, URZ ;  /* 0x000000100a0c72a5 */ /* 0x008fe2000f8e003f */
[----:B------:R-:W2:Y:S04]  /*1b20*/  R2UR UR16, R146 ;  /* 0x00000000921073c2 */ /* 0x000ea800000e0000 */
[----:B------:R-:W-:Y:S01]  /*1b30*/  IMAD.HI.U32 R12, R12, R5, RZ ;  /* 0x000000050c0c7227 */ /* 0x000fe200078e00ff */
[----:B------:R-:W-:Y:S02]  /*1b40*/  UIMAD UR17, UR10, UR17, UR13 ;  /* 0x000000110a1172a4 */ /* 0x000fe4000f8e020d */
[----:B------:R-:W-:Y:S01]  /*1b50*/  USHF.L.U32 UR10, UR55, 0x7, URZ ;  /* 0x00000007370a7899 */ /* 0x000fe2000800063f */
[----:B------:R-:W-:Y:S01]  /*1b60*/  IMAD.MOV R4, RZ, RZ, -R12 ;  /* 0x000000ffff047224 */ /* 0x000fe200078e0a0c */
[----:B------:R-:W-:-:S02]  /*1b70*/  USEL UR22, UR12, URZ, UP6 ;  /* 0x0000003f0c167287 */ /* 0x000fc4000b000000 */
[----:B------:R-:W-:Y:S01]  /*1b80*/  USEL UR12, UR10, URZ, UP1 ;  /* 0x0000003f0a0c7287 */ /* 0x000fe20008800000 */
[C---:B------:R-:W-:Y:S01]  /*1b90*/  IMAD R4, R6.reuse, R4, R5 ;  /* 0x0000000406047224 */ /* 0x040fe200078e0205 */
[----:B------:R-:W3:Y:S01]  /*1ba0*/  R2UR UR13, R156 ;  /* 0x000000009c0d73c2 */ /* 0x000ee200000e0000 */
[----:B------:R-:W-:Y:S02]  /*1bb0*/  USEL UR17, UR17, URZ, UP6 ;  /* 0x0000003f11117287 */ /* 0x000fe4000b000000 */
[----:B------:R-:W-:Y:S01]  /*1bc0*/  UIADD3 UR12, UP1, UR7, UR12, URZ ;  /* 0x0000000c070c7290 */ /* 0x000fe2000ff3e03f */
[----:B------:R-:W-:-:S03]  /*1bd0*/  ISETP.GT.U32.AND P1, PT, R6, R4, PT ;  /* 0x000000040600720c */ /* 0x000fc60003f24070 */
[----:B------:R-:W-:Y:S02]  /*1be0*/  UIADD3.X UR10, UR26, UR9, URZ, UP1, !UPT ;  /* 0x000000091a0a7290 */ /* 0x000fe40008ffe43f */
[----:B------:R-:W-:-:S04]  /*1bf0*/  UIMAD UR9, UR59, UR12, URZ ;  /* 0x0000000c3b0972a4 */ /* 0x000fc8000f8e023f */
[----:B------:R-:W-:Y:S02]  /*1c00*/  UIMAD UR9, UR58, UR10, UR9 ;  /* 0x0000000a3a0972a4 */ /* 0x000fe4000f8e0209 */
[----:B-1----:R-:W-:Y:S02]  /*1c10*/  @UP5 USEL UR10, UR33, UR4, !UP3 ;  /* 0x00000004210a5287 */ /* 0x002fe4000d800000 */
[----:B------:R-:W-:Y:S01]  /*1c20*/  @!P1 IMAD.IADD R4, R4, 0x1, -R6 ;  /* 0x0000000104049824 */ /* 0x000fe200078e0a06 */
[----:B------:R-:W-:Y:S02]  /*1c30*/  @!P1 IADD3 R12, R12, 0x1, RZ ;  /* 0x000000010c0c9810 */ /* 0x000fe40007ffe0ff */
[----:B--2---:R-:W-:Y:S01]  /*1c40*/  ISETP.LE.AND P1, PT, RZ, UR16, PT ;  /* 0x00000010ff007c0c */ /* 0x004fe2000bf23270 */
[----:B------:R-:W-:Y:S01]  /*1c50*/  ULDC UR16, c[0x0][0x234] ;  /* 0x00008d0000107ab9 */ /* 0x000fe20000000800 */
[----:B------:R-:W-:Y:S01]  /*1c60*/  ISETP.GE.U32.AND P3, PT, R4, R6, PT ;  /* 0x000000060400720c */ /* 0x000fe20003f66070 */
[----:B------:R-:W-:-:S07]  /*1c70*/  @UP5 UIMAD UR10, UR56, UR16, UR10 ;  /* 0x00000010380a52a4 */ /* 0x000fce000f8e020a */
[----:B---3--:R-:W-:Y:S02]  /*1c80*/  @!UP5 UMOV UR10, UR13 ;  /* 0x0000000d000adc82 */ /* 0x008fe40008000000 */
[----:B------:R-:W-:-:S03]  /*1c90*/  UIMAD.WIDE.U32 UR12, UR58, UR12, URZ ;  /* 0x0000000c3a0c72a5 */ /* 0x000fc6000f8e003f */
[----:B------:R-:W-:Y:S01]  /*1ca0*/  @P3 IADD3 R12, R12, 0x1, RZ ;  /* 0x000000010c0c3810 */ /* 0x000fe20007ffe0ff */
[----:B------:R-:W-:Y:S02]  /*1cb0*/  UIADD3 UR16, UR13, UR9, URZ ;  /* 0x000000090d107290 */ /* 0x000fe4000fffe03f */
[----:B------:R-:W-:Y:S02]  /*1cc0*/  USHF.R.S32.HI UR9, URZ, 0x1f, UR8 ;  /* 0x0000001f3f097899 */ /* 0x000fe40008011408 */
        /* <DEDUP_REMOVED lines=11> */
.L_x_1226:
[----:B------:R1:W2:Y:S01]  /*1d80*/  R2UR UR4, R142 ;  /* 0x000000008e0473c2 */ /* 0x0002a200000e0000 */
[----:B------:R-:W-:-:S07]  /*1d90*/  DEPBAR.LE SB1, 0x0, {2} ;  /* 0x000090040000791a */ /* 0x000fce0000000000 */
.L_x_1227:
[----:B------:R-:W-:Y:S01]  /*1da0*/  IMAD.U32 R8, RZ, RZ, UR14 ;  /* 0x0000000eff087e24 */ /* 0x000fe2000f8e00ff */
[----:B------:R-:W1:Y:S01]  /*1db0*/  R2UR UR33, R140 ;  /* 0x000000008c2173c2 */ /* 0x000e6200000e0000 */
[----:B------:R-:W-:Y:S01]  /*1dc0*/  IMAD.U32 R9, RZ, RZ, UR15 ;  /* 0x0000000fff097e24 */ /* 0x000fe2000f8e00ff */
[----:B------:R-:W2:Y:S01]  /*1dd0*/  S2R R169, SR_TID.X ;  /* 0x0000000000a97919 */ /* 0x000ea20000002100 */
[----:B------:R-:W-:Y:S01]  /*1de0*/  SHF.R.S32.HI R149, RZ, 0x1f, R148 ;  /* 0x0000001fff957819 */ /* 0x000fe20000011494 */
[----:B------:R-:W-:Y:S01]  /*1df0*/  UIADD3 UR10, UR7, UR10, URZ ;  /* 0x0000000a070a7290 */ /* 0x000fe2000fffe03f */
[----:B------:R-:W-:Y:S03]  /*1e00*/  BSSY B1, `(.L_x_1223) ;  /* 0x000098d000017945 */ /* 0x000fe60003800000 */
[----:B------:R-:W1:Y:S08]  /*1e10*/  R2UR UR14, R145 ;  /* 0x00000000910e73c2 */ /* 0x000e7000000e0000 */
[----:B------:R-:W3:Y:S08]  /*1e20*/  R2UR UR51, R155 ;  /* 0x000000009b3373c2 */ /* 0x000ef000000e0000 */
[----:B------:R-:W3:Y:S01]  /*1e30*/  R2UR UR15, R137 ;  /* 0x00000000890f73c2 */ /* 0x000ee200000e0000 */
[----:B--2---:R-:W-:-:S04]  /*1e40*/  SHF.R.S32.HI R5, RZ, 0x1f, R169 ;  /* 0x0000001fff057819 */ /* 0x004fc800000114a9 */
[CC--:B------:R-:W-:Y:S01]  /*1e50*/  LEA.HI R7, R5.reuse, R169.reuse, RZ, 0x2 ;  /* 0x000000a905077211 */ /* 0x0c0fe200078f10ff */
[----:B-1----:R-:W-:Y:S01]  /*1e60*/  UIADD3 UR12, UP4, UP3, UR12, UR33, UR14 ;  /* 0x000000210c0c7290 */ /* 0x002fe2000fb9e00e */
[----:B------:R-:W-:Y:S01]  /*1e70*/  LEA.HI R5, R5, R169, RZ, 0x5 ;  /* 0x000000a905057211 */ /* 0x000fe200078f28ff */
[----:B------:R-:W-:Y:S01]  /*1e80*/  USHF.R.S32.HI UR33, URZ, 0x1f, UR56 ;  /* 0x0000001f3f217899 */ /* 0x000fe20008011438 */
[----:B------:R-:W-:Y:S01]  /*1e90*/  SHF.R.S32.HI R7, RZ, 0x2, R7 ;  /* 0x00000002ff077819 */ /* 0x000fe20000011407 */
[----:B------:R-:W-:Y:S01]  /*1ea0*/  UIADD3 UR25, UP2, UP1, UR22, UR12, UR25 ;  /* 0x0000000c16197290 */ /* 0x000fe2000f95e019 */
[----:B------:R-:W-:Y:S02]  /*1eb0*/  SHF.R.S32.HI R183, RZ, 0x5, R5 ;  /* 0x00000005ffb77819 */ /* 0x000fe40000011405 */
[----:B------:R-:W-:Y:S02]  /*1ec0*/  SHF.R.S32.HI R6, RZ, 0x1f, R7 ;  /* 0x0000001fff067819 */ /* 0x000fe40000011407 */
[----:B------:R-:W-:-:S04]  /*1ed0*/  IADD3 R10, P1, R7, UR7, RZ ;  /* 0x00000007070a7c10 */ /* 0x000fc8000ff3e0ff */
[----:B------:R-:W-:Y:S01]  /*1ee0*/  IADD3.X R4, R6, UR26, RZ, P1, !PT ;  /* 0x0000001a06047c10 */ /* 0x000fe20008ffe4ff */
[----:B------:R-:W-:Y:S01]  /*1ef0*/  IMAD.WIDE.U32 R14, R10, c[0x0][0x190], R148 ;  /* 0x000064000a0e7a25 */ /* 0x000fe200078e0094 */
[----:B---3--:R-:W-:-:S03]  /*1f00*/  UIADD3.X UR12, UR16, UR51, UR15, UP4, UP3 ;  /* 0x00000033100c7290 */ /* 0x008fc6000a7e640f */
[----:B------:R-:W-:Y:S01]  /*1f10*/  IMAD R4, R4, c[0x0][0x190], RZ ;  /* 0x0000640004047a24 */ /* 0x000fe200078e02ff */
[----:B------:R-:W-:Y:S01]  /*1f20*/  ULDC.64 UR14, c[0x0][0x3c8] ;  /* 0x0000f200000e7ab9 */ /* 0x000fe20000000a00 */
[----:B------:R-:W-:Y:S01]  /*1f30*/  IADD3 R14, P1, R14, UR30, RZ ;  /* 0x0000001e0e0e7c10 */ /* 0x000fe2000ff3e0ff */
[----:B------:R-:W-:Y:S01]  /*1f40*/  UIADD3.X UR22, UR17, UR12, UR18, UP2, UP1 ;  /* 0x0000000c11167290 */ /* 0x000fe200097e2412 */
[----:B------:R-:W-:Y:S01]  /*1f50*/  IMAD R4, R10, c[0x0][0x194], R4 ;  /* 0x000065000a047a24 */ /* 0x000fe200078e0204 */
[----:B------:R-:W-:Y:S02]  /*1f60*/  UMOV UR51, 0x4 ;  /* 0x0000000400337882 */ /* 0x000fe40000000000 */
[----:B------:R-:W-:Y:S02]  /*1f70*/  ULDC.64 UR12, c[0x0][0x1a8] ;  /* 0x00006a00000c7ab9 */ /* 0x000fe40000000a00 */
[----:B------:R-:W-:Y:S01]  /*1f80*/  UIMAD UR12, UR33, UR12, URZ ;  /* 0x0000000c210c72a4 */ /* 0x000fe2000f8e023f */
[----:B------:R-:W-:Y:S01]  /*1f90*/  IADD3.X R15, R15, UR29, R4, P1, !PT ;  /* 0x0000001d0f0f7c10 */ /* 0x000fe20008ffe404 */
[----:B------:R-:W-:Y:S01]  /*1fa0*/  IMAD.U32 R4, RZ, RZ, UR7 ;  /* 0x00000007ff047e24 */ /* 0x000fe2000f8e00ff */
[----:B------:R-:W-:Y:S01]  /*1fb0*/  IADD3 R16, P1, R148, UR23, RZ ;  /* 0x0000001794107c10 */ /* 0x000fe2000ff3e0ff */
[----:B------:R-:W-:-:S03]  /*1fc0*/  UIMAD UR18, UR56, UR13, UR12 ;  /* 0x0000000d381272a4 */ /* 0x000fc6000f8e020c */
[----:B------:R-:W-:Y:S01]  /*1fd0*/  ULDC.64 UR12, c[0x0][0x378] ;  /* 0x0000de00000c7ab9 */ /* 0x000fe20000000a00 */
[----:B------:R-:W-:Y:S01]  /*1fe0*/  IADD3.X R17, R149, UR27, RZ, P1, !PT ;  /* 0x0000001b95117c10 */ /* 0x000fe20008ffe4ff */
[----:B------:R-:W-:-:S03]  /*1ff0*/  UIMAD UR12, UR33, UR12, URZ ;  /* 0x0000000c210c72a4 */ /* 0x000fc6000f8e023f */
[----:B------:R-:W-:Y:S01]  /*2000*/  ULDC UR33, c[0x0][0x2e8] ;  /* 0x0000ba0000217ab9 */ /* 0x000fe20000000800 */
[----:B------:R-:W-:Y:S01]  /*2010*/  IMAD.WIDE.U32 R16, R4, c[0x0][0x370], R16 ;  /* 0x0000dc0004107a25 */ /* 0x000fe200078e0010 */
[----:B------:R-:W-:-:S03]  /*2020*/  UIMAD UR17, UR56, UR13, UR12 ;  /* 0x0000000d381172a4 */ /* 0x000fc6000f8e020c */
[----:B------:R-:W-:Y:S01]  /*2030*/  ULDC.64 UR12, c[0x0][0x370] ;  /* 0x0000dc00000c7ab9 */ /* 0x000fe20000000a00 */
[----:B------:R-:W-:Y:S01]  /*2040*/  IMAD.U32 R4, RZ, RZ, UR56 ;  /* 0x00000038ff047e24 */ /* 0x000fe2000f8e00ff */
[----:B------:R-:W-:Y:S01]  /*2050*/  UIMAD UR12, UR26, UR12, URZ ;  /* 0x0000000c1a0c72a4 */ /* 0x000fe2000f8e023f */
[----:B------:R-:W1:Y:S01]  /*2060*/  R2UR UR26, R141 ;  /* 0x000000008d1a73c2 */ /* 0x000e6200000e0000 */
[----:B------:R-:W-:Y:S02]  /*2070*/  IMAD.MOV.U32 R18, RZ, RZ, R16 ;  /* 0x000000ffff127224 */ /* 0x000fe400078e0010 */
[----:B------:R-:W-:Y:S01]  /*2080*/  UIMAD UR16, UR7, UR13, UR12 ;  /* 0x0000000d071072a4 */ /* 0x000fe2000f8e020c */
[----:B------:R-:W-:Y:S01]  /*2090*/  IMAD.U32 R16, RZ, RZ, UR56 ;  /* 0x00000038ff107e24 */ /* 0x000fe2000f8e00ff */
[----:B------:R-:W-:Y:S02]  /*20a0*/  UIADD3 UR12, UR7, UR4, URZ ;  /* 0x00000004070c7290 */ /* 0x000fe4000fffe03f */
[----:B------:R-:W-:-:S02]  /*20b0*/  UIADD3 UR4, -UR5, UR11, UR8 ;  /* 0x0000000b05047290 */ /* 0x000fc4000fffe108 */
[----:B------:R-:W-:Y:S01]  /*20c0*/  UIMAD.WIDE UR12, UR12, UR51, UR14 ;  /* 0x000000330c0c72a5 */ /* 0x000fe2000f8e020e */
[----:B------:R2:W3:Y:S01]  /*20d0*/  R2UR UR14, R8 ;  /* 0x00000000080e73c2 */ /* 0x0004e200000e0000 */
[----:B------:R-:W-:Y:S01]  /*20e0*/  UIADD3 UR4, UR4, -UR33, URZ ;  /* 0x8000002104047290 */ /* 0x000fe2000fffe03f */
[----:B------:R-:W-:Y:S01]  /*20f0*/  IADD3 R19, R17, UR16, RZ ;  /* 0x0000001011137c10 */ /* 0x000fe2000fffe0ff */
[----:B------:R-:W-:Y:S01]  /*2100*/  IMAD.WIDE.U32 R16, R16, c[0x0][0x1a8], R14 ;  /* 0x00006a0010107a25 */ /* 0x000fe200078e000e */
[----:B------:R-:W-:Y:S02]  /*2110*/  UIADD3 UR7, UR28, -0x1, URZ ;  /* 0xffffffff1c077890 */ /* 0x000fe4000fffe03f */
[----:B------:R-:W-:Y:S01]  /*2120*/  USHF.R.S32.HI UR33, URZ, 0x1f, UR4 ;  /* 0x0000001f3f217899 */ /* 0x000fe20008011404 */
[----:B------:R-:W-:Y:S01]  /*2130*/  IMAD.WIDE.U32 R18, R4, c[0x0][0x378], R18 ;  /* 0x0000de0004127a25 */ /* 0x000fe200078e0012 */
[----:B------:R-:W-:Y:S01]  /*2140*/  UMOV UR30, UR12 ;  /* 0x0000000c001e7c82 */ /* 0x000fe20008000000 */
[----:B------:R-:W-:Y:S01]  /*2150*/  IADD3 R4, R17, UR18, RZ ;  /* 0x0000001211047c10 */ /* 0x000fe2000fffe0ff */
[----:B------:R-:W-:Y:S01]  /*2160*/  ULEA.HI UR33, UR33, UR4, URZ, 0x7 ;  /* 0x0000000421217291 */ /* 0x000fe2000f8f383f */
[C---:B------:R-:W-:Y:S01]  /*2170*/  LEA R180, P3, R16.reuse, c[0x0][0x160], 0x1 ;  /* 0x0000580010b47a11 */ /* 0x040fe200078608ff */
[----:B------:R-:W-:Y:S01]  /*2180*/  UMOV UR29, UR13 ;  /* 0x0000000d001d7c82 */ /* 0x000fe20008000000 */
[----:B------:R-:W-:Y:S01]  /*2190*/  IADD3 R19, R19, UR17, RZ ;  /* 0x0000001113137c10 */ /* 0x000fe2000fffe0ff */
[----:B------:R-:W-:Y:S01]  /*21a0*/  USHF.R.S32.HI UR33, URZ, 0x7, UR33 ;  /* 0x000000073f217899 */ /* 0x000fe20008011421 */
[----:B------:R4:W3:Y:S01]  /*21b0*/  R2UR UR15, R9 ;  /* 0x00000000090f73c2 */ /* 0x0008e200000e0000 */
[----:B------:R-:W-:Y:S01]  /*21c0*/  ULDC.64 UR12, c[0x0][0x200] ;  /* 0x00008000000c7ab9 */ /* 0x000fe20000000a00 */
[----:B------:R-:W-:Y:S01]  /*21d0*/  LEA.HI.X R181, R16, c[0x0][0x164], R4, 0x1, P3 ;  /* 0x0000590010b57a11 */ /* 0x000fe200018f0c04 */
[----:B------:R-:W-:Y:S01]  /*21e0*/  UISETP.LT.AND UP1, UPT, URZ, UR33, UPT ;  /* 0x000000213f00728c */ /* 0x000fe2000bf21270 */
[----:B------:R-:W-:Y:S01]  /*21f0*/  IMAD.WIDE.U32 R14, R7, c[0x0][0x370], R18 ;  /* 0x0000dc00070e7a25 */ /* 0x000fe200078e0012 */
[----:B------:R-:W-:-:S02]  /*2200*/  UIMAD.WIDE UR12, UR10, UR51, UR12 ;  /* 0x000000330a0c72a5 */ /* 0x000fc4000f8e020c */
[----:B------:R-:W-:Y:S01]  /*2210*/  USEL UR33, URZ, UR33, !UP1 ;  /* 0x000000213f217287 */ /* 0x000fe2000c800000 */
[----:B--2---:R-:W-:Y:S01]  /*2220*/  LOP3.LUT R8, R5, 0xffffffe0, RZ, 0xc0, !PT ;  /* 0xffffffe005087812 */ /* 0x004fe200078ec0ff */
[----:B------:R-:W-:Y:S01]  /*2230*/  IMAD R5, R6, c[0x0][0x370], RZ ;  /* 0x0000dc0006057a24 */ /* 0x000fe200078e02ff */
[----:B------:R-:W-:Y:S01]  /*2240*/  LEA R178, P2, R14, c[0x0][0x330], 0x1 ;  /* 0x0000cc000eb27a11 */ /* 0x000fe200078408ff */
[----:B------:R-:W-:Y:S02]  /*2250*/  UISETP.GT.AND UP1, UPT, UR28, UR33, UPT ;  /* 0x000000211c00728c */ /* 0x000fe4000bf24270 */
[----:B------:R-:W-:Y:S02]  /*2260*/  IMAD.IADD R169, R169, 0x1, -R8 ;  /* 0x00000001a9a97824 */ /* 0x000fe400078e0a08 */
[----:B------:R-:W-:Y:S02]  /*2270*/  IMAD R5, R7, c[0x0][0x374], R5 ;  /* 0x0000dd0007057a24 */ /* 0x000fe400078e0205 */
[----:B-1----:R-:W-:-:S02]  /*2280*/  IMAD R183, R183, UR26, R169 ;  /* 0x0000001ab7b77c24 */ /* 0x002fc4000f8e02a9 */
[----:B------:R-:W-:-:S03]  /*2290*/  IMAD.IADD R5, R15, 0x1, R5 ;  /* 0x000000010f057824 */ /* 0x000fc600078e0205 */
[C---:B------:R-:W-:Y:S02]  /*22a0*/  IADD3 R8, P1, R183.reuse, UR25, RZ ;  /* 0x00000019b7087c10 */ /* 0x040fe4000ff3e0ff */
[----:B------:R-:W-:Y:S02]  /*22b0*/  LEA.HI.X R179, R14, c[0x0][0x334], R5, 0x1, P2 ;  /* 0x0000cd000eb37a11 */ /* 0x000fe400010f0c05 */
[----:B------:R-:W-:Y:S02]  /*22c0*/  LEA.HI.X.SX32 R183, R183, UR22, 0x1, P1 ;  /* 0x00000016b7b77c11 */ /* 0x000fe400088f0eff */
[----:B------:R-:W-:-:S04]  /*22d0*/  LEA R182, P1, R8, c[0x0][0x350], 0x2 ;  /* 0x0000d40008b67a11 */ /* 0x000fc800078210ff */
[----:B------:R-:W-:Y:S02]  /*22e0*/  LEA.HI.X R183, R8, c[0x0][0x354], R183, 0x2, P1 ;  /* 0x0000d50008b77a11 */ /* 0x000fe400008f14b7 */
[----:B------:R-:W-:-:S13]  /*22f0*/  PLOP3.LUT P1, PT, PT, PT, UP1, 0x80, 0x0 ;  /* 0x000000000000781c */ /* 0x000fda0003f2f018 */
[----:B---34-:R-:W-:Y:S05]  /*2300*/  @P1 BRA `(.L_x_1228) ;  /* 0x0000078000001947 */ /* 0x018fea0003800000 */
        /* <DEDUP_REMOVED lines=18> */
.L_x_1229:
        /* <DEDUP_REMOVED lines=18> */
.L_x_1230:
        /* <DEDUP_REMOVED lines=10> */
[----:B------:R-:W-:-:S02]  /*25f0*/  IADD3 R8, P0, R8, UR16, RZ ;  /* 0x0000001008087c10 */ /* 0x000fc4000ff1e0ff */
[----:B------:R-:W-:Y:S01]  /*2600*/  IMAD.U32 R5, RZ, RZ, UR10 ;  /* 0x0000000aff057e24 */ /* 0x000fe2000f8e00ff */
[----:B------:R-:W-:Y:S01]  /*2610*/  ULDC.64 UR10, c[0x0][0x3b8] ;  /* 0x0000ee00000a7ab9 */ /* 0x000fe20000000a00 */
[----:B------:R-:W-:Y:S01]  /*2620*/  ISETP.GE.OR P1, PT, R7, UR5, P2 ;  /* 0x0000000507007c0c */ /* 0x000fe20009726670 */
[----:B------:R-:W-:Y:S02]  /*2630*/  UIMAD UR10, UR12, UR10, URZ ;  /* 0x0000000a0c0a72a4 */ /* 0x000fe4000f8e023f */
[----:B------:R-:W-:Y:S02]  /*2640*/  IADD3.X R9, R9, UR17, R5, P0, !PT ;  /* 0x0000001109097c10 */ /* 0x000fe400087fe405 */
        /* <DEDUP_REMOVED lines=13> */
.L_x_1232:
[----:B------:R-:W-:Y:S05]  /*2720*/  BSYNC B0 ;  /* 0x0000000000007941 */ /* 0x000fea0003800000 */
.L_x_1231:
        /* <DEDUP_REMOVED lines=14> */
.L_x_1234:
[----:B------:R-:W-:Y:S05]  /*2810*/  BSYNC B0 ;  /* 0x0000000000007941 */ /* 0x000fea0003800000 */
.L_x_1233:
[----:B------:R-:W-:Y:S01]  /*2820*/  ULDC.64 UR10, c[0x0][0x3a8] ;  /* 0x0000ea00000a7ab9 */ /* 0x000fe20000000a00 */
[----:B------:R-:W-:Y:S01]  /*2830*/  IMAD.WIDE.U32 R4, R4, c[0x0][0x3a8], R148 ;  /* 0x0000ea0004047a25 */ /* 0x000fe200078e0094 */
[----:B------:R-:W-:Y:S01]  /*2840*/  UIMAD UR9, UR9, UR10, URZ ;  /* 0x0000000a090972a4 */ /* 0x000fe2000f8e023f */
[----:B------:R-:W-:Y:S01]  /*2850*/  MOV R8, UR56 ;  /* 0x0000003800087c02 */ /* 0x000fe20008000f00 */
[----:B------:R-:W-:Y:S01]  /*2860*/  USHF.R.S32.HI UR5, URZ, 0x1f, UR56 ;  /* 0x0000001f3f057899 */ /* 0x000fe20008011438 */
[----:B------:R-:W-:Y:S01]  /*2870*/  BSSY B0, `(.L_x_1235) ;  /* 0x0000014000007945 */ /* 0x000fe20003800000 */
[----:B------:R-:W-:Y:S01]  /*2880*/  UIMAD UR8, UR8, UR11, UR9 ;  /* 0x0000000b080872a4 */ /* 0x000fe2000f8e0209 */
[----:B------:R-:W-:-:S05]  /*2890*/  IADD3 R10, P2, R4, UR7, RZ ;  /* 0x00000007040a7c10 */ /* 0x000fca000ff5e0ff */
[----:B------:R-:W-:Y:S01]  /*28a0*/  IMAD.U32 R4, RZ, RZ, UR8 ;  /* 0x00000008ff047e24 */ /* 0x000fe2000f8e00ff */
[----:B------:R-:W-:Y:S02]  /*28b0*/  ULDC.64 UR8, c[0x0][0x3c0] ;  /* 0x0000f00000087ab9 */ /* 0x000fe40000000a00 */
        /* <DEDUP_REMOVED lines=15> */
.L_x_1236:
[----:B------:R-:W-:Y:S05]  /*29b0*/  BSYNC B0 ;  /* 0x0000000000007941 */ /* 0x000fea0003800000 */
.L_x_1235:
        /* <DEDUP_REMOVED lines=13> */
.L_x_1228:
        /* <DEDUP_REMOVED lines=23> */
.L_x_1239:
[----:B------:R-:W-:Y:S05]  /*2c00*/  BSYNC B0 ;  /* 0x0000000000007941 */ /* 0x000fea0003800000 */
.L_x_1238:
        /* <DEDUP_REMOVED lines=16> */
.L_x_1241:
[----:B------:R-:W-:Y:S05]  /*2d10*/  BSYNC B0 ;  /* 0x0000000000007941 */ /* 0x000fea0003800000 */
.L_x_1240:
        /* <DEDUP_REMOVED lines=20> */
.L_x_1243:
[----:B------:R-:W-:Y:S05]  /*2e60*/  BSYNC B0 ;  /* 0x0000000000007941 */ /* 0x000fea0003800000 */
.L_x_1242:
        /* <DEDUP_REMOVED lines=20> */
.L_x_1245:
[----:B------:R-:W-:Y:S05]  /*2fb0*/  BSYNC B0 ;  /* 0x0000000000007941 */ /* 0x000fea0003800000 */
.L_x_1244:
        /* <DEDUP_REMOVED lines=55> */
.L_x_1247:
[----:B------:R-:W-:Y:S05]  /*3330*/  BSYNC B0 ;  /* 0x0000000000007941 */ /* 0x000fea0003800000 */
.L_x_1246:
        /* <DEDUP_REMOVED lines=20> */
.L_x_1249:
[----:B------:R-:W-:Y:S05]  /*3480*/  BSYNC B0 ;  /* 0x0000000000007941 */ /* 0x000fea0003800000 */
.L_x_1248:
        /* <DEDUP_REMOVED lines=33> */
.L_x_1251:
[----:B------:R-:W-:Y:S05]  /*36a0*/  BSYNC B0 ;  /* 0x0000000000007941 */ /* 0x000fea0003800000 */
.L_x_1250:
        /* <DEDUP_REMOVED lines=20> */
.L_x_1253:
[----:B------:R-:W-:Y:S05]  /*37f0*/  BSYNC B0 ;  /* 0x0000000000007941 */ /* 0x000fea0003800000 */
.L_x_1252:
[----:B------:R-:W-:Y:S01]  /*3800*/  ULDC.64 UR18, c[0x0][0x318] ;  /* 0x0000c60000127ab9 */ /* 0x000fe20000000a00 */
[----:B------:R-:W1:Y:S01]  /*3810*/  S2R R167, SR_TID.X ;  /* 0x0000000000a77919 */ /* 0x000e620000002100 */
[----:B------:R-:W-:Y:S01]  /*3820*/  UISETP.NE.U32.AND UP1, UPT, URZ, UR18, UPT ;  /* 0x000000123f00728c */ /* 0x000fe2000bf25070 */
[----:B------:R-:W2:Y:S01]  /*3830*/  R2UR UR10, R139 ;  /* 0x000000008b0a73c2 */ /* 0x000ea200000e0000 */
[----:B------:R-:W-:Y:S01]  /*3840*/  USHF.R.S32.HI UR16, URZ, 0x1f, UR56 ;  /* 0x0000001f3f107899 */ /* 0x000fe20008011438 */
[----:B------:R-:W0:Y:S01]  /*3850*/  LDGDEPBAR ;  /* 0x00000000000079af */ /* 0x000e220000000000 */
[----:B------:R-:W-:Y:S02]  /*3860*/  UISETP.NE.AND.EX UP1, UPT, URZ, UR19, UPT, UP1 ;  /* 0x000000133f00728c */ /* 0x000fe4000bf25310 */
[----:B------:R-:W-:-:S03]  /*3870*/  ULDC.64 UR20, c[0x0][0x320] ;  /* 0x0000c80000147ab9 */ /* 0x000fc60000000a00 */
[----:B------:R-:W3:Y:S01]  /*3880*/  R2UR UR9, R154 ;  /* 0x000000009a0973c2 */ /* 0x000ee200000e0000 */
[----:B------:R-:W-:-:S05]  /*3890*/  PLOP3.LUT P1, PT, PT, PT, UP1, 0x80, 0x0 ;  /* 0x000000000000781c */ /* 0x000fca0003f2f018 */
[----:B------:R-:W-:Y:S02]  /*38a0*/  @UP1 UIMAD UR4, UR32, UR20, URZ ;  /* 0x00000014200412a4 */ /* 0x000fe4000f8e023f */
[----:B------:R-:W-:Y:S02]  /*38b0*/  @UP1 UMOV UR17, UR16 ;  /* 0x0000001000111c82 */ /* 0x000fe40008000000 */
[----:B------:R-:W-:Y:S02]  /*38c0*/  @UP1 UMOV UR16, UR56 ;  /* 0x0000003800101c82 */ /* 0x000fe40008000000 */
[----:B------:R-:W-:Y:S02]  /*38d0*/  @UP1 UIMAD.WIDE.U32 UR16, UR55, UR20, UR16 ;  /* 0x00000014371012a5 */ /* 0x000fe4000f8e0010 */
[----:B------:R-:W-:Y:S01]  /*38e0*/  @UP1 UIMAD UR21, UR55, UR21, UR4 ;  /* 0x00000015371512a4 */ /* 0x000fe2000f8e0204 */
[----:B-1----:R-:W-:Y:S01]  /*38f0*/  IMAD.SHL.U32 R6, R167, 0x2, RZ ;  /* 0x00000002a7067824 */ /* 0x002fe200078e00ff */
[----:B------:R-:W-:-:S02]  /*3900*/  @UP1 ULEA UR18, UP0, UR16, UR18, 0x2 ;  /* 0x0000001210121291 */ /* 0x000fc4000f80103f */
[----:B------:R-:W-:Y:S02]  /*3910*/  @UP1 UIADD3 UR21, UR17, UR21, URZ ;  /* 0x0000001511151290 */ /* 0x000fe4000fffe03f */
[----:B------:R-:W-:Y:S02]  /*3920*/  LOP3.LUT R6, R6, 0x6, RZ, 0xc0, !PT ;  /* 0x0000000606067812 */ /* 0x000fe400078ec0ff */
[----:B------:R-:W-:Y:S01]  /*3930*/  @UP1 ULEA.HI.X UR19, UR16, UR19, UR21, 0x2, UP0 ;  /* 0x0000001310131291 */ /* 0x000fe200080f1415 */
[----:B------:R-:W-:Y:S02]  /*3940*/  IMAD.U32 R4, RZ, RZ, UR18 ;  /* 0x00000012ff047e24 */ /* 0x000fe4000f8e00ff */
[----:B------:R-:W-:-:S03]  /*3950*/  IMAD R6, R129, 0x40, R6 ;  /* 0x0000004081067824 */ /* 0x000fc600078e0206 */
[----:B--234-:R-:W-:Y:S02]  /*3960*/  IMAD.U32 R5, RZ, RZ, UR19 ;  /* 0x00000013ff057e24 */ /* 0x01cfe4000f8e00ff */
[----:B------:R-:W-:-:S04]  /*3970*/  IADD3 R6, R128, -UR8, -R6 ;  /* 0x8000000880067c10 */ /* 0x000fc8000fffe806 */
[----:B------:R1:W2:Y:S01]  /*3980*/  @P1 LDG.E R5, [R4.64] ;  /* 0x0000003404051981 */ /* 0x0002a2000c1e1900 */
[----:B------:R-:W-:Y:S02]  /*3990*/  IADD3 R119, R126, 0x1000, RZ ;  /* 0x000010007e777810 */ /* 0x000fe40007ffe0ff */
[----:B------:R-:W-:Y:S02]  /*39a0*/  IADD3 R118, R127, 0x1000, RZ ;  /* 0x000010007f767810 */ /* 0x000fe40007ffe0ff */
[----:B------:R-:W-:Y:S01]  /*39b0*/  SHF.R.S32.HI R171, RZ, 0x1f, R169 ;  /* 0x0000001fffab7819 */ /* 0x000fe200000114a9 */
[----:B------:R-:W-:Y:S01]  /*39c0*/  IMAD.U32 R168, RZ, RZ, UR5 ;  /* 0x00000005ffa87e24 */ /* 0x000fe2000f8e00ff */
        /* <DEDUP_REMOVED lines=18> */
[----:B-1----:R-:W2:Y:S01]  /*3af0*/  @P1 MUFU.RCP R4, c[0x0][0x238] ;  /* 0x00008e0000041b08 */ /* 0x002ea20000001000 */
[----:B------:R-:W-:Y:S01]  /*3b00*/  UMOV UR4, URZ ;  /* 0x0000003f00047c82 */ /* 0x000fe20008000000 */
[----:B--2---:R-:W-:-:S02]  /*3b10*/  @P1 FMUL.FTZ R4, R5, R4 ;  /* 0x0000000405041220 */ /* 0x004fc40000410000 */
[----:B------:R-:W-:Y:S02]  /*3b20*/  IMAD.MOV.U32 R5, RZ, RZ, c[0x0][0x30c] ;  /* 0x0000c300ff057624 */ /* 0x000fe400078e00ff */
[----:B------:R1:W2:Y:S02]  /*3b30*/  @P1 R2UR UR8, R4 ;  /* 0x00000000040813c2 */ /* 0x0002a400000e0000 */
[----:B-1----:R-:W-:Y:S01]  /*3b40*/  IMAD.MOV.U32 R4, RZ, RZ, c[0x0][0x308] ;  /* 0x0000c200ff047624 */ /* 0x002fe200078e00ff */
[----:B------:R-:W-:Y:S01]  /*3b50*/  SEL R119, R119, R126, !P0 ;  /* 0x0000007e77777207 */ /* 0x000fe20004000000 */
[----:B--2---:R-:W-:-:S03]  /*3b60*/  @UP1 UMOV UR4, UR8 ;  /* 0x0000000800041c82 */ /* 0x004fc60008000000 */
[----:B------:R1:W2:Y:S04]  /*3b70*/  LDG.E.64 R8, [R4.64+0x8] ;  /* 0x0000083404087981 */ /* 0x0002a8000c1e1b00 */
[----:B-1----:R-:W3:Y:S01]  /*3b80*/  LDG.E.64 R4, [R4.64] ;  /* 0x0000003404047981 */ /* 0x002ee2000c1e1b00 */
[----:B------:R-:W-:Y:S01]  /*3b90*/  SEL R118, R118, R127, !P0 ;  /* 0x0000007f76767207 */ /* 0x000fe20004000000 */
[----:B------:R-:W-:Y:S01]  /*3ba0*/  IMAD.SHL.U32 R119, R119, 0x2, RZ ;  /* 0x0000000277777824 */ /* 0x000fe200078e00ff */
[----:B------:R-:W-:Y:S01]  /*3bb0*/  IADD3 R168, R168, -UR11, R6 ;  /* 0x8000000ba8a87c10 */ /* 0x000fe2000fffe006 */
[----:B------:R-:W-:Y:S02]  /*3bc0*/  ULDC UR28, c[0x0][0x2e4] ;  /* 0x0000b900001c7ab9 */ /* 0x000fe40000000800 */
[----:B------:R-:W-:Y:S01]  /*3bd0*/  IMAD.SHL.U32 R118, R118, 0x2, RZ ;  /* 0x0000000276767824 */ /* 0x000fe200078e00ff */
[----:B--2---:R-:W-:-:S04]  /*3be0*/  IADD3 R169, P2, P1, R8, UR10, R169 ;  /* 0x0000000a08a97c10 */ /* 0x004fc8000f95e0a9 */
[----:B------:R-:W-:Y:S01]  /*3bf0*/  IADD3.X R171, R9, UR9, R171, P2, P1 ;  /* 0x0000000909ab7c10 */ /* 0x000fe200097e24ab */
[----:B---3--:R-:W1:Y:S08]  /*3c00*/  R2UR UR17, R4 ;  /* 0x00000000041173c2 */ /* 0x008e7000000e0000 */
        /* <DEDUP_REMOVED lines=14> */
.L_x_1258:
[----:B------:R-:W-:Y:S01]  /*3cf0*/  USHF.L.U32 UR9, UR31, 0x7, URZ ;  /* 0x000000071f097899 */ /* 0x000fe2000800063f */
[----:B------:R-:W0:Y:S01]  /*3d00*/  LDGDEPBAR ;  /* 0x00000000000079af */ /* 0x000e220000000000 */
[----:B------:R-:W-:Y:S02]  /*3d10*/  IMAD.IADD R112, R124, 0x1, R118 ;  /* 0x000000017c707824 */ /* 0x000fe400078e0276 */
[----:B------:R-:W-:Y:S01]  /*3d20*/  UIADD3 UR27, UR9, UR11, URZ ;  /* 0x0000000b091b7290 */ /* 0x000fe2000fffe03f */
[----:B------:R-:W-:Y:S03]  /*3d30*/  IMAD.U32 R5, RZ, RZ, UR29 ;  /* 0x0000001dff057e24 */ /* 0x000fe6000f8e00ff */
        /* <DEDUP_REMOVED lines=9> */
[----:B------:R-:W-:Y:S01]  /*3dd0*/  BAR.SYNC.DEFER_BLOCKING 0x0 ;  /* 0x0000000000007b1d */ /* 0x000fe20000010000 */
[C---:B------:R-:W-:Y:S02]  /*3de0*/  IADD3 R192, R204.reuse, -0x1, RZ ;  /* 0xffffffffccc07810 */ /* 0x040fe40007ffe0ff */
[----:B------:R-:W-:Y:S02]  /*3df0*/  IADD3 R187, R204, 0x7, RZ ;  /* 0x00000007ccbb7810 */ /* 0x000fe40007ffe0ff */
[----:B------:R-:W-:Y:S02]  /*3e00*/  ISETP.GE.AND P0, PT, R192, RZ, PT ;  /* 0x000000ffc000720c */ /* 0x000fe40003f06270 */
[C---:B------:R-:W-:Y:S02]  /*3e10*/  IADD3 R188, R204.reuse, 0x8, RZ ;  /* 0x00000008ccbc7810 */ /* 0x040fe40007ffe0ff */
[----:B------:R-:W-:Y:S02]  /*3e20*/  IADD3 R200, R204, 0x47, RZ ;  /* 0x00000047ccc87810 */ /* 0x000fe40007ffe0ff */
[----:B------:R-:W-:Y:S02]  /*3e30*/  ISETP.GE.AND P1, PT, R188, RZ, PT ;  /* 0x000000ffbc00720c */ /* 0x000fe40003f26270 */
[C---:B------:R-:W-:Y:S02]  /*3e40*/  IADD3 R196, R204.reuse, 0x40, RZ ;  /* 0x00000040ccc47810 */ /* 0x040fe40007ffe0ff */
[C---:B------:R-:W-:Y:S02]  /*3e50*/  IADD3 R198, R204.reuse, 0x3f, RZ ;  /* 0x0000003fccc67810 */ /* 0x040fe40007ffe0ff */
[C---:B------:R-:W-:Y:S02]  /*3e60*/  IADD3 R190, R204.reuse, 0x38, RZ ;  /* 0x00000038ccbe7810 */ /* 0x040fe40007ffe0ff */
[C---:B------:R-:W-:Y:S02]  /*3e70*/  @!P0 IADD3 R192, -R204.reuse, 0x1, RZ ;  /* 0x00000001ccc08810 */ /* 0x040fe40007ffe1ff */
[----:B------:R-:W-:Y:S01]  /*3e80*/  ISETP.GE.AND P0, PT, R187, RZ, PT ;  /* 0x000000ffbb00720c */ /* 0x000fe20003f06270 */
[----:B-1----:R-:W-:Y:S01]  /*3e90*/  IMAD.U32 R4, RZ, RZ, UR30 ;  /* 0x0000001eff047e24 */ /* 0x002fe2000f8e00ff */
[----:B------:R-:W-:Y:S02]  /*3ea0*/  LDSM.16.M88.4 R64, [R118] ;  /* 0x000000007640783b */ /* 0x000fe40000000200 */
[----:B------:R-:W1:Y:S01]  /*3eb0*/  I2F R192, R192 ;  /* 0x000000c000c07306 */ /* 0x000e620000201400 */
[----:B------:R-:W-:Y:S02]  /*3ec0*/  @!P1 IADD3 R188, -R204, -0x8, RZ ;  /* 0xfffffff8ccbc9810 */ /* 0x000fe40007ffe1ff */
[----:B------:R-:W-:Y:S02]  /*3ed0*/  ISETP.GE.AND P1, PT, R200, RZ, PT ;  /* 0x000000ffc800720c */ /* 0x000fe40003f26270 */
[C---:B------:R-:W-:Y:S01]  /*3ee0*/  IADD3 R189, R204.reuse, 0x37, RZ ;  /* 0x00000037ccbd7810 */ /* 0x040fe20007ffe0ff */
[----:B------:R-:W2:Y:S01]  /*3ef0*/  LDSM.16.M88.4 R16, [R125+0x6000] ;  /* 0x006000007d10783b */ /* 0x000ea20000000200 */
[C---:B------:R-:W-:Y:S03]  /*3f00*/  IADD3 R199, R204.reuse, -0x8, RZ ;  /* 0xfffffff8ccc77810 */ /* 0x040fe60007ffe0ff */
[----:B------:R-:W3:Y:S01]  /*3f10*/  I2F R188, R188 ;  /* 0x000000bc00bc7306 */ /* 0x000ee20000201400 */
[----:B------:R-:W-:Y:S02]  /*3f20*/  @!P0 IADD3 R187, -R204, -0x7, RZ ;  /* 0xfffffff9ccbb8810 */ /* 0x000fe40007ffe1ff */
[----:B------:R-:W-:Y:S01]  /*3f30*/  LEA R4, P0, R128, R4, 0x2 ;  /* 0x0000000480047211 */ /* 0x000fe200078010ff */
[----:B------:R-:W4:Y:S02]  /*3f40*/  LDSM.16.M88.4 R60, [R118+0x1000] ;  /* 0x00100000763c783b */ /* 0x000f240000000200 */
[----:B------:R-:W-:Y:S02]  /*3f50*/  @!P1 IADD3 R200, -R204, -0x47, RZ ;  /* 0xffffffb9ccc89810 */ /* 0x000fe40007ffe1ff */
[----:B------:R-:W-:Y:S02]  /*3f60*/  LEA.HI.X.SX32 R5, R128, R5, 0x2, P0 ;  /* 0x0000000580057211 */ /* 0x000fe400000f16ff */
[----:B------:R-:W1:Y:S01]  /*3f70*/  I2F R187, R187 ;  /* 0x000000bb00bb7306 */ /* 0x000e620000201400 */
[----:B------:R-:W-:Y:S02]  /*3f80*/  ISETP.GE.AND P0, PT, R196, RZ, PT ;  /* 0x000000ffc400720c */ /* 0x000fe40003f06270 */
[----:B-----5:R2:W5:Y:S01]  /*3f90*/  LDG.E R186, [R4.64] ;  /* 0x0000003404ba7981 */ /* 0x020562000c1e1900 */
[----:B------:R-:W-:Y:S02]  /*3fa0*/  ISETP.GE.AND P1, PT, R198, RZ, PT ;  /* 0x000000ffc600720c */ /* 0x000fe40003f26270 */
[C---:B------:R-:W-:Y:S01]  /*3fb0*/  IADD3 R203, R204.reuse, -0x9, RZ ;  /* 0xfffffff7cccb7810 */ /* 0x040fe20007ffe0ff */
[----:B------:R2:W5:Y:S01]  /*3fc0*/  LDG.E R185, [R4.64+0x20] ;  /* 0x0000203404b97981 */ /* 0x000562000c1e1900 */
[C---:B------:R-:W-:Y:S02]  /*3fd0*/  IADD3 R191, R204.reuse, -0x10, RZ ;  /* 0xfffffff0ccbf7810 */ /* 0x040fe40007ffe0ff */
[----:B------:R-:W1:Y:S01]  /*3fe0*/  I2F R200, R200 ;  /* 0x000000c800c87306 */ /* 0x000e620000201400 */
[----:B------:R2:W5:Y:S01]  /*3ff0*/  LDG.E R184, [R4.64+0x100] ;  /* 0x0001003404b87981 */ /* 0x000562000c1e1900 */
[C---:B------:R-:W-:Y:S02]  /*4000*/  IADD3 R194, R204.reuse, -0x11, RZ ;  /* 0xffffffefccc27810 */ /* 0x040fe40007ffe0ff */
[----:B------:R-:W-:Y:S01]  /*4010*/  @!P0 IADD3 R196, -R204, -0x40, RZ ;  /* 0xffffffc0ccc48810 */ /* 0x000fe20007ffe1ff */
[----:B------:R2:W5:Y:S01]  /*4020*/  LDG.E R177, [R4.64+0x120] ;  /* 0x0001203404b17981 */ /* 0x000562000c1e1900 */
[----:B------:R-:W-:Y:S02]  /*4030*/  ISETP.GE.AND P0, PT, R190, RZ, PT ;  /* 0x000000ffbe00720c */ /* 0x000fe40003f06270 */
[C---:B------:R-:W-:Y:S01]  /*4040*/  @!P1 IADD3 R198, -R204.reuse, -0x3f, RZ ;  /* 0xffffffc1ccc69810 */ /* 0x040fe20007ffe1ff */
[----:B------:R-:W1:Y:S01]  /*4050*/  LDSM.16.M88.4 R32, [R125+0x6400] ;  /* 0x006400007d20783b */ /* 0x000e620000000200 */
[----:B------:R-:W1:Y:S01]  /*4060*/  I2F R196, R196 ;  /* 0x000000c400c47306 */ /* 0x000e620000201400 */
[----:B------:R-:W-:Y:S02]  /*4070*/  ISETP.GE.AND P1, PT, R189, RZ, PT ;  /* 0x000000ffbd00720c */ /* 0x000fe40003f26270 */
[C---:B------:R-:W-:Y:S02]  /*4080*/  IADD3 R202, R204.reuse, 0x30, RZ ;  /* 0x00000030ccca7810 */ /* 0x040fe40007ffe0ff */
[C---:B------:R-:W-:Y:S02]  /*4090*/  IADD3 R197, R204.reuse, 0x2f, RZ ;  /* 0x0000002fccc57810 */ /* 0x040fe40007ffe0ff */
[----:B------:R-:W1:Y:S01]  /*40a0*/  LDSM.16.M88.4 R48, [R125+0x6800] ;  /* 0x006800007d30783b */ /* 0x000e620000000200 */
[C---:B------:R-:W-:Y:S02]  /*40b0*/  IADD3 R195, R204.reuse, 0x28, RZ ;  /* 0x00000028ccc37810 */ /* 0x040fe40007ffe0ff */
[----:B------:R-:W1:Y:S01]  /*40c0*/  I2F R198, R198 ;  /* 0x000000c600c67306 */ /* 0x000e620000201400 */
[C---:B------:R-:W-:Y:S02]  /*40d0*/  @!P0 IADD3 R190, -R204.reuse, -0x38, RZ ;  /* 0xffffffc8ccbe8810 */ /* 0x040fe40007ffe1ff */
[----:B------:R-:W-:Y:S02]  /*40e0*/  ISETP.GE.AND P0, PT, R199, RZ, PT ;  /* 0x000000ffc700720c */ /* 0x000fe40003f06270 */
[----:B------:R-:W3:Y:S01]  /*40f0*/  LDSM.16.M88.4 R100, [R125+0x6c00] ;  /* 0x006c00007d64783b */ /* 0x000ee20000000200 */
[C---:B------:R-:W-:Y:S02]  /*4100*/  @!P1 IADD3 R189, -R204.reuse, -0x37, RZ ;  /* 0xffffffc9ccbd9810 */ /* 0x040fe40007ffe1ff */
[----:B------:R-:W-:Y:S02]  /*4110*/  ISETP.GE.AND P1, PT, R203, RZ, PT ;  /* 0x000000ffcb00720c */ /* 0x000fe40003f26270 */
[----:B------:R-:W1:Y:S01]  /*4120*/  I2F R190, R190 ;  /* 0x000000be00be7306 */ /* 0x000e620000201400 */
[-C--:B--2---:R-:W-:Y:S02]  /*4130*/  HMMA.16816.F32.BF16 R4, R64, R16.reuse, RZ ;  /* 0x000000104004723c */ /* 0x084fe400000418ff */
[----:B------:R-:W-:Y:S01]  /*4140*/  LDSM.16.M88.4 R104, [R112] ;  /* 0x000000007068783b */ /* 0x000fe20000000200 */
[C---:B------:R-:W-:Y:S02]  /*4150*/  IADD3 R205, R204.reuse, 0x27, RZ ;  /* 0x00000027cccd7810 */ /* 0x040fe40007ffe0ff */
[C---:B------:R-:W-:Y:S02]  /*4160*/  @!P0 IADD3 R199, -R204.reuse, 0x8, RZ ;  /* 0x00000008ccc78810 */ /* 0x040fe40007ffe1ff */
[----:B------:R-:W-:Y:S01]  /*4170*/  ISETP.GE.AND P0, PT, R191, RZ, PT ;  /* 0x000000ffbf00720c */ /* 0x000fe20003f06270 */
[C---:B----4-:R-:W-:Y:S01]  /*4180*/  HMMA.16816.F32.BF16 R8, R60.reuse, R16, RZ ;  /* 0x000000103c08723c */ /* 0x050fe200000418ff */
[----:B------:R-:W2:Y:S01]  /*4190*/  I2F R189, R189 ;  /* 0x000000bd00bd7306 */ /* 0x000ea20000201400 */
[----:B------:R-:W4:Y:S02]  /*41a0*/  LDSM.16.M88.4 R108, [R117+0x6000] ;  /* 0x00600000756c783b */ /* 0x000f240000000200 */
[----:B------:R-:W-:Y:S02]  /*41b0*/  @!P1 IADD3 R203, -R204, 0x9, RZ ;  /* 0x00000009cccb9810 */ /* 0x000fe40007ffe1ff */
[----:B------:R-:W-:Y:S02]  /*41c0*/  ISETP.GE.AND P1, PT, R194, RZ, PT ;  /* 0x000000ffc200720c */ /* 0x000fe40003f26270 */
[-C--:B------:R-:W-:Y:S01]  /*41d0*/  HMMA.16816.F32.BF16 R12, R60, R18.reuse, RZ ;  /* 0x000000123c0c723c */ /* 0x080fe200000418ff */
[C---:B------:R-:W-:Y:S01]  /*41e0*/  IADD3 R206, R204.reuse, -0x18, RZ ;  /* 0xffffffe8ccce7810 */ /* 0x040fe20007ffe0ff */
[----:B------:R-:W2:Y:S01]  /*41f0*/  LDSM.16.M88.4 R112, [R112+0x1000] ;  /* 0x001000007070783b */ /* 0x000ea20000000200 */
[----:B------:R-:W2:Y:S01]  /*4200*/  I2F R199, R199 ;  /* 0x000000c700c77306 */ /* 0x000ea20000201400 */
[----:B------:R-:W-:Y:S02]  /*4210*/  @!P0 IADD3 R191, -R204, 0x10, RZ ;  /* 0x00000010ccbf8810 */ /* 0x000fe40007ffe1ff */
[----:B------:R-:W-:Y:S02]  /*4220*/  ISETP.GE.AND P0, PT, R202, RZ, PT ;  /* 0x000000ffca00720c */ /* 0x000fe40003f06270 */
[C---:B------:R-:W-:Y:S04]  /*4230*/  HMMA.16816.F32.BF16 R16, R64.reuse, R18, RZ ;  /* 0x000000124010723c */ /* 0x040fe800000418ff */
[C---:B------:R-:W-:Y:S01]  /*4240*/  @!P1 IADD3 R194, -R204.reuse, 0x11, RZ ;  /* 0x00000011ccc29810 */ /* 0x040fe20007ffe1ff */
[----:B------:R-:W2:Y:S01]  /*4250*/  I2F R203, R203 ;  /* 0x000000cb00cb7306 */ /* 0x000ea20000201400 */
[----:B------:R-:W-:Y:S02]  /*4260*/  ISETP.GE.AND P1, PT, R197, RZ, PT ;  /* 0x000000ffc500720c */ /* 0x000fe40003f26270 */
[-C--:B-1----:R-:W-:Y:S01]  /*4270*/  HMMA.16816.F32.BF16 R20, R64, R32.reuse, RZ ;  /* 0x000000204014723c */ /* 0x082fe200000418ff */
[C---:B------:R-:W-:Y:S03]  /*4280*/  IADD3 R208, R204.reuse, -0x19, RZ ;  /* 0xffffffe7ccd07810 */ /* 0x040fe60007ffe0ff */
[C---:B------:R-:W-:Y:S02]  /*4290*/  @!P0 IADD3 R202, -R204.reuse, -0x30, RZ ;  /* 0xffffffd0ccca8810 */ /* 0x040fe40007ffe1ff */
[----:B------:R-:W-:Y:S01]  /*42a0*/  ISETP.GE.AND P0, PT, R195, RZ, PT ;  /* 0x000000ffc300720c */ /* 0x000fe20003f06270 */
[----:B------:R-:W-:Y:S01]  /*42b0*/  I2F R191, R191 ;  /* 0x000000bf00bf7306 */ /* 0x000fe20000201400 */
[C---:B------:R-:W-:Y:S04]  /*42c0*/  HMMA.16816.F32.BF16 R24, R60.reuse, R32, RZ ;  /* 0x000000203c18723c */ /* 0x040fe800000418ff */
[C---:B------:R-:W-:Y:S02]  /*42d0*/  @!P1 IADD3 R197, -R204.reuse, -0x2f, RZ ;  /* 0xffffffd1ccc59810 */ /* 0x040fe40007ffe1ff */
[----:B------:R-:W-:Y:S02]  /*42e0*/  ISETP.GE.AND P1, PT, R205, RZ, PT ;  /* 0x000000ffcd00720c */ /* 0x000fe40003f26270 */
[-C--:B------:R-:W-:Y:S01]  /*42f0*/  HMMA.16816.F32.BF16 R28, R60, R34.reuse, RZ ;  /* 0x000000223c1c723c */ /* 0x080fe200000418ff */
[----:B------:R-:W-:Y:S03]  /*4300*/  I2F R194, R194 ;  /* 0x000000c200c27306 */ /* 0x000fe60000201400 */
[----:B------:R-:W-:Y:S02]  /*4310*/  @!P0 IADD3 R195, -R204, -0x28, RZ ;  /* 0xffffffd8ccc38810 */ /* 0x000fe40007ffe1ff */
[----:B------:R-:W-:Y:S02]  /*4320*/  ISETP.GE.AND P0, PT, R206, RZ, PT ;  /* 0x000000ffce00720c */ /* 0x000fe40003f06270 */
[C---:B------:R-:W-:Y:S03]  /*4330*/  HMMA.16816.F32.BF16 R32, R64.reuse, R34, RZ ;  /* 0x000000224020723c */ /* 0x040fe600000418ff */
[----:B------:R-:W-:Y:S01]  /*4340*/  I2F R202, R202 ;  /* 0x000000ca00ca7306 */ /* 0x000fe20000201400 */
[C---:B------:R-:W-:Y:S02]  /*4350*/  IADD3 R207, R204.reuse, -0x20, RZ ;  /* 0xffffffe0cccf7810 */ /* 0x040fe40007ffe0ff */
[----:B------:R-:W-:Y:S02]  /*4360*/  @!P1 IADD3 R205, -R204, -0x27, RZ ;  /* 0xffffffd9cccd9810 */ /* 0x000fe40007ffe1ff */
[-C--:B------:R-:W-:Y:S01]  /*4370*/  HMMA.16816.F32.BF16 R36, R64, R48.reuse, RZ ;  /* 0x000000304024723c */ /* 0x080fe200000418ff */
[----:B------:R-:W-:Y:S03]  /*4380*/  ISETP.GE.AND P1, PT, R208, RZ, PT ;  /* 0x000000ffd000720c */ /* 0x000fe60003f26270 */
[C---:B------:R-:W-:Y:S01]  /*4390*/  @!P0 IADD3 R206, -R204.reuse, 0x18, RZ ;  /* 0x00000018ccce8810 */ /* 0x040fe20007ffe1ff */
[----:B------:R-:W-:Y:S01]  /*43a0*/  I2F R197, R197 ;  /* 0x000000c500c57306 */ /* 0x000fe20000201400 */
[----:B------:R-:W-:Y:S02]  /*43b0*/  ISETP.GE.AND P0, PT, R207, RZ, PT ;  /* 0x000000ffcf00720c */ /* 0x000fe40003f06270 */
[C---:B------:R-:W-:Y:S04]  /*43c0*/  HMMA.16816.F32.BF16 R40, R60.reuse, R48, RZ ;  /* 0x000000303c28723c */ /* 0x040fe800000418ff */
[C---:B------:R-:W-:Y:S02]  /*43d0*/  IADD3 R209, R204.reuse, -0x21, RZ ;  /* 0xffffffdfccd17810 */ /* 0x040fe40007ffe0ff */
[C---:B------:R-:W-:Y:S01]  /*43e0*/  IADD3 R210, R204.reuse, 0x20, RZ ;  /* 0x00000020ccd27810 */ /* 0x040fe20007ffe0ff */
[----:B------:R-:W-:Y:S01]  /*43f0*/  I2F R195, R195 ;  /* 0x000000c300c37306 */ /* 0x000fe20000201400 */
[-C--:B------:R-:W-:Y:S01]  /*4400*/  HMMA.16816.F32.BF16 R44, R60, R50.reuse, RZ ;  /* 0x000000323c2c723c */ /* 0x080fe200000418ff */
[C---:B------:R-:W-:Y:S02]  /*4410*/  @!P1 IADD3 R208, -R204.reuse, 0x19, RZ ;  /* 0x00000019ccd09810 */ /* 0x040fe40007ffe1ff */
[----:B------:R-:W-:Y:S02]  /*4420*/  ISETP.GE.AND P1, PT, R209, RZ, PT ;  /* 0x000000ffd100720c */ /* 0x000fe40003f26270 */
[----:B------:R-:W-:Y:S02]  /*4430*/  @!P0 IADD3 R207, -R204, 0x20, RZ ;  /* 0x00000020cccf8810 */ /* 0x000fe40007ffe1ff */
[----:B------:R-:W-:Y:S01]  /*4440*/  ISETP.GE.AND P0, PT, R210, RZ, PT ;  /* 0x000000ffd200720c */ /* 0x000fe20003f06270 */
[C---:B------:R-:W-:Y:S01]  /*4450*/  HMMA.16816.F32.BF16 R48, R64.reuse, R50, RZ ;  /* 0x000000324030723c */ /* 0x040fe200000418ff */
[----:B------:R-:W-:Y:S03]  /*4460*/  I2F R205, R205 ;  /* 0x000000cd00cd7306 */ /* 0x000fe60000201400 */
[C---:B------:R-:W-:Y:S02]  /*4470*/  IADD3 R211, R204.reuse, 0x1f, RZ ;  /* 0x0000001fccd37810 */ /* 0x040fe40007ffe0ff */
[C---:B------:R-:W-:Y:S02]  /*4480*/  IADD3 R212, R204.reuse, 0x18, RZ ;  /* 0x00000018ccd47810 */ /* 0x040fe40007ffe0ff */
[-C--:B---3--:R-:W-:Y:S01]  /*4490*/  HMMA.16816.F32.BF16 R52, R64, R100.reuse, RZ ;  /* 0x000000644034723c */ /* 0x088fe200000418ff */
[C---:B------:R-:W-:Y:S02]  /*44a0*/  @!P1 IADD3 R209, -R204.reuse, 0x21, RZ ;  /* 0x00000021ccd19810 */ /* 0x040fe40007ffe1ff */
[----:B------:R-:W-:Y:S01]  /*44b0*/  I2F R206, R206 ;  /* 0x000000ce00ce7306 */ /* 0x000fe20000201400 */
[----:B------:R-:W-:Y:S02]  /*44c0*/  ISETP.GE.AND P1, PT, R211, RZ, PT ;  /* 0x000000ffd300720c */ /* 0x000fe40003f26270 */
[----:B------:R-:W-:Y:S02]  /*44d0*/  @!P0 IADD3 R210, -R204, -0x20, RZ ;  /* 0xffffffe0ccd28810 */ /* 0x000fe40007ffe1ff */
[C---:B------:R-:W-:Y:S02]  /*44e0*/  HMMA.16816.F32.BF16 R56, R60.reuse, R100, RZ ;  /* 0x000000643c38723c */ /* 0x040fe400000418ff */
[----:B------:R-:W-:Y:S02]  /*44f0*/  ISETP.GE.AND P0, PT, R212, RZ, PT ;  /* 0x000000ffd400720c */ /* 0x000fe40003f06270 */
[C---:B------:R-:W-:Y:S01]  /*4500*/  IADD3 R201, R204.reuse, 0x48, RZ ;  /* 0x00000048ccc97810 */ /* 0x040fe20007ffe0ff */
[----:B------:R-:W-:Y:S01]  /*4510*/  I2F R208, R208 ;  /* 0x000000d000d07306 */ /* 0x000fe20000201400 */
[C---:B------:R-:W-:Y:S02]  /*4520*/  IADD3 R213, R204.reuse, 0x17, RZ ;  /* 0x00000017ccd57810 */ /* 0x040fe40007ffe0ff */
[-C--:B------:R-:W-:Y:S01]  /*4530*/  HMMA.16816.F32.BF16 R60, R60, R102.reuse, RZ ;  /* 0x000000663c3c723c */ /* 0x080fe200000418ff */
[C---:B------:R-:W-:Y:S02]  /*4540*/  IADD3 R216, R204.reuse, -0x28, RZ ;  /* 0xffffffd8ccd87810 */ /* 0x040fe40007ffe0ff */
[----:B------:R-:W-:Y:S02]  /*4550*/  ISETP.GE.AND P2, PT, R201, RZ, PT ;  /* 0x000000ffc900720c */ /* 0x000fe40003f46270 */
[C---:B------:R-:W-:Y:S02]  /*4560*/  @!P1 IADD3 R211, -R204.reuse, -0x1f, RZ ;  /* 0xffffffe1ccd39810 */ /* 0x040fe40007ffe1ff */
[----:B------:R-:W-:Y:S01]  /*4570*/  I2F R207, R207 ;  /* 0x000000cf00cf7306 */ /* 0x000fe20000201400 */
[----:B------:R-:W-:Y:S01]  /*4580*/  HMMA.16816.F32.BF16 R64, R64, R102, RZ ;  /* 0x000000664040723c */ /* 0x000fe200000418ff */
[----:B------:R-:W1:Y:S01]  /*4590*/  LDSM.16.M88.4 R100, [R117+0x6400] ;  /* 0x006400007564783b */ /* 0x000e620000000200 */
[----:B------:R-:W-:Y:S02]  /*45a0*/  ISETP.GE.AND P1, PT, R213, RZ, PT ;  /* 0x000000ffd500720c */ /* 0x000fe40003f26270 */
[----:B------:R-:W-:Y:S02]  /*45b0*/  @!P0 IADD3 R212, -R204, -0x18, RZ ;  /* 0xffffffe8ccd48810 */ /* 0x000fe40007ffe1ff */
[----:B------:R-:W-:Y:S02]  /*45c0*/  ISETP.GE.AND P0, PT, R216, RZ, PT ;  /* 0x000000ffd800720c */ /* 0x000fe40003f06270 */
[-C--:B----4-:R-:W-:Y:S01]  /*45d0*/  HMMA.16816.F32.BF16 R4, R104, R108.reuse, R4 ;  /* 0x0000006c6804723c */ /* 0x090fe20000041804 */
[----:B------:R-:W-:Y:S04]  /*45e0*/  I2F R209, R209 ;  /* 0x000000d100d17306 */ /* 0x000fe80000201400 */
[C---:B------:R-:W-:Y:S02]  /*45f0*/  IADD3 R215, R204.reuse, -0x29, RZ ;  /* 0xffffffd7ccd77810 */ /* 0x040fe40007ffe0ff */
[C---:B------:R-:W-:Y:S01]  /*4600*/  IADD3 R220, R204.reuse, -0x31, RZ ;  /* 0xffffffcfccdc7810 */ /* 0x040fe20007ffe0ff */
[C---:B--2---:R-:W-:Y:S03]  /*4610*/  HMMA.16816.F32.BF16 R8, R112.reuse, R108, R8 ;  /* 0x0000006c7008723c */ /* 0x044fe60000041808 */
[----:B------:R-:W-:Y:S01]  /*4620*/  I2F R210, R210 ;  /* 0x000000d200d27306 */ /* 0x000fe20000201400 */
[C---:B------:R-:W-:Y:S02]  /*4630*/  IADD3 R219, R204.reuse, 0x10, RZ ;  /* 0x00000010ccdb7810 */ /* 0x040fe40007ffe0ff */
[C---:B------:R-:W-:Y:S02]  /*4640*/  IADD3 R218, R204.reuse, 0xf, RZ ;  /* 0x0000000fccda7810 */ /* 0x040fe40007ffe0ff */
[-C--:B------:R-:W-:Y:S03]  /*4650*/  HMMA.16816.F32.BF16 R12, R112, R110.reuse, R12 ;  /* 0x0000006e700c723c */ /* 0x080fe6000004180c */
[----:B------:R-:W-:Y:S02]  /*4660*/  ISETP.GE.AND P6, PT, R215, RZ, PT ;  /* 0x000000ffd700720c */ /* 0x000fe40003fc6270 */
[C---:B------:R-:W-:Y:S01]  /*4670*/  IADD3 R217, R204.reuse, -0x38, RZ ;  /* 0xffffffc8ccd97810 */ /* 0x040fe20007ffe0ff */
[----:B------:R-:W-:Y:S01]  /*4680*/  I2F R211, R211 ;  /* 0x000000d300d37306 */ /* 0x000fe20000201400 */
[----:B------:R-:W-:Y:S01]  /*4690*/  IADD3 R214, R204, -0x39, RZ ;  /* 0xffffffc7ccd67810 */ /* 0x000fe20007ffe0ff */
[----:B------:R-:W-:Y:S01]  /*46a0*/  FFMA.FTZ R5, R192, -UR4, R5 ;  /* 0x80000004c0057c23 */ /* 0x000fe20008010005 */
[C---:B------:R-:W-:Y:S01]  /*46b0*/  HMMA.16816.F32.BF16 R16, R104.reuse, R110, R16 ;  /* 0x0000006e6810723c */ /* 0x040fe20000041810 */
[----:B------:R-:W2:Y:S03]  /*46c0*/  LDSM.16.M88.4 R108, [R117+0x6800] ;  /* 0x00680000756c783b */ /* 0x000ea60000000200 */
[----:B------:R-:W-:Y:S01]  /*46d0*/  FFMA.FTZ R6, R188, -UR4, R6 ;  /* 0x80000004bc067c23 */ /* 0x000fe20008010006 */
[C---:B------:R-:W-:Y:S01]  /*46e0*/  IADD3 R221, R204.reuse, -0x30, RZ ;  /* 0xffffffd0ccdd7810 */ /* 0x040fe20007ffe0ff */
[----:B------:R-:W-:Y:S01]  /*46f0*/  FFMA.FTZ R7, R187, -UR4, R7 ;  /* 0x80000004bb077c23 */ /* 0x000fe20008010007 */
[----:B------:R-:W-:Y:S01]  /*4700*/  @!P2 IADD3 R201, -R204, -0x48, RZ ;  /* 0xffffffb8ccc9a810 */ /* 0x000fe20007ffe1ff */
[----:B------:R-:W-:Y:S01]  /*4710*/  FFMA.FTZ R4, R193, -UR4, R4 ;  /* 0x80000004c1047c23 */ /* 0x000fe20008010004 */
[-C--:B-1----:R-:W-:Y:S01]  /*4720*/  HMMA.16816.F32.BF16 R20, R104, R100.reuse, R20 ;  /* 0x000000646814723c */ /* 0x082fe20000041814 */
[----:B------:R-:W-:Y:S02]  /*4730*/  I2F R212, R212 ;  /* 0x000000d400d47306 */ /* 0x000fe40000201400 */
[----:B------:R-:W-:Y:S01]  /*4740*/  FFMA.FTZ R11, R200, -UR4, R11 ;  /* 0x80000004c80b7c23 */ /* 0x000fe2000801000b */
[----:B------:R-:W-:Y:S01]  /*4750*/  @!P1 IADD3 R213, -R204, -0x17, RZ ;  /* 0xffffffe9ccd59810 */ /* 0x000fe20007ffe1ff */
[----:B------:R-:W-:Y:S01]  /*4760*/  FFMA.FTZ R8, R196, -UR4, R8 ;  /* 0x80000004c4087c23 */ /* 0x000fe20008010008 */
[----:B------:R-:W-:Y:S01]  /*4770*/  @!P0 IADD3 R216, -R204, 0x28, RZ ;  /* 0x00000028ccd88810 */ /* 0x000fe20007ffe1ff */
[----:B------:R-:W-:Y:S01]  /*4780*/  FFMA.FTZ R9, R198, -UR4, R9 ;  /* 0x80000004c6097c23 */ /* 0x000fe20008010009 */
[C---:B------:R-:W-:Y:S03]  /*4790*/  HMMA.16816.F32.BF16 R24, R112.reuse, R100, R24 ;  /* 0x000000647018723c */ /* 0x040fe60000041818 */
[----:B------:R-:W1:Y:S01]  /*47a0*/  I2F R201, R201 ;  /* 0x000000c900c97306 */ /* 0x000e620000201400 */
[----:B------:R-:W-:Y:S01]  /*47b0*/  FFMA.FTZ R14, R196, -UR4, R14 ;  /* 0x80000004c40e7c23 */ /* 0x000fe2000801000e */
[----:B------:R-:W-:Y:S01]  /*47c0*/  ISETP.GE.AND P4, PT, R220, RZ, PT ;  /* 0x000000ffdc00720c */ /* 0x000fe20003f86270 */
[----:B------:R-:W-:Y:S01]  /*47d0*/  FFMA.FTZ R15, R198, -UR4, R15 ;  /* 0x80000004c60f7c23 */ /* 0x000fe2000801000f */
[----:B------:R-:W-:Y:S01]  /*47e0*/  ISETP.GE.AND P1, PT, R219, RZ, PT ;  /* 0x000000ffdb00720c */ /* 0x000fe20003f26270 */
[----:B------:R-:W-:Y:S01]  /*47f0*/  FFMA.FTZ R12, R190, -UR4, R12 ;  /* 0x80000004be0c7c23 */ /* 0x000fe2000801000c */
[-C--:B------:R-:W-:Y:S03]  /*4800*/  HMMA.16816.F32.BF16 R28, R112, R102.reuse, R28 ;  /* 0x00000066701c723c */ /* 0x080fe6000004181c */
[----:B------:R-:W-:Y:S01]  /*4810*/  FFMA.FTZ R13, R189, -UR4, R13 ;  /* 0x80000004bd0d7c23 */ /* 0x000fe2000801000d */
[----:B------:R-:W-:Y:S01]  /*4820*/  ISETP.GE.AND P0, PT, R218, RZ, PT ;  /* 0x000000ffda00720c */ /* 0x000fe20003f06270 */
[----:B------:R-:W-:Y:S01]  /*4830*/  FFMA.FTZ R19, R192, -UR4, R19 ;  /* 0x80000004c0137c23 */ /* 0x000fe20008010013 */
[----:B------:R-:W-:Y:S01]  /*4840*/  ISETP.GE.AND P3, PT, R217, RZ, PT ;  /* 0x000000ffd900720c */ /* 0x000fe20003f66270 */
[----:B------:R-:W-:Y:S01]  /*4850*/  FFMA.FTZ R18, R193, -UR4, R18 ;  /* 0x80000004c1127c23 */ /* 0x000fe20008010012 */
[C---:B------:R-:W-:Y:S01]  /*4860*/  HMMA.16816.F32.BF16 R32, R104.reuse, R102, R32 ;  /* 0x000000666820723c */ /* 0x040fe20000041820 */
[----:B------:R-:W3:Y:S01]  /*4870*/  LDSM.16.M88.4 R100, [R117+0x6c00] ;  /* 0x006c00007564783b */ /* 0x000ee20000000200 */
[----:B------:R-:W4:Y:S02]  /*4880*/  I2F R213, R213 ;  /* 0x000000d500d57306 */ /* 0x000f240000201400 */
[----:B------:R-:W-:Y:S01]  /*4890*/  FFMA.FTZ R16, R199, -UR4, R16 ;  /* 0x80000004c7107c23 */ /* 0x000fe20008010010 */
[----:B------:R-:W-:Y:S01]  /*48a0*/  ISETP.GE.AND P2, PT, R214, RZ, PT ;  /* 0x000000ffd600720c */ /* 0x000fe20003f46270 */
[----:B------:R-:W-:Y:S01]  /*48b0*/  FFMA.FTZ R17, R203, -UR4, R17 ;  /* 0x80000004cb117c23 */ /* 0x000fe20008010011 */
[----:B------:R-:W-:Y:S01]  /*48c0*/  ISETP.GE.AND P5, PT, R221, RZ, PT ;  /* 0x000000ffdd00720c */ /* 0x000fe20003fa6270 */
[----:B------:R-:W-:Y:S01]  /*48d0*/  FFMA.FTZ R22, R199, -UR4, R22 ;  /* 0x80000004c7167c23 */ /* 0x000fe20008010016 */
[-C--:B--2---:R-:W-:Y:S03]  /*48e0*/  HMMA.16816.F32.BF16 R36, R104, R108.reuse, R36 ;  /* 0x0000006c6824723c */ /* 0x084fe60000041824 */
[----:B-1----:R-:W-:Y:S01]  /*48f0*/  FFMA.FTZ R10, R201, -UR4, R10 ;  /* 0x80000004c90a7c23 */ /* 0x002fe2000801000a */
[C---:B------:R-:W-:Y:S01]  /*4900*/  @!P6 IADD3 R215, -R204.reuse, 0x29, RZ ;  /* 0x00000029ccd7e810 */ /* 0x040fe20007ffe1ff */
[----:B------:R-:W-:Y:S01]  /*4910*/  FFMA.FTZ R23, R203, -UR4, R23 ;  /* 0x80000004cb177c23 */ /* 0x000fe20008010017 */
[----:B------:R-:W-:Y:S01]  /*4920*/  @!P4 IADD3 R220, -R204, 0x31, RZ ;  /* 0x00000031ccdcc810 */ /* 0x000fe20007ffe1ff */
[----:B------:R-:W-:Y:S01]  /*4930*/  FFMA.FTZ R20, R191, -UR4, R20 ;  /* 0x80000004bf147c23 */ /* 0x000fe20008010014 */
[C---:B------:R-:W-:Y:S01]  /*4940*/  HMMA.16816.F32.BF16 R40, R112.reuse, R108, R40 ;  /* 0x0000006c7028723c */ /* 0x040fe20000041828 */
[----:B------:R-:W1:Y:S03]  /*4950*/  I2F R216, R216 ;  /* 0x000000d800d87306 */ /* 0x000e660000201400 */
[----:B------:R-:W-:Y:S01]  /*4960*/  FFMA.FTZ R21, R194, -UR4, R21 ;  /* 0x80000004c2157c23 */ /* 0x000fe20008010015 */
[----:B------:R-:W-:Y:S01]  /*4970*/  @!P1 IADD3 R219, -R204, -0x10, RZ ;  /* 0xfffffff0ccdb9810 */ /* 0x000fe20007ffe1ff */
[----:B------:R-:W-:Y:S01]  /*4980*/  FFMA.FTZ R26, R190, -UR4, R26 ;  /* 0x80000004be1a7c23 */ /* 0x000fe2000801001a */
[----:B------:R-:W-:Y:S01]  /*4990*/  @!P0 IADD3 R218, -R204, -0xf, RZ ;  /* 0xfffffff1ccda8810 */ /* 0x000fe20007ffe1ff */
[----:B------:R-:W-:Y:S01]  /*49a0*/  FFMA.FTZ R27, R189, -UR4, R27 ;  /* 0x80000004bd1b7c23 */ /* 0x000fe2000801001b */
[-C--:B------:R-:W-:Y:S01]  /*49b0*/  HMMA.16816.F32.BF16 R44, R112, R110.reuse, R44 ;  /* 0x0000006e702c723c */ /* 0x080fe2000004182c */
[----:B------:R-:W-:Y:S01]  /*49c0*/  PLOP3.LUT P0, PT, PT, PT, UP0, 0x80, 0x0 ;  /* 0x000000000000781c */ /* 0x000fe20003f0f008 */
[----:B------:R-:W2:Y:S01]  /*49d0*/  I2F R215, R215 ;  /* 0x000000d700d77306 */ /* 0x000ea20000201400 */
[----:B------:R-:W-:Y:S01]  /*49e0*/  FFMA.FTZ R24, R202, -UR4, R24 ;  /* 0x80000004ca187c23 */ /* 0x000fe20008010018 */
[C---:B------:R-:W-:Y:S01]  /*49f0*/  @!P3 IADD3 R217, -R204.reuse, 0x38, RZ ;  /* 0x00000038ccd9b810 */ /* 0x040fe20007ffe1ff */
[C---:B------:R-:W-:Y:S01]  /*4a00*/  FFMA.FTZ R25, R197.reuse, -UR4, R25 ;  /* 0x80000004c5197c23 */ /* 0x040fe20008010019 */
[----:B------:R-:W-:Y:S01]  /*4a10*/  @!P2 IADD3 R214, -R204, 0x39, RZ ;  /* 0x00000039ccd6a810 */ /* 0x000fe20007ffe1ff */
[----:B------:R-:W-:Y:S01]  /*4a20*/  FFMA.FTZ R30, R202, -UR4, R30 ;  /* 0x80000004ca1e7c23 */ /* 0x000fe2000801001e */
[C---:B------:R-:W-:Y:S04]  /*4a30*/  HMMA.16816.F32.BF16 R48, R104.reuse, R110, R48 ;  /* 0x0000006e6830723c */ /* 0x040fe80000041830 */
[----:B------:R-:W-:Y:S01]  /*4a40*/  FFMA.FTZ R31, R197, -UR4, R31 ;  /* 0x80000004c51f7c23 */ /* 0x000fe2000801001f */
[----:B------:R-:W-:Y:S01]  /*4a50*/  @!P5 IADD3 R221, -R204, 0x30, RZ ;  /* 0x00000030ccddd810 */ /* 0x000fe20007ffe1ff */
[----:B------:R-:W-:Y:S01]  /*4a60*/  FFMA.FTZ R28, R195, -UR4, R28 ;  /* 0x80000004c31c7c23 */ /* 0x000fe2000801001c */
[----:B------:R-:W-:Y:S01]  /*4a70*/  I2F R220, R220 ;  /* 0x000000dc00dc7306 */ /* 0x000fe20000201400 */
[----:B------:R-:W-:Y:S01]  /*4a80*/  FFMA.FTZ R29, R205, -UR4, R29 ;  /* 0x80000004cd1d7c23 */ /* 0x000fe2000801001d */
[-C--:B---3--:R-:W-:Y:S03]  /*4a90*/  HMMA.16816.F32.BF16 R52, R104, R100.reuse, R52 ;  /* 0x000000646834723c */ /* 0x088fe60000041834 */
[----:B------:R-:W-:Y:S02]  /*4aa0*/  FFMA.FTZ R34, R191, -UR4, R34 ;  /* 0x80000004bf227c23 */ /* 0x000fe40008010022 */
[----:B------:R-:W-:Y:S02]  /*4ab0*/  FFMA.FTZ R35, R194, -UR4, R35 ;  /* 0x80000004c2237c23 */ /* 0x000fe40008010023 */
[----:B------:R-:W-:Y:S01]  /*4ac0*/  FFMA.FTZ R32, R206, -UR4, R32 ;  /* 0x80000004ce207c23 */ /* 0x000fe20008010020 */
[C---:B------:R-:W-:Y:S01]  /*4ad0*/  HMMA.16816.F32.BF16 R56, R112.reuse, R100, R56 ;  /* 0x000000647038723c */ /* 0x040fe20000041838 */
[----:B------:R-:W3:Y:S03]  /*4ae0*/  I2F R108, R221 ;  /* 0x000000dd006c7306 */ /* 0x000ee60000201400 */
[----:B------:R-:W-:Y:S02]  /*4af0*/  FFMA.FTZ R33, R208, -UR4, R33 ;  /* 0x80000004d0217c23 */ /* 0x000fe40008010021 */
[----:B------:R-:W-:Y:S02]  /*4b00*/  FFMA.FTZ R38, R206, -UR4, R38 ;  /* 0x80000004ce267c23 */ /* 0x000fe40008010026 */
[----:B------:R-:W-:Y:S01]  /*4b10*/  FFMA.FTZ R39, R208, -UR4, R39 ;  /* 0x80000004d0277c23 */ /* 0x000fe20008010027 */
[-C--:B------:R-:W-:Y:S02]  /*4b20*/  HMMA.16816.F32.BF16 R60, R112, R102.reuse, R60 ;  /* 0x00000066703c723c */ /* 0x080fe4000004183c */
[----:B------:R-:W1:Y:S01]  /*4b30*/  I2F R219, R219 ;  /* 0x000000db00db7306 */ /* 0x000e620000201400 */
[----:B------:R-:W-:Y:S02]  /*4b40*/  FFMA.FTZ R36, R207, -UR4, R36 ;  /* 0x80000004cf247c23 */ /* 0x000fe40008010024 */
[----:B------:R-:W-:Y:S02]  /*4b50*/  FFMA.FTZ R37, R209, -UR4, R37 ;  /* 0x80000004d1257c23 */ /* 0x000fe40008010025 */
[----:B------:R-:W-:Y:S01]  /*4b60*/  FFMA.FTZ R42, R195, -UR4, R42 ;  /* 0x80000004c32a7c23 */ /* 0x000fe2000801002a */
[----:B------:R-:W-:Y:S04]  /*4b70*/  HMMA.16816.F32.BF16 R64, R104, R102, R64 ;  /* 0x000000666840723c */ /* 0x000fe80000041840 */
[----:B------:R-:W-:Y:S01]  /*4b80*/  FFMA.FTZ R43, R205, -UR4, R43 ;  /* 0x80000004cd2b7c23 */ /* 0x000fe2000801002b */
[----:B------:R-:W3:Y:S01]  /*4b90*/  I2F R218, R218 ;  /* 0x000000da00da7306 */ /* 0x000ee20000201400 */
[C---:B------:R-:W-:Y:S02]  /*4ba0*/  FFMA.FTZ R40, R210.reuse, -UR4, R40 ;  /* 0x80000004d2287c23 */ /* 0x040fe40008010028 */
[C---:B------:R-:W-:Y:S04]  /*4bb0*/  FFMA.FTZ R41, R211.reuse, -UR4, R41 ;  /* 0x80000004d3297c23 */ /* 0x040fe80008010029 */
[----:B------:R-:W-:Y:S02]  /*4bc0*/  FFMA.FTZ R46, R210, -UR4, R46 ;  /* 0x80000004d22e7c23 */ /* 0x000fe4000801002e */
[----:B------:R-:W-:Y:S01]  /*4bd0*/  FFMA.FTZ R47, R211, -UR4, R47 ;  /* 0x80000004d32f7c23 */ /* 0x000fe2000801002f */
[----:B------:R-:W3:Y:S01]  /*4be0*/  I2F R217, R217 ;  /* 0x000000d900d97306 */ /* 0x000ee20000201400 */
[----:B------:R-:W-:Y:S02]  /*4bf0*/  FFMA.FTZ R44, R212, -UR4, R44 ;  /* 0x80000004d42c7c23 */ /* 0x000fe4000801002c */
[----:B----4-:R-:W-:Y:S02]  /*4c00*/  FFMA.FTZ R45, R213, -UR4, R45 ;  /* 0x80000004d52d7c23 */ /* 0x010fe4000801002d */
[----:B------:R-:W-:Y:S02]  /*4c10*/  FFMA.FTZ R50, R207, -UR4, R50 ;  /* 0x80000004cf327c23 */ /* 0x000fe40008010032 */
[----:B------:R-:W-:Y:S02]  /*4c20*/  FFMA.FTZ R51, R209, -UR4, R51 ;  /* 0x80000004d1337c23 */ /* 0x000fe40008010033 */
[C---:B-1----:R-:W-:Y:S01]  /*4c30*/  FFMA.FTZ R48, R216.reuse, -UR4, R48 ;  /* 0x80000004d8307c23 */ /* 0x042fe20008010030 */
[----:B------:R-:W1:Y:S01]  /*4c40*/  I2F R214, R214 ;  /* 0x000000d600d67306 */ /* 0x000e620000201400 */
[C---:B--2---:R-:W-:Y:S02]  /*4c50*/  FFMA.FTZ R49, R215.reuse, -UR4, R49 ;  /* 0x80000004d7317c23 */ /* 0x044fe40008010031 */
[----:B------:R-:W-:Y:S02]  /*4c60*/  FFMA.FTZ R54, R216, -UR4, R54 ;  /* 0x80000004d8367c23 */ /* 0x000fe40008010036 */
[----:B------:R-:W-:Y:S02]  /*4c70*/  FFMA.FTZ R55, R215, -UR4, R55 ;  /* 0x80000004d7377c23 */ /* 0x000fe40008010037 */
[----:B---3--:R-:W-:Y:S02]  /*4c80*/  FFMA.FTZ R52, R108, -UR4, R52 ;  /* 0x800000046c347c23 */ /* 0x008fe40008010034 */
        /* <DEDUP_REMOVED lines=12> */
[----:B-1----:R-:W-:Y:S01]  /*4d50*/  FFMA.FTZ R65, R214, -UR4, R65 ;  /* 0x80000004d6417c23 */ /* 0x002fe20008010041 */
        /* <DEDUP_REMOVED lines=11> */
.L_x_1254:
[----:B------:R-:W-:Y:S01]  /*4e10*/  IADD3 R192, R128, UR8, RZ ;  /* 0x0000000880c07c10 */ /* 0x000fe2000fffe0ff */
[----:B------:R-:W-:Y:S01]  /*4e20*/  UIADD3 UR8, -UR10, UR5, -UR11 ;  /* 0x000000050a087290 */ /* 0x000fe2000fffe90b */
[----:B------:R-:W-:Y:S01]  /*4e30*/  IMAD.SHL.U32 R106, R167, 0x2, RZ ;  /* 0x00000002a76a7824 */ /* 0x000fe200078e00ff */
[----:B------:R-:W-:Y:S01]  /*4e40*/  UMOV UR28, UR10 ;  /* 0x0000000a001c7c82 */ /* 0x000fe20008000000 */
[C---:B------:R-:W-:Y:S02]  /*4e50*/  IADD3 R104, R192.reuse, 0x8, RZ ;  /* 0x00000008c0687810 */ /* 0x040fe40007ffe0ff */
[C---:B------:R-:W-:Y:S02]  /*4e60*/  IADD3 R102, R192.reuse, 0x40, RZ ;  /* 0x00000040c0667810 */ /* 0x040fe40007ffe0ff */
[C---:B------:R-:W-:Y:S02]  /*4e70*/  IADD3 R100, R192.reuse, 0x48, RZ ;  /* 0x00000048c0647810 */ /* 0x040fe40007ffe0ff */
[----:B------:R-:W-:Y:S02]  /*4e80*/  IADD3 R193, R192, UR8, RZ ;  /* 0x00000008c0c17c10 */ /* 0x000fe4000fffe0ff */
[----:B------:R-:W-:Y:S02]  /*4e90*/  IADD3 R105, R104, UR8, RZ ;  /* 0x0000000868697c10 */ /* 0x000fe4000fffe0ff */
[----:B------:R-:W-:Y:S02]  /*4ea0*/  IADD3 R103, R102, UR8, RZ ;  /* 0x0000000866677c10 */ /* 0x000fe4000fffe0ff */
[----:B------:R-:W-:Y:S01]  /*4eb0*/  IADD3 R101, R100, UR8, RZ ;  /* 0x0000000864657c10 */ /* 0x000fe2000fffe0ff */
[----:B------:R-:W-:Y:S01]  /*4ec0*/  UIADD3 UR8, UR5, 0x1, -UR11 ;  /* 0x0000000105087890 */ /* 0x000fe2000fffe80b */
[----:B------:R-:W-:Y:S02]  /*4ed0*/  LOP3.LUT R106, R106, 0x6, RZ, 0xc0, !PT ;  /* 0x000000066a6a7812 */ /* 0x000fe400078ec0ff */
[----:B------:R-:W-:Y:S01]  /*4ee0*/  IMNMX R193, RZ, R193, !PT ;  /* 0x000000c1ffc17217 */ /* 0x000fe20007800200 */
[----:B------:R-:W-:Y:S01]  /*4ef0*/  UIADD3 UR8, UR8, UR60, URZ ;  /* 0x0000003c08087290 */ /* 0x000fe2000fffe03f */
[----:B------:R-:W-:Y:S01]  /*4f00*/  IMNMX R105, RZ, R105, !PT ;  /* 0x00000069ff697217 */ /* 0x000fe20007800200 */
[----:B------:R-:W-:Y:S01]  /*4f10*/  IMAD R106, R129, 0x40, R106 ;  /* 0x00000040816a7824 */ /* 0x000fe200078e026a */
[----:B------:R-:W-:Y:S02]  /*4f20*/  IMNMX R103, RZ, R103, !PT ;  /* 0x00000067ff677217 */ /* 0x000fe40007800200 */
[----:B------:R-:W-:Y:S02]  /*4f30*/  IMNMX R101, RZ, R101, !PT ;  /* 0x00000065ff657217 */ /* 0x000fe40007800200 */
[----:B------:R-:W-:Y:S02]  /*4f40*/  IADD3 R192, R192, UR8, RZ ;  /* 0x00000008c0c07c10 */ /* 0x000fe4000fffe0ff */
[----:B------:R-:W-:Y:S02]  /*4f50*/  IADD3 R106, R106, UR9, RZ ;  /* 0x000000096a6a7c10 */ /* 0x000fe4000fffe0ff */
[----:B------:R-:W-:Y:S02]  /*4f60*/  IMNMX R192, R192, UR5, PT ;  /* 0x00000005c0c07c17 */ /* 0x000fe4000b800200 */
[----:B------:R-:W-:Y:S02]  /*4f70*/  ISETP.GE.AND P0, PT, R106, R193, PT ;  /* 0x000000c16a00720c */ /* 0x000fe40003f06270 */
[----:B------:R-:W-:Y:S02]  /*4f80*/  IADD3 R104, R104, UR8, RZ ;  /* 0x0000000868687c10 */ /* 0x000fe4000fffe0ff */
[----:B------:R-:W-:Y:S02]  /*4f90*/  IADD3 R102, R102, UR8, RZ ;  /* 0x0000000866667c10 */ /* 0x000fe4000fffe0ff */
[----:B------:R-:W-:Y:S02]  /*4fa0*/  IADD3 R100, R100, UR8, RZ ;  /* 0x0000000864647c10 */ /* 0x000fe4000fffe0ff */
[C---:B------:R-:W-:Y:S02]  /*4fb0*/  IADD3 R191, R106.reuse, 0x1, RZ ;  /* 0x000000016abf7810 */ /* 0x040fe40007ffe0ff */
[C---:B------:R-:W-:Y:S02]  /*4fc0*/  IADD3 R190, R106.reuse, 0x8, RZ ;  /* 0x000000086abe7810 */ /* 0x040fe40007ffe0ff */
[C---:B------:R-:W-:Y:S02]  /*4fd0*/  IADD3 R189, R106.reuse, 0x9, RZ ;  /* 0x000000096abd7810 */ /* 0x040fe40007ffe0ff */
[C---:B------:R-:W-:Y:S02]  /*4fe0*/  IADD3 R188, R106.reuse, 0x10, RZ ;  /* 0x000000106abc7810 */ /* 0x040fe40007ffe0ff */
[----:B------:R-:W-:Y:S02]  /*4ff0*/  ISETP.GE.OR P0, PT, R106, R192, !P0 ;  /* 0x000000c06a00720c */ /* 0x000fe40004706670 */
[----:B------:R-:W-:Y:S02]  /*5000*/  IMNMX R104, R104, UR5, PT ;  /* 0x0000000568687c17 */ /* 0x000fe4000b800200 */
[----:B------:R-:W-:Y:S02]  /*5010*/  IMNMX R102, R102, UR5, PT ;  /* 0x0000000566667c17 */ /* 0x000fe4000b800200 */
        /* <DEDUP_REMOVED lines=202> */
.L_x_1255:
[C---:B------:R-:W-:Y:S01]  /*5cc0*/  FSETP.NEU.FTZ.AND P0, PT, R174.reuse, -INF , PT ;  /* 0xff800000ae00780b */ /* 0x040fe20003f1d000 */
[----:B------:R-:W-:Y:S01]  /*5cd0*/  FMUL.FTZ R100, R174, 1.4426950216293334961 ;  /* 0x3fb8aa3bae647820 */ /* 0x000fe20000410000 */
[----:B------:R-:W-:Y:S01]  /*5ce0*/  UISETP.GT.AND UP2, UPT, UR7, UR33, UPT ;  /* 0x000000210700728c */ /* 0x000fe2000bf44270 */
[C---:B------:R-:W-:Y:S03]  /*5cf0*/  FMUL.FTZ R101, R175.reuse, 1.4426950216293334961 ;  /* 0x3fb8aa3baf657820 */ /* 0x040fe60000410000 */
        /* <DEDUP_REMOVED lines=32> */
[----:B------:R-:W-:Y:S01]  /*5f00*/  MUFU.EX2 R195, R67 ;  /* 0x0000004300c37308 */ /* 0x000fe20000000800 */
[----:B------:R-:W-:Y:S01]  /*5f10*/  FSETP.NEU.FTZ.AND P0, PT, R173, -INF , PT ;  /* 0xff800000ad00780b */ /* 0x000fe20003f1d000 */
[----:B------:R-:W-:Y:S02]  /*5f20*/  FFMA.FTZ R17, R17, c[0x0][0x23c], -R100 ;  /* 0x00008f0011117a23 */ /* 0x000fe40000010864 */
[----:B--2---:R-:W-:Y:S02]  /*5f30*/  FMUL.FTZ R16, R173, 1.4426950216293334961 ;  /* 0x3fb8aa3bad107820 */ /* 0x004fe40000410000 */
[--C-:B------:R-:W-:Y:S02]  /*5f40*/  FFMA.FTZ R12, R12, c[0x0][0x23c], -R19.reuse ;  /* 0x00008f000c0c7a23 */ /* 0x100fe40000010813 */
[--C-:B------:R-:W-:Y:S01]  /*5f50*/  FFMA.FTZ R60, R60, c[0x0][0x23c], -R19.reuse ;  /* 0x00008f003c3c7a23 */ /* 0x100fe20000010813 */
[----:B------:R-:W-:Y:S01]  /*5f60*/  FSEL R16, R16, RZ, P0 ;  /* 0x000000ff10107208 */ /* 0x000fe20000000000 */
[----:B------:R1:W-:Y:S01]  /*5f70*/  MUFU.EX2 R247, R7 ;  /* 0x0000000700f77308 */ /* 0x0003e20000000800 */
[--C-:B------:R-:W-:Y:S02]  /*5f80*/  FFMA.FTZ R28, R28, c[0x0][0x23c], -R19.reuse ;  /* 0x00008f001c1c7a23 */ /* 0x100fe40000010813 */
[----:B----4-:R-:W-:Y:S02]  /*5f90*/  IMAD.U32 R50, RZ, RZ, UR7 ;  /* 0x00000007ff327e24 */ /* 0x010fe4000f8e00ff */
[--C-:B------:R-:W-:Y:S02]  /*5fa0*/  FFMA.FTZ R31, R31, c[0x0][0x23c], -R16.reuse ;  /* 0x00008f001f1f7a23 */ /* 0x100fe40000010810 */
[----:B------:R-:W-:Y:S02]  /*5fb0*/  FFMA.FTZ R30, R30, c[0x0][0x23c], -R16 ;  /* 0x00008f001e1e7a23 */ /* 0x000fe40000010810 */
[----:B------:R-:W-:Y:S01]  /*5fc0*/  IMAD R50, R50, 0x8, R130 ;  /* 0x0000000832327824 */ /* 0x000fe200078e0282 */
[----:B------:R2:W-:Y:S01]  /*5fd0*/  MUFU.EX2 R203, R51 ;  /* 0x0000003300cb7308 */ /* 0x0005e20000000800 */
[--C-:B------:R-:W-:Y:S02]  /*5fe0*/  FFMA.FTZ R11, R11, c[0x0][0x23c], -R16.reuse ;  /* 0x00008f000b0b7a23 */ /* 0x100fe40000010810 */
[--C-:B------:R-:W-:Y:S01]  /*5ff0*/  FFMA.FTZ R63, R63, c[0x0][0x23c], -R16.reuse ;  /* 0x00008f003f3f7a23 */ /* 0x100fe20000010810 */
[----:B------:R-:W-:Y:S01]  /*6000*/  IADD3 R108, R50, 0x4, RZ ;  /* 0x00000004326c7810 */ /* 0x000fe20007ffe0ff */
[--C-:B------:R-:W-:Y:S02]  /*6010*/  FFMA.FTZ R14, R14, c[0x0][0x23c], -R16.reuse ;  /* 0x00008f000e0e7a23 */ /* 0x100fe40000010810 */
[--C-:B------:R-:W-:Y:S02]  /*6020*/  FFMA.FTZ R15, R15, c[0x0][0x23c], -R16.reuse ;  /* 0x00008f000f0f7a23 */ /* 0x100fe40000010810 */
[----:B------:R-:W-:Y:S01]  /*6030*/  IMAD.WIDE.U32 R108, R108, -0x326172a9, RZ ;  /* 0xcd9e8d576c6c7825 */ /* 0x000fe200078e00ff */
[----:B------:R-:W-:Y:S03]  /*6040*/  MUFU.EX2 R223, R31 ;  /* 0x0000001f00df7308 */ /* 0x000fe60000000800 */
[--C-:B------:R-:W-:Y:S02]  /*6050*/  FFMA.FTZ R24, R24, c[0x0][0x23c], -R19.reuse ;  /* 0x00008f0018187a23 */ /* 0x100fe40000010813 */
[----:B-1----:R-:W-:Y:S02]  /*6060*/  IMAD.U32 R7, RZ, RZ, UR31 ;  /* 0x0000001fff077e24 */ /* 0x002fe4000f8e00ff */
[----:B------:R-:W-:Y:S02]  /*6070*/  FFMA.FTZ R44, R44, c[0x0][0x23c], -R19 ;  /* 0x00008f002c2c7a23 */ /* 0x000fe40000010813 */
[----:B------:R-:W-:Y:S01]  /*6080*/  IMAD R7, R7, 0x2, R129 ;  /* 0x0000000207077824 */ /* 0x000fe200078e0281 */
[----:B------:R1:W-:Y:S01]  /*6090*/  MUFU.EX2 R224, R30 ;  /* 0x0000001e00e07308 */ /* 0x0003e20000000800 */
[--C-:B------:R-:W-:Y:S02]  /*60a0*/  FFMA.FTZ R8, R8, c[0x0][0x23c], -R19.reuse ;  /* 0x00008f0008087a23 */ /* 0x100fe40000010813 */
[----:B------:R-:W-:Y:S02]  /*60b0*/  IMAD.SHL.U32 R7, R7, 0x2, RZ ;  /* 0x0000000207077824 */ /* 0x000fe400078e00ff */
[----:B--2---:R-:W-:Y:S04]  /*60c0*/  IMAD.WIDE.U32 R50, R50, -0x326172a9, RZ ;  /* 0xcd9e8d5732327825 */ /* 0x004fe800078e00ff */
[--C-:B------:R-:W-:Y:S01]  /*60d0*/  FFMA.FTZ R29, R29, c[0x0][0x23c], -R19.reuse ;  /* 0x00008f001d1d7a23 */ /* 0x100fe20000010813 */
[-C--:B------:R-:W-:Y:S01]  /*60e0*/  LOP3.LUT R188, R51, R171.reuse, RZ, 0x3c, !PT ;  /* 0x000000ab33bc7212 */ /* 0x080fe200078e3cff */
        /* <DEDUP_REMOVED lines=8> */
[----:B-1----:R-:W-:Y:S04]  /*6170*/  IMAD.WIDE.U32 R30, R169, -0x2daee0ad, RZ ;  /* 0xd2511f53a91e7825 */ /* 0x002fe800078e00ff */
[--C-:B------:R-:W-:Y:S02]  /*6180*/  FFMA.FTZ R56, R56, c[0x0][0x23c], -R19.reuse ;  /* 0x00008f0038387a23 */ /* 0x100fe40000010813 */
[--C-:B------:R-:W-:Y:S01]  /*6190*/  FFMA.FTZ R57, R57, c[0x0][0x23c], -R19.reuse ;  /* 0x00008f0039397a23 */ /* 0x100fe20000010813 */
[----:B------:R1:W-:Y:S01]  /*61a0*/  MUFU.EX2 R192, R60 ;  /* 0x0000003c00c07308 */ /* 0x0003e20000000800 */
[----:B------:R-:W-:Y:S02]  /*61b0*/  FFMA.FTZ R19, R61, c[0x0][0x23c], -R19 ;  /* 0x00008f003d137a23 */ /* 0x000fe40000010813 */
[--C-:B------:R-:W-:Y:S01]  /*61c0*/  FFMA.FTZ R244, R10, c[0x0][0x23c], -R16.reuse ;  /* 0x00008f000af47a23 */ /* 0x100fe20000010810 */
[----:B--2---:R-:W-:Y:S01]  /*61d0*/  IADD3 R12, R7, 0x1, RZ ;  /* 0x00000001070c7810 */ /* 0x004fe20007ffe0ff */
[--C-:B------:R-:W-:Y:S01]  /*61e0*/  FFMA.FTZ R26, R26, c[0x0][0x23c], -R16.reuse ;  /* 0x00008f001a1a7a23 */ /* 0x100fe20000010810 */
[----:B------:R-:W-:Y:S01]  /*61f0*/  LOP3.LUT R7, R31, UR32, R7, 0x96, !PT ;  /* 0x000000201f077c12 */ /* 0x000fe2000f8e9607 */
[----:B------:R-:W-:Y:S03]  /*6200*/  IMAD.WIDE.U32 R188, R188, -0x2daee0ad, RZ ;  /* 0xd2511f53bcbc7825 */ /* 0x000fe600078e00ff */
[----:B------:R2:W-:Y:S01]  /*6210*/  MUFU.EX2 R248, R6 ;  /* 0x0000000600f87308 */ /* 0x0005e20000000800 */
[--C-:B------:R-:W-:Y:S02]  /*6220*/  FFMA.FTZ R27, R27, c[0x0][0x23c], -R16.reuse ;  /* 0x00008f001b1b7a23 */ /* 0x100fe40000010810 */
[----:B------:R-:W-:Y:S01]  /*6230*/  FFMA.FTZ R47, R47, c[0x0][0x23c], -R16 ;  /* 0x00008f002f2f7a23 */ /* 0x000fe20000010810 */
[----:B----4-:R-:W-:Y:S01]  /*6240*/  LOP3.LUT R4, R30, UR51, RZ, 0x3c, !PT ;  /* 0x000000331e047c12 */ /* 0x010fe2000f8e3cff */
[--C-:B------:R-:W-:Y:S01]  /*6250*/  FFMA.FTZ R5, R5, c[0x0][0x23c], -R100.reuse ;  /* 0x00008f0005057a23 */ /* 0x100fe20000010864 */
[----:B------:R-:W-:Y:S01]  /*6260*/  LOP3.LUT R30, R109, R171, RZ, 0x3c, !PT ;  /* 0x000000ab6d1e7212 */ /* 0x000fe200078e3cff */
[----:B------:R-:W-:Y:S01]  /*6270*/  FFMA.FTZ R20, R20, c[0x0][0x23c], -R100 ;  /* 0x00008f0014147a23 */ /* 0x000fe20000010864 */
[----:B------:R-:W-:Y:S01]  /*6280*/  LOP3.LUT R112, R4, R189, RZ, 0x3c, !PT ;  /* 0x000000bd04707212 */ /* 0x000fe200078e3cff */
[--C-:B------:R-:W-:Y:S01]  /*6290*/  FFMA.FTZ R211, R43, c[0x0][0x23c], -R16.reuse ;  /* 0x00008f002bd37a23 */ /* 0x100fe20000010810 */
[----:B------:R4:W-:Y:S01]  /*62a0*/  MUFU.EX2 R243, R11 ;  /* 0x0000000b00f37308 */ /* 0x0009e20000000800 */
[----:B------:R-:W-:Y:S02]  /*62b0*/  FFMA.FTZ R46, R46, c[0x0][0x23c], -R16 ;  /* 0x00008f002e2e7a23 */ /* 0x000fe40000010810 */
[----:B------:R-:W-:Y:S04]  /*62c0*/  IMAD.WIDE.U32 R112, R112, -0x326172a9, RZ ;  /* 0xcd9e8d5770707825 */ /* 0x000fe800078e00ff */
[----:B-1----:R-:W-:Y:S03]  /*62d0*/  IMAD.WIDE.U32 R60, R7, -0x326172a9, RZ ;  /* 0xcd9e8d57073c7825 */ /* 0x002fe600078e00ff */
[----:B------:R1:W-:Y:S01]  /*62e0*/  MUFU.EX2 R240, R14 ;  /* 0x0000000e00f07308 */ /* 0x0003e20000000800 */
[----:B------:R-:W-:Y:S01]  /*62f0*/  FFMA.FTZ R48, R48, c[0x0][0x23c], -R100 ;  /* 0x00008f0030307a23 */ /* 0x000fe20000010864 */
[----:B------:R-:W-:Y:S01]  /*6300*/  LOP3.LUT R10, R61, UR26, R50, 0x96, !PT ;  /* 0x0000001a3d0a7c12 */ /* 0x000fe2000f8e9632 */
[----:B------:R-:W-:Y:S01]  /*6310*/  FFMA.FTZ R36, R36, c[0x0][0x23c], -R100 ;  /* 0x00008f0024247a23 */ /* 0x000fe20000010864 */
[----:B--2---:R-:W-:Y:S01]  /*6320*/  LOP3.LUT R6, R31, UR32, R12, 0x96, !PT ;  /* 0x000000201f067c12 */ /* 0x004fe2000f8e960c */
[----:B------:R-:W-:Y:S01]  /*6330*/  IMAD.WIDE.U32 R30, R30, -0x2daee0ad, RZ ;  /* 0xd2511f531e1e7825 */ /* 0x000fe200078e00ff */
[----:B------:R-:W-:Y:S03]  /*6340*/  LOP3.LUT R190, R113, UR25, R60, 0x96, !PT ;  /* 0x0000001971be7c12 */ /* 0x000fe6000f8e963c */
[----:B------:R-:W-:Y:S01]  /*6350*/  FFMA.FTZ R49, R49, c[0x0][0x23c], -R100 ;  /* 0x00008f0031317a23 */ /* 0x000fe20000010864 */
[----:B------:R-:W-:Y:S01]  /*6360*/  LOP3.LUT R110, R4, R31, RZ, 0x3c, !PT ;  /* 0x0000001f046e7212 */ /* 0x000fe200078e3cff */
[----:B------:R2:W-:Y:S01]  /*6370*/  MUFU.EX2 R239, R15 ;  /* 0x0000000f00ef7308 */ /* 0x0005e20000000800 */
[----:B------:R-:W-:Y:S01]  /*6380*/  LOP3.LUT R4, R61, UR26, R108, 0x96, !PT ;  /* 0x0000001a3d047c12 */ /* 0x000fe2000f8e966c */
[----:B------:R-:W-:Y:S04]  /*6390*/  IMAD.WIDE.U32 R190, R190, -0x2daee0ad, RZ ;  /* 0xd2511f53bebe7825 */ /* 0x000fe800078e00ff */
[----:B----4-:R-:W-:Y:S04]  /*63a0*/  IMAD.WIDE.U32 R10, R10, -0x2daee0ad, RZ ;  /* 0xd2511f530a0a7825 */ /* 0x010fe800078e00ff */
[----:B------:R4:W-:Y:S01]  /*63b0*/  MUFU.EX2 R220, R34 ;  /* 0x0000002200dc7308 */ /* 0x0009e20000000800 */
[----:B------:R-:W-:Y:S01]  /*63c0*/  LOP3.LUT R106, R11, UR24, R188, 0x96, !PT ;  /* 0x000000180b6a7c12 */ /* 0x000fe2000f8e96bc */
[----:B------:R-:W-:Y:S01]  /*63d0*/  IMAD.WIDE.U32 R102, R4, -0x2daee0ad, RZ ;  /* 0xd2511f5304667825 */ /* 0x000fe200078e00ff */
[----:B------:R-:W-:Y:S03]  /*63e0*/  LOP3.LUT R10, R191, UR22, R10, 0x96, !PT ;  /* 0x00000016bf0a7c12 */ /* 0x000fe6000f8e960a */
[----:B------:R-:W-:Y:S01]  /*63f0*/  IMAD.WIDE.U32 R6, R6, -0x326172a9, RZ ;  /* 0xcd9e8d5706067825 */ /* 0x000fe200078e00ff */
[----:B-1----:R-:W-:Y:S03]  /*6400*/  LOP3.LUT R14, R103, UR24, R30, 0x96, !PT ;  /* 0x00000018670e7c12 */ /* 0x002fe6000f8e961e */
[----:B------:R1:W-:Y:S01]  /*6410*/  MUFU.EX2 R232, R22 ;  /* 0x0000001600e87308 */ /* 0x0003e20000000800 */
[----:B------:R-:W-:Y:S01]  /*6420*/  LOP3.LUT R50, R7, UR26, R50, 0x96, !PT ;  /* 0x0000001a07327c12 */ /* 0x000fe2000f8e9632 */
[----:B------:R-:W-:Y:S01]  /*6430*/  IMAD.WIDE.U32 R106, R106, -0x326172a9, RZ ;  /* 0xcd9e8d576a6a7825 */ /* 0x000fe200078e00ff */
[----:B------:R-:W-:Y:S02]  /*6440*/  LOP3.LUT R104, R113, UR25, R6, 0x96, !PT ;  /* 0x0000001971687c12 */ /* 0x000fe4000f8e9606 */
[----:B------:R-:W-:Y:S01]  /*6450*/  LOP3.LUT R108, R7, UR26, R108, 0x96, !PT ;  /* 0x0000001a076c7c12 */ /* 0x000fe2000f8e966c */
[----:B------:R-:W-:Y:S01]  /*6460*/  IMAD.WIDE.U32 R110, R110, -0x326172a9, RZ ;  /* 0xcd9e8d576e6e7825 */ /* 0x000fe200078e00ff */
[----:B------:R-:W-:Y:S03]  /*6470*/  LOP3.LUT R114, R107, UR23, R112, 0x96, !PT ;  /* 0x000000176b727c12 */ /* 0x000fe6000f8e9670 */
[----:B------:R1:W-:Y:S01]  /*6480*/  MUFU.EX2 R231, R23 ;  /* 0x0000001700e77308 */ /* 0x0003e20000000800 */
[C---:B------:R-:W-:Y:S01]  /*6490*/  LOP3.LUT R60, R111.reuse, UR25, R60, 0x96, !PT ;  /* 0x000000196f3c7c12 */ /* 0x040fe2000f8e963c */
[----:B--2---:R-:W-:Y:S01]  /*64a0*/  IMAD.WIDE.U32 R14, R14, -0x326172a9, RZ ;  /* 0xcd9e8d570e0e7825 */ /* 0x004fe200078e00ff */
[----:B----4-:R-:W-:Y:S03]  /*64b0*/  LOP3.LUT R34, R111, UR25, R6, 0x96, !PT ;  /* 0x000000196f227c12 */ /* 0x010fe6000f8e9606 */
[----:B------:R-:W-:Y:S01]  /*64c0*/  IMAD.WIDE.U32 R10, R10, -0x326172a9, RZ ;  /* 0xcd9e8d570a0a7825 */ /* 0x000fe200078e00ff */
[----:B------:R-:W-:Y:S03]  /*64d0*/  LOP3.LUT R6, R15, UR23, R110, 0x96, !PT ;  /* 0x000000170f067c12 */ /* 0x000fe6000f8e966e */
[----:B------:R2:W4:Y:S01]  /*64e0*/  MUFU.EX2 R222, R32 ;  /* 0x0000002000de7308 */ /* 0x0005220000000800 */
[----:B------:R-:W-:Y:S01]  /*64f0*/  LOP3.LUT R106, R11, UR21, R106, 0x96, !PT ;  /* 0x000000150b6a7c12 */ /* 0x000fe2000f8e966a */
[----:B------:R-:W-:Y:S04]  /*6500*/  IMAD.WIDE.U32 R104, R104, -0x2daee0ad, RZ ;  /* 0xd2511f5368687825 */ /* 0x000fe800078e00ff */
[----:B------:R-:W-:Y:S04]  /*6510*/  IMAD.WIDE.U32 R50, R50, -0x2daee0ad, RZ ;  /* 0xd2511f5332327825 */ /* 0x000fe800078e00ff */
[----:B------:R-:W-:Y:S01]  /*6520*/  MUFU.EX2 R226, R28 ;  /* 0x0000001c00e27308 */ /* 0x000fe20000000800 */
[----:B------:R-:W-:Y:S01]  /*6530*/  LOP3.LUT R188, R51, UR24, R188, 0x96, !PT ;  /* 0x0000001833bc7c12 */ /* 0x000fe2000f8e96bc */
[----:B------:R-:W-:Y:S01]  /*6540*/  IMAD.WIDE.U32 R114, R114, -0x2daee0ad, RZ ;  /* 0xd2511f5372727825 */ /* 0x000fe200078e00ff */
[----:B------:R-:W-:Y:S03]  /*6550*/  LOP3.LUT R50, R105, UR22, R50, 0x96, !PT ;  /* 0x0000001669327c12 */ /* 0x000fe6000f8e9632 */
[----:B------:R-:W-:Y:S01]  /*6560*/  IMAD.WIDE.U32 R106, R106, -0x2daee0ad, RZ ;  /* 0xd2511f536a6a7825 */ /* 0x000fe200078e00ff */
[----:B-1----:R-:W-:Y:S03]  /*6570*/  LOP3.LUT R22, R115, UR20, R190, 0x96, !PT ;  /* 0x0000001473167c12 */ /* 0x002fe6000f8e96be */
[----:B------:R1:W-:Y:S01]  /*6580*/  MUFU.EX2 R225, R29 ;  /* 0x0000001d00e17308 */ /* 0x0003e20000000800 */
[----:B------:R-:W-:Y:S04]  /*6590*/  IMAD.WIDE.U32 R60, R60, -0x2daee0ad, RZ ;  /* 0xd2511f533c3c7825 */ /* 0x000fe800078e00ff */
[----:B------:R-:W-:Y:S01]  /*65a0*/  IMAD.WIDE.U32 R6, R6, -0x2daee0ad, RZ ;  /* 0xd2511f5306067825 */ /* 0x000fe200078e00ff */
[----:B------:R-:W-:Y:S03]  /*65b0*/  LOP3.LUT R102, R61, UR22, R102, 0x96, !PT ;  /* 0x000000163d667c12 */ /* 0x000fe6000f8e9666 */
[----:B------:R-:W-:Y:S01]  /*65c0*/  IMAD.WIDE.U32 R188, R188, -0x326172a9, RZ ;  /* 0xcd9e8d57bcbc7825 */ /* 0x000fe200078e00ff */
[----:B------:R-:W-:Y:S01]  /*65d0*/  LOP3.LUT R60, R7, UR20, R60, 0x96, !PT ;  /* 0x00000014073c7c12 */ /* 0x000fe2000f8e963c */
[----:B------:R3:W-:Y:S01]  /*65e0*/  MUFU.EX2 R221, R33 ;  /* 0x0000002100dd7308 */ /* 0x0007e20000000800 */
[----:B------:R-:W-:Y:S01]  /*65f0*/  LOP3.LUT R7, R107, UR18, R114, 0x96, !PT ;  /* 0x000000126b077c12 */ /* 0x000fe2000f8e9672 */
[----:B------:R-:W-:Y:S01]  /*6600*/  IMAD.WIDE.U32 R50, R50, -0x326172a9, RZ ;  /* 0xcd9e8d5732327825 */ /* 0x000fe200078e00ff */
[----:B------:R-:W-:Y:S03]  /*6610*/  LOP3.LUT R112, R189, UR23, R112, 0x96, !PT ;  /* 0x00000017bd707c12 */ /* 0x000fe6000f8e9670 */
[----:B------:R-:W-:Y:S01]  /*6620*/  IMAD.WIDE.U32 R22, R22, -0x326172a9, RZ ;  /* 0xcd9e8d5716167825 */ /* 0x000fe200078e00ff */
[----:B--2---:R-:W-:Y:S03]  /*6630*/  LOP3.LUT R32, R51, UR21, R188, 0x96, !PT ;  /* 0x0000001533207c12 */ /* 0x004fe6000f8e96bc */
[----:B------:R2:W-:Y:S01]  /*6640*/  MUFU.EX2 R228, R26 ;  /* 0x0000001a00e47308 */ /* 0x0005e20000000800 */
[----:B------:R-:W-:Y:S01]  /*6650*/  LOP3.LUT R10, R23, UR19, R10, 0x96, !PT ;  /* 0x00000013170a7c12 */ /* 0x000fe2000f8e960a */
[----:B------:R-:W-:Y:S04]  /*6660*/  IMAD.WIDE.U32 R60, R60, -0x326172a9, RZ ;  /* 0xcd9e8d573c3c7825 */ /* 0x000fe800078e00ff */
[----:B------:R-:W-:Y:S04]  /*6670*/  IMAD.WIDE.U32 R102, R102, -0x326172a9, RZ ;  /* 0xcd9e8d5766667825 */ /* 0x000fe800078e00ff */
[----:B------:R4:W-:Y:S01]  /*6680*/  MUFU.EX2 R246, R8 ;  /* 0x0000000800f67308 */ /* 0x0009e20000000800 */
[----:B------:R-:W-:Y:S01]  /*6690*/  LOP3.LUT R14, R103, UR21, R14, 0x96, !PT ;  /* 0x00000015670e7c12 */ /* 0x000fe2000f8e960e */
[----:B-1----:R-:W-:Y:S04]  /*66a0*/  IMAD.WIDE.U32 R28, R7, -0x326172a9, RZ ;  /* 0xcd9e8d57071c7825 */ /* 0x002fe800078e00ff */
[----:B------:R-:W-:Y:S01]  /*66b0*/  IMAD.WIDE.U32 R112, R112, -0x2daee0ad, RZ ;  /* 0xd2511f5370707825 */ /* 0x000fe200078e00ff */
[----:B------:R-:W-:Y:S02]  /*66c0*/  LOP3.LUT R7, R28, 0xff, RZ, 0xc0, !PT ;  /* 0x000000ff1c077812 */ /* 0x000fe400078ec0ff */
[----:B------:R-:W-:Y:S01]  /*66d0*/  LOP3.LUT R22, R29, UR17, R22, 0x96, !PT ;  /* 0x000000111d167c12 */ /* 0x000fe2000f8e9616 */
[----:B------:R-:W-:Y:S01]  /*66e0*/  MUFU.EX2 R227, R27 ;  /* 0x0000001b00e37308 */ /* 0x000fe20000000800 */
[----:B------:R-:W-:Y:S01]  /*66f0*/  ISETP.LE.U32.AND P3, PT, R7, UR6, PT ;  /* 0x0000000607007c0c */ /* 0x000fe2000bf63070 */
[----:B---3--:R-:W-:Y:S01]  /*6700*/  IMAD.WIDE.U32 R32, R32, -0x2daee0ad, RZ ;  /* 0xd2511f5320207825 */ /* 0x008fe200078e00ff */
[----:B------:R-:W-:Y:S02]  /*6710*/  LOP3.LUT R104, R113, UR20, R104, 0x96, !PT ;  /* 0x0000001471687c12 */ /* 0x000fe4000f8e9668 */
[----:B--2---:R-:W-:Y:S01]  /*6720*/  LOP3.LUT R26, R61, UR19, R102, 0x96, !PT ;  /* 0x000000133d1a7c12 */ /* 0x004fe2000f8e9666 */
[----:B------:R-:W-:Y:S01]  /*6730*/  IMAD.WIDE.U32 R10, R10, -0x2daee0ad, RZ ;  /* 0xd2511f530a0a7825 */ /* 0x000fe200078e00ff */
[----:B------:R-:W-:Y:S02]  /*6740*/  LOP3.LUT R102, R33, UR18, R112, 0x96, !PT ;  /* 0x0000001221667c12 */ /* 0x000fe4000f8e9670 */
[----:B------:R-:W-:Y:S01]  /*6750*/  SHF.R.U32.HI R43, RZ, 0x10, R28 ;  /* 0x00000010ff2b7819 */ /* 0x000fe2000001161c */
[----:B------:R1:W-:Y:S01]  /*6760*/  MUFU.EX2 R237, R17 ;  /* 0x0000001100ed7308 */ /* 0x0003e20000000800 */
[----:B------:R-:W-:Y:S01]  /*6770*/  SHF.R.U32.HI R12, RZ, 0x18, R10 ;  /* 0x00000018ff0c7819 */ /* 0x000fe2000001160a */
[----:B------:R-:W-:Y:S01]  /*6780*/  IMAD.SHL.U32 R112, R127, 0x2, RZ ;  /* 0x000000027f707824 */ /* 0x000fe200078e00ff */
[----:B------:R-:W-:Y:S01]  /*6790*/  LOP3.LUT R29, R28, 0xffff, RZ, 0xc0, !PT ;  /* 0x0000ffff1c1d7812 */ /* 0x000fe200078ec0ff */
[----:B------:R-:W-:Y:S01]  /*67a0*/  IMAD.WIDE.U32 R108, R108, -0x2daee0ad, RZ ;  /* 0xd2511f536c6c7825 */ /* 0x000fe200078e00ff */
[----:B----4-:R-:W-:Y:S02]  /*67b0*/  SHF.R.U32.HI R8, RZ, 0x18, R28 ;  /* 0x00000018ff087819 */ /* 0x010fe4000001161c */
[----:B------:R-:W-:Y:S01]  /*67c0*/  SHF.R.U32.HI R40, RZ, 0x10, R10 ;  /* 0x00000010ff287819 */ /* 0x000fe2000001160a */
[----:B------:R-:W-:Y:S01]  /*67d0*/  IMAD.WIDE.U32 R102, R102, -0x326172a9, RZ ;  /* 0xcd9e8d5766667825 */ /* 0x000fe200078e00ff */
[----:B------:R-:W-:Y:S01]  /*67e0*/  ISETP.LE.U32.AND P4, PT, R8, UR6, PT ;  /* 0x0000000608007c0c */ /* 0x000fe2000bf83070 */
[----:B------:R2:W3:Y:S01]  /*67f0*/  MUFU.EX2 R219, R35 ;  /* 0x0000002300db7308 */ /* 0x0004e20000000800 */
[----:B------:R-:W-:Y:S01]  /*6800*/  LOP3.LUT R28, R10, 0xffff, RZ, 0xc0, !PT ;  /* 0x0000ffff0a1c7812 */ /* 0x000fe200078ec0ff */
[----:B------:R-:W-:Y:S01]  /*6810*/  IMAD.WIDE.U32 R104, R104, -0x326172a9, RZ ;  /* 0xcd9e8d5768687825 */ /* 0x000fe200078e00ff */
[----:B------:R-:W-:Y:S02]  /*6820*/  LOP3.LUT R30, R109, UR24, R30, 0x96, !PT ;  /* 0x000000186d1e7c12 */ /* 0x000fe4000f8e961e */
[----:B------:R-:W-:Y:S01]  /*6830*/  ISETP.LE.U32.AND P1, PT, R12, UR6, PT ;  /* 0x000000060c007c0c */ /* 0x000fe2000bf23070 */
[----:B------:R-:W-:Y:S01]  /*6840*/  FFMA.FTZ R21, R21, c[0x0][0x23c], -R100 ;  /* 0x00008f0015157a23 */ /* 0x000fe20000010864 */
[----:B------:R-:W-:Y:S01]  /*6850*/  SHF.R.U32.HI R7, RZ, 0x18, R102 ;  /* 0x00000018ff077819 */ /* 0x000fe20000011666 */
[----:B------:R-:W-:Y:S01]  /*6860*/  IMAD.WIDE.U32 R30, R30, -0x326172a9, RZ ;  /* 0xcd9e8d571e1e7825 */ /* 0x000fe200078e00ff */
[----:B------:R-:W-:Y:S01]  /*6870*/  LOP3.LUT R50, R105, UR19, R50, 0x96, !PT ;  /* 0x0000001369327c12 */ /* 0x000fe2000f8e9632 */
[----:B------:R4:W-:Y:S01]  /*6880*/  MUFU.EX2 R207, R47 ;  /* 0x0000002f00cf7308 */ /* 0x0009e20000000800 */
[----:B------:R-:W-:Y:S01]  /*6890*/  LOP3.LUT R43, R43, 0xff, RZ, 0xc0, !PT ;  /* 0x000000ff2b2b7812 */ /* 0x000fe200078ec0ff */
[----:B------:R-:W-:Y:S01]  /*68a0*/  FFMA.FTZ R52, R52, c[0x0][0x23c], -R100 ;  /* 0x00008f0034347a23 */ /* 0x000fe20000010864 */
[----:B------:R-:W-:Y:S01]  /*68b0*/  LOP3.LUT R110, R31, UR23, R110, 0x96, !PT ;  /* 0x000000171f6e7c12 */ /* 0x000fe2000f8e966e */
[----:B------:R-:W-:Y:S01]  /*68c0*/  IMAD.WIDE.U32 R50, R50, -0x2daee0ad, RZ ;  /* 0xd2511f5332327825 */ /* 0x000fe200078e00ff */
[----:B-1----:R-:W-:Y:S02]  /*68d0*/  LOP3.LUT R17, R10, 0xff, RZ, 0xc0, !PT ;  /* 0x000000ff0a117812 */ /* 0x002fe400078ec0ff */
[----:B------:R-:W-:Y:S01]  /*68e0*/  LOP3.LUT R40, R40, 0xff, RZ, 0xc0, !PT ;  /* 0x000000ff28287812 */ /* 0x000fe200078ec0ff */
[----:B------:R-:W-:Y:S01]  /*68f0*/  IMAD.WIDE.U32 R26, R26, -0x2daee0ad, RZ ;  /* 0xd2511f531a1a7825 */ /* 0x000fe200078e00ff */
[----:B------:R-:W-:Y:S01]  /*6900*/  ISETP.LE.U32.AND P2, PT, R17, UR6, PT ;  /* 0x0000000611007c0c */ /* 0x000fe2000bf43070 */
[----:B------:R1:W-:Y:S01]  /*6910*/  MUFU.EX2 R236, R18 ;  /* 0x0000001200ec7308 */ /* 0x0003e20000000800 */
[----:B------:R-:W-:Y:S01]  /*6920*/  SHF.R.U32.HI R29, RZ, 0x8, R29 ;  /* 0x00000008ff1d7819 */ /* 0x000fe2000001161d */
[----:B------:R-:W-:Y:S01]  /*6930*/  IMAD.WIDE.U32 R14, R14, -0x2daee0ad, RZ ;  /* 0xd2511f530e0e7825 */ /* 0x000fe200078e00ff */
[----:B------:R-:W-:Y:S02]  /*6940*/  SHF.R.U32.HI R10, RZ, 0x18, R26 ;  /* 0x00000018ff0a7819 */ /* 0x000fe4000001161a */
[----:B------:R-:W-:Y:S01]  /*6950*/  LOP3.LUT R29, R29, 0xffff, RZ, 0xc0, !PT ;  /* 0x0000ffff1d1d7812 */ /* 0x000fe200078ec0ff */
[----:B--2---:R-:W-:Y:S01]  /*6960*/  IMAD.WIDE.U32 R34, R34, -0x2daee0ad, RZ ;  /* 0xd2511f5322227825 */ /* 0x004fe200078e00ff */
[----:B------:R-:W-:Y:S02]  /*6970*/  LOP3.LUT R6, R15, UR18, R6, 0x96, !PT ;  /* 0x000000120f067c12 */ /* 0x000fe4000f8e9606 */
[----:B------:R-:W-:Y:S01]  /*6980*/  ISETP.LE.U32.AND P5, PT, R10, UR6, PT ;  /* 0x000000060a007c0c */ /* 0x000fe2000bfa3070 */
[----:B------:R2:W-:Y:S01]  /*6990*/  MUFU.EX2 R210, R44 ;  /* 0x0000002c00d27308 */ /* 0x0005e20000000800 */
[----:B------:R-:W-:Y:S01]  /*69a0*/  LOP3.LUT R108, R35, UR22, R108, 0x96, !PT ;  /* 0x00000016236c7c12 */ /* 0x000fe2000f8e966c */
[----:B------:R-:W-:Y:S01]  /*69b0*/  IMAD.WIDE.U32 R110, R110, -0x2daee0ad, RZ ;  /* 0xd2511f536e6e7825 */ /* 0x000fe200078e00ff */
[----:B------:R-:W-:Y:S02]  /*69c0*/  LOP3.LUT R15, R103, UR17, R104, 0x96, !PT ;  /* 0x00000011670f7c12 */ /* 0x000fe4000f8e9668 */
[----:B----4-:R-:W-:Y:S01]  /*69d0*/  SHF.R.U32.HI R47, RZ, 0x18, R22 ;  /* 0x00000018ff2f7819 */ /* 0x010fe20000011616 */
[----:B------:R-:W-:Y:S01]  /*69e0*/  IMAD.WIDE.U32 R108, R108, -0x326172a9, RZ ;  /* 0xcd9e8d576c6c7825 */ /* 0x000fe200078e00ff */
[----:B------:R-:W-:Y:S02]  /*69f0*/  LOP3.LUT R14, R27, UR16, R14, 0x96, !PT ;  /* 0x000000101b0e7c12 */ /* 0x000fe4000f8e960e */
[----:B------:R-:W-:Y:S01]  /*6a00*/  LOP3.LUT R34, R111, UR20, R34, 0x96, !PT ;  /* 0x000000146f227c12 */ /* 0x000fe2000f8e9622 */
[----:B------:R4:W-:Y:S01]  /*6a10*/  MUFU.EX2 R249, R5 ;  /* 0x0000000500f97308 */ /* 0x0009e20000000800 */
[----:B------:R-:W-:Y:S01]  /*6a20*/  LOP3.LUT R30, R109, UR21, R30, 0x96, !PT ;  /* 0x000000156d1e7c12 */ /* 0x000fe2000f8e961e */
[----:B------:R-:W-:Y:S01]  /*6a30*/  IMAD.WIDE.U32 R104, R6, -0x326172a9, RZ ;  /* 0xcd9e8d5706687825 */ /* 0x000fe200078e00ff */
[----:B------:R-:W-:Y:S02]  /*6a40*/  SHF.R.U32.HI R28, RZ, 0x8, R28 ;  /* 0x00000008ff1c7819 */ /* 0x000fe4000001161c */
[----:B-1----:R-:W-:Y:S01]  /*6a50*/  LOP3.LUT R18, R11, UR16, R106, 0x96, !PT ;  /* 0x000000100b127c12 */ /* 0x002fe2000f8e966a */
[----:B------:R-:W-:Y:S01]  /*6a60*/  IMAD.WIDE.U32 R30, R30, -0x2daee0ad, RZ ;  /* 0xd2511f531e1e7825 */ /* 0x000fe200078e00ff */
[----:B------:R-:W-:Y:S02]  /*6a70*/  LOP3.LUT R11, R26, 0xff, RZ, 0xc0, !PT ;  /* 0x000000ff1a0b7812 */ /* 0x000fe400078ec0ff */
[----:B------:R-:W-:Y:S01]  /*6a80*/  LOP3.LUT R10, R105, UR17, R60, 0x96, !PT ;  /* 0x00000011690a7c12 */ /* 0x000fe2000f8e963c */
[----:B------:R1:W-:Y:S01]  /*6a90*/  MUFU.EX2 R216, R38 ;  /* 0x0000002600d87308 */ /* 0x0003e20000000800 */
[----:B------:R-:W-:Y:S01]  /*6aa0*/  LOP3.LUT R4, R31, UR18, R110, 0x96, !PT ;  /* 0x000000121f047c12 */ /* 0x000fe2000f8e966e */
[----:B------:R-:W-:Y:S01]  /*6ab0*/  IMAD.WIDE.U32 R34, R34, -0x326172a9, RZ ;  /* 0xcd9e8d5722227825 */ /* 0x000fe200078e00ff */
[----:B------:R-:W-:Y:S02]  /*6ac0*/  ISETP.LE.U32.AND P6, PT, R11, UR6, PT ;  /* 0x000000060b007c0c */ /* 0x000fe4000bfc3070 */
[----:B--2---:R-:W-:Y:S01]  /*6ad0*/  SHF.R.U32.HI R44, RZ, 0x18, R104 ;  /* 0x00000018ff2c7819 */ /* 0x004fe20000011668 */
[----:B------:R-:W-:Y:S01]  /*6ae0*/  FFMA.FTZ R42, R42, c[0x0][0x23c], -R16 ;  /* 0x00008f002a2a7a23 */ /* 0x000fe20000010810 */
[----:B------:R-:W-:Y:S01]  /*6af0*/  LOP3.LUT R28, R28, 0xffff, RZ, 0xc0, !PT ;  /* 0x0000ffff1c1c7812 */ /* 0x000fe200078ec0ff */
[--C-:B------:R-:W-:Y:S01]  /*6b00*/  FFMA.FTZ R37, R37, c[0x0][0x23c], -R100.reuse ;  /* 0x00008f0025257a23 */ /* 0x100fe20000010864 */
[----:B------:R-:W-:Y:S01]  /*6b10*/  LOP3.LUT R12, R50, 0xffff, RZ, 0xc0, !PT ;  /* 0x0000ffff320c7812 */ /* 0x000fe200078ec0ff */
[----:B------:R2:W-:Y:S01]  /*6b20*/  MUFU.EX2 R234, R20 ;  /* 0x0000001400ea7308 */ /* 0x0005e20000000800 */
[----:B------:R-:W-:Y:S02]  /*6b30*/  FFMA.FTZ R100, R53, c[0x0][0x23c], -R100 ;  /* 0x00008f0035647a23 */ /* 0x000fe40000010864 */
[----:B------:R-:W-:Y:S01]  /*6b40*/  SHF.R.U32.HI R12, RZ, 0x8, R12 ;  /* 0x00000008ff0c7819 */ /* 0x000fe2000001160c */
[----:B------:R-:W-:Y:S01]  /*6b50*/  FFMA.FTZ R59, R59, c[0x0][0x23c], -R16 ;  /* 0x00008f003b3b7a23 */ /* 0x000fe20000010810 */
[----:B----4-:R-:W-:Y:S01]  /*6b60*/  SHF.R.U32.HI R5, RZ, 0x18, R14 ;  /* 0x00000018ff057819 */ /* 0x010fe2000001160e */
[--C-:B------:R-:W-:Y:S01]  /*6b70*/  FFMA.FTZ R58, R58, c[0x0][0x23c], -R16.reuse ;  /* 0x00008f003a3a7a23 */ /* 0x100fe20000010810 */
[----:B------:R-:W-:Y:S01]  /*6b80*/  LOP3.LUT R12, R12, 0xffff, RZ, 0xc0, !PT ;  /* 0x0000ffff0c0c7812 */ /* 0x000fe200078ec0ff */
[----:B------:R-:W-:Y:S02]  /*6b90*/  FFMA.FTZ R16, R62, c[0x0][0x23c], -R16 ;  /* 0x00008f003e107a23 */ /* 0x000fe40000010810 */
[----:B------:R4:W-:Y:S01]  /*6ba0*/  MUFU.EX2 R215, R39 ;  /* 0x0000002700d77308 */ /* 0x0009e20000000800 */
[----:B-1----:R-:W-:Y:S04]  /*6bb0*/  SHF.R.U32.HI R38, RZ, 0x10, R102 ;  /* 0x00000010ff267819 */ /* 0x002fe80000011666 */
[----:B------:R-:W-:Y:S05]  /*6bc0*/  LOP3.LUT R38, R38, 0xff, RZ, 0xc0, !PT ;  /* 0x000000ff26267812 */ /* 0x000fea00078ec0ff */
[----:B------:R1:W-:Y:S01]  /*6bd0*/  MUFU.EX2 R208, R46 ;  /* 0x0000002e00d07308 */ /* 0x0003e20000000800 */
[----:B--2---:R-:W-:Y:S04]  /*6be0*/  LOP3.LUT R20, R102, 0xff, RZ, 0xc0, !PT ;  /* 0x000000ff66147812 */ /* 0x004fe800078ec0ff */
[----:B------:R-:W-:Y:S02]  /*6bf0*/  ISETP.LE.U32.AND P0, PT, R20, UR6, PT ;  /* 0x0000000614007c0c */ /* 0x000fe4000bf03070 */
[----:B------:R-:W-:Y:S03]  /*6c00*/  LOP3.LUT R20, R104, 0xffff, RZ, 0xc0, !PT ;  /* 0x0000ffff68147812 */ /* 0x000fe600078ec0ff */
[----:B------:R2:W2:Y:S01]  /*6c10*/  MUFU.EX2 R206, R48 ;  /* 0x0000003000ce7308 */ /* 0x0004a20000000800 */
[----:B----4-:R-:W-:Y:S02]  /*6c20*/  SHF.R.U32.HI R39, RZ, 0x10, R26 ;  /* 0x00000010ff277819 */ /* 0x010fe4000001161a */
        /* <DEDUP_REMOVED lines=19> */
[----:B----4-:R-:W-:Y:S02]  /*6d60*/  SHF.R.U32.HI R24, RZ, 0x10, R50 ;  /* 0x00000010ff187819 */ /* 0x010fe40000011632 */
[----:B------:R-:W-:Y:S02]  /*6d70*/  SHF.R.U32.HI R11, RZ, 0x8, R11 ;  /* 0x00000008ff0b7819 */ /* 0x000fe4000001160b */
[----:B------:R-:W-:Y:S01]  /*6d80*/  LOP3.LUT R24, R24, 0xff, RZ, 0xc0, !PT ;  /* 0x000000ff18187812 */ /* 0x000fe200078ec0ff */
[----:B------:R4:W-:Y:S01]  /*6d90*/  MUFU.EX2 R241, R13 ;  /* 0x0000000d00f17308 */ /* 0x0009e20000000800 */
[----:B------:R-:W-:Y:S02]  /*6da0*/  LOP3.LUT R11, R11, 0xffff, RZ, 0xc0, !PT ;  /* 0x0000ffff0b0b7812 */ /* 0x000fe400078ec0ff */
[----:B------:R-:W-:Y:S02]  /*6db0*/  SHF.R.U32.HI R20, RZ, 0x8, R20 ;  /* 0x00000008ff147819 */ /* 0x000fe40000011614 */
[----:B-1----:R-:W-:Y:S02]  /*6dc0*/  LOP3.LUT R36, R50, 0xff, RZ, 0xc0, !PT ;  /* 0x000000ff32247812 */ /* 0x002fe400078ec0ff */
[----:B------:R-:W-:Y:S03]  /*6dd0*/  LOP3.LUT R20, R20, 0xffff, RZ, 0xc0, !PT ;  /* 0x0000ffff14147812 */ /* 0x000fe600078ec0ff */
[----:B------:R-:W-:Y:S01]  /*6de0*/  MUFU.EX2 R196, R66 ;  /* 0x0000004200c47308 */ /* 0x000fe20000000800 */
[----:B--2---:R-:W-:Y:S05]  /*6df0*/  IMAD.WIDE.U32 R48, R48, -0x2daee0ad, RZ ;  /* 0xd2511f5330307825 */ /* 0x004fea00078e00ff */
[----:B------:R-:W-:Y:S04]  /*6e00*/  LOP3.LUT R33, R48, 0xff, RZ, 0xc0, !PT ;  /* 0x000000ff30217812 */ /* 0x000fe800078ec0ff */
[----:B------:R-:W-:Y:S01]  /*6e10*/  MUFU.EX2 R199, R65 ;  /* 0x0000004100c77308 */ /* 0x000fe20000000800 */
[----:B------:R-:W-:Y:S02]  /*6e20*/  LOP3.LUT R4, R49, UR16, R30, 0x96, !PT ;  /* 0x0000001031047c12 */ /* 0x000fe4000f8e961e */
[----:B------:R-:W-:Y:S02]  /*6e30*/  SHF.R.U32.HI R30, RZ, 0x10, R104 ;  /* 0x00000010ff1e7819 */ /* 0x000fe40000011668 */
[----:B----4-:R-:W-:Y:S02]  /*6e40*/  SHF.R.U32.HI R13, RZ, 0x10, R18 ;  /* 0x00000010ff0d7819 */ /* 0x010fe40000011612 */
        /* <DEDUP_REMOVED lines=11> */
[----:B-1----:R-:W-:Y:S04]  /*6f00*/  SHF.R.U32.HI R21, RZ, 0x10, R10 ;  /* 0x00000010ff157819 */ /* 0x002fe8000001160a */
        /* <DEDUP_REMOVED lines=18> */
[----:B------:R-:W2:Y:S01]  /*7030*/  MUFU.EX2 R211, R211 ;  /* 0x000000d300d37308 */ /* 0x000ea20000000800 */
[----:B------:R-:W-:Y:S01]  /*7040*/  @!P3 FADD.FTZ R238, -R238, -RZ ;  /* 0x800000ffeeeeb221 */ /* 0x000fe20000010100 */
[----:B------:R-:W-:Y:S01]  /*7050*/  ISETP.LE.U32.AND P3, PT, R7, UR6, PT ;  /* 0x0000000607007c0c */ /* 0x000fe2000bf63070 */
[----:B------:R-:W-:Y:S01]  /*7060*/  @!P4 FADD.FTZ R235, -R235, -RZ ;  /* 0x800000ffebebc221 */ /* 0x000fe20000010100 */
[----:B------:R-:W-:Y:S01]  /*7070*/  ISETP.LE.U32.AND P4, PT, R47, UR6, PT ;  /* 0x000000062f007c0c */ /* 0x000fe2000bf83070 */
[----:B------:R-:W-:Y:S01]  /*7080*/  @!P2 FADD.FTZ R222, -R222, -RZ ;  /* 0x800000ffdedea221 */ /* 0x000fe20000010100 */
[----:B------:R-:W-:Y:S01]  /*7090*/  LOP3.LUT R47, R22, 0xff, RZ, 0xc0, !PT ;  /* 0x000000ff162f7812 */ /* 0x000fe200078ec0ff */
[----:B---3--:R-:W-:Y:S01]  /*70a0*/  @!P1 FADD.FTZ R219, -R219, -RZ ;  /* 0x800000ffdbdb9221 */ /* 0x008fe20000010100 */
[----:B------:R-:W-:Y:S01]  /*70b0*/  ISETP.LE.U32.AND P1, PT, R43, UR6, PT ;  /* 0x000000062b007c0c */ /* 0x000fe2000bf23070 */
[----:B------:R-:W-:Y:S01]  /*70c0*/  @!P5 FADD.FTZ R223, -R223, -RZ ;  /* 0x800000ffdfdfd221 */ /* 0x000fe20000010100 */
[----:B------:R-:W-:Y:S01]  /*70d0*/  ISETP.LE.U32.AND P2, PT, R47, UR6, PT ;  /* 0x000000062f007c0c */ /* 0x000fe2000bf43070 */
[----:B------:R-:W-:Y:S01]  /*70e0*/  @!P6 FADD.FTZ R226, -R226, -RZ ;  /* 0x800000ffe2e2e221 */ /* 0x000fe20000010100 */
[----:B------:R-:W-:Y:S01]  /*70f0*/  ISETP.LE.U32.AND P5, PT, R44, UR6, PT ;  /* 0x000000062c007c0c */ /* 0x000fe2000bfa3070 */
[----:B------:R-:W-:Y:S01]  /*7100*/  @!P0 FADD.FTZ R206, -R206, -RZ ;  /* 0x800000ffcece8221 */ /* 0x000fe20000010100 */
        /* <DEDUP_REMOVED lines=71> */
[----:B-1----:R-:W-:Y:S01]  /*7580*/  @!P5 FADD.FTZ R214, -R214, -RZ ;  /* 0x800000ffd6d6d221 */ /* 0x002fe20000010100 */
[----:B------:R-:W-:Y:S02]  /*7590*/  LOP3.LUT R5, R22, 0xffff, RZ, 0xc0, !PT ;  /* 0x0000ffff16057812 */ /* 0x000fe400078ec0ff */
[----:B------:R-:W-:Y:S01]  /*75a0*/  SHF.R.U32.HI R14, RZ, 0x8, R14 ;  /* 0x00000008ff0e7819 */ /* 0x000fe2000001160e */
[----:B------:R-:W-:Y:S01]  /*75b0*/  @!P6 FADD.FTZ R240, -R240, -RZ ;  /* 0x800000fff0f0e221 */ /* 0x000fe20000010100 */
[----:B------:R-:W-:Y:S01]  /*75c0*/  SHF.R.U32.HI R5, RZ, 0x8, R5 ;  /* 0x00000008ff057819 */ /* 0x000fe20000011605 */
[----:B--2---:R-:W-:Y:S01]  /*75d0*/  @!P3 FADD.FTZ R211, -R211, -RZ ;  /* 0x800000ffd3d3b221 */ /* 0x004fe20000010100 */
        /* <DEDUP_REMOVED lines=193> */
[----:B------:R-:W-:Y:S01]  /*81f0*/  FSEL R6, R6, R185, P1 ;  /* 0x000000b906067208 */ /* 0x000fe20000800000 */
        /* <DEDUP_REMOVED lines=9> */
[----:B------:R-:W-:Y:S01]  /*8290*/  FADD.FTZ R10, -R177, R10 ;  /* 0x0000000ab10a7221 */ /* 0x000fe20000010100 */
[----:B------:R-:W-:Y:S01]  /*82a0*/  FSEL R9, R9, R184, P2 ;  /* 0x000000b809097208 */ /* 0x000fe20001000000 */
[----:B------:R-:W-:Y:S01]  /*82b0*/  FADD.FTZ R11, -R177, R11 ;  /* 0x0000000bb10b7221 */ /* 0x000fe20000010100 */
[----:B------:R-:W-:Y:S01]  /*82c0*/  FSETP.GE.FTZ.AND P2, PT, R241, RZ, PT ;  /* 0x000000fff100720b */ /* 0x000fe20003f56000 */
[----:B------:R-:W-:Y:S01]  /*82d0*/  FMUL.FTZ R246, R246, R8 ;  /* 0x00000008f6f67220 */ /* 0x000fe20000410000 */
[----:B------:R-:W-:Y:S01]  /*82e0*/  FSEL R10, R10, R177, P1 ;  /* 0x000000b10a0a7208 */ /* 0x000fe20000800000 */
        /* <DEDUP_REMOVED lines=18> */
[----:B------:R-:W-:Y:S01]  /*8410*/  FADD.FTZ R22, -R185, R22 ;  /* 0x00000016b9167221 */ /* 0x000fe20000010100 */
[----:B------:R-:W-:Y:S01]  /*8420*/  FSETP.GE.FTZ.AND P2, PT, R237, RZ, PT ;  /* 0x000000ffed00720b */ /* 0x000fe20003f56000 */
[----:B------:R-:W-:Y:S01]  /*8430*/  FADD.FTZ R19, -R185, R19 ;  /* 0x00000013b9137221 */ /* 0x000fe20000010100 */
[C---:B------:R-:W-:Y:S01]  /*8440*/  HMMA.16816.F32.BF16 R32, R104.reuse, R102, R32 ;  /* 0x000000666820723c */ /* 0x040fe20000041820 */
[----:B------:R-:W-:Y:S02]  /*8450*/  FSETP.GE.FTZ.AND P3, PT, R242, RZ, PT ;  /* 0x000000fff200720b */ /* 0x000fe40003f76000 */
[----:B------:R-:W-:Y:S01]  /*8460*/  FADD.FTZ R21, -R186, R21 ;  /* 0x00000015ba157221 */ /* 0x000fe20000010100 */
        /* <DEDUP_REMOVED lines=12> */
[C---:B------:R-:W-:Y:S01]  /*8530*/  FADD.FTZ R30, -R177.reuse, R30 ;  /* 0x0000001eb11e7221 */ /* 0x040fe20000010100 */
[----:B------:R-:W-:Y:S01]  /*8540*/  FSEL R12, R12, R184, P3 ;  /* 0x000000b80c0c7208 */ /* 0x000fe20001800000 */
[----:B------:R-:W-:Y:S01]  /*8550*/  FADD.FTZ R27, -R177, R27 ;  /* 0x0000001bb11b7221 */ /* 0x000fe20000010100 */
[C---:B------:R-:W-:Y:S01]  /*8560*/  HMMA.16816.F32.BF16 R40, R112.reuse, R4, R40 ;  /* 0x000000047028723c */ /* 0x040fe20000041828 */
[----:B------:R-:W-:Y:S01]  /*8570*/  FADD.FTZ R29, -R184, R29 ;  /* 0x0000001db81d7221 */ /* 0x000fe20000010100 */
        /* <DEDUP_REMOVED lines=11> */
[----:B------:R-:W-:Y:S01]  /*8630*/  FADD.FTZ R38, -R185, R38 ;  /* 0x00000026b9267221 */ /* 0x000fe20000010100 */
[-C--:B------:R-:W-:Y:S01]  /*8640*/  FSEL R21, R21, R186.reuse, P2 ;  /* 0x000000ba15157208 */ /* 0x080fe20001000000 */
[----:B------:R-:W-:Y:S01]  /*8650*/  FADD.FTZ R35, -R185, R35 ;  /* 0x00000023b9237221 */ /* 0x000fe20000010100 */
[----:B------:R-:W-:Y:S01]  /*8660*/  FSETP.GE.FTZ.AND P2, PT, R229, RZ, PT ;  /* 0x000000ffe500720b */ /* 0x000fe20003f56000 */
[C---:B------:R-:W-:Y:S01]  /*8670*/  HMMA.16816.F32.BF16 R48, R104.reuse, R6, R48 ;  /* 0x000000066830723c */ /* 0x040fe20000041830 */
        /* <DEDUP_REMOVED lines=184> */
[C---:B------:R-:W-:Y:S03]  /*9200*/  IMAD.U32 R4, R5.reuse, -0x80, RZ ;  /* 0xffffff8005047824 */ /* 0x040fe600078e00ff */
[----:B------:R-:W-:Y:S02]  /*9210*/  USEL UR8, UR57, 0x2000, !UP0 ;  /* 0x0000200039087887 */ /* 0x000fe4000c000000 */
[----:B------:R-:W-:Y:S04]  /*9220*/  LEA R180, P0, R4, R180, 0x1 ;  /* 0x000000b404b47211 */ /* 0x000fe800078008ff */
[----:B------:R-:W-:Y:S02]  /*9230*/  IADD3 R176, R176, UR8, RZ ;  /* 0x00000008b0b07c10 */ /* 0x000fe4000fffe0ff */
[----:B------:R-:W-:Y:S02]  /*9240*/  IADD3 R170, R170, UR8, RZ ;  /* 0x00000008aaaa7c10 */ /* 0x000fe4000fffe0ff */
[----:B------:R-:W-:Y:S01]  /*9250*/  LEA.HI.X.SX32 R181, R4, R181, 0x1, P0 ;  /* 0x000000b504b57211 */ /* 0x000fe200000f0eff */
[----:B------:R1:W-:Y:S01]  /*9260*/  @P2 STS [R176], RZ ;  /* 0x000000ffb0002388 */ /* 0x0003e20000000800 */
[C---:B------:R-:W-:Y:S01]  /*9270*/  @!P2 LEA R6, P0, R5.reuse, R180, 0x7 ;  /* 0x000000b40506a211 */ /* 0x040fe200078038ff */
        /* <DEDUP_REMOVED lines=19> */
.L_x_1256:
        /* <DEDUP_REMOVED lines=146> */
.L_x_1257:
[----:B------:R-:W-:Y:S01]  /*9cd0*/  LDSM.16.M88.4 R16, [R122] ;  /* 0x000000007a10783b */ /* 0x000fe20000000200 */
[----:B------:R-:W-:Y:S01]  /*9ce0*/  @P1 IADD3 R54, R128, -0x80, RZ ;  /* 0xffffff8080361810 */ /* 0x000fe20007ffe0ff */
[----:B------:R-:W-:Y:S02]  /*9cf0*/  @UP2 UIADD3 UR9, UP0, UR12, -0x200, URZ ;  /* 0xfffffe000c092890 */ /* 0x000fe4000ff1e03f */
[----:B------:R-:W2:Y:S01]  /*9d00*/  LDSM.16.MT88.4 R20, [R52+0x6000] ;  /* 0x006000003414783b */ /* 0x000ea20000004200 */
[----:B------:R-:W-:Y:S01]  /*9d10*/  UISETP.GT.AND UP1, UPT, UR7, UR33, UPT ;  /* 0x000000210700728c */ /* 0x000fe2000bf24270 */
[----:B------:R-:W-:Y:S01]  /*9d20*/  @P1 IMAD.WIDE R54, R54, R166, UR12 ;  /* 0x0000000c36361e25 */ /* 0x000fe2000f8e02a6 */
[----:B------:R-:W-:Y:S01]  /*9d30*/  @UP2 UIADD3.X UR8, UR13, -0x1, URZ, UP0, !UPT ;  /* 0xffffffff0d082890 */ /* 0x000fe200087fe43f */
[----:B------:R-:W3:Y:S01]  /*9d40*/  LDSM.16.M88.4 R12, [R122+0x2000] ;  /* 0x002000007a0c783b */ /* 0x000ee20000000200 */
[----:B------:R-:W-:Y:S03]  /*9d50*/  @UP2 UMOV UR12, UR9 ;  /* 0x00000009000c2c82 */ /* 0x000fe60008000000 */
[----:B------:R-:W-:Y:S02]  /*9d60*/  LDSM.16.M88.4 R24, [R121] ;  /* 0x000000007918783b */ /* 0x000fe40000000200 */
[----:B------:R-:W-:Y:S02]  /*9d70*/  @UP2 UMOV UR13, UR8 ;  /* 0x00000008000d2c82 */ /* 0x000fe40008000000 */
[----:B------:R-:W4:Y:S01]  /*9d80*/  LDSM.16.MT88.4 R28, [R52+0x6400] ;  /* 0x00640000341c783b */ /* 0x000f220000004200 */
[----:B------:R-:W-:Y:S02]  /*9d90*/  ULOP3.LUT UR8, UR7, 0x1, URZ, 0xc0, !UPT ;  /* 0x0000000107087892 */ /* 0x000fe4000f8ec03f */
[----:B------:R-:W-:Y:S01]  /*9da0*/  UIADD3 UR7, UR7, -0x1, URZ ;  /* 0xffffffff07077890 */ /* 0x000fe2000fffe03f */
[----:B------:R-:W1:Y:S01]  /*9db0*/  LDSM.16.M88.4 R32, [R116] ;  /* 0x000000007420783b */ /* 0x000e620000000200 */
[----:B------:R-:W-:Y:S03]  /*9dc0*/  UISETP.NE.U32.AND UP0, UPT, UR8, 0x1, UPT ;  /* 0x000000010800788c */ /* 0x000fe6000bf05070 */
        /* <DEDUP_REMOVED lines=51> */
[----:B------:R-:W-:Y:S02]  /*a100*/  IMAD.U32 R38, RZ, RZ, UR44 ;  /* 0x0000002cff267e24 */ /* 0x000fe4000f8e00ff */
[----:B------:R-:W-:Y:S02]  /*a110*/  IMAD.U32 R36, RZ, RZ, UR43 ;  /* 0x0000002bff247e24 */ /* 0x000fe4000f8e00ff */
[C---:B---3--:R-:W-:Y:S01]  /*a120*/  HMMA.16816.F32.BF16 R8, R44.reuse, R32, R8 ;  /* 0x000000202c08723c */ /* 0x048fe20000041808 */
[----:B------:R-:W-:Y:S03]  /*a130*/  IMAD.U32 R43, RZ, RZ, UR46 ;  /* 0x0000002eff2b7e24 */ /* 0x000fe6000f8e00ff */
[----:B------:R-:W-:Y:S03]  /*a140*/  IMAD.U32 R42, RZ, RZ, UR46 ;  /* 0x0000002eff2a7e24 */ /* 0x000fe6000f8e00ff */
[----:B------:R-:W-:Y:S01]  /*a150*/  IMAD.U32 R33, RZ, RZ, UR41 ;  /* 0x00000029ff217e24 */ /* 0x000fe2000f8e00ff */
[-C--:B------:R-:W-:Y:S01]  /*a160*/  HMMA.16816.F32.BF16 R12, R44, R34.reuse, R12 ;  /* 0x000000222c0c723c */ /* 0x080fe2000004180c */
[----:B------:R-:W-:Y:S06]  /*a170*/  IMAD.U32 R32, RZ, RZ, UR41 ;  /* 0x00000029ff207e24 */ /* 0x000fec000f8e00ff */
[----:B------:R-:W-:Y:S01]  /*a180*/  IMAD.U32 R47, RZ, RZ, UR48 ;  /* 0x00000030ff2f7e24 */ /* 0x000fe2000f8e00ff */
[----:B------:R-:W-:Y:S01]  /*a190*/  HMMA.16816.F32.BF16 R16, R20, R34, R16 ;  /* 0x000000221410723c */ /* 0x000fe20000041810 */
[----:B------:R-:W-:Y:S03]  /*a1a0*/  IMAD.U32 R45, RZ, RZ, UR47 ;  /* 0x0000002fff2d7e24 */ /* 0x000fe6000f8e00ff */
[----:B------:R-:W-:Y:S02]  /*a1b0*/  IMAD.U32 R46, RZ, RZ, UR48 ;  /* 0x00000030ff2e7e24 */ /* 0x000fe4000f8e00ff */
[----:B------:R-:W-:Y:S02]  /*a1c0*/  IMAD.U32 R44, RZ, RZ, UR47 ;  /* 0x0000002fff2c7e24 */ /* 0x000fe4000f8e00ff */
[-C--:B----4-:R-:W-:Y:S01]  /*a1d0*/  HMMA.16816.F32.BF16 R4, R24, R28.reuse, R4 ;  /* 0x0000001c1804723c */ /* 0x090fe20000041804 */
[----:B------:R-:W-:Y:S03]  /*a1e0*/  IMAD.U32 R23, RZ, RZ, UR36 ;  /* 0x00000024ff177e24 */ /* 0x000fe6000f8e00ff */
[----:B------:R-:W-:Y:S02]  /*a1f0*/  IMAD.U32 R22, RZ, RZ, UR36 ;  /* 0x00000024ff167e24 */ /* 0x000fe4000f8e00ff */
[----:B------:R-:W-:Y:S02]  /*a200*/  IMAD.U32 R21, RZ, RZ, UR34 ;  /* 0x00000022ff157e24 */ /* 0x000fe4000f8e00ff */
[C---:B-1----:R-:W-:Y:S01]  /*a210*/  HMMA.16816.F32.BF16 R8, R48.reuse, R28, R8 ;  /* 0x0000001c3008723c */ /* 0x042fe20000041808 */
[----:B------:R-:W-:Y:S03]  /*a220*/  IMAD.U32 R20, RZ, RZ, UR34 ;  /* 0x00000022ff147e24 */ /* 0x000fe6000f8e00ff */
[----:B------:R-:W-:Y:S01]  /*a230*/  LEA R182, P0, R21, R182, 0x2 ;  /* 0x000000b615b67211 */ /* 0x000fe200078010ff */
[----:B------:R-:W-:Y:S02]  /*a240*/  IMAD.U32 R21, RZ, RZ, UR35 ;  /* 0x00000023ff157e24 */ /* 0x000fe4000f8e00ff */
[----:B------:R-:W-:Y:S01]  /*a250*/  IMAD.U32 R35, RZ, RZ, UR42 ;  /* 0x0000002aff237e24 */ /* 0x000fe2000f8e00ff */
[-C--:B------:R-:W-:Y:S01]  /*a260*/  HMMA.16816.F32.BF16 R12, R48, R30.reuse, R12 ;  /* 0x0000001e300c723c */ /* 0x080fe2000004180c */
[----:B------:R-:W-:Y:S03]  /*a270*/  IMAD.U32 R34, RZ, RZ, UR42 ;  /* 0x0000002aff227e24 */ /* 0x000fe6000f8e00ff */
[----:B------:R-:W-:Y:S01]  /*a280*/  LEA.HI.X.SX32 R183, R20, R183, 0x2, P0 ;  /* 0x000000b714b77211 */ /* 0x000fe200000f16ff */
        /* <DEDUP_REMOVED lines=52> */
[----:B------:R-:W-:Y:S02]  /*a5d0*/  LEA R34, P0, R21, R182, 0x2 ;  /* 0x000000b615227211 */ /* 0x000fe400078010ff */
[-C--:B------:R-:W-:Y:S01]  /*a5e0*/  LEA.HI.X.SX32 R37, R22, R183.reuse, 0x2, P1 ;  /* 0x000000b716257211 */ /* 0x080fe200008f16ff */
[----:B------:R-:W-:Y:S01]  /*a5f0*/  LDSM.16.MT88.4 R4, [R123+0xa000] ;  /* 0x00a000007b04783b */ /* 0x000fe20000004200 */
[----:B------:R-:W-:Y:S02]  /*a600*/  LEA.HI.X.SX32 R35, R20, R183, 0x2, P0 ;  /* 0x000000b714237211 */ /* 0x000fe400000f16ff */
[----:B------:R-:W-:Y:S01]  /*a610*/  PLOP3.LUT P1, PT, PT, PT, UP0, 0x80, 0x0 ;  /* 0x000000000000781c */ /* 0x000fe20003f2f008 */
[----:B------:R-:W1:Y:S01]  /*a620*/  LDSM.16.MT88.4 R8, [R119] ;  /* 0x000000007708783b */ /* 0x000e620000004200 */
[----:B------:R-:W-:Y:S01]  /*a630*/  PLOP3.LUT P0, PT, PT, PT, UP1, 0x80, 0x0 ;  /* 0x000000000000781c */ /* 0x000fe20003f0f018 */
[----:B------:R-:W-:Y:S02]  /*a640*/  @UP2 UIADD3 UR30, UP0, UR30, -0x200, URZ ;  /* 0xfffffe001e1e2890 */ /* 0x000fe4000ff1e03f */
[----:B------:R-:W-:Y:S02]  /*a650*/  RED.E.ADD.F32.FTZ.RN.STRONG.GPU [R38.64], R13 ;  /* 0x0000000d2600798e */ /* 0x000fe4000c10e78e */
[----:B------:R-:W-:Y:S02]  /*a660*/  @UP2 UIADD3.X UR29, UR29, -0x1, URZ, UP0, !UPT ;  /* 0xffffffff1d1d2890 */ /* 0x000fe400087fe43f */
        /* <DEDUP_REMOVED lines=147> */
.L_x_1259:
        /* <DEDUP_REMOVED lines=17> */
.L_x_1260:
        /* <DEDUP_REMOVED lines=43> */
.L_x_1262:
[----:B---3--:R-:W-:Y:S05]  /*b360*/  BSYNC B0 ;  /* 0x0000000000007941 */ /* 0x008fea0003800000 */
.L_x_1261:
        /* <DEDUP_REMOVED lines=15> */
.L_x_1264:
[----:B------:R-:W-:Y:S05]  /*b460*/  BSYNC B0 ;  /* 0x0000000000007941 */ /* 0x000fea0003800000 */
.L_x_1263:
        /* <DEDUP_REMOVED lines=25> */
.L_x_1266:
[----:B------:R-:W-:Y:S05]  /*b600*/  BSYNC B0 ;  /* 0x0000000000007941 */ /* 0x000fea0003800000 */
.L_x_1265:
        /* <DEDUP_REMOVED lines=12> */
.L_x_1237:
[----:B------:R-:W-:Y:S05]  /*b6d0*/  BSYNC B1 ;  /* 0x0000000000017941 */ /* 0x000fea0003800000 */
.L_x_1223:
        /* <DEDUP_REMOVED lines=11> */
.L_x_1267:
[----:B------:R-:W-:Y:S05]  /*b790*/  EXIT ;  /* 0x000000000000794d */ /* 0x000fea0003800000 */
.L_x_1269:
        /* <DEDUP_REMOVED lines=14> */
.L_x_1361:


//--------------------- .text._ZN5flash44flash_bwd_dq_dk_dv_loop_seqk_parallel_kernelI23Flash_bwd_kernel_traitsILi32ELi128ELi128ELi8ELi4ELi4ELi4ELb0ELb0EN7cutlass10bfloat16_tE19Flash_kernel_traitsILi32ELi128ELi128ELi8ES3_EELb0ELb0ELb1ELb1ELb0ELb0ELb1EEEvNS_16Flash_bwd_paramsE --------------------------
	.section	.text._ZN5flash44flash_bwd_dq_dk_dv_loop_seqk_parallel_kernelI23Flash_bwd_kernel_traitsILi32ELi128ELi128ELi8ELi4ELi4ELi4ELb0ELb0EN7cutlass10bfloat16_tE19Flash_kernel_traitsILi32ELi128ELi128ELi8ES3_EELb0ELb0ELb1ELb1ELb0ELb0ELb1EEEvNS_16Flash_bwd_paramsE,"ax",@progbits
	.sectioninfo	@"SHI_REGISTERS=255"
	.align	128
        .global         _ZN5flash44flash_bwd_dq_dk_dv_loop_seqk_parallel_kernelI23Flash_bwd_kernel_traitsILi32ELi128ELi128ELi8ELi4ELi4ELi4ELb0ELb0EN7cutlass10bfloat16_tE19Flash_kernel_traitsILi32ELi128ELi128ELi8ES3_EELb0ELb0ELb1ELb1ELb0ELb0ELb1EEEvNS_16Flash_bwd_paramsE
        .type           _ZN5flash44flash_bwd_dq_dk_dv_loop_seqk_parallel_kernelI23Flash_bwd_kernel_traitsILi32ELi128ELi128ELi8ELi4ELi4ELi4ELb0ELb0EN7cutlass10bfloat16_tE19Flash_kernel_traitsILi32ELi128ELi128ELi8ES3_EELb0ELb0ELb1ELb1ELb0ELb0ELb1EEEvNS_16Flash_bwd_paramsE,@function
        .size           _ZN5flash44flash_bwd_dq_dk_dv_loop_seqk_parallel_kernelI23Flash_bwd_kernel_traitsILi32ELi128ELi128ELi8ELi4ELi4ELi4ELb0ELb0EN7cutlass10bfloat16_tE19Flash_kernel_traitsILi32ELi128ELi128ELi8ES3_EELb0ELb0ELb1ELb1ELb0ELb0ELb1EEEvNS_16Flash_bwd_paramsE,(.L_x_1362 - _ZN5flash44flash_bwd_dq_dk_dv_loop_seqk_parallel_kernelI23Flash_bwd_kernel_traitsILi32ELi128ELi128ELi8ELi4ELi4ELi4ELb0ELb0EN7cutlass10bfloat16_tE19Flash_kernel_traitsILi32ELi128ELi128ELi8ES3_EELb0ELb0ELb1ELb1ELb0ELb0ELb1EEEvNS_16Flash_bwd_paramsE)
        .other          _ZN5flash44flash_bwd_dq_dk_dv_loop_seqk_parallel_kernelI23Flash_bwd_kernel_traitsILi32ELi128ELi128ELi8ELi4ELi4ELi4ELb0ELb0EN7cutlass10bfloat16_tE19Flash_kernel_traitsILi32ELi128ELi128ELi8ES3_EELb0ELb0ELb1ELb1ELb0ELb0ELb1EEEvNS_16Flash_bwd_paramsE,@"STO_CUDA_ENTRY STV_DEFAULT"
_ZN5flash44flash_bwd_dq_dk_dv_loop_seqk_parallel_kernelI23Flash_bwd_kernel_traitsILi32ELi128ELi128ELi8ELi4ELi4ELi4ELb0ELb0EN7cutlass10bfloat16_tE19Flash_kernel_traitsILi32ELi128ELi128ELi8ES3_EELb0ELb0ELb1ELb1ELb0ELb0ELb1EEEvNS_16Flash_bwd_paramsE:
.text._ZN5flash44flash_bwd_dq_dk_dv_loop_seqk_parallel_kernelI23Flash_bwd_kernel_traitsILi32ELi128ELi128ELi8ELi4ELi4ELi4ELb0ELb0EN7cutlass10bfloat16_tE19Flash_kernel_traitsILi32ELi128ELi128ELi8ES3_EELb0ELb0ELb1ELb1ELb0ELb0ELb1EEEvNS_16Flash_bwd_paramsE:
        /* <DEDUP_REMOVED lines=54> */
[----:B------:R-:W-:Y:S01]  /*0360*/  IMAD.IADD R2, R7, 0x1, -R6 ;  /* 0x0000000107027824 */ /* 0x000fe200078e0a06 */
        /* <DEDUP_REMOVED lines=11> */
[----:B------:R-:W-:Y:S01]  /*0420*/  ULDC UR61, c[0x0][0x2e8] ;  /* 0x0000ba00003d7ab9 */ /* 0x000fe20000000800 */
[----:B------:R-:W-:Y:S01]  /*0430*/  SHF.R.S32.HI R3, RZ, 0x3, R117 ;  /* 0x00000003ff037819 */ /* 0x000fe20000011475 */
[----:B------:R-:W-:Y:S01]  /*0440*/  ULDC.64 UR12, c[0x0][0x118] ;  /* 0x00004600000c7ab9 */ /* 0x000fe20000000a00 */
[--C-:B------:R-:W-:Y:S01]  /*0450*/  SHF.R.S32.HI R2, RZ, 0x5, R4.reuse ;  /* 0x00000005ff027819 */ /* 0x100fe20000011404 */
[----:B------:R-:W-:Y:S01]  /*0460*/  UISETP.NE.AND UP6, UPT, UR10, URZ, UPT ;  /* 0x0000003f0a00728c */ /* 0x000fe2000bfc5270 */
[----:B------:R-:W-:Y:S01]  /*0470*/  SHF.R.S32.HI R0, RZ, 0x1f, R4 ;  /* 0x0000001fff007819 */ /* 0x000fe20000011404 */
[----:B------:R-:W-:Y:S01]  /*0480*/  IMAD.SHL.U32 R3, R3, 0x40, RZ ;  /* 0x0000004003037824 */ /* 0x000fe200078e00ff */
[----:B------:R-:W-:Y:S01]  /*0490*/  SHF.R.S32.HI R9, RZ, 0x1f, R6 ;  /* 0x0000001fff097819 */ /* 0x000fe20000011406 */
        /* <DEDUP_REMOVED lines=16> */
[----:B------:R-:W-:Y:S01]  /*05a0*/  UIMAD UR29, UR11, 0x38, URZ ;  /* 0x000000380b1d78a4 */ /* 0x000fe2000f8e023f */
[----:B------:R-:W-:Y:S01]  /*05b0*/  LOP3.LUT R3, R0, R3, RZ, 0x3c, !PT ;  /* 0x0000000300037212 */ /* 0x000fe200078e3cff */
[----:B------:R-:W-:Y:S01]  /*05c0*/  USHF.L.U32 UR28, UR11, 0x6, URZ ;  /* 0x000000060b1c7899 */ /* 0x000fe2000800063f */
        /* <DEDUP_REMOVED lines=26> */
[----:B------:R-:W-:-:S02]  /*0770*/  UIMAD UR21, UR11, 0x78, URZ ;  /* 0x000000780b1578a4 */ /* 0x000fc4000f8e023f */
[----:B------:R-:W-:Y:S01]  /*0780*/  UMOV UR60, 0xffffe000 ;  /* 0xffffe000003c7882 */ /* 0x000fe20000000000 */
[----:B-1----:R-:W-:Y:S02]  /*0790*/  LOP3.LUT R2, R9, 0xfffffff8, RZ, 0xc0, !PT ;  /* 0xfffffff809027812 */ /* 0x002fe400078ec0ff */
        /* <DEDUP_REMOVED lines=46> */
[--C-:B------:R-:W-:Y:S01]  /*0a80*/  LOP3.LUT R5, R5, 0x8, R117.reuse, 0xf8, !PT ;  /* 0x0000000805057812 */ /* 0x100fe200078ef875 */
        /* <DEDUP_REMOVED lines=19> */
[----:B------:R-:W-:Y:S01]  /*0bc0*/  IADD3 R200, R203, 0x40, RZ ;  /* 0x00000040cbc87810 */ /* 0x000fe20007ffe0ff */
[----:B------:R-:W-:Y:S01]  /*0bd0*/  IMAD.U32 R117, R17, 0x20, R117 ;  /* 0x0000002011757824 */ /* 0x000fe200078e0075 */
[C---:B------:R-:W-:Y:S01]  /*0be0*/  @P4 IADD3 R200, R203.reuse, -0x40, RZ ;  /* 0xffffffc0cbc84810 */ /* 0x040fe20007ffe0ff */
[----:B------:R-:W-:Y:S01]  /*0bf0*/  IMAD.IADD R204, R203, 0x1, R199 ;  /* 0x00000001cbcc7824 */ /* 0x000fe200078e02c7 */
[----:B------:R1:W-:Y:S01]  /*0c00*/  STL [R1+0x48], R0 ;  /* 0x0000480001007387 */ /* 0x0003e20000100800 */
[----:B------:R-:W-:-:S02]  /*0c10*/  IMAD R116, R117, 0x2, R116 ;  /* 0x0000000275747824 */ /* 0x000fc400078e0274 */
[--C-:B------:R-:W-:Y:S02]  /*0c20*/  IMAD.IADD R199, R199, 0x1, R200.reuse ;  /* 0x00000001c7c77824 */ /* 0x100fe400078e02c8 */
        /* <DEDUP_REMOVED lines=76> */
.L_x_1316:
        /* <DEDUP_REMOVED lines=54> */
.L_x_1270:
        /* <DEDUP_REMOVED lines=67> */
.L_x_1272:
        /* <DEDUP_REMOVED lines=18> */
.L_x_1273:
        /* <DEDUP_REMOVED lines=8> */
[----:B------:R-:W-:Y:S02]  /*1a20*/  UIMAD.WIDE.U32 UR16, UR52, UR19, URZ ;  /* 0x00000013341072a5 */ /* 0x000fe4000f8e003f */
[----:B------:R-:W-:Y:S02]  /*1a30*/  @UP3 UIMAD UR49, UR4, UR15, UR9 ;  /* 0x0000000f043132a4 */ /* 0x000fe4000f8e0209 */
[----:B------:R-:W-:Y:S02]  /*1a40*/  @UP3 UMOV UR46, UR8 ;  /* 0x00000008002e3c82 */ /* 0x000fe40008000000 */
[----:B------:R-:W-:Y:S02]  /*1a50*/  ULDC.64 UR8, c[0x0][0x368] ;  /* 0x0000da0000087ab9 */ /* 0x000fe40000000a00 */
[----:B------:R-:W-:-:S02]  /*1a60*/  @!UP3 UIMAD UR7, UR59, UR8, URZ ;  /* 0x000000083b07b2a4 */ /* 0x000fc4000f8e023f */
[----:B------:R-:W-:Y:S01]  /*1a70*/  ULDC.64 UR14, c[0x0][0x3d8] ;  /* 0x0000f600000e7ab9 */ /* 0x000fe20000000a00 */
[----:B------:R-:W1:Y:S01]  /*1a80*/  S2UR UR16, SR_CTAID.X ;  /* 0x00000000001079c3 */ /* 0x000e620000002500 */
[----:B------:R-:W-:Y:S02]  /*1a90*/  @!UP3 UIMAD UR7, UR52, UR9, UR7 ;  /* 0x000000093407b2a4 */ /* 0x000fe4000f8e0207 */
[----:B------:R-:W-:-:S04]  /*1aa0*/  @!UP3 UIMAD.WIDE.U32 UR8, UR52, UR8, URZ ;  /* 0x000000083408b2a5 */ /* 0x000fc8000f8e003f */
[----:B------:R-:W-:-:S03]  /*1ab0*/  @!UP3 UIADD3 UR49, UR9, UR7, URZ ;  /* 0x000000070931b290 */ /* 0x000fc6000fffe03f */
[----:B------:R-:W-:Y:S02]  /*1ac0*/  @!UP3 UMOV UR46, UR8 ;  /* 0x00000008002ebc82 */ /* 0x000fe40008000000 */
[----:B------:R-:W-:Y:S01]  /*1ad0*/  UIMAD.WIDE.U32 UR8, UR56, UR4, URZ ;  /* 0x00000004380872a5 */ /* 0x000fe2000f8e003f */
        /* <DEDUP_REMOVED lines=9> */
[----:B------:R-:W-:Y:S02]  /*1b70*/  UIMAD UR7, UR57, UR4, URZ ;  /* 0x00000004390772a4 */ /* 0x000fe4000f8e023f */
[----:B-----5:R-:W-:Y:S02]  /*1b80*/  USEL UR38, UR38, UR8, !UP3 ;  /* 0x0000000826267287 */ /* 0x020fe4000d800000 */
[----:B------:R-:W-:Y:S02]  /*1b90*/  @UP3 UIADD3 UR11, UR9, UR7, URZ ;  /* 0x00000007090b3290 */ /* 0x000fe4000fffe03f */
        /* <DEDUP_REMOVED lines=12> */
[----:B------:R-:W-:Y:S02]  /*1c60*/  USHF.L.U64.HI UR7, UR52, 0x7, UR59 ;  /* 0x0000000734077899 */ /* 0x000fe4000801023b */
[----:B------:R-:W-:Y:S02]  /*1c70*/  USEL UR14, UR39, URZ, UP1 ;  /* 0x0000003f270e7287 */ /* 0x000fe40008800000 */
[----:B------:R-:W-:-:S02]  /*1c80*/  USEL UR7, UR7, URZ, UP1 ;  /* 0x0000003f07077287 */ /* 0x000fc40008800000 */
[----:B------:R-:W-:Y:S02]  /*1c90*/  UIADD3 UR14, UP1, UR6, UR14, URZ ;  /* 0x0000000e060e7290 */ /* 0x000fe4000ff3e03f */
[----:B------:R-:W-:Y:S02]  /*1ca0*/  USEL UR19, UR8, URZ, UP6 ;  /* 0x0000003f08137287 */ /* 0x000fe4000b000000 */
[----:B------:R-:W-:Y:S02]  /*1cb0*/  UIADD3.X UR8, UR47, UR7, URZ, UP1, !UPT ;  /* 0x000000072f087290 */ /* 0x000fe40008ffe43f */
[----:B------:R-:W-:Y:S01]  /*1cc0*/  UIMAD UR7, UR57, UR14, URZ ;  /* 0x0000000e390772a4 */ /* 0x000fe2000f8e023f */
[----:B------:R-:W-:-:S03]  /*1cd0*/  ISETP.NE.AND P2, PT, RZ, c[0x0][0x1c8], PT ;  /* 0x00007200ff007a0c */ /* 0x000fc60003f45270 */
        /* <DEDUP_REMOVED lines=35> */
.L_x_1274:
[----:B------:R-:W2:Y:S02]  /*1f10*/  LDL R0, [R1+0x68] ;  /* 0x0000680001007983 */ /* 0x000ea40000100800 */
[----:B--2---:R1:W2:Y:S01]  /*1f20*/  R2UR UR9, R0 ;  /* 0x00000000000973c2 */ /* 0x0042a200000e0000 */
[----:B------:R-:W-:-:S07]  /*1f30*/  DEPBAR.LE SB1, 0x0, {2} ;  /* 0x000090040000791a */ /* 0x000fce0000000000 */
.L_x_1275:
        /* <DEDUP_REMOVED lines=15> */
[----:B-1----:R-:W-:-:S04]  /*2030*/  UIADD3 UR14, UP4, UP3, UR14, UR48, UR51 ;  /* 0x000000300e0e7290 */ /* 0x002fc8000fb9e033 */
[----:B------:R-:W-:Y:S02]  /*2040*/  UIADD3 UR51, UP2, UP1, UR19, UR14, UR38 ;  /* 0x0000000e13337290 */ /* 0x000fe4000f95e026 */
[----:B------:R-:W-:Y:S02]  /*2050*/  USHF.R.S32.HI UR38, URZ, 0x1f, UR54 ;  /* 0x0000001f3f267899 */ /* 0x000fe40008011436 */
[----:B------:R-:W-:Y:S01]  /*2060*/  ULDC.64 UR14, c[0x0][0x1a8] ;  /* 0x00006a00000e7ab9 */ /* 0x000fe20000000a00 */
[----:B--2---:R-:W-:Y:S01]  /*2070*/  LEA.HI R3, R135, R17, RZ, 0x2 ;  /* 0x0000001187037211 */ /* 0x004fe200078f10ff */
[----:B---3--:R-:W-:-:S04]  /*2080*/  UIADD3.X UR4, UR16, UR4, UR39, UP4, UP3 ;  /* 0x0000000410047290 */ /* 0x008fc8000a7e6427 */
[----:B------:R-:W-:Y:S02]  /*2090*/  UIADD3.X UR48, UR17, UR4, UR11, UP2, UP1 ;  /* 0x0000000411307290 */ /* 0x000fe400097e240b */
[----:B------:R-:W-:Y:S01]  /*20a0*/  UIMAD UR4, UR38, UR14, URZ ;  /* 0x0000000e260472a4 */ /* 0x000fe2000f8e023f */
[----:B------:R-:W-:-:S03]  /*20b0*/  SHF.R.S32.HI R3, RZ, 0x2, R3 ;  /* 0x00000002ff037819 */ /* 0x000fc60000011403 */
[----:B------:R-:W-:-:S03]  /*20c0*/  UIMAD UR39, UR54, UR15, UR4 ;  /* 0x0000000f362772a4 */ /* 0x000fc6000f8e0204 */
[----:B------:R-:W-:Y:S02]  /*20d0*/  ULDC.64 UR14, c[0x0][0x378] ;  /* 0x0000de00000e7ab9 */ /* 0x000fe40000000a00 */
[----:B------:R-:W-:Y:S01]  /*20e0*/  UIMAD UR4, UR38, UR14, URZ ;  /* 0x0000000e260472a4 */ /* 0x000fe2000f8e023f */
[----:B------:R-:W-:Y:S01]  /*20f0*/  SHF.R.S32.HI R16, RZ, 0x1f, R3 ;  /* 0x0000001fff107819 */ /* 0x000fe20000011403 */
[----:B------:R-:W-:Y:S01]  /*2100*/  IMAD.MOV.U32 R20, RZ, RZ, R6 ;  /* 0x000000ffff147224 */ /* 0x000fe200078e0006 */
[----:B------:R-:W-:Y:S01]  /*2110*/  IADD3 R0, P0, R3, UR6, RZ ;  /* 0x0000000603007c10 */ /* 0x000fe2000ff1e0ff */
[----:B------:R-:W-:Y:S02]  /*2120*/  UIMAD UR38, UR54, UR15, UR4 ;  /* 0x0000000f362672a4 */ /* 0x000fe4000f8e0204 */
[----:B------:R-:W-:Y:S02]  /*2130*/  UMOV UR19, 0x4 ;  /* 0x0000000400137882 */ /* 0x000fe40000000000 */
[----:B------:R-:W-:-:S02]  /*2140*/  ULDC.64 UR14, c[0x0][0x370] ;  /* 0x0000dc00000e7ab9 */ /* 0x000fc40000000a00 */
[----:B------:R-:W-:Y:S01]  /*2150*/  ULDC.64 UR16, c[0x0][0x200] ;  /* 0x0000800000107ab9 */ /* 0x000fe20000000a00 */
[----:B------:R-:W-:Y:S01]  /*2160*/  IADD3.X R5, R16, UR47, RZ, P0, !PT ;  /* 0x0000002f10057c10 */ /* 0x000fe200087fe4ff */
[----:B------:R-:W-:Y:S01]  /*2170*/  UIMAD UR4, UR47, UR14, URZ ;  /* 0x0000000e2f0472a4 */ /* 0x000fe2000f8e023f */
[--C-:B------:R-:W-:Y:S01]  /*2180*/  SHF.R.S32.HI R21, RZ, 0x1f, R20.reuse ;  /* 0x0000001fff157819 */ /* 0x100fe20000011414 */
[----:B------:R-:W-:Y:S01]  /*2190*/  UIMAD.WIDE UR16, UR7, UR19, UR16 ;  /* 0x00000013071072a5 */ /* 0x000fe2000f8e0210 */
[----:B------:R1:W2:Y:S01]  /*21a0*/  R2UR UR47, R10 ;  /* 0x000000000a2f73c2 */ /* 0x0002a200000e0000 */
[----:B------:R-:W-:Y:S01]  /*21b0*/  UIMAD UR11, UR6, UR15, UR4 ;  /* 0x0000000f060b72a4 */ /* 0x000fe2000f8e0204 */
[----:B------:R-:W-:Y:S01]  /*21c0*/  IMAD R5, R5, c[0x0][0x190], RZ ;  /* 0x0000640005057a24 */ /* 0x000fe200078e02ff */
[----:B------:R-:W-:Y:S01]  /*21d0*/  UIADD3 UR7, UR6, UR9, URZ ;  /* 0x0000000906077290 */ /* 0x000fe2000fffe03f */
[----:B------:R-:W-:Y:S02]  /*21e0*/  IMAD.WIDE.U32 R6, R0, c[0x0][0x190], R20 ;  /* 0x0000640000067a25 */ /* 0x000fe400078e0014 */
[----:B------:R-:W-:-:S02]  /*21f0*/  UMOV UR15, UR16 ;  /* 0x00000010000f7c82 */ /* 0x000fc40008000000 */
[----:B------:R-:W-:Y:S02]  /*2200*/  UMOV UR14, UR17 ;  /* 0x00000011000e7c82 */ /* 0x000fe40008000000 */
[----:B------:R-:W-:Y:S01]  /*2210*/  ULDC.64 UR16, c[0x0][0x3c8] ;  /* 0x0000f20000107ab9 */ /* 0x000fe20000000a00 */
[----:B------:R-:W-:Y:S01]  /*2220*/  IMAD R0, R0, c[0x0][0x194], R5 ;  /* 0x0000650000007a24 */ /* 0x000fe200078e0205 */
[----:B------:R-:W-:Y:S01]  /*2230*/  UIADD3 UR4, -UR5, UR10, UR37 ;  /* 0x0000000a05047290 */ /* 0x000fe2000fffe125 */
[----:B------:R-:W-:Y:S02]  /*2240*/  IADD3 R8, P0, R6, UR58, RZ ;  /* 0x0000003a06087c10 */ /* 0x000fe4000ff1e0ff */
[----:B------:R-:W-:Y:S02]  /*2250*/  LEA.HI R5, R135, R17, RZ, 0x5 ;  /* 0x0000001187057211 */ /* 0x000fe400078f28ff */
[----:B------:R-:W-:Y:S01]  /*2260*/  IADD3.X R9, R7, UR55, R0, P0, !PT ;  /* 0x0000003707097c10 */ /* 0x000fe200087fe400 */
[----:B-1----:R-:W-:Y:S01]  /*2270*/  IMAD.U32 R10, RZ, RZ, UR6 ;  /* 0x00000006ff0a7e24 */ /* 0x002fe2000f8e00ff */
[----:B------:R-:W-:-:S03]  /*2280*/  UIMAD.WIDE UR6, UR7, UR19, UR16 ;  /* 0x00000013070672a5 */ /* 0x000fc6000f8e0210 */
[----:B------:R-:W-:Y:S02]  /*2290*/  ULDC UR19, c[0x0][0x2e8] ;  /* 0x0000ba0000137ab9 */ /* 0x000fe40000000800 */
[----:B------:R-:W-:Y:S01]  /*22a0*/  UIADD3 UR4, UR4, -UR19, URZ ;  /* 0x8000001304047290 */ /* 0x000fe2000fffe03f */
[----:B------:R-:W-:-:S03]  /*22b0*/  LOP3.LUT R0, R5, 0xffffffe0, RZ, 0xc0, !PT ;  /* 0xffffffe005007812 */ /* 0x000fc600078ec0ff */
[----:B------:R-:W-:Y:S01]  /*22c0*/  USHF.R.S32.HI UR19, URZ, 0x1f, UR4 ;  /* 0x0000001f3f137899 */ /* 0x000fe20008011404 */
[----:B------:R-:W-:Y:S01]  /*22d0*/  IADD3 R6, P0, R20, UR46, RZ ;  /* 0x0000002e14067c10 */ /* 0x000fe2000ff1e0ff */
[----:B------:R-:W-:Y:S01]  /*22e0*/  IMAD.IADD R0, R17, 0x1, -R0 ;  /* 0x0000000111007824 */ /* 0x000fe200078e0a00 */
[----:B------:R-:W-:Y:S01]  /*22f0*/  SHF.R.S32.HI R5, RZ, 0x5, R5 ;  /* 0x00000005ff057819 */ /* 0x000fe20000011405 */
[----:B------:R-:W-:Y:S01]  /*2300*/  ULEA.HI UR19, UR19, UR4, URZ, 0x7 ;  /* 0x0000000413137291 */ /* 0x000fe2000f8f383f */
[----:B------:R-:W-:-:S03]  /*2310*/  IADD3.X R7, R21, UR49, RZ, P0, !PT ;  /* 0x0000003115077c10 */ /* 0x000fc600087fe4ff */
        /* <DEDUP_REMOVED lines=18> */
[----:B------:R-:W-:Y:S01]  /*2440*/  UMOV UR16, UR7 ;  /* 0x0000000700107c82 */ /* 0x000fe20008000000 */
[----:B------:R-:W-:Y:S02]  /*2450*/  IADD3 R9, R9, UR39, RZ ;  /* 0x0000002709097c10 */ /* 0x000fe4000fffe0ff */
[----:B------:R-:W-:Y:S01]  /*2460*/  IMAD.IADD R0, R7, 0x1, R0 ;  /* 0x0000000107007824 */ /* 0x000fe200078e0200 */
[----:B------:R-:W-:Y:S01]  /*2470*/  LEA R183, P2, R5, c[0x0][0x350], 0x2 ;  /* 0x0000d40005b77a11 */ /* 0x000fe200078410ff */
[----:B------:R-:W-:Y:S01]  /*2480*/  UMOV UR17, UR6 ;  /* 0x0000000600117c82 */ /* 0x000fe20008000000 */
[----:B------:R-:W-:Y:S01]  /*2490*/  LEA R208, P3, R6, c[0x0][0x330], 0x1 ;  /* 0x0000cc0006d07a11 */ /* 0x000fe200078608ff */
[----:B------:R-:W-:Y:S01]  /*24a0*/  UIADD3 UR7, UR50, -0x1, URZ ;  /* 0xffffffff32077890 */ /* 0x000fe2000fffe03f */
[----:B------:R-:W-:Y:S02]  /*24b0*/  LEA R210, P4, R8, c[0x0][0x160], 0x1 ;  /* 0x0000580008d27a11 */ /* 0x000fe400078808ff */
[----:B------:R-:W-:-:S02]  /*24c0*/  LEA.HI.X R209, R6, c[0x0][0x334], R0, 0x1, P3 ;  /* 0x0000cd0006d17a11 */ /* 0x000fc400018f0c00 */
[----:B------:R-:W-:Y:S02]  /*24d0*/  LEA.HI.X R211, R8, c[0x0][0x164], R9, 0x1, P4 ;  /* 0x0000590008d37a11 */ /* 0x000fe400020f0c09 */
        /* <DEDUP_REMOVED lines=20> */
.L_x_1277:
        /* <DEDUP_REMOVED lines=16> */
.L_x_1278:
        /* <DEDUP_REMOVED lines=29> */
.L_x_1280:
[----:B------:R-:W-:Y:S05]  /*28f0*/  BSYNC B0 ;  /* 0x0000000000007941 */ /* 0x000fea0003800000 */
.L_x_1279:
        /* <DEDUP_REMOVED lines=14> */
.L_x_1282:
[----:B------:R-:W-:Y:S05]  /*29e0*/  BSYNC B0 ;  /* 0x0000000000007941 */ /* 0x000fea0003800000 */
.L_x_1281:
        /* <DEDUP_REMOVED lines=26> */
.L_x_1284:
[----:B------:R-:W-:Y:S05]  /*2b90*/  BSYNC B0 ;  /* 0x0000000000007941 */ /* 0x000fea0003800000 */
.L_x_1283:
        /* <DEDUP_REMOVED lines=12> */
.L_x_1276:
        /* <DEDUP_REMOVED lines=24> */
.L_x_1287:
[----:B------:R-:W-:Y:S05]  /*2de0*/  BSYNC B0 ;  /* 0x0000000000007941 */ /* 0x000fea0003800000 */
.L_x_1286:
        /* <DEDUP_REMOVED lines=16> */
.L_x_1289:
[----:B------:R-:W-:Y:S05]  /*2ef0*/  BSYNC B0 ;  /* 0x0000000000007941 */ /* 0x000fea0003800000 */
.L_x_1288:
        /* <DEDUP_REMOVED lines=20> */
.L_x_1291:
[----:B------:R-:W-:Y:S05]  /*3040*/  BSYNC B0 ;  /* 0x0000000000007941 */ /* 0x000fea0003800000 */
.L_x_1290:
        /* <DEDUP_REMOVED lines=20> */
.L_x_1293:
[----:B------:R-:W-:Y:S05]  /*3190*/  BSYNC B0 ;  /* 0x0000000000007941 */ /* 0x000fea0003800000 */
.L_x_1292:
[----:B------:R-:W5:Y:S01]  /*31a0*/  LDL R18, [R1+0x1c] ;  /* 0x00001c0001127983 */ /* 0x000f620000100800 */
[----:B------:R-:W-:Y:S01]  /*31b0*/  ULDC.64 UR38, c[0x0][0x198] ;  /* 0x0000660000267ab9 */ /* 0x000fe20000000a00 */
[----:B-1----:R-:W-:Y:S01]  /*31c0*/  IMAD.U32 R6, RZ, RZ, UR37 ;  /* 0x00000025ff067e24 */ /* 0x002fe2000f8e00ff */
        /* <DEDUP_REMOVED lines=61> */
.L_x_1295:
[----:B------:R-:W-:Y:S05]  /*35a0*/  BSYNC B0 ;  /* 0x0000000000007941 */ /* 0x000fea0003800000 */
.L_x_1294:
        /* <DEDUP_REMOVED lines=20> */
.L_x_1297:
[----:B------:R-:W-:Y:S05]  /*36f0*/  BSYNC B0 ;  /* 0x0000000000007941 */ /* 0x000fea0003800000 */
.L_x_1296:
[----:B------:R-:W-:Y:S01]  /*3700*/  ULDC.64 UR38, c[0x0][0x1a0] ;  /* 0x0000680000267ab9 */ /* 0x000fe20000000a00 */
[----:B---3--:R-:W-:Y:S01]  /*3710*/  MOV R6, UR37 ;  /* 0x0000002500067c02 */ /* 0x008fe20008000f00 */
[----:B------:R-:W-:Y:S01]  /*3720*/  UIMAD UR4, UR8, UR38, URZ ;  /* 0x00000026080472a4 */ /* 0x000fe2000f8e023f */
[----:B------:R3:W-:Y:S01]  /*3730*/  @P3 STS [R0+0x8000], RZ ;  /* 0x008000ff00003388 */ /* 0x0007e20000000800 */
[----:B------:R-:W-:Y:S02]  /*3740*/  BSSY B0, `(.L_x_1298) ;  /* 0x000001e000007945 */ /* 0x000fe40003800000 */
[----:B------:R-:W-:Y:S01]  /*3750*/  UIMAD UR4, UR37, UR39, UR4 ;  /* 0x00000027250472a4 */ /* 0x000fe2000f8e0204 */
[----:B------:R-:W-:Y:S01]  /*3760*/  IMAD.WIDE.U32 R6, R6, c[0x0][0x1a0], R20 ;  /* 0x0000680006067a25 */ /* 0x000fe200078e0014 */
[----:B------:R3:W-:Y:S04]  /*3770*/  @P3 STS [R0+0x8004], RZ ;  /* 0x008004ff00003388 */ /* 0x0007e80000000800 */
[----:B------:R3:W-:Y:S01]  /*3780*/  @P3 STS.64 [R0+0x8008], RZ ;  /* 0x008008ff00003388 */ /* 0x0007e20000000a00 */
[----:B------:R-:W-:-:S02]  /*3790*/  IADD3 R6, P1, R6, UR18, RZ ;  /* 0x0000001206067c10 */ /* 0x000fc4000ff3e0ff */
        /* <DEDUP_REMOVED lines=24> */
.L_x_1299:
[----:B------:R-:W-:Y:S05]  /*3920*/  BSYNC B0 ;  /* 0x0000000000007941 */ /* 0x000fea0003800000 */
.L_x_1298:
        /* <DEDUP_REMOVED lines=19> */
.L_x_1301:
[----:B------:R-:W-:Y:S05]  /*3a60*/  BSYNC B0 ;  /* 0x0000000000007941 */ /* 0x000fea0003800000 */
.L_x_1300:
[----:B------:R-:W-:Y:S02]  /*3a70*/  ULDC.64 UR38, c[0x0][0x318] ;  /* 0x0000c60000267ab9 */ /* 0x000fe40000000a00 */
[----:B------:R-:W-:Y:S02]  /*3a80*/  USHF.R.S32.HI UR6, URZ, 0x1f, UR54 ;  /* 0x0000001f3f067899 */ /* 0x000fe40008011436 */
[----:B------:R-:W-:Y:S01]  /*3a90*/  ULDC.64 UR42, c[0x0][0x320] ;  /* 0x0000c800002a7ab9 */ /* 0x000fe20000000a00 */
[----:B------:R-:W-:Y:S01]  /*3aa0*/  IMAD.SHL.U32 R3, R17, 0x2, RZ ;  /* 0x0000000211037824 */ /* 0x000fe200078e00ff */
[----:B------:R-:W-:Y:S01]  /*3ab0*/  UISETP.NE.U32.AND UP1, UPT, URZ, UR38, UPT ;  /* 0x000000263f00728c */ /* 0x000fe2000bf25070 */
[----:B------:R-:W-:Y:S01]  /*3ac0*/  LEA.HI R135, R135, R17, RZ, 0x7 ;  /* 0x0000001187877211 */ /* 0x000fe200078f38ff */
[----:B------:R-:W0:Y:S02]  /*3ad0*/  LDGDEPBAR ;  /* 0x00000000000079af */ /* 0x000e240000000000 */
[----:B------:R-:W-:-:S06]  /*3ae0*/  UISETP.NE.AND.EX UP1, UPT, URZ, UR39, UPT, UP1 ;  /* 0x000000273f00728c */ /* 0x000fcc000bf25310 */
        /* <DEDUP_REMOVED lines=9> */
[----:B-1----:R-:W-:-:S05]  /*3b80*/  IMAD.U32 R4, RZ, RZ, UR38 ;  /* 0x00000026ff047e24 */ /* 0x002fca000f8e00ff */
[----:B------:R-:W-:-:S05]  /*3b90*/  IMAD.U32 R5, RZ, RZ, UR39 ;  /* 0x00000027ff057e24 */ /* 0x000fca000f8e00ff */
[----:B------:R1:W5:Y:S01]  /*3ba0*/  @P1 LDG.E R4, [R4.64] ;  /* 0x0000002804041981 */ /* 0x000362000c1e1900 */
[----:B---34-:R-:W5:Y:S01]  /*3bb0*/  @P1 MUFU.RCP R0, c[0x0][0x238] ;  /* 0x00008e0000001b08 */ /* 0x018f620000001000 */
[----:B------:R-:W-:Y:S01]  /*3bc0*/  SHF.R.S32.HI R135, RZ, 0x7, R135 ;  /* 0x00000007ff877819 */ /* 0x000fe20000011487 */
[----:B------:R-:W-:Y:S01]  /*3bd0*/  CS2R R94, SRZ ;  /* 0x00000000005e7805 */ /* 0x000fe2000001ff00 */
[----:B------:R-:W-:Y:S01]  /*3be0*/  LOP3.LUT R3, R3, 0x6, RZ, 0xc0, !PT ;  /* 0x0000000603037812 */ /* 0x000fe200078ec0ff */
[----:B------:R3:W-:Y:S01]  /*3bf0*/  STL [R1], R163 ;  /* 0x000000a301007387 */ /* 0x0007e20000100800 */
[----:B------:R-:W-:Y:S01]  /*3c00*/  CS2R R92, SRZ ;  /* 0x00000000005c7805 */ /* 0x000fe2000001ff00 */
[----:B------:R-:W-:Y:S01]  /*3c10*/  CS2R R98, SRZ ;  /* 0x0000000000627805 */ /* 0x000fe2000001ff00 */
[----:B------:R-:W-:Y:S01]  /*3c20*/  CS2R R96, SRZ ;  /* 0x0000000000607805 */ /* 0x000fe2000001ff00 */
[----:B------:R-:W-:Y:S01]  /*3c30*/  IMAD R135, R135, 0x40, R3 ;  /* 0x0000004087877824 */ /* 0x000fe200078e0203 */
[----:B------:R-:W-:Y:S01]  /*3c40*/  IADD3 R3, R124, 0x1000, RZ ;  /* 0x000010007c037810 */ /* 0x000fe20007ffe0ff */
[----:B------:R-:W-:Y:S01]  /*3c50*/  CS2R R90, SRZ ;  /* 0x00000000005a7805 */ /* 0x000fe2000001ff00 */
[----:B------:R-:W-:Y:S01]  /*3c60*/  CS2R R88, SRZ ;  /* 0x0000000000587805 */ /* 0x000fe2000001ff00 */
[----:B------:R-:W-:Y:S01]  /*3c70*/  CS2R R86, SRZ ;  /* 0x0000000000567805 */ /* 0x000fe2000001ff00 */
        /* <DEDUP_REMOVED lines=11> */
[----:B-1----:R-:W-:Y:S01]  /*3d30*/  SHF.L.U64.HI R5, R18, 0x2, R14 ;  /* 0x0000000212057819 */ /* 0x002fe2000001020e */
[----:B------:R-:W-:-:S02]  /*3d40*/  UMOV UR4, URZ ;  /* 0x0000003f00047c82 */ /* 0x000fc40008000000 */
[----:B------:R-:W-:Y:S02]  /*3d50*/  UIADD3 UR18, UR37, UR10, URZ ;  /* 0x0000000a25127290 */ /* 0x000fe4000fffe03f */
[----:B------:R3:W-:Y:S01]  /*3d60*/  STL [R1+0x24], R5 ;  /* 0x0000240501007387 */ /* 0x0007e20000100800 */
[----:B------:R-:W-:Y:S02]  /*3d70*/  UIADD3 UR38, UR37, 0x80, URZ ;  /* 0x0000008025267890 */ /* 0x000fe4000fffe03f */
[----:B------:R-:W-:Y:S01]  /*3d80*/  ULDC UR11, c[0x0][0x2e4] ;  /* 0x0000b900000b7ab9 */ /* 0x000fe20000000800 */
[----:B-----5:R-:W-:Y:S02]  /*3d90*/  @P1 FMUL.FTZ R4, R4, R0 ;  /* 0x0000000004041220 */ /* 0x020fe40000410000 */
[----:B------:R-:W-:Y:S02]  /*3da0*/  IMAD.U32 R0, RZ, RZ, UR53 ;  /* 0x00000035ff007e24 */ /* 0x000fe4000f8e00ff */
[----:B------:R1:W4:Y:S03]  /*3db0*/  @P1 R2UR UR6, R4 ;  /* 0x00000000040613c2 */ /* 0x00032600000e0000 */
[----:B------:R-:W-:-:S02]  /*3dc0*/  LEA R135, R0, R135, 0x7 ;  /* 0x0000008700877211 */ /* 0x000fc400078e38ff */
[----:B------:R-:W-:-:S04]  /*3dd0*/  IADD3 R0, R130, 0x1000, RZ ;  /* 0x0000100082007810 */ /* 0x000fc80007ffe0ff */
[----:B------:R-:W-:-:S05]  /*3de0*/  SEL R0, R0, R130, !P0 ;  /* 0x0000008200007207 */ /* 0x000fca0004000000 */
[----:B------:R-:W-:Y:S01]  /*3df0*/  IMAD.SHL.U32 R118, R0, 0x2, RZ ;  /* 0x0000000200767824 */ /* 0x000fe200078e00ff */
[----:B------:R-:W-:-:S05]  /*3e00*/  IADD3 R0, R18, -0x80, RZ ;  /* 0xffffff8012007810 */ /* 0x000fca0007ffe0ff */
[----:B------:R-:W-:Y:S01]  /*3e10*/  IMAD.SHL.U32 R0, R0, 0x4, RZ ;  /* 0x0000000400007824 */ /* 0x000fe200078e00ff */
[----:B-1----:R-:W-:Y:S01]  /*3e20*/  SHF.L.U32 R4, R18, 0x2, RZ ;  /* 0x0000000212047819 */ /* 0x002fe200000006ff */
[----:B----4-:R-:W-:-:S03]  /*3e30*/  @UP1 UMOV UR4, UR6 ;  /* 0x0000000600041c82 */ /* 0x010fc60008000000 */
[----:B------:R3:W-:Y:S04]  /*3e40*/  STL [R1+0x20], R0 ;  /* 0x0000200001007387 */ /* 0x0007e80000100800 */
[----:B------:R3:W-:Y:S02]  /*3e50*/  STL [R1+0x28], R4 ;  /* 0x0000280401007387 */ /* 0x0007e40000100800 */
.L_x_1306:
[----:B------:R-:W4:Y:S01]  /*3e60*/  LDL R238, [R1+0x1c] ;  /* 0x00001c0001ee7983 */ /* 0x000f220000100800 */
[----:B------:R-:W-:Y:S01]  /*3e70*/  IADD3 R112, R126, R118, RZ ;  /* 0x000000767e707210 */ /* 0x000fe20007ffe0ff */
[----:B------:R-:W-:Y:S01]  /*3e80*/  UIADD3 UR6, -UR5, 0x80, UR18 ;  /* 0x0000008005067890 */ /* 0x000fe2000fffe112 */
[----:B------:R-:W-:Y:S01]  /*3e90*/  MOV R246, R183 ;  /* 0x000000b700f67202 */ /* 0x000fe20000000f00 */
[----:B--2---:R-:W2:Y:S01]  /*3ea0*/  LDL R168, [R1+0x28] ;  /* 0x0000280001a87983 */ /* 0x004ea20000100800 */
[----:B------:R-:W-:Y:S01]  /*3eb0*/  ULDC UR8, c[0x0][0x2e8] ;  /* 0x0000ba0000087ab9 */ /* 0x000fe20000000800 */
[----:B------:R-:W-:Y:S01]  /*3ec0*/  MOV R247, R180 ;  /* 0x000000b400f77202 */ /* 0x000fe20000000f00 */
[----:B------:R-:W-:Y:S01]  /*3ed0*/  UIADD3 UR8, UR6, -UR8, URZ ;  /* 0x8000000806087290 */ /* 0x000fe2000fffe03f */
[----:B---3--:R-:W3:Y:S01]  /*3ee0*/  LDL R134, [R1+0x24] ;  /* 0x0000240001867983 */ /* 0x008ee20000100800 */
[----:B------:R-:W-:Y:S03]  /*3ef0*/  USHF.L.U32 UR6, UR7, 0x7, URZ ;  /* 0x0000000707067899 */ /* 0x000fe6000800063f */
[----:B------:R-:W0:Y:S01]  /*3f00*/  LDGDEPBAR ;  /* 0x00000000000079af */ /* 0x000e220000000000 */
[----:B------:R-:W-:Y:S03]  /*3f10*/  UISETP.GE.AND UP0, UPT, UR6, UR8, UPT ;  /* 0x000000080600728c */ /* 0x000fe6000bf06270 */
[----:B------:R-:W-:Y:S01]  /*3f20*/  ULDC UR8, c[0x0][0x2e4] ;  /* 0x0000b90000087ab9 */ /* 0x000fe20000000800 */
        /* <DEDUP_REMOVED lines=11> */
[----:B----4-:R-:W-:Y:S04]  /*3fe0*/  IADD3 R0, R238, -UR10, -R135 ;  /* 0x8000000aee007c10 */ /* 0x010fe8000fffe887 */
[----:B------:R-:W-:Y:S04]  /*3ff0*/  IADD3 R0, R0, UR5, RZ ;  /* 0x0000000500007c10 */ /* 0x000fe8000fffe0ff */
[----:B------:R-:W-:Y:S04]  /*4000*/  IADD3 R0, R0, UR6, RZ ;  /* 0x0000000600007c10 */ /* 0x000fe8000fffe0ff */
[C---:B------:R-:W-:Y:S02]  /*4010*/  IADD3 R132, R0.reuse, -0x31, RZ ;  /* 0xffffffcf00847810 */ /* 0x040fe40007ffe0ff */
[C---:B------:R-:W-:Y:S02]  /*4020*/  IADD3 R133, R0.reuse, 0x10, RZ ;  /* 0x0000001000857810 */ /* 0x040fe40007ffe0ff */
[C---:B------:R-:W-:Y:S02]  /*4030*/  IADD3 R20, R0.reuse, -0x20, RZ ;  /* 0xffffffe000147810 */ /* 0x040fe40007ffe0ff */
[C---:B------:R-:W-:Y:S02]  /*4040*/  IADD3 R56, R0.reuse, -0x29, RZ ;  /* 0xffffffd700387810 */ /* 0x040fe40007ffe0ff */
[C---:B------:R-:W-:Y:S02]  /*4050*/  IADD3 R24, R0.reuse, -0x21, RZ ;  /* 0xffffffdf00187810 */ /* 0x040fe40007ffe0ff */
[C---:B------:R-:W-:Y:S02]  /*4060*/  IADD3 R28, R0.reuse, 0x20, RZ ;  /* 0x00000020001c7810 */ /* 0x040fe40007ffe0ff */
[C---:B------:R-:W-:Y:S02]  /*4070*/  IADD3 R131, R0.reuse, -0x30, RZ ;  /* 0xffffffd000837810 */ /* 0x040fe40007ffe0ff */
[C---:B------:R-:W-:Y:S02]  /*4080*/  IADD3 R8, R0.reuse, -0x18, RZ ;  /* 0xffffffe800087810 */ /* 0x040fe40007ffe0ff */
[----:B------:R-:W-:Y:S02]  /*4090*/  IADD3 R12, R0, -0x19, RZ ;  /* 0xffffffe7000c7810 */ /* 0x000fe40007ffe0ff */
[----:B------:R-:W-:Y:S02]  /*40a0*/  ISETP.GE.AND P2, PT, R8, RZ, PT ;  /* 0x000000ff0800720c */ /* 0x000fe40003f46270 */
[C---:B------:R-:W-:Y:S02]  /*40b0*/  IADD3 R36, R0.reuse, 0x1f, RZ ;  /* 0x0000001f00247810 */ /* 0x040fe40007ffe0ff */
[C---:B------:R-:W-:Y:S02]  /*40c0*/  IADD3 R40, R0.reuse, 0x18, RZ ;  /* 0x0000001800287810 */ /* 0x040fe40007ffe0ff */
[C---:B------:R-:W-:Y:S02]  /*40d0*/  IADD3 R44, R0.reuse, 0x17, RZ ;  /* 0x00000017002c7810 */ /* 0x040fe40007ffe0ff */
[C---:B------:R-:W-:Y:S02]  /*40e0*/  IADD3 R52, R0.reuse, -0x28, RZ ;  /* 0xffffffd800347810 */ /* 0x040fe40007ffe0ff */
[C---:B------:R-:W-:Y:S02]  /*40f0*/  IADD3 R7, R0.reuse, 0x7, RZ ;  /* 0x0000000700077810 */ /* 0x040fe40007ffe0ff */
[----:B------:R-:W-:Y:S02]  /*4100*/  IABS R5, R0 ;  /* 0x0000000000057213 */ /* 0x000fe40000000000 */
[C---:B------:R-:W-:Y:S02]  /*4110*/  @!P2 IADD3 R8, -R0.reuse, 0x18, RZ ;  /* 0x000000180008a810 */ /* 0x040fe40007ffe1ff */
[----:B------:R4:W-:Y:S01]  /*4120*/  I2F R141, R5 ;  /* 0x00000005008d7306 */ /* 0x0009e20000201400 */
[C---:B------:R-:W-:Y:S02]  /*4130*/  IADD3 R6, R0.reuse, 0x8, RZ ;  /* 0x0000000800067810 */ /* 0x040fe40007ffe0ff */
[----:B------:R-:W-:Y:S02]  /*4140*/  IADD3 R4, R0, -0x1, RZ ;  /* 0xffffffff00047810 */ /* 0x000fe40007ffe0ff */
[----:B------:R-:W-:Y:S02]  /*4150*/  ISETP.GE.AND P0, PT, R6, RZ, PT ;  /* 0x000000ff0600720c */ /* 0x000fe40003f06270 */
[----:B------:R-:W-:Y:S03]  /*4160*/  ISETP.GE.AND P1, PT, R4, RZ, PT ;  /* 0x000000ff0400720c */ /* 0x000fe60003f26270 */
[----:B------:R-:W-:Y:S08]  /*4170*/  I2F R149, R8 ;  /* 0x0000000800957306 */ /* 0x000ff00000201400 */
[C---:B------:R-:W-:Y:S02]  /*4180*/  @!P0 IADD3 R6, -R0.reuse, -0x8, RZ ;  /* 0xfffffff800068810 */ /* 0x040fe40007ffe1ff */
[C---:B------:R-:W-:Y:S02]  /*4190*/  @!P1 IADD3 R4, -R0.reuse, 0x1, RZ ;  /* 0x0000000100049810 */ /* 0x040fe40007ffe1ff */
[----:B------:R1:W-:Y:S01]  /*41a0*/  I2F R164, R6 ;  /* 0x0000000600a47306 */ /* 0x0003e20000201400 */
[----:B------:R-:W-:Y:S02]  /*41b0*/  ISETP.GE.AND P1, PT, R7, RZ, PT ;  /* 0x000000ff0700720c */ /* 0x000fe40003f26270 */
[C---:B----4-:R-:W-:Y:S04]  /*41c0*/  IADD3 R5, R0.reuse, 0x48, RZ ;  /* 0x0000004800057810 */ /* 0x050fe80007ffe0ff */
[----:B------:R-:W-:Y:S03]  /*41d0*/  ISETP.GE.AND P0, PT, R5, RZ, PT ;  /* 0x000000ff0500720c */ /* 0x000fe60003f06270 */
[----:B------:R4:W-:Y:S04]  /*41e0*/  I2F R139, R4 ;  /* 0x00000004008b7306 */ /* 0x0009e80000201400 */
[C---:B------:R-:W-:Y:S06]  /*41f0*/  @!P1 IADD3 R7, -R0.reuse, -0x7, RZ ;  /* 0xfffffff900079810 */ /* 0x040fec0007ffe1ff */
[----:B------:R2:W-:Y:S01]  /*4200*/  I2F R165, R7 ;  /* 0x0000000700a57306 */ /* 0x0005e20000201400 */
[C---:B------:R-:W-:Y:S02]  /*4210*/  @!P0 IADD3 R5, -R0.reuse, -0x48, RZ ;  /* 0xffffffb800058810 */ /* 0x040fe40007ffe1ff */
[C---:B-1----:R-:W-:Y:S07]  /*4220*/  IADD3 R6, R0.reuse, 0x3f, RZ ;  /* 0x0000003f00067810 */ /* 0x042fee0007ffe0ff */
[----:B------:R1:W-:Y:S01]  /*4230*/  I2F R166, R5 ;  /* 0x0000000500a67306 */ /* 0x0003e20000201400 */
[----:B----4-:R-:W-:Y:S04]  /*4240*/  IADD3 R4, R0, 0x47, RZ ;  /* 0x0000004700047810 */ /* 0x010fe80007ffe0ff */
[----:B------:R-:W-:Y:S02]  /*4250*/  ISETP.GE.AND P1, PT, R4, RZ, PT ;  /* 0x000000ff0400720c */ /* 0x000fe40003f26270 */
[C---:B--2---:R-:W-:Y:S04]  /*4260*/  IADD3 R7, R0.reuse, 0x40, RZ ;  /* 0x0000004000077810 */ /* 0x044fe80007ffe0ff */
[----:B------:R-:W-:Y:S07]  /*4270*/  ISETP.GE.AND P0, PT, R7, RZ, PT ;  /* 0x000000ff0700720c */ /* 0x000fee0003f06270 */
[----:B------:R-:W-:Y:S02]  /*4280*/  @!P1 IADD3 R4, -R0, -0x47, RZ ;  /* 0xffffffb900049810 */ /* 0x000fe40007ffe1ff */
[----:B------:R-:W-:Y:S02]  /*4290*/  ISETP.GE.AND P1, PT, R6, RZ, PT ;  /* 0x000000ff0600720c */ /* 0x000fe40003f26270 */
[----:B------:R2:W-:Y:S01]  /*42a0*/  I2F R167, R4 ;  /* 0x0000000400a77306 */ /* 0x0005e20000201400 */
[C---:B-1----:R-:W-:Y:S02]  /*42b0*/  IADD3 R5, R0.reuse, 0x38, RZ ;  /* 0x0000003800057810 */ /* 0x042fe40007ffe0ff */
[C---:B------:R-:W-:Y:S02]  /*42c0*/  @!P0 IADD3 R7, -R0.reuse, -0x40, RZ ;  /* 0xffffffc000078810 */ /* 0x040fe40007ffe1ff */
[----:B------:R-:W-:Y:S05]  /*42d0*/  ISETP.GE.AND P0, PT, R5, RZ, PT ;  /* 0x000000ff0500720c */ /* 0x000fea0003f06270 */
[----:B------:R1:W-:Y:S01]  /*42e0*/  I2F R136, R7 ;  /* 0x0000000700887306 */ /* 0x0003e20000201400 */
[C---:B------:R-:W-:Y:S09]  /*42f0*/  @!P1 IADD3 R6, -R0.reuse, -0x3f, RZ ;  /* 0xffffffc100069810 */ /* 0x040ff20007ffe1ff */
[----:B------:R4:W-:Y:S01]  /*4300*/  I2F R137, R6 ;  /* 0x0000000600897306 */ /* 0x0009e20000201400 */
[C---:B------:R-:W-:Y:S02]  /*4310*/  @!P0 IADD3 R5, -R0.reuse, -0x38, RZ ;  /* 0xffffffc800058810 */ /* 0x040fe40007ffe1ff */
[----:B--2---:R-:W-:Y:S04]  /*4320*/  IADD3 R4, R0, 0x37, RZ ;  /* 0x0000003700047810 */ /* 0x004fe80007ffe0ff */
[----:B------:R-:W-:Y:S03]  /*4330*/  ISETP.GE.AND P1, PT, R4, RZ, PT ;  /* 0x000000ff0400720c */ /* 0x000fe60003f26270 */
[----:B------:R2:W-:Y:S01]  /*4340*/  I2F R142, R5 ;  /* 0x00000005008e7306 */ /* 0x0005e20000201400 */
[C---:B-1----:R-:W-:Y:S09]  /*4350*/  IADD3 R7, R0.reuse, 0x28, RZ ;  /* 0x0000002800077810 */ /* 0x042ff20007ffe0ff */
[C---:B------:R-:W-:Y:S02]  /*4360*/  @!P1 IADD3 R4, -R0.reuse, -0x37, RZ ;  /* 0xffffffc900049810 */ /* 0x040fe40007ffe1ff */
[----:B----4-:R-:W-:Y:S02]  /*4370*/  IADD3 R6, R0, -0x8, RZ ;  /* 0xfffffff800067810 */ /* 0x010fe40007ffe0ff */
        /* <DEDUP_REMOVED lines=14> */
[C---:B-1----:R-:W-:Y:S04]  /*4460*/  IADD3 R5, R0.reuse, -0x11, RZ ;  /* 0xffffffef00057810 */ /* 0x042fe80007ffe0ff */
[----:B------:R-:W-:Y:S07]  /*4470*/  ISETP.GE.AND P1, PT, R5, RZ, PT ;  /* 0x000000ff0500720c */ /* 0x000fee0003f26270 */
[C---:B------:R-:W-:Y:S02]  /*4480*/  @!P0 IADD3 R6, -R0.reuse, -0x30, RZ ;  /* 0xffffffd000068810 */ /* 0x040fe40007ffe1ff */
[----:B------:R-:W-:Y:S02]  /*4490*/  ISETP.GE.AND P0, PT, R7, RZ, PT ;  /* 0x000000ff0700720c */ /* 0x000fe40003f06270 */
[----:B------:R-:W-:Y:S01]  /*44a0*/  I2F R144, R6 ;  /* 0x0000000600907306 */ /* 0x000fe20000201400 */
[C---:B--2---:R-:W-:Y:S02]  /*44b0*/  IADD3 R4, R0.reuse, 0x2f, RZ ;  /* 0x0000002f00047810 */ /* 0x044fe40007ffe0ff */
        /* <DEDUP_REMOVED lines=55> */
[C---:B----4-:R-:W-:Y:S03]  /*4830*/  HMMA.16816.F32.BF16 R40, R60.reuse, R48, RZ ;  /* 0x000000303c28723c */ /* 0x050fe600000418ff */
[----:B------:R-:W-:Y:S01]  /*4840*/  I2F R156, R133 ;  /* 0x00000085009c7306 */ /* 0x000fe20000201400 */
[C---:B-1----:R-:W-:Y:S04]  /*4850*/  IADD3 R131, R0.reuse, 0xf, RZ ;  /* 0x0000000f00837810 */ /* 0x042fe80007ffe0ff */
[-C--:B------:R-:W-:Y:S01]  /*4860*/  HMMA.16816.F32.BF16 R44, R60, R50.reuse, RZ ;  /* 0x000000323c2c723c */ /* 0x080fe200000418ff */
[----:B------:R-:W-:Y:S07]  /*4870*/  ISETP.GE.AND P0, PT, R131, RZ, PT ;  /* 0x000000ff8300720c */ /* 0x000fee0003f06270 */
[C---:B------:R-:W-:Y:S06]  /*4880*/  HMMA.16816.F32.BF16 R48, R64.reuse, R50, RZ ;  /* 0x000000324030723c */ /* 0x040fec00000418ff */
[C---:B------:R-:W-:Y:S02]  /*4890*/  @!P0 IADD3 R131, -R0.reuse, -0xf, RZ ;  /* 0xfffffff100838810 */ /* 0x040fe40007ffe1ff */
[-C--:B------:R-:W-:Y:S08]  /*48a0*/  HMMA.16816.F32.BF16 R52, R64, R100.reuse, RZ ;  /* 0x000000644034723c */ /* 0x080ff000000418ff */
[C---:B------:R-:W-:Y:S07]  /*48b0*/  HMMA.16816.F32.BF16 R56, R60.reuse, R100, RZ ;  /* 0x000000643c38723c */ /* 0x040fee00000418ff */
[C---:B------:R-:W-:Y:S01]  /*48c0*/  IADD3 R101, R0.reuse, -0x38, RZ ;  /* 0xffffffc800657810 */ /* 0x040fe20007ffe0ff */
[-C--:B------:R-:W-:Y:S01]  /*48d0*/  HMMA.16816.F32.BF16 R60, R60, R102.reuse, RZ ;  /* 0x000000663c3c723c */ /* 0x080fe200000418ff */
[----:B------:R-:W-:Y:S02]  /*48e0*/  IADD3 R100, R0, -0x39, RZ ;  /* 0xffffffc700647810 */ /* 0x000fe40007ffe0ff */
[----:B------:R-:W-:Y:S02]  /*48f0*/  ISETP.GE.AND P2, PT, R101, RZ, PT ;  /* 0x000000ff6500720c */ /* 0x000fe40003f46270 */
[----:B------:R-:W-:Y:S03]  /*4900*/  ISETP.GE.AND P1, PT, R100, RZ, PT ;  /* 0x000000ff6400720c */ /* 0x000fe60003f26270 */
[----:B------:R-:W-:Y:S01]  /*4910*/  HMMA.16816.F32.BF16 R64, R64, R102, RZ ;  /* 0x000000664040723c */ /* 0x000fe200000418ff */
[----:B------:R-:W-:Y:S07]  /*4920*/  I2F R102, R131 ;  /* 0x0000008300667306 */ /* 0x000fee0000201400 */
        /* <DEDUP_REMOVED lines=25> */
[----:B-1----:R-:W-:Y:S01]  /*4ac0*/  FFMA.FTZ R0, -R194, R194, 1 ;  /* 0x3f800000c2007423 */ /* 0x002fe200000101c2 */
[----:B------:R1:W-:Y:S10]  /*4ad0*/  MUFU.TANH R197, R4 ;  /* 0x0000000400c57308 */ /* 0x0003f40000002400 */
[----:B------:R-:W-:Y:S10]  /*4ae0*/  MUFU.TANH R196, R10 ;  /* 0x0000000a00c47308 */ /* 0x000ff40000002400 */
[----:B------:R-:W-:Y:S01]  /*4af0*/  MUFU.TANH R189, R11 ;  /* 0x0000000b00bd7308 */ /* 0x000fe20000002400 */
[----:B-1----:R-:W1:Y:S09]  /*4b00*/  LDSM.16.M88.4 R4, [R116+0x6400] ;  /* 0x006400007404783b */ /* 0x002e720000000200 */
[----:B------:R-:W-:Y:S10]  /*4b10*/  MUFU.TANH R190, R8 ;  /* 0x0000000800be7308 */ /* 0x000ff40000002400 */
[----:B------:R4:W1:Y:S10]  /*4b20*/  MUFU.TANH R191, R9 ;  /* 0x0000000900bf7308 */ /* 0x0008740000002400 */
[----:B------:R2:W-:Y:S10]  /*4b30*/  MUFU.TANH R185, R14 ;  /* 0x0000000e00b97308 */ /* 0x0005f40000002400 */
[----:B------:R3:W-:Y:S01]  /*4b40*/  MUFU.TANH R186, R13 ;  /* 0x0000000d00ba7308 */ /* 0x0007e20000002400 */
[----:B----4-:R-:W4:Y:S01]  /*4b50*/  LDSM.16.M88.4 R8, [R116+0x6800] ;  /* 0x006800007408783b */ /* 0x010f220000000200 */
[-C--:B-1----:R-:W-:Y:S08]  /*4b60*/  HMMA.16816.F32.BF16 R20, R104, R4.reuse, R20 ;  /* 0x000000046814723c */ /* 0x082ff00000041814 */
[----:B------:R-:W1:Y:S01]  /*4b70*/  MUFU.TANH R187, R12 ;  /* 0x0000000c00bb7308 */ /* 0x000e620000002400 */
[C---:B------:R-:W-:Y:S04]  /*4b80*/  HMMA.16816.F32.BF16 R24, R112.reuse, R4, R24 ;  /* 0x000000047018723c */ /* 0x040fe80000041818 */
[----:B--2---:R-:W-:Y:S01]  /*4b90*/  FMUL.FTZ R14, R16, c[0x0][0x2ec] ;  /* 0x0000bb00100e7a20 */ /* 0x004fe20000410000 */
[----:B------:R-:W-:Y:S04]  /*4ba0*/  IADD3 R16, P0, R168, UR17, RZ ;  /* 0x00000011a8107c10 */ /* 0x000fe8000ff1e0ff */
[----:B------:R-:W-:Y:S01]  /*4bb0*/  MUFU.TANH R188, R19 ;  /* 0x0000001300bc7308 */ /* 0x000fe20000002400 */
[-C--:B------:R-:W-:Y:S03]  /*4bc0*/  HMMA.16816.F32.BF16 R28, R112, R6.reuse, R28 ;  /* 0x00000006701c723c */ /* 0x080fe6000004181c */
[----:B---3--:R-:W-:Y:S01]  /*4bd0*/  FMUL.FTZ R13, R17, c[0x0][0x2ec] ;  /* 0x0000bb00110d7a20 */ /* 0x008fe20000410000 */
[----:B------:R-:W-:Y:S02]  /*4be0*/  IADD3.X R17, R134, UR16, RZ, P0, !PT ;  /* 0x0000001086117c10 */ /* 0x000fe400087fe4ff */
[----:B------:R-:W-:Y:S02]  /*4bf0*/  PLOP3.LUT P0, PT, PT, PT, UP0, 0x80, 0x0 ;  /* 0x000000000000781c */ /* 0x000fe40003f0f008 */
[C---:B------:R-:W-:Y:S01]  /*4c00*/  HMMA.16816.F32.BF16 R32, R104.reuse, R6, R32 ;  /* 0x000000066820723c */ /* 0x040fe20000041820 */
[----:B------:R-:W-:Y:S01]  /*4c10*/  MUFU.TANH R19, R18 ;  /* 0x0000001200137308 */ /* 0x000fe20000002400 */
[----:B------:R-:W2:Y:S02]  /*4c20*/  LDSM.16.M88.4 R4, [R116+0x6c00] ;  /* 0x006c00007404783b */ /* 0x000ea40000000200 */
[----:B------:R-:W-:Y:S02]  /*4c30*/  FMUL.FTZ R20, R20, c[0x0][0x2ec] ;  /* 0x0000bb0014147a20 */ /* 0x000fe40000410000 */
[----:B------:R-:W-:Y:S02]  /*4c40*/  FMUL.FTZ R22, R22, c[0x0][0x2ec] ;  /* 0x0000bb0016167a20 */ /* 0x000fe40000410000 */
[----:B------:R-:W-:Y:S02]  /*4c50*/  FMUL.FTZ R27, R27, c[0x0][0x2ec] ;  /* 0x0000bb001b1b7a20 */ /* 0x000fe40000410000 */
[----:B------:R3:W5:Y:S01]  /*4c60*/  LDG.E R134, [R16.64] ;  /* 0x0000002810867981 */ /* 0x000762000c1e1900 */
[----:B------:R1:W-:Y:S01]  /*4c70*/  MUFU.TANH R182, R20 ;  /* 0x0000001400b67308 */ /* 0x0003e20000002400 */
[----:B------:R-:W-:Y:S02]  /*4c80*/  FMUL.FTZ R21, R21, c[0x0][0x2ec] ;  /* 0x0000bb0015157a20 */ /* 0x000fe40000410000 */
[----:B------:R3:W5:Y:S01]  /*4c90*/  LDG.E R133, [R16.64+0x20] ;  /* 0x0000202810857981 */ /* 0x000762000c1e1900 */
[-C--:B----4-:R-:W-:Y:S03]  /*4ca0*/  HMMA.16816.F32.BF16 R36, R104, R8.reuse, R36 ;  /* 0x000000086824723c */ /* 0x090fe60000041824 */
[----:B------:R3:W5:Y:S01]  /*4cb0*/  LDG.E R132, [R16.64+0x100] ;  /* 0x0001002810847981 */ /* 0x000762000c1e1900 */
[----:B------:R-:W-:Y:S02]  /*4cc0*/  FMUL.FTZ R31, R31, c[0x0][0x2ec] ;  /* 0x0000bb001f1f7a20 */ /* 0x000fe40000410000 */
[----:B------:R-:W-:Y:S01]  /*4cd0*/  MUFU.TANH R18, R22 ;  /* 0x0000001600127308 */ /* 0x000fe20000002400 */
        /* <DEDUP_REMOVED lines=14> */
[----:B------:R-:W2:Y:S01]  /*4dc0*/  MUFU.TANH R13, R13 ;  /* 0x0000000d000d7308 */ /* 0x000ea20000002400 */
[----:B------:R-:W-:Y:S02]  /*4dd0*/  FMUL.FTZ R25, R25, c[0x0][0x2ec] ;  /* 0x0000bb0019197a20 */ /* 0x000fe40000410000 */
[----:B------:R-:W-:Y:S02]  /*4de0*/  FMUL.FTZ R29, R29, c[0x0][0x2ec] ;  /* 0x0000bb001d1d7a20 */ /* 0x000fe40000410000 */
[C---:B------:R-:W-:Y:S04]  /*4df0*/  HMMA.16816.F32.BF16 R56, R112.reuse, R4, R56 ;  /* 0x000000047038723c */ /* 0x040fe80000041838 */
[----:B------:R-:W-:Y:S01]  /*4e00*/  FMUL.FTZ R46, R46, c[0x0][0x2ec] ;  /* 0x0000bb002e2e7a20 */ /* 0x000fe20000410000 */
[----:B------:R-:W-:Y:S01]  /*4e10*/  MUFU.TANH R181, R21 ;  /* 0x0000001500b57308 */ /* 0x000fe20000002400 */
[----:B------:R-:W-:Y:S02]  /*4e20*/  FMUL.FTZ R24, R24, c[0x0][0x2ec] ;  /* 0x0000bb0018187a20 */ /* 0x000fe40000410000 */
[-C--:B------:R-:W-:Y:S04]  /*4e30*/  HMMA.16816.F32.BF16 R60, R112, R6.reuse, R60 ;  /* 0x00000006703c723c */ /* 0x080fe8000004183c */
[----:B------:R-:W-:Y:S02]  /*4e40*/  FMUL.FTZ R34, R34, c[0x0][0x2ec] ;  /* 0x0000bb0022227a20 */ /* 0x000fe40000410000 */
[----:B------:R-:W-:Y:S01]  /*4e50*/  FMUL.FTZ R39, R39, c[0x0][0x2ec] ;  /* 0x0000bb0027277a20 */ /* 0x000fe20000410000 */
[----:B------:R1:W-:Y:S01]  /*4e60*/  MUFU.TANH R21, R30 ;  /* 0x0000001e00157308 */ /* 0x0003e20000002400 */
        /* <DEDUP_REMOVED lines=9> */
[----:B------:R2:W-:Y:S01]  /*4f00*/  MUFU.TANH R110, R37 ;  /* 0x00000025006e7308 */ /* 0x0005e20000002400 */
[----:B------:R-:W-:Y:S02]  /*4f10*/  FMUL.FTZ R54, R54, c[0x0][0x2ec] ;  /* 0x0000bb0036367a20 */ /* 0x000fe40000410000 */
[----:B------:R-:W-:Y:S02]  /*4f20*/  FMUL.FTZ R58, R58, c[0x0][0x2ec] ;  /* 0x0000bb003a3a7a20 */ /* 0x000fe40000410000 */
[----:B-1----:R-:W-:Y:S02]  /*4f30*/  FMUL.FTZ R20, R56, c[0x0][0x2ec] ;  /* 0x0000bb0038147a20 */ /* 0x002fe40000410000 */
[----:B------:R-:W-:Y:S02]  /*4f40*/  FMUL.FTZ R57, R57, c[0x0][0x2ec] ;  /* 0x0000bb0039397a20 */ /* 0x000fe40000410000 */
[----:B------:R-:W-:Y:S01]  /*4f50*/  FFMA.FTZ R4, -R192, R192, 1 ;  /* 0x3f800000c0047423 */ /* 0x000fe200000101c0 */
[----:B------:R-:W1:Y:S01]  /*4f60*/  MUFU.TANH R179, R23 ;  /* 0x0000001700b37308 */ /* 0x000e620000002400 */
[----:B------:R-:W-:Y:S02]  /*4f70*/  FFMA.FTZ R11, R165, -UR4, R192 ;  /* 0x80000004a50b7c23 */ /* 0x000fe400080100c0 */
[----:B------:R-:W-:Y:S02]  /*4f80*/  FMUL.FTZ R192, R0, c[0x0][0x2ec] ;  /* 0x0000bb0000c07a20 */ /* 0x000fe40000410000 */
[----:B------:R-:W-:Y:S02]  /*4f90*/  FFMA.FTZ R0, -R191, R191, 1 ;  /* 0x3f800000bf007423 */ /* 0x000fe400000101bf */
[----:B------:R-:W-:Y:S02]  /*4fa0*/  FMUL.FTZ R104, R61, c[0x0][0x2ec] ;  /* 0x0000bb003d687a20 */ /* 0x000fe40000410000 */
[----:B------:R-:W-:Y:S01]  /*4fb0*/  FMUL.FTZ R107, R63, c[0x0][0x2ec] ;  /* 0x0000bb003f6b7a20 */ /* 0x000fe20000410000 */
[----:B------:R1:W-:Y:S01]  /*4fc0*/  MUFU.TANH R173, R32 ;  /* 0x0000002000ad7308 */ /* 0x0003e20000002400 */
[----:B------:R-:W-:Y:S02]  /*4fd0*/  FMUL.FTZ R112, R64, c[0x0][0x2ec] ;  /* 0x0000bb0040707a20 */ /* 0x000fe40000410000 */
[----:B------:R-:W-:Y:S02]  /*4fe0*/  FMUL.FTZ R113, R66, c[0x0][0x2ec] ;  /* 0x0000bb0042717a20 */ /* 0x000fe40000410000 */
[----:B----4-:R-:W-:Y:S02]  /*4ff0*/  FMUL.FTZ R31, R41, c[0x0][0x2ec] ;  /* 0x0000bb00291f7a20 */ /* 0x010fe40000410000 */
[----:B------:R-:W-:Y:S02]  /*5000*/  FFMA.FTZ R6, -R197, R197, 1 ;  /* 0x3f800000c5067423 */ /* 0x000fe400000101c5 */
[----:B------:R-:W-:Y:S01]  /*5010*/  FFMA.FTZ R27, R167, -UR4, R189 ;  /* 0x80000004a71b7c23 */ /* 0x000fe200080100bd */
[----:B------:R4:W-:Y:S01]  /*5020*/  MUFU.TANH R171, R38 ;  /* 0x0000002600ab7308 */ /* 0x0009e20000002400 */
[----:B------:R-:W-:Y:S02]  /*5030*/  FMUL.FTZ R167, R0, c[0x0][0x2ec] ;  /* 0x0000bb0000a77a20 */ /* 0x000fe40000410000 */
[----:B------:R-:W-:Y:S02]  /*5040*/  FFMA.FTZ R0, -R187, R187, 1 ;  /* 0x3f800000bb007423 */ /* 0x000fe400000101bb */
[----:B------:R-:W-:Y:S02]  /*5050*/  FMUL.FTZ R30, R44, c[0x0][0x2ec] ;  /* 0x0000bb002c1e7a20 */ /* 0x000fe40000410000 */
[----:B--2---:R-:W-:Y:S02]  /*5060*/  FFMA.FTZ R28, R166, -UR4, R196 ;  /* 0x80000004a61c7c23 */ /* 0x004fe400080100c4 */
[----:B------:R-:W-:Y:S01]  /*5070*/  FFMA.FTZ R9, -R189, R189, 1 ;  /* 0x3f800000bd097423 */ /* 0x000fe200000101bd */
[----:B------:R-:W2:Y:S01]  /*5080*/  MUFU.TANH R184, R15 ;  /* 0x0000000f00b87308 */ /* 0x000ea20000002400 */
[----:B------:R-:W-:Y:S02]  /*5090*/  FMUL.FTZ R189, R4, c[0x0][0x2ec] ;  /* 0x0000bb0004bd7a20 */ /* 0x000fe40000410000 */
[----:B------:R-:W-:Y:S02]  /*50a0*/  FMUL.FTZ R166, R6, c[0x0][0x2ec] ;  /* 0x0000bb0006a67a20 */ /* 0x000fe40000410000 */
[----:B------:R-:W-:Y:S02]  /*50b0*/  FFMA.FTZ R6, -R185, R185, 1 ;  /* 0x3f800000b9067423 */ /* 0x000fe400000101b9 */
[----:B------:R-:W-:Y:S02]  /*50c0*/  FFMA.FTZ R4, -R186, R186, 1 ;  /* 0x3f800000ba047423 */ /* 0x000fe400000101ba */
[----:B------:R-:W-:Y:S01]  /*50d0*/  FFMA.FTZ R37, R143, -UR4, R186 ;  /* 0x800000048f257c23 */ /* 0x000fe200080100ba */
[----:B------:R2:W-:Y:S01]  /*50e0*/  MUFU.TANH R23, R26 ;  /* 0x0000001a00177308 */ /* 0x0005e20000002400 */
[----:B------:R-:W-:Y:S02]  /*50f0*/  FMUL.FTZ R186, R0, c[0x0][0x2ec] ;  /* 0x0000bb0000ba7a20 */ /* 0x000fe40000410000 */
[----:B------:R-:W-:Y:S02]  /*5100*/  FFMA.FTZ R0, -R13, R13, 1 ;  /* 0x3f8000000d007423 */ /* 0x000fe4000001010d */
[----:B-1----:R-:W-:Y:S02]  /*5110*/  FMUL.FTZ R32, R40, c[0x0][0x2ec] ;  /* 0x0000bb0028207a20 */ /* 0x002fe40000410000 */
[----:B------:R-:W-:Y:S02]  /*5120*/  FMUL.FTZ R49, R49, c[0x0][0x2ec] ;  /* 0x0000bb0031317a20 */ /* 0x000fe40000410000 */
[----:B------:R-:W-:Y:S01]  /*5130*/  FFMA.FTZ R5, -R193, R193, 1 ;  /* 0x3f800000c1057423 */ /* 0x000fe200000101c1 */
[----:B------:R1:W1:Y:S01]  /*5140*/  MUFU.TANH R177, R25 ;  /* 0x0000001900b17308 */ /* 0x0002620000002400 */
[----:B------:R-:W-:Y:S02]  /*5150*/  FFMA.FTZ R10, -R196, R196, 1 ;  /* 0x3f800000c40a7423 */ /* 0x000fe400000101c4 */
[----:B---3--:R-:W-:Y:S02]  /*5160*/  FFMA.FTZ R17, -R190, R190, 1 ;  /* 0x3f800000be117423 */ /* 0x008fe400000101be */
[----:B----4-:R-:W-:Y:S02]  /*5170*/  FFMA.FTZ R38, R142, -UR4, R187 ;  /* 0x800000048e267c23 */ /* 0x010fe400080100bb */
[----:B------:R-:W-:Y:S02]  /*5180*/  FMUL.FTZ R196, R6, c[0x0][0x2ec] ;  /* 0x0000bb0006c47a20 */ /* 0x000fe40000410000 */
[----:B------:R-:W-:Y:S01]  /*5190*/  FFMA.FTZ R6, -R179, R179, 1 ;  /* 0x3f800000b3067423 */ /* 0x000fe200000101b3 */
[----:B------:R3:W-:Y:S01]  /*51a0*/  MUFU.TANH R176, R29 ;  /* 0x0000001d00b07308 */ /* 0x0007e20000002400 */
[----:B------:R-:W-:Y:S02]  /*51b0*/  FMUL.FTZ R187, R0, c[0x0][0x2ec] ;  /* 0x0000bb0000bb7a20 */ /* 0x000fe40000410000 */
[----:B------:R-:W-:Y:S02]  /*51c0*/  FFMA.FTZ R0, -R182, R182, 1 ;  /* 0x3f800000b6007423 */ /* 0x000fe400000101b6 */
[----:B------:R-:W-:Y:S02]  /*51d0*/  FMUL.FTZ R43, R43, c[0x0][0x2ec] ;  /* 0x0000bb002b2b7a20 */ /* 0x000fe40000410000 */
[----:B------:R-:W-:Y:S02]  /*51e0*/  FMUL.FTZ R50, R50, c[0x0][0x2ec] ;  /* 0x0000bb0032327a20 */ /* 0x000fe40000410000 */
[----:B------:R-:W-:Y:S01]  /*51f0*/  FMUL.FTZ R48, R48, c[0x0][0x2ec] ;  /* 0x0000bb0030307a20 */ /* 0x000fe20000410000 */
[----:B------:R4:W-:Y:S01]  /*5200*/  MUFU.TANH R108, R46 ;  /* 0x0000002e006c7308 */ /* 0x0009e20000002400 */
[----:B------:R-:W-:Y:S02]  /*5210*/  FFMA.FTZ R12, R164, -UR4, R193 ;  /* 0x80000004a40c7c23 */ /* 0x000fe400080100c1 */
[C---:B------:R-:W-:Y:S02]  /*5220*/  FFMA.FTZ R16, R136.reuse, -UR4, R190 ;  /* 0x8000000488107c23 */ /* 0x040fe400080100be */
[----:B------:R-:W-:Y:S02]  /*5230*/  FMUL.FTZ R190, R5, c[0x0][0x2ec] ;  /* 0x0000bb0005be7a20 */ /* 0x000fe40000410000 */
[----:B--2---:R-:W-:Y:S02]  /*5240*/  FFMA.FTZ R26, R136, -UR4, R185 ;  /* 0x80000004881a7c23 */ /* 0x004fe400080100b9 */
[----:B-1----:R-:W-:Y:S01]  /*5250*/  FFMA.FTZ R25, R137, -UR4, R184 ;  /* 0x8000000489197c23 */ /* 0x002fe200080100b8 */
[----:B------:R1:W-:Y:S01]  /*5260*/  MUFU.TANH R62, R55 ;  /* 0x00000037003e7308 */ /* 0x0003e20000002400 */
[----:B------:R-:W-:Y:S02]  /*5270*/  FFMA.FTZ R5, -R184, R184, 1 ;  /* 0x3f800000b8057423 */ /* 0x000fe400000101b8 */
[----:B------:R-:W-:Y:S02]  /*5280*/  FMUL.FTZ R193, R10, c[0x0][0x2ec] ;  /* 0x0000bb000ac17a20 */ /* 0x000fe40000410000 */
[----:B---3--:R-:W-:Y:S02]  /*5290*/  FMUL.FTZ R29, R45, c[0x0][0x2ec] ;  /* 0x0000bb002d1d7a20 */ /* 0x008fe40000410000 */
[----:B------:R-:W-:Y:S02]  /*52a0*/  FMUL.FTZ R184, R17, c[0x0][0x2ec] ;  /* 0x0000bb0011b87a20 */ /* 0x000fe40000410000 */
[----:B------:R-:W-:Y:S01]  /*52b0*/  FFMA.FTZ R17, -R188, R188, 1 ;  /* 0x3f800000bc117423 */ /* 0x000fe200000101bc */
[----:B------:R-:W2:Y:S01]  /*52c0*/  MUFU.TANH R14, R14 ;  /* 0x0000000e000e7308 */ /* 0x000ea20000002400 */
[----:B------:R-:W-:Y:S02]  /*52d0*/  FFMA.FTZ R10, R141, -UR4, R19 ;  /* 0x800000048d0a7c23 */ /* 0x000fe40008010013 */
[----:B------:R-:W-:Y:S02]  /*52e0*/  FFMA.FTZ R19, -R19, R19, 1 ;  /* 0x3f80000013137423 */ /* 0x000fe40000010113 */
[----:B------:R-:W-:Y:S02]  /*52f0*/  FMUL.FTZ R185, R4, c[0x0][0x2ec] ;  /* 0x0000bb0004b97a20 */ /* 0x000fe40000410000 */
[----:B----4-:R-:W-:Y:S02]  /*5300*/  FFMA.FTZ R46, R138, -UR4, R18 ;  /* 0x800000048a2e7c23 */ /* 0x010fe40008010012 */
[----:B------:R-:W-:Y:S01]  /*5310*/  FFMA.FTZ R18, -R18, R18, 1 ;  /* 0x3f80000012127423 */ /* 0x000fe20000010112 */
[----:B------:R3:W-:Y:S01]  /*5320*/  MUFU.TANH R178, R24 ;  /* 0x0000001800b27308 */ /* 0x0007e20000002400 */
[----:B------:R-:W-:Y:S02]  /*5330*/  FFMA.FTZ R56, R146, -UR4, R182 ;  /* 0x8000000492387c23 */ /* 0x000fe400080100b6 */
[----:B------:R-:W-:Y:S02]  /*5340*/  FFMA.FTZ R4, -R181, R181, 1 ;  /* 0x3f800000b5047423 */ /* 0x000fe400000101b5 */
[----:B-1----:R-:W-:Y:S02]  /*5350*/  FFMA.FTZ R55, R147, -UR4, R181 ;  /* 0x8000000493377c23 */ /* 0x002fe400080100b5 */
[----:B------:R-:W-:Y:S02]  /*5360*/  FMUL.FTZ R182, R6, c[0x0][0x2ec] ;  /* 0x0000bb0006b67a20 */ /* 0x000fe40000410000 */
[----:B------:R-:W-:Y:S01]  /*5370*/  FMUL.FTZ R181, R0, c[0x0][0x2ec] ;  /* 0x0000bb0000b57a20 */ /* 0x000fe20000410000 */
[----:B------:R-:W-:Y:S01]  /*5380*/  MUFU.TANH R170, R34 ;  /* 0x0000002200aa7308 */ /* 0x000fe20000002400 */
[----:B------:R-:W-:Y:S02]  /*5390*/  FFMA.FTZ R0, -R177, R177, 1 ;  /* 0x3f800000b1007423 */ /* 0x000fe400000101b1 */
[----:B------:R-:W-:Y:S02]  /*53a0*/  FFMA.FTZ R6, -R174, R174, 1 ;  /* 0x3f800000ae067423 */ /* 0x000fe400000101ae */
[----:B------:R-:W-:Y:S02]  /*53b0*/  FMUL.FTZ R52, R52, c[0x0][0x2ec] ;  /* 0x0000bb0034347a20 */ /* 0x000fe40000410000 */
[----:B------:R-:W-:Y:S02]  /*53c0*/  FMUL.FTZ R51, R51, c[0x0][0x2ec] ;  /* 0x0000bb0033337a20 */ /* 0x000fe40000410000 */
[----:B------:R-:W-:Y:S01]  /*53d0*/  FMUL.FTZ R59, R59, c[0x0][0x2ec] ;  /* 0x0000bb003b3b7a20 */ /* 0x000fe20000410000 */
[----:B------:R-:W1:Y:S01]  /*53e0*/  MUFU.TANH R168, R39 ;  /* 0x0000002700a87308 */ /* 0x000e620000002400 */
[----:B------:R-:W-:Y:S02]  /*53f0*/  FMUL.FTZ R60, R60, c[0x0][0x2ec] ;  /* 0x0000bb003c3c7a20 */ /* 0x000fe40000410000 */
[----:B------:R-:W-:Y:S02]  /*5400*/  FFMA.FTZ R7, R139, -UR4, R194 ;  /* 0x800000048b077c23 */ /* 0x000fe400080100c2 */
[----:B------:R-:W-:Y:S02]  /*5410*/  FFMA.FTZ R8, R141, -UR4, R197 ;  /* 0x800000048d087c23 */ /* 0x000fe400080100c5 */
[----:B------:R-:W-:Y:S02]  /*5420*/  FMUL.FTZ R194, R5, c[0x0][0x2ec] ;  /* 0x0000bb0005c27a20 */ /* 0x000fe40000410000 */
[----:B--2---:R-:W-:Y:S01]  /*5430*/  FFMA.FTZ R5, -R14, R14, 1 ;  /* 0x3f8000000e057423 */ /* 0x004fe2000001010e */
[----:B------:R2:W-:Y:S01]  /*5440*/  MUFU.TANH R103, R47 ;  /* 0x0000002f00677308 */ /* 0x0005e20000002400 */
[----:B------:R-:W-:Y:S02]  /*5450*/  FFMA.FTZ R45, R140, -UR4, R179 ;  /* 0x800000048c2d7c23 */ /* 0x000fe400080100b3 */
[----:B------:R-:W-:Y:S02]  /*5460*/  FMUL.FTZ R207, R17, c[0x0][0x2ec] ;  /* 0x0000bb0011cf7a20 */ /* 0x000fe40000410000 */
[----:B------:R-:W-:Y:S02]  /*5470*/  FMUL.FTZ R179, R19, c[0x0][0x2ec] ;  /* 0x0000bb0013b37a20 */ /* 0x000fe40000410000 */
[----:B---3--:R-:W-:Y:S02]  /*5480*/  FFMA.FTZ R24, R142, -UR4, R23 ;  /* 0x800000048e187c23 */ /* 0x008fe40008010017 */
[----:B------:R-:W-:Y:S01]  /*5490*/  FFMA.FTZ R19, -R23, R23, 1 ;  /* 0x3f80000017137423 */ /* 0x000fe20000010117 */
[----:B------:R-:W3:Y:S01]  /*54a0*/  MUFU.TANH R169, R35 ;  /* 0x0000002300a97308 */ /* 0x000ee20000002400 */
[----:B------:R-:W-:Y:S02]  /*54b0*/  FFMA.FTZ R23, R143, -UR4, R22 ;  /* 0x800000048f177c23 */ /* 0x000fe40008010016 */
[----:B------:R-:W-:Y:S02]  /*54c0*/  FFMA.FTZ R17, -R22, R22, 1 ;  /* 0x3f80000016117423 */ /* 0x000fe40000010116 */
[----:B------:R-:W-:Y:S02]  /*54d0*/  FMUL.FTZ R197, R18, c[0x0][0x2ec] ;  /* 0x0000bb0012c57a20 */ /* 0x000fe40000410000 */
[----:B------:R-:W-:Y:S02]  /*54e0*/  FFMA.FTZ R22, R144, -UR4, R21 ;  /* 0x8000000490167c23 */ /* 0x000fe40008010015 */
[----:B------:R-:W-:Y:S01]  /*54f0*/  FFMA.FTZ R18, -R21, R21, 1 ;  /* 0x3f80000015127423 */ /* 0x000fe20000010115 */
[----:B------:R4:W3:Y:S01]  /*5500*/  MUFU.TANH R172, R33 ;  /* 0x0000002100ac7308 */ /* 0x0008e20000002400 */
[----:B------:R-:W-:Y:S02]  /*5510*/  FFMA.FTZ R21, R145, -UR4, R174 ;  /* 0x8000000491157c23 */ /* 0x000fe400080100ae */
[----:B------:R-:W-:Y:S02]  /*5520*/  FMUL.FTZ R174, R0, c[0x0][0x2ec] ;  /* 0x0000bb0000ae7a20 */ /* 0x000fe40000410000 */
[----:B--2---:R-:W-:Y:S02]  /*5530*/  FMUL.FTZ R47, R53, c[0x0][0x2ec] ;  /* 0x0000bb00352f7a20 */ /* 0x004fe40000410000 */
[----:B------:R-:W-:Y:S02]  /*5540*/  FFMA.FTZ R0, -R175, R175, 1 ;  /* 0x3f800000af007423 */ /* 0x000fe400000101af */
[----:B------:R-:W-:Y:S01]  /*5550*/  FFMA.FTZ R34, R152, -UR4, R175 ;  /* 0x8000000498227c23 */ /* 0x000fe200080100af */
[----:B------:R2:W-:Y:S01]  /*5560*/  MUFU.TANH R111, R36 ;  /* 0x00000024006f7308 */ /* 0x0005e20000002400 */
[----:B------:R-:W-:Y:S02]  /*5570*/  FMUL.FTZ R175, R6, c[0x0][0x2ec] ;  /* 0x0000bb0006af7a20 */ /* 0x000fe40000410000 */
[----:B-1----:R-:W-:Y:S02]  /*5580*/  FFMA.FTZ R6, -R168, R168, 1 ;  /* 0x3f800000a8067423 */ /* 0x002fe400000101a8 */
[----:B------:R-:W-:Y:S02]  /*5590*/  FMUL.FTZ R114, R67, c[0x0][0x2ec] ;  /* 0x0000bb0043727a20 */ /* 0x000fe40000410000 */
[----:B------:R-:W-:Y:S02]  /*55a0*/  FFMA.FTZ R15, R137, -UR4, R191 ;  /* 0x80000004890f7c23 */ /* 0x000fe400080100bf */
[----:B------:R-:W-:Y:S01]  /*55b0*/  FMUL.FTZ R191, R9, c[0x0][0x2ec] ;  /* 0x0000bb0009bf7a20 */ /* 0x000fe20000410000 */
[----:B------:R-:W1:Y:S01]  /*55c0*/  MUFU.TANH R109, R42 ;  /* 0x0000002a006d7308 */ /* 0x000e620000002400 */
[----:B------:R-:W-:Y:S02]  /*55d0*/  FFMA.FTZ R9, R139, -UR4, R188 ;  /* 0x800000048b097c23 */ /* 0x000fe400080100bc */
[----:B------:R-:W-:Y:S02]  /*55e0*/  FMUL.FTZ R188, R5, c[0x0][0x2ec] ;  /* 0x0000bb0005bc7a20 */ /* 0x000fe40000410000 */
[----:B------:R-:W-:Y:S02]  /*55f0*/  FFMA.FTZ R5, -R178, R178, 1 ;  /* 0x3f800000b2057423 */ /* 0x000fe400000101b2 */
[----:B------:R-:W-:Y:S02]  /*5600*/  FMUL.FTZ R212, R17, c[0x0][0x2ec] ;  /* 0x0000bb0011d47a20 */ /* 0x000fe40000410000 */
[----:B----4-:R-:W-:Y:S01]  /*5610*/  FFMA.FTZ R33, R153, -UR4, R176 ;  /* 0x8000000499217c23 */ /* 0x010fe200080100b0 */
[----:B------:R4:W-:Y:S01]  /*5620*/  MUFU.TANH R61, R54 ;  /* 0x00000036003d7308 */ /* 0x0009e20000002400 */
[----:B---3--:R-:W-:Y:S02]  /*5630*/  FFMA.FTZ R17, -R169, R169, 1 ;  /* 0x3f800000a9117423 */ /* 0x008fe400000101a9 */
[----:B------:R-:W-:Y:S02]  /*5640*/  FMUL.FTZ R217, R6, c[0x0][0x2ec] ;  /* 0x0000bb0006d97a20 */ /* 0x000fe40000410000 */
[----:B--2---:R-:W-:Y:S02]  /*5650*/  FFMA.FTZ R36, R144, -UR4, R178 ;  /* 0x8000000490247c23 */ /* 0x004fe400080100b2 */
[----:B------:R-:W-:Y:S02]  /*5660*/  FMUL.FTZ R178, R4, c[0x0][0x2ec] ;  /* 0x0000bb0004b27a20 */ /* 0x000fe40000410000 */
[----:B------:R-:W-:Y:S01]  /*5670*/  FFMA.FTZ R4, -R176, R176, 1 ;  /* 0x3f800000b0047423 */ /* 0x000fe200000101b0 */
[----:B------:R-:W-:Y:S01]  /*5680*/  MUFU.TANH R66, R58 ;  /* 0x0000003a00427308 */ /* 0x000fe20000002400 */
[----:B------:R-:W-:Y:S02]  /*5690*/  FMUL.FTZ R176, R18, c[0x0][0x2ec] ;  /* 0x0000bb0012b07a20 */ /* 0x000fe40000410000 */
[----:B------:R-:W-:Y:S02]  /*56a0*/  FFMA.FTZ R18, -R171, R171, 1 ;  /* 0x3f800000ab127423 */ /* 0x000fe400000101ab */
[----:B------:R-:W-:Y:S02]  /*56b0*/  FFMA.FTZ R6, -R103, R103, 1 ;  /* 0x3f80000067067423 */ /* 0x000fe40000010167 */
[----:B------:R-:W-:Y:S02]  /*56c0*/  FMUL.FTZ R65, R65, c[0x0][0x2ec] ;  /* 0x0000bb0041417a20 */ /* 0x000fe40000410000 */
[----:B------:R-:W-:Y:S01]  /*56d0*/  FMUL.FTZ R213, R19, c[0x0][0x2ec] ;  /* 0x0000bb0013d57a20 */ /* 0x000fe20000410000 */
[----:B------:R2:W-:Y:S01]  /*56e0*/  MUFU.TANH R63, R20 ;  /* 0x00000014003f7308 */ /* 0x0005e20000002400 */
[----:B------:R-:W-:Y:S02]  /*56f0*/  FFMA.FTZ R44, R146, -UR4, R170 ;  /* 0x80000004922c7c23 */ /* 0x000fe400080100aa */
[----:B------:R-:W-:Y:S02]  /*5700*/  FFMA.FTZ R19, -R170, R170, 1 ;  /* 0x3f800000aa137423 */ /* 0x000fe400000101aa */
[----:B------:R-:W-:Y:S02]  /*5710*/  FMUL.FTZ R170, R0, c[0x0][0x2ec] ;  /* 0x0000bb0000aa7a20 */ /* 0x000fe40000410000 */
[----:B------:R-:W-:Y:S02]  /*5720*/  FFMA.FTZ R0, -R172, R172, 1 ;  /* 0x3f800000ac007423 */ /* 0x000fe400000101ac */
[----:B------:R-:W-:Y:S01]  /*5730*/  FFMA.FTZ R35, R145, -UR4, R177 ;  /* 0x8000000491237c23 */ /* 0x000fe200080100b1 */
[----:B------:R3:W-:Y:S01]  /*5740*/  MUFU.TANH R64, R57 ;  /* 0x0000003900407308 */ /* 0x0007e20000002400 */
[----:B------:R-:W-:Y:S02]  /*5750*/  FMUL.FTZ R177, R5, c[0x0][0x2ec] ;  /* 0x0000bb0005b17a20 */ /* 0x000fe40000410000 */
[----:B------:R-:W-:Y:S02]  /*5760*/  FFMA.FTZ R5, -R173, R173, 1 ;  /* 0x3f800000ad057423 */ /* 0x000fe400000101ad */
[----:B----4-:R-:W-:Y:S02]  /*5770*/  FFMA.FTZ R54, R149, -UR4, R173 ;  /* 0x8000000495367c23 */ /* 0x010fe400080100ad */
[----:B------:R-:W-:Y:S02]  /*5780*/  FMUL.FTZ R173, R17, c[0x0][0x2ec] ;  /* 0x0000bb0011ad7a20 */ /* 0x000fe40000410000 */
[----:B-1----:R-:W-:Y:S01]  /*5790*/  FFMA.FTZ R40, -R109, R109, 1 ;  /* 0x3f8000006d287423 */ /* 0x002fe2000001016d */
[----:B------:R-:W1:Y:S01]  /*57a0*/  MUFU.TANH R31, R31 ;  /* 0x0000001f001f7308 */ /* 0x000e620000002400 */
[----:B------:R-:W-:Y:S02]  /*57b0*/  FMUL.FTZ R218, R18, c[0x0][0x2ec] ;  /* 0x0000bb0012da7a20 */ /* 0x000fe40000410000 */
[----:B------:R-:W-:Y:S02]  /*57c0*/  FFMA.FTZ R18, R150, -UR4, R108 ;  /* 0x8000000496127c23 */ /* 0x000fe4000801006c */
[----:B--2---:R-:W-:Y:S02]  /*57d0*/  FFMA.FTZ R20, R152, -UR4, R109 ;  /* 0x8000000498147c23 */ /* 0x004fe4000801006d */
[----:B------:R-:W-:Y:S02]  /*57e0*/  FFMA.FTZ R17, R151, -UR4, R103 ;  /* 0x8000000497117c23 */ /* 0x000fe40008010067 */
[----:B------:R-:W-:Y:S01]  /*57f0*/  FMUL.FTZ R224, R6, c[0x0][0x2ec] ;  /* 0x0000bb0006e07a20 */ /* 0x000fe20000410000 */
[----:B------:R-:W2:Y:S01]  /*5800*/  MUFU.TANH R30, R30 ;  /* 0x0000001e001e7308 */ /* 0x000ea20000002400 */
[----:B------:R-:W-:Y:S02]  /*5810*/  FFMA.FTZ R58, R154, -UR4, R62 ;  /* 0x800000049a3a7c23 */ /* 0x000fe4000801003e */
[----:B------:R-:W-:Y:S02]  /*5820*/  FFMA.FTZ R6, -R62, R62, 1 ;  /* 0x3f8000003e067423 */ /* 0x000fe4000001013e */
[----:B---3--:R-:W-:Y:S02]  /*5830*/  FFMA.FTZ R57, -R108, R108, 1 ;  /* 0x3f8000006c397423 */ /* 0x008fe4000001016c */
[----:B------:R-:W-:Y:S02]  /*5840*/  FFMA.FTZ R41, R148, -UR4, R168 ;  /* 0x8000000494297c23 */ /* 0x000fe400080100a8 */
[----:B------:R-:W-:Y:S01]  /*5850*/  FMUL.FTZ R168, R0, c[0x0][0x2ec] ;  /* 0x0000bb0000a87a20 */ /* 0x000fe20000410000 */
[----:B------:R3:W4:Y:S01]  /*5860*/  MUFU.TANH R39, R43 ;  /* 0x0000002b00277308 */ /* 0x0007220000002400 */
[----:B------:R-:W-:Y:S02]  /*5870*/  FFMA.FTZ R0, -R111, R111, 1 ;  /* 0x3f8000006f007423 */ /* 0x000fe4000001016f */
[----:B------:R-:W-:Y:S02]  /*5880*/  FFMA.FTZ R42, R149, -UR4, R171 ;  /* 0x80000004952a7c23 */ /* 0x000fe400080100ab */
[----:B------:R-:W-:Y:S02]  /*5890*/  FMUL.FTZ R215, R0, c[0x0][0x2ec] ;  /* 0x0000bb0000d77a20 */ /* 0x000fe40000410000 */
[----:B-1----:R-:W-:Y:S02]  /*58a0*/  FFMA.FTZ R0, -R31, R31, 1 ;  /* 0x3f8000001f007423 */ /* 0x002fe4000001011f */
[----:B------:R-:W-:Y:S01]  /*58b0*/  FMUL.FTZ R171, R5, c[0x0][0x2ec] ;  /* 0x0000bb0005ab7a20 */ /* 0x000fe20000410000 */
[----:B------:R-:W1:Y:S01]  /*58c0*/  MUFU.TANH R32, R32 ;  /* 0x0000002000207308 */ /* 0x000e620000002400 */
[----:B------:R-:W-:Y:S02]  /*58d0*/  FMUL.FTZ R216, R0, c[0x0][0x2ec] ;  /* 0x0000bb0000d87a20 */ /* 0x000fe40000410000 */
[----:B------:R-:W-:Y:S02]  /*58e0*/  FFMA.FTZ R53, R148, -UR4, R172 ;  /* 0x8000000494357c23 */ /* 0x000fe400080100ac */
[----:B--2---:R-:W-:Y:S02]  /*58f0*/  FFMA.FTZ R0, -R30, R30, 1 ;  /* 0x3f8000001e007423 */ /* 0x004fe4000001011e */
[----:B------:R-:W-:Y:S02]  /*5900*/  FMUL.FTZ R214, R19, c[0x0][0x2ec] ;  /* 0x0000bb0013d67a20 */ /* 0x000fe40000410000 */
[----:B------:R-:W-:Y:S01]  /*5910*/  FMUL.FTZ R222, R0, c[0x0][0x2ec] ;  /* 0x0000bb0000de7a20 */ /* 0x000fe20000410000 */
[----:B------:R-:W2:Y:S01]  /*5920*/  MUFU.TANH R49, R49 ;  /* 0x0000003100317308 */ /* 0x000ea20000002400 */
[----:B------:R-:W-:Y:S02]  /*5930*/  FMUL.FTZ R225, R57, c[0x0][0x2ec] ;  /* 0x0000bb0039e17a20 */ /* 0x000fe40000410000 */
[----:B------:R-:W-:Y:S02]  /*5940*/  FFMA.FTZ R57, R155, -UR4, R61 ;  /* 0x800000049b397c23 */ /* 0x000fe4000801003d */
[----:B---3--:R-:W-:Y:S02]  /*5950*/  FFMA.FTZ R43, R147, -UR4, R169 ;  /* 0x80000004932b7c23 */ /* 0x008fe400080100a9 */
[----:B------:R-:W-:Y:S02]  /*5960*/  FMUL.FTZ R169, R4, c[0x0][0x2ec] ;  /* 0x0000bb0004a97a20 */ /* 0x000fe40000410000 */
[----:B------:R-:W-:Y:S01]  /*5970*/  FFMA.FTZ R4, -R110, R110, 1 ;  /* 0x3f8000006e047423 */ /* 0x000fe2000001016e */
[----:B------:R-:W3:Y:S01]  /*5980*/  MUFU.TANH R29, R29 ;  /* 0x0000001d001d7308 */ /* 0x000ee20000002400 */
[----:B----4-:R-:W-:Y:S02]  /*5990*/  FFMA.FTZ R19, R153, -UR4, R39 ;  /* 0x8000000499137c23 */ /* 0x010fe40008010027 */
[----:B------:R-:W-:Y:S02]  /*59a0*/  FMUL.FTZ R172, R4, c[0x0][0x2ec] ;  /* 0x0000bb0004ac7a20 */ /* 0x000fe40000410000 */
[----:B-1----:R-:W-:Y:S02]  /*59b0*/  FFMA.FTZ R5, -R32, R32, 1 ;  /* 0x3f80000020057423 */ /* 0x002fe40000010120 */
[----:B------:R-:W-:Y:S02]  /*59c0*/  FFMA.FTZ R39, -R39, R39, 1 ;  /* 0x3f80000027277423 */ /* 0x000fe40000010127 */
[----:B------:R-:W-:Y:S01]  /*59d0*/  FMUL.FTZ R219, R5, c[0x0][0x2ec] ;  /* 0x0000bb0005db7a20 */ /* 0x000fe20000410000 */
[----:B------:R-:W1:Y:S01]  /*59e0*/  MUFU.TANH R101, R50 ;  /* 0x0000003200657308 */ /* 0x000e620000002400 */
[----:B------:R-:W-:Y:S02]  /*59f0*/  FFMA.FTZ R61, -R61, R61, 1 ;  /* 0x3f8000003d3d7423 */ /* 0x000fe4000001013d */
[----:B------:R-:W-:Y:S02]  /*5a00*/  FMUL.FTZ R220, R40, c[0x0][0x2ec] ;  /* 0x0000bb0028dc7a20 */ /* 0x000fe40000410000 */
[----:B--2---:R-:W-:Y:S02]  /*5a10*/  FFMA.FTZ R0, -R49, R49, 1 ;  /* 0x3f80000031007423 */ /* 0x004fe40000010131 */
[----:B------:R-:W-:Y:S02]  /*5a20*/  FMUL.FTZ R223, R39, c[0x0][0x2ec] ;  /* 0x0000bb0027df7a20 */ /* 0x000fe40000410000 */
[----:B------:R-:W-:Y:S01]  /*5a30*/  FMUL.FTZ R226, R0, c[0x0][0x2ec] ;  /* 0x0000bb0000e27a20 */ /* 0x000fe20000410000 */
[----:B------:R-:W2:Y:S01]  /*5a40*/  MUFU.TANH R50, R48 ;  /* 0x0000003000327308 */ /* 0x000ea20000002400 */
[----:B------:R-:W-:Y:S02]  /*5a50*/  FMUL.FTZ R236, R6, c[0x0][0x2ec] ;  /* 0x0000bb0006ec7a20 */ /* 0x000fe40000410000 */
[----:B------:R-:W-:Y:S02]  /*5a60*/  FFMA.FTZ R14, R138, -UR4, R14 ;  /* 0x800000048a0e7c23 */ /* 0x000fe4000801000e */
[----:B---3--:R-:W-:Y:S02]  /*5a70*/  FFMA.FTZ R4, -R29, R29, 1 ;  /* 0x3f8000001d047423 */ /* 0x008fe4000001011d */
[----:B------:R-:W-:Y:S02]  /*5a80*/  FFMA.FTZ R13, R140, -UR4, R13 ;  /* 0x800000048c0d7c23 */ /* 0x000fe4000801000d */
[----:B------:R-:W-:Y:S01]  /*5a90*/  FMUL.FTZ R221, R4, c[0x0][0x2ec] ;  /* 0x0000bb0004dd7a20 */ /* 0x000fe20000410000 */
[----:B------:R-:W3:Y:S01]  /*5aa0*/  MUFU.TANH R48, R52 ;  /* 0x0000003400307308 */ /* 0x000ee20000002400 */
[----:B------:R-:W-:Y:S02]  /*5ab0*/  FFMA.FTZ R32, R150, -UR4, R32 ;  /* 0x8000000496207c23 */ /* 0x000fe40008010020 */
[----:B------:R-:W-:Y:S02]  /*5ac0*/  FFMA.FTZ R31, R151, -UR4, R31 ;  /* 0x80000004971f7c23 */ /* 0x000fe4000801001f */
[----:B-1----:R-:W-:Y:S02]  /*5ad0*/  FFMA.FTZ R40, R157, -UR4, R101 ;  /* 0x800000049d287c23 */ /* 0x002fe40008010065 */
[----:B------:R-:W-:Y:S02]  /*5ae0*/  FFMA.FTZ R30, R160, -UR4, R30 ;  /* 0x80000004a01e7c23 */ /* 0x000fe4000801001e */
[----:B------:R-:W-:Y:S01]  /*5af0*/  FFMA.FTZ R29, R159, -UR4, R29 ;  /* 0x800000049f1d7c23 */ /* 0x000fe2000801001d */
[----:B------:R-:W1:Y:S01]  /*5b00*/  MUFU.TANH R100, R51 ;  /* 0x0000003300647308 */ /* 0x000e620000002400 */
[----:B------:R-:W-:Y:S02]  /*5b10*/  FFMA.FTZ R49, R154, -UR4, R49 ;  /* 0x800000049a317c23 */ /* 0x000fe40008010031 */
[----:B------:R-:W-:Y:S02]  /*5b20*/  FMUL.FTZ R237, R61, c[0x0][0x2ec] ;  /* 0x0000bb003ded7a20 */ /* 0x000fe40000410000 */
[----:B--2---:R-:W-:Y:S02]  /*5b30*/  FFMA.FTZ R5, -R50, R50, 1 ;  /* 0x3f80000032057423 */ /* 0x004fe40000010132 */
[----:B------:R-:W-:Y:S02]  /*5b40*/  FFMA.FTZ R50, R155, -UR4, R50 ;  /* 0x800000049b327c23 */ /* 0x000fe40008010032 */
[----:B------:R-:W-:Y:S01]  /*5b50*/  FMUL.FTZ R227, R5, c[0x0][0x2ec] ;  /* 0x0000bb0005e37a20 */ /* 0x000fe20000410000 */
[----:B------:R2:W4:Y:S01]  /*5b60*/  MUFU.TANH R67, R59 ;  /* 0x0000003b00437308 */ /* 0x0005220000002400 */
[----:B------:R-:W-:Y:S02]  /*5b70*/  FFMA.FTZ R5, -R63, R63, 1 ;  /* 0x3f8000003f057423 */ /* 0x000fe4000001013f */
[----:B------:R-:W-:Y:S02]  /*5b80*/  FFMA.FTZ R63, R156, -UR4, R63 ;  /* 0x800000049c3f7c23 */ /* 0x000fe4000801003f */
[----:B---3--:R-:W-:Y:S02]  /*5b90*/  FFMA.FTZ R0, -R48, R48, 1 ;  /* 0x3f80000030007423 */ /* 0x008fe40000010130 */
[----:B------:R-:W-:Y:S02]  /*5ba0*/  FMUL.FTZ R229, R5, c[0x0][0x2ec] ;  /* 0x0000bb0005e57a20 */ /* 0x000fe40000410000 */
[----:B------:R-:W-:Y:S01]  /*5bb0*/  FMUL.FTZ R233, R0, c[0x0][0x2ec] ;  /* 0x0000bb0000e97a20 */ /* 0x000fe20000410000 */
[----:B------:R3:W-:Y:S01]  /*5bc0*/  MUFU.TANH R106, R60 ;  /* 0x0000003c006a7308 */ /* 0x0007e20000002400 */
[----:B------:R-:W-:Y:S02]  /*5bd0*/  FFMA.FTZ R0, -R64, R64, 1 ;  /* 0x3f80000040007423 */ /* 0x000fe40000010140 */
[----:B------:R-:W-:Y:S02]  /*5be0*/  FFMA.FTZ R64, R102, -UR4, R64 ;  /* 0x8000000466407c23 */ /* 0x000fe40008010040 */
[----:B-1----:R-:W-:Y:S02]  /*5bf0*/  FFMA.FTZ R39, R158, -UR4, R100 ;  /* 0x800000049e277c23 */ /* 0x002fe40008010064 */
[----:B------:R-:W-:Y:S02]  /*5c00*/  FMUL.FTZ R228, R0, c[0x0][0x2ec] ;  /* 0x0000bb0000e47a20 */ /* 0x000fe40000410000 */
[----:B------:R-:W-:Y:S01]  /*5c10*/  FFMA.FTZ R52, R157, -UR4, R111 ;  /* 0x800000049d347c23 */ /* 0x000fe2000801006f */
[----:B------:R-:W1:Y:S01]  /*5c20*/  MUFU.TANH R47, R47 ;  /* 0x0000002f002f7308 */ /* 0x000e620000002400 */
[----:B------:R-:W-:Y:S02]  /*5c30*/  FFMA.FTZ R51, R158, -UR4, R110 ;  /* 0x800000049e337c23 */ /* 0x000fe4000801006e */
[----:B------:R-:W-:Y:S02]  /*5c40*/  FFMA.FTZ R48, R162, -UR4, R48 ;  /* 0x80000004a2307c23 */ /* 0x000fe40008010030 */
[----:B--2---:R-:W-:Y:S04]  /*5c50*/  FFMA.FTZ R59, -R100, R100, 1 ;  /* 0x3f800000643b7423 */ /* 0x004fe80000010164 */
[----:B------:R-:W-:Y:S01]  /*5c60*/  FMUL.FTZ R231, R59, c[0x0][0x2ec] ;  /* 0x0000bb003be77a20 */ /* 0x000fe20000410000 */
[----:B------:R-:W2:Y:S01]  /*5c70*/  MUFU.TANH R105, R105 ;  /* 0x0000006900697308 */ /* 0x000ea20000002400 */
[----:B----4-:R-:W-:Y:S02]  /*5c80*/  FFMA.FTZ R59, -R67, R67, 1 ;  /* 0x3f800000433b7423 */ /* 0x010fe40000010143 */
[----:B---3--:R-:W-:Y:S02]  /*5c90*/  FFMA.FTZ R60, -R101, R101, 1 ;  /* 0x3f800000653c7423 */ /* 0x008fe40000010165 */
[----:B------:R-:W-:Y:S02]  /*5ca0*/  FMUL.FTZ R234, R59, c[0x0][0x2ec] ;  /* 0x0000bb003bea7a20 */ /* 0x000fe40000410000 */
[----:B------:R-:W-:Y:S02]  /*5cb0*/  FMUL.FTZ R232, R60, c[0x0][0x2ec] ;  /* 0x0000bb003ce87a20 */ /* 0x000fe40000410000 */
[----:B------:R-:W-:Y:S01]  /*5cc0*/  FFMA.FTZ R60, -R66, R66, 1 ;  /* 0x3f800000423c7423 */ /* 0x000fe20000010142 */
[----:B------:R-:W3:Y:S01]  /*5cd0*/  MUFU.TANH R104, R104 ;  /* 0x0000006800687308 */ /* 0x000ee20000002400 */
[----:B-1----:R-:W-:Y:S02]  /*5ce0*/  FFMA.FTZ R4, -R47, R47, 1 ;  /* 0x3f8000002f047423 */ /* 0x002fe4000001012f */
[----:B------:R-:W-:Y:S02]  /*5cf0*/  FFMA.FTZ R47, R161, -UR4, R47 ;  /* 0x80000004a12f7c23 */ /* 0x000fe4000801002f */
[----:B------:R-:W-:Y:S02]  /*5d00*/  FMUL.FTZ R230, R4, c[0x0][0x2ec] ;  /* 0x0000bb0004e67a20 */ /* 0x000fe40000410000 */
[----:B------:R-:W-:Y:S03]  /*5d10*/  FMUL.FTZ R235, R60, c[0x0][0x2ec] ;  /* 0x0000bb003ceb7a20 */ /* 0x000fe60000410000 */
[----:B------:R-:W1:Y:S01]  /*5d20*/  MUFU.TANH R103, R107 ;  /* 0x0000006b00677308 */ /* 0x000e620000002400 */
[----:B--2---:R-:W-:Y:S02]  /*5d30*/  FFMA.FTZ R101, R156, -UR4, R105 ;  /* 0x800000049c657c23 */ /* 0x004fe40008010069 */
[----:B------:R-:W-:Y:S07]  /*5d40*/  FFMA.FTZ R105, -R105, R105, 1 ;  /* 0x3f80000069697423 */ /* 0x000fee0000010169 */
[----:B------:R-:W2:Y:S01]  /*5d50*/  MUFU.TANH R109, R112 ;  /* 0x00000070006d7308 */ /* 0x000ea20000002400 */
[----:B---3--:R-:W-:Y:S02]  /*5d60*/  FFMA.FTZ R100, R165, -UR4, R104 ;  /* 0x80000004a5647c23 */ /* 0x008fe40008010068 */
[----:B------:R-:W-:Y:S07]  /*5d70*/  FFMA.FTZ R104, -R104, R104, 1 ;  /* 0x3f80000068687423 */ /* 0x000fee0000010168 */
[----:B------:R-:W3:Y:S01]  /*5d80*/  MUFU.TANH R108, R113 ;  /* 0x00000071006c7308 */ /* 0x000ee20000002400 */
[----:B-1----:R-:W-:Y:S02]  /*5d90*/  FFMA.FTZ R102, R102, -UR4, R103 ;  /* 0x8000000466667c23 */ /* 0x002fe40008010067 */
[----:B------:R-:W-:Y:S07]  /*5da0*/  FFMA.FTZ R103, -R103, R103, 1 ;  /* 0x3f80000067677423 */ /* 0x000fee0000010167 */
[----:B------:R1:W4:Y:S01]  /*5db0*/  MUFU.TANH R62, R65 ;  /* 0x00000041003e7308 */ /* 0x0003220000002400 */
[----:B--2---:R-:W-:Y:S02]  /*5dc0*/  FFMA.FTZ R6, -R109, R109, 1 ;  /* 0x3f8000006d067423 */ /* 0x004fe4000001016d */
[----:B------:R-:W-:Y:S02]  /*5dd0*/  FFMA.FTZ R59, R195, -UR4, R109 ;  /* 0x80000004c33b7c23 */ /* 0x000fe4000801006d */
[----:B------:R-:W-:Y:S02]  /*5de0*/  FMUL.FTZ R195, R105, c[0x0][0x2ec] ;  /* 0x0000bb0069c37a20 */ /* 0x000fe40000410000 */
[----:B------:R-:W-:Y:S03]  /*5df0*/  FMUL.FTZ R165, R6, c[0x0][0x2ec] ;  /* 0x0000bb0006a57a20 */ /* 0x000fe60000410000 */
[----:B------:R-:W2:Y:S01]  /*5e00*/  MUFU.TANH R107, R114 ;  /* 0x00000072006b7308 */ /* 0x000ea20000002400 */
[----:B---3--:R-:W-:Y:S02]  /*5e10*/  FFMA.FTZ R5, -R108, R108, 1 ;  /* 0x3f8000006c057423 */ /* 0x008fe4000001016c */
[----:B------:R-:W-:Y:S02]  /*5e20*/  FFMA.FTZ R61, R162, -UR4, R108 ;  /* 0x80000004a23d7c23 */ /* 0x000fe4000801006c */
[----:B-1----:R-:W-:Y:S02]  /*5e30*/  FFMA.FTZ R65, R160, -UR4, R66 ;  /* 0x80000004a0417c23 */ /* 0x002fe40008010042 */
[----:B------:R-:W-:Y:S02]  /*5e40*/  FFMA.FTZ R66, R159, -UR4, R67 ;  /* 0x800000049f427c23 */ /* 0x000fe40008010043 */
[----:B------:R-:W-:Y:S02]  /*5e50*/  FFMA.FTZ R67, R164, -UR4, R106 ;  /* 0x80000004a4437c23 */ /* 0x000fe4000801006a */
[----:B------:R-:W-:Y:S02]  /*5e60*/  FFMA.FTZ R106, -R106, R106, 1 ;  /* 0x3f8000006a6a7423 */ /* 0x000fe4000001016a */
[----:B----4-:R-:W-:Y:S02]  /*5e70*/  FFMA.FTZ R4, -R62, R62, 1 ;  /* 0x3f8000003e047423 */ /* 0x010fe4000001013e */
[----:B------:R-:W-:Y:S02]  /*5e80*/  FFMA.FTZ R60, R198, -UR4, R62 ;  /* 0x80000004c63c7c23 */ /* 0x000fe4000801003e */
[----:B--2---:R-:W-:Y:S02]  /*5e90*/  FFMA.FTZ R0, -R107, R107, 1 ;  /* 0x3f8000006b007423 */ /* 0x004fe4000001016b */
[----:B------:R-:W-:Y:S02]  /*5ea0*/  FFMA.FTZ R62, R161, -UR4, R107 ;  /* 0x80000004a13e7c23 */ /* 0x000fe4000801006b */
[----:B------:R-:W-:Y:S02]  /*5eb0*/  FMUL.FTZ R164, R106, c[0x0][0x2ec] ;  /* 0x0000bb006aa47a20 */ /* 0x000fe40000410000 */
[----:B------:R-:W-:Y:S02]  /*5ec0*/  FMUL.FTZ R159, R104, c[0x0][0x2ec] ;  /* 0x0000bb00689f7a20 */ /* 0x000fe40000410000 */
[----:B------:R-:W-:Y:S02]  /*5ed0*/  FMUL.FTZ R161, R103, c[0x0][0x2ec] ;  /* 0x0000bb0067a17a20 */ /* 0x000fe40000410000 */
[----:B------:R-:W-:Y:S02]  /*5ee0*/  FMUL.FTZ R198, R5, c[0x0][0x2ec] ;  /* 0x0000bb0005c67a20 */ /* 0x000fe40000410000 */
[----:B------:R-:W-:Y:S02]  /*5ef0*/  FMUL.FTZ R160, R4, c[0x0][0x2ec] ;  /* 0x0000bb0004a07a20 */ /* 0x000fe40000410000 */
[----:B------:R-:W-:Y:S01]  /*5f00*/  FMUL.FTZ R162, R0, c[0x0][0x2ec] ;  /* 0x0000bb0000a27a20 */ /* 0x000fe20000410000 */
[----:B------:R-:W-:-:S05]  /*5f10*/  @!P0 BRA `(.L_x_1302) ;  /* 0x0000009000008947 */ /* 0x000fca0003800000 */
[----:B------:R-:W-:Y:S01]  /*5f20*/  UIADD3 UR9, UR11, UR18, -UR5 ;  /* 0x000000120b097290 */ /* 0x000fe2000fffe805 */
        /* <DEDUP_REMOVED lines=8> */
.L_x_1302:
[----:B------:R-:W-:Y:S01]  /*5fb0*/  IADD3 R0, R238, UR6, RZ ;  /* 0x00000006ee007c10 */ /* 0x000fe2000fffe0ff */
[----:B------:R-:W-:Y:S01]  /*5fc0*/  UIADD3 UR6, -UR8, UR5, -UR10 ;  /* 0x0000000508067290 */ /* 0x000fe2000fffe90a */
[----:B------:R-:W-:Y:S01]  /*5fd0*/  IADD3 R136, R135, 0x1, RZ ;  /* 0x0000000187887810 */ /* 0x000fe20007ffe0ff */
        /* <DEDUP_REMOVED lines=228> */
.L_x_1303:
        /* <DEDUP_REMOVED lines=33> */
[C---:B----4-:R-:W-:Y:S02]  /*7030*/  FMUL.FTZ R4, R0.reuse, 1.4426950216293334961 ;  /* 0x3fb8aa3b00047820 */ /* 0x050fe40000410000 */
[--C-:B------:R-:W-:Y:S01]  /*7040*/  FFMA.FTZ R7, R7, c[0x0][0x23c], -R6.reuse ;  /* 0x00008f0007077a23 */ /* 0x100fe20000010806 */
[----:B------:R-:W-:Y:S01]  /*7050*/  FSEL R5, R5, RZ, P0 ;  /* 0x000000ff05057208 */ /* 0x000fe20000000000 */
[--C-:B------:R-:W-:Y:S01]  /*7060*/  FFMA.FTZ R51, R51, c[0x0][0x23c], -R6.reuse ;  /* 0x00008f0033337a23 */ /* 0x100fe20000010806 */
[----:B------:R-:W-:Y:S01]  /*7070*/  FSETP.NEU.FTZ.AND P0, PT, R0, -INF , PT ;  /* 0xff8000000000780b */ /* 0x000fe20003f1d000 */
[----:B------:R2:W-:Y:S01]  /*7080*/  MUFU.EX2 R142, R7 ;  /* 0x00000007008e7308 */ /* 0x0005e20000000800 */
        /* <DEDUP_REMOVED lines=13> */
[----:B------:R-:W3:Y:S01]  /*7160*/  MUFU.EX2 R143, R8 ;  /* 0x00000008008f7308 */ /* 0x000ee20000000800 */
[--C-:B------:R-:W-:Y:S02]  /*7170*/  FFMA.FTZ R52, R52, c[0x0][0x23c], -R6.reuse ;  /* 0x00008f0034347a23 */ /* 0x100fe40000010806 */
[----:B------:R-:W-:Y:S02]  /*7180*/  FFMA.FTZ R47, R47, c[0x0][0x23c], -R6 ;  /* 0x00008f002f2f7a23 */ /* 0x000fe40000010806 */
[--C-:B--2---:R-:W-:Y:S02]  /*7190*/  FFMA.FTZ R7, R57, c[0x0][0x23c], -R5.reuse ;  /* 0x00008f0039077a23 */ /* 0x104fe40000010805 */
[----:B------:R-:W-:Y:S02]  /*71a0*/  FMUL.FTZ R0, R103, 1.4426950216293334961 ;  /* 0x3fb8aa3b67007820 */ /* 0x000fe40000410000 */
[--C-:B------:R-:W-:Y:S01]  /*71b0*/  FFMA.FTZ R16, R16, c[0x0][0x23c], -R4.reuse ;  /* 0x00008f0010107a23 */ /* 0x100fe20000010804 */
[----:B-1----:R1:W-:Y:S01]  /*71c0*/  MUFU.EX2 R79, R7 ;  /* 0x00000007004f7308 */ /* 0x0023e20000000800 */
[--C-:B------:R-:W-:Y:S01]  /*71d0*/  FFMA.FTZ R12, R12, c[0x0][0x23c], -R5.reuse ;  /* 0x00008f000c0c7a23 */ /* 0x100fe20000010805 */
[----:B------:R-:W-:Y:S01]  /*71e0*/  FSEL R0, R0, RZ, P0 ;  /* 0x000000ff00007208 */ /* 0x000fe20000000000 */
        /* <DEDUP_REMOVED lines=13> */
[--C-:B-1----:R-:W-:Y:S02]  /*72c0*/  FFMA.FTZ R7, R58, c[0x0][0x23c], -R5.reuse ;  /* 0x00008f003a077a23 */ /* 0x102fe40000010805 */
[--C-:B------:R-:W-:Y:S02]  /*72d0*/  FFMA.FTZ R35, R35, c[0x0][0x23c], -R4.reuse ;  /* 0x00008f0023237a23 */ /* 0x100fe40000010804 */
[--C-:B------:R-:W-:Y:S01]  /*72e0*/  FFMA.FTZ R34, R34, c[0x0][0x23c], -R4.reuse ;  /* 0x00008f0022227a23 */ /* 0x100fe20000010804 */
[----:B------:R1:W-:Y:S01]  /*72f0*/  MUFU.EX2 R78, R7 ;  /* 0x00000007004e7308 */ /* 0x0003e20000000800 */
[--C-:B------:R-:W-:Y:S02]  /*7300*/  FFMA.FTZ R33, R33, c[0x0][0x23c], -R4.reuse ;  /* 0x00008f0021217a23 */ /* 0x100fe40000010804 */
[----:B------:R-:W-:Y:S02]  /*7310*/  FFMA.FTZ R32, R32, c[0x0][0x23c], -R4 ;  /* 0x00008f0020207a23 */ /* 0x000fe40000010804 */
[--C-:B------:R-:W-:Y:S02]  /*7320*/  FFMA.FTZ R19, R19, c[0x0][0x23c], -R0.reuse ;  /* 0x00008f0013137a23 */ /* 0x100fe40000010800 */
[--C-:B------:R-:W-:Y:S02]  /*7330*/  FFMA.FTZ R18, R18, c[0x0][0x23c], -R0.reuse ;  /* 0x00008f0012127a23 */ /* 0x100fe40000010800 */
[--C-:B------:R-:W-:Y:S01]  /*7340*/  FFMA.FTZ R17, R17, c[0x0][0x23c], -R0.reuse ;  /* 0x00008f0011117a23 */ /* 0x100fe20000010800 */
[----:B------:R-:W-:Y:S01]  /*7350*/  MUFU.EX2 R147, R14 ;  /* 0x0000000e00937308 */ /* 0x000fe20000000800 */
[--C-:B------:R-:W-:Y:S02]  /*7360*/  FFMA.FTZ R28, R28, c[0x0][0x23c], -R0.reuse ;  /* 0x00008f001c1c7a23 */ /* 0x100fe40000010800 */
[----:B------:R-:W-:Y:S02]  /*7370*/  FFMA.FTZ R27, R27, c[0x0][0x23c], -R0 ;  /* 0x00008f001b1b7a23 */ /* 0x000fe40000010800 */
[--C-:B------:R-:W-:Y:S02]  /*7380*/  FFMA.FTZ R15, R15, c[0x0][0x23c], -R4.reuse ;  /* 0x00008f000f0f7a23 */ /* 0x100fe40000010804 */
[--C-:B------:R-:W-:Y:S02]  /*7390*/  FFMA.FTZ R38, R38, c[0x0][0x23c], -R4.reuse ;  /* 0x00008f0026267a23 */ /* 0x100fe40000010804 */
[----:B------:R-:W-:Y:S01]  /*73a0*/  FFMA.FTZ R37, R37, c[0x0][0x23c], -R4 ;  /* 0x00008f0025257a23 */ /* 0x000fe20000010804 */
[----:B------:R-:W2:Y:S01]  /*73b0*/  MUFU.EX2 R146, R13 ;  /* 0x0000000d00927308 */ /* 0x000ea20000000800 */
[--C-:B------:R-:W-:Y:S02]  /*73c0*/  FFMA.FTZ R26, R26, c[0x0][0x23c], -R0.reuse ;  /* 0x00008f001a1a7a23 */ /* 0x100fe40000010800 */
[----:B------:R-:W-:Y:S02]  /*73d0*/  FFMA.FTZ R25, R25, c[0x0][0x23c], -R0 ;  /* 0x00008f0019197a23 */ /* 0x000fe40000010800 */
[--C-:B-1----:R-:W-:Y:S02]  /*73e0*/  FFMA.FTZ R7, R59, c[0x0][0x23c], -R6.reuse ;  /* 0x00008f003b077a23 */ /* 0x102fe40000010806 */
[----:B------:R-:W-:Y:S02]  /*73f0*/  FFMA.FTZ R6, R60, c[0x0][0x23c], -R6 ;  /* 0x00008f003c067a23 */ /* 0x000fe40000010806 */
[--C-:B------:R-:W-:Y:S01]  /*7400*/  FFMA.FTZ R36, R36, c[0x0][0x23c], -R4.reuse ;  /* 0x00008f0024247a23 */ /* 0x100fe20000010804 */
[----:B------:R1:W-:Y:S01]  /*7410*/  MUFU.EX2 R69, R7 ;  /* 0x0000000700457308 */ /* 0x0003e20000000800 */
        /* <DEDUP_REMOVED lines=8> */
[----:B------:R-:W-:Y:S05]  /*74a0*/  FFMA.FTZ R20, R20, c[0x0][0x23c], -R0 ;  /* 0x00008f0014147a23 */ /* 0x000fea0000010800 */
[----:B------:R2:W-:Y:S01]  /*74b0*/  MUFU.EX2 R145, R10 ;  /* 0x0000000a00917308 */ /* 0x0005e20000000800 */
[----:B-1----:R-:W-:Y:S09]  /*74c0*/  FFMA.FTZ R7, R63, c[0x0][0x23c], -R4 ;  /* 0x00008f003f077a23 */ /* 0x002ff20000010804 */
[----:B------:R1:W-:Y:S01]  /*74d0*/  MUFU.EX2 R77, R7 ;  /* 0x00000007004d7308 */ /* 0x0003e20000000800 */
[--C-:B----4-:R-:W-:Y:S02]  /*74e0*/  FFMA.FTZ R6, R61, c[0x0][0x23c], -R5.reuse ;  /* 0x00008f003d067a23 */ /* 0x110fe40000010805 */
[----:B------:R-:W-:Y:S07]  /*74f0*/  FFMA.FTZ R5, R62, c[0x0][0x23c], -R5 ;  /* 0x00008f003e057a23 */ /* 0x000fee0000010805 */
[----:B------:R4:W-:Y:S01]  /*7500*/  MUFU.EX2 R2, R5 ;  /* 0x0000000500027308 */ /* 0x0009e20000000800 */
[----:B--2---:R-:W-:Y:S09]  /*7510*/  FFMA.FTZ R10, R101, c[0x0][0x23c], -R0 ;  /* 0x00008f00650a7a23 */ /* 0x004ff20000010800 */
[----:B------:R3:W-:Y:S01]  /*7520*/  MUFU.EX2 R3, R6 ;  /* 0x0000000600037308 */ /* 0x0007e20000000800 */
[--C-:B-1----:R-:W-:Y:S09]  /*7530*/  FFMA.FTZ R7, R67, c[0x0][0x23c], -R4.reuse ;  /* 0x00008f0043077a23 */ /* 0x102ff20000010804 */
[----:B------:R-:W1:Y:S01]  /*7540*/  MUFU.EX2 R144, R9 ;  /* 0x0000000900907308 */ /* 0x000e620000000800 */
[--C-:B----4-:R-:W-:Y:S02]  /*7550*/  FFMA.FTZ R5, R64, c[0x0][0x23c], -R4.reuse ;  /* 0x00008f0040057a23 */ /* 0x110fe40000010804 */
[----:B------:R-:W-:Y:S07]  /*7560*/  FFMA.FTZ R4, R100, c[0x0][0x23c], -R4 ;  /* 0x00008f0064047a23 */ /* 0x000fee0000010804 */
[----:B------:R2:W-:Y:S01]  /*7570*/  MUFU.EX2 R76, R5 ;  /* 0x00000005004c7308 */ /* 0x0005e20000000800 */
[----:B---3--:R-:W-:Y:S05]  /*7580*/  F2FP.BF16.PACK_AB R6, R142, R143 ;  /* 0x0000008f8e06723e */ /* 0x008fea00000010ff */
[----:B------:R1:W-:Y:S04]  /*7590*/  STS [R203+0x12000], R6 ;  /* 0x01200006cb007388 */ /* 0x0003e80000000800 */
[----:B------:R3:W-:Y:S10]  /*75a0*/  MUFU.EX2 R73, R7 ;  /* 0x0000000700497308 */ /* 0x0007f40000000800 */
[----:B------:R-:W-:Y:S01]  /*75b0*/  MUFU.EX2 R113, R28 ;  /* 0x0000001c00717308 */ /* 0x000fe20000000800 */
[--C-:B--2---:R-:W-:Y:S09]  /*75c0*/  FFMA.FTZ R5, R65, c[0x0][0x23c], -R0.reuse ;  /* 0x00008f0041057a23 */ /* 0x104ff20000010800 */
[----:B------:R2:W-:Y:S01]  /*75d0*/  MUFU.EX2 R75, R5 ;  /* 0x00000005004b7308 */ /* 0x0005e20000000800 */
[----:B---3--:R-:W-:Y:S02]  /*75e0*/  F2FP.BF16.PACK_AB R7, R146, R147 ;  /* 0x000000939207723e */ /* 0x008fe400000010ff */
[----:B-1----:R-:W-:Y:S07]  /*75f0*/  F2FP.BF16.PACK_AB R6, R144, R145 ;  /* 0x000000919006723e */ /* 0x002fee00000010ff */
[----:B------:R-:W1:Y:S10]  /*7600*/  MUFU.EX2 R112, R27 ;  /* 0x0000001b00707308 */ /* 0x000e740000000800 */
[----:B------:R-:W-:Y:S01]  /*7610*/  MUFU.EX2 R136, R16 ;  /* 0x0000001000887308 */ /* 0x000fe20000000800 */
[--C-:B--2---:R-:W-:Y:S02]  /*7620*/  FFMA.FTZ R5, R66, c[0x0][0x23c], -R0.reuse ;  /* 0x00008f0042057a23 */ /* 0x104fe40000010800 */
[----:B------:R-:W-:Y:S07]  /*7630*/  FFMA.FTZ R0, R102, c[0x0][0x23c], -R0 ;  /* 0x00008f0066007a23 */ /* 0x000fee0000010800 */
[----:B------:R2:W-:Y:S01]  /*7640*/  MUFU.EX2 R74, R5 ;  /* 0x00000005004a7308 */ /* 0x0005e20000000800 */
[----:B-1----:R-:W-:Y:S09]  /*7650*/  F2FP.BF16.PACK_AB R8, R112, R113 ;  /* 0x000000717008723e */ /* 0x002ff200000010ff */
[----:B------:R-:W1:Y:S10]  /*7660*/  MUFU.EX2 R114, R15 ;  /* 0x0000000f00727308 */ /* 0x000e740000000800 */
[----:B------:R-:W-:Y:S01]  /*7670*/  MUFU.EX2 R139, R38 ;  /* 0x00000026008b7308 */ /* 0x000fe20000000800 */
[----:B--2---:R-:W-:Y:S05]  /*7680*/  F2FP.BF16.PACK_AB R5, R140, R141 ;  /* 0x0000008d8c05723e */ /* 0x004fea00000010ff */
[----:B------:R2:W-:Y:S04]  /*7690*/  STS [R203+0x12400], R5 ;  /* 0x01240005cb007388 */ /* 0x0005e80000000800 */
[----:B------:R-:W2:Y:S01]  /*76a0*/  MUFU.EX2 R138, R37 ;  /* 0x00000025008a7308 */ /* 0x000ea20000000800 */
[----:B------:R-:W-:Y:S01]  /*76b0*/  STS [R204+0x12000], R7 ;  /* 0x01200007cc007388 */ /* 0x000fe20000000800 */
[----:B-1----:R-:W-:Y:S03]  /*76c0*/  F2FP.BF16.PACK_AB R9, R114, R136 ;  /* 0x000000887209723e */ /* 0x002fe600000010ff */
[----:B------:R-:W-:Y:S05]  /*76d0*/  STS [R204+0x12400], R6 ;  /* 0x01240006cc007388 */ /* 0x000fea0000000800 */
[----:B------:R-:W-:Y:S01]  /*76e0*/  MUFU.EX2 R137, R26 ;  /* 0x0000001a00897308 */ /* 0x000fe20000000800 */
[----:B------:R1:W-:Y:S04]  /*76f0*/  STS [R203+0x14400], R8 ;  /* 0x01440008cb007388 */ /* 0x0003e80000000800 */
[----:B------:R-:W-:Y:S05]  /*7700*/  STS [R203+0x14000], R9 ;  /* 0x01400009cb007388 */ /* 0x000fea0000000800 */
[----:B------:R-:W1:Y:S01]  /*7710*/  MUFU.EX2 R115, R25 ;  /* 0x0000001900737308 */ /* 0x000e620000000800 */
[----:B--2---:R-:W-:Y:S05]  /*7720*/  F2FP.BF16.PACK_AB R5, R138, R139 ;  /* 0x0000008b8a05723e */ /* 0x004fea00000010ff */
[----:B------:R2:W-:Y:S04]  /*7730*/  STS [R204+0x14000], R5 ;  /* 0x01400005cc007388 */ /* 0x0005e80000000800 */
[----:B------:R-:W-:Y:S10]  /*7740*/  MUFU.EX2 R240, R56 ;  /* 0x0000003800f07308 */ /* 0x000ff40000000800 */
[----:B------:R-:W3:Y:S01]  /*7750*/  MUFU.EX2 R239, R55 ;  /* 0x0000003700ef7308 */ /* 0x000ee20000000800 */
[----:B-1----:R-:W-:Y:S05]  /*7760*/  F2FP.BF16.PACK_AB R8, R115, R137 ;  /* 0x000000897308723e */ /* 0x002fea00000010ff */
[----:B------:R1:W-:Y:S04]  /*7770*/  STS [R204+0x14400], R8 ;  /* 0x01440008cc007388 */ /* 0x0003e80000000800 */
[----:B------:R-:W-:Y:S10]  /*7780*/  MUFU.EX2 R238, R46 ;  /* 0x0000002e00ee7308 */ /* 0x000ff40000000800 */
[----:B------:R-:W4:Y:S01]  /*7790*/  MUFU.EX2 R183, R45 ;  /* 0x0000002d00b77308 */ /* 0x000f220000000800 */
[----:B---3--:R-:W-:Y:S05]  /*77a0*/  F2FP.BF16.PACK_AB R7, R239, R240 ;  /* 0x000000f0ef07723e */ /* 0x008fea00000010ff */
[----:B------:R3:W-:Y:S04]  /*77b0*/  STS [R206+0x12000], R7 ;  /* 0x01200007ce007388 */ /* 0x0007e80000000800 */
[----:B------:R-:W-:Y:S10]  /*77c0*/  MUFU.EX2 R148, R54 ;  /* 0x0000003600947308 */ /* 0x000ff40000000800 */
[----:B------:R-:W2:Y:S01]  /*77d0*/  MUFU.EX2 R149, R53 ;  /* 0x0000003500957308 */ /* 0x000ea20000000800 */
[----:B----4-:R-:W-:Y:S05]  /*77e0*/  F2FP.BF16.PACK_AB R6, R183, R238 ;  /* 0x000000eeb706723e */ /* 0x010fea00000010ff */
[----:B------:R4:W-:Y:S04]  /*77f0*/  STS [R206+0x12400], R6 ;  /* 0x01240006ce007388 */ /* 0x0009e80000000800 */
[----:B------:R-:W-:Y:S10]  /*7800*/  MUFU.EX2 R72, R4 ;  /* 0x0000000400487308 */ /* 0x000ff40000000800 */
[----:B------:R-:W-:Y:S01]  /*7810*/  MUFU.EX2 R150, R44 ;  /* 0x0000002c00967308 */ /* 0x000fe20000000800 */
[----:B--2---:R-:W-:Y:S05]  /*7820*/  F2FP.BF16.PACK_AB R5, R149, R148 ;  /* 0x000000949505723e */ /* 0x004fea00000010ff */
[----:B------:R2:W-:Y:S04]  /*7830*/  STS [R205+0x12000], R5 ;  /* 0x01200005cd007388 */ /* 0x0005e80000000800 */
[----:B------:R-:W1:Y:S10]  /*7840*/  MUFU.EX2 R151, R43 ;  /* 0x0000002b00977308 */ /* 0x000e740000000800 */
        /* <DEDUP_REMOVED lines=8> */
[----:B------:R-:W-:Y:S10]  /*78d0*/  MUFU.EX2 R244, R34 ;  /* 0x0000002200f47308 */ /* 0x000ff40000000800 */
[----:B------:R-:W4:Y:S01]  /*78e0*/  MUFU.EX2 R243, R33 ;  /* 0x0000002100f37308 */ /* 0x000f220000000800 */
[----:B---3--:R-:W-:Y:S05]  /*78f0*/  F2FP.BF16.PACK_AB R7, R156, R157 ;  /* 0x0000009d9c07723e */ /* 0x008fea00000010ff */
[----:B------:R2:W-:Y:S04]  /*7900*/  STS [R206+0x14400], R7 ;  /* 0x01440007ce007388 */ /* 0x0005e80000000800 */
[----:B------:R-:W-:Y:S10]  /*7910*/  MUFU.EX2 R242, R22 ;  /* 0x0000001600f27308 */ /* 0x000ff40000000800 */
[----:B------:R-:W3:Y:S01]  /*7920*/  MUFU.EX2 R241, R21 ;  /* 0x0000001500f17308 */ /* 0x000ee20000000800 */
[----:B----4-:R-:W-:Y:S05]  /*7930*/  F2FP.BF16.PACK_AB R6, R243, R244 ;  /* 0x000000f4f306723e */ /* 0x010fea00000010ff */
[----:B------:R-:W-:Y:S04]  /*7940*/  STS [R205+0x14000], R6 ;  /* 0x01400006cd007388 */ /* 0x000fe80000000800 */
[----:B------:R-:W1:Y:S10]  /*7950*/  MUFU.EX2 R154, R52 ;  /* 0x00000034009a7308 */ /* 0x000e740000000800 */
[----:B------:R-:W-:Y:S01]  /*7960*/  MUFU.EX2 R250, R42 ;  /* 0x0000002a00fa7308 */ /* 0x000fe20000000800 */
[----:B---3--:R-:W-:Y:S05]  /*7970*/  F2FP.BF16.PACK_AB R5, R241, R242 ;  /* 0x000000f2f105723e */ /* 0x008fea00000010ff */
[----:B------:R-:W-:Y:S04]  /*7980*/  STS [R205+0x14400], R5 ;  /* 0x01440005cd007388 */ /* 0x000fe80000000800 */
[----:B------:R-:W2:Y:S01]  /*7990*/  MUFU.EX2 R248, R41 ;  /* 0x0000002900f87308 */ /* 0x000ea20000000800 */
[----:B-1----:R-:W-:Y:S05]  /*79a0*/  F2FP.BF16.PACK_AB R4, R252, R154 ;  /* 0x0000009afc04723e */ /* 0x002fea00000010ff */
[----:B------:R1:W-:Y:S04]  /*79b0*/  STS [R200+0x12000], R4 ;  /* 0x01200004c8007388 */ /* 0x0003e80000000800 */
[----:B------:R-:W-:Y:S10]  /*79c0*/  MUFU.EX2 R85, R50 ;  /* 0x0000003200557308 */ /* 0x000ff40000000800 */
[----:B------:R-:W1:Y:S01]  /*79d0*/  MUFU.EX2 R84, R49 ;  /* 0x0000003100547308 */ /* 0x000e620000000800 */
[----:B--2---:R-:W-:Y:S05]  /*79e0*/  F2FP.BF16.PACK_AB R7, R248, R250 ;  /* 0x000000faf807723e */ /* 0x004fea00000010ff */
[----:B------:R-:W-:Y:S04]  /*79f0*/  STS [R200+0x12400], R7 ;  /* 0x01240007c8007388 */ /* 0x000fe80000000800 */
[----:B------:R-:W-:Y:S10]  /*7a00*/  MUFU.EX2 R83, R40 ;  /* 0x0000002800537308 */ /* 0x000ff40000000800 */
[----:B------:R-:W2:Y:S01]  /*7a10*/  MUFU.EX2 R82, R39 ;  /* 0x0000002700527308 */ /* 0x000ea20000000800 */
[----:B-1----:R-:W-:Y:S05]  /*7a20*/  F2FP.BF16.PACK_AB R4, R84, R85 ;  /* 0x000000555404723e */ /* 0x002fea00000010ff */
[----:B------:R1:W-:Y:S04]  /*7a30*/  STS [R199+0x12000], R4 ;  /* 0x01200004c7007388 */ /* 0x0003e80000000800 */
[----:B------:R2:W-:Y:S10]  /*7a40*/  MUFU.EX2 R70, R0 ;  /* 0x0000000000467308 */ /* 0x0005f40000000800 */
[----:B------:R-:W-:Y:S10]  /*7a50*/  MUFU.EX2 R155, R32 ;  /* 0x00000020009b7308 */ /* 0x000ff40000000800 */
[----:B------:R-:W3:Y:S01]  /*7a60*/  MUFU.EX2 R251, R31 ;  /* 0x0000001f00fb7308 */ /* 0x000ee20000000800 */
[----:B--2---:R-:W-:Y:S02]  /*7a70*/  F2FP.BF16.PACK_AB R0, R82, R83 ;  /* 0x000000535200723e */ /* 0x004fe400000010ff */
[----:B-1----:R-:W-:Y:S03]  /*7a80*/  F2FP.BF16.PACK_AB R4, R78, R79 ;  /* 0x0000004f4e04723e */ /* 0x002fe600000010ff */
[----:B------:R1:W-:Y:S04]  /*7a90*/  STS [R199+0x12400], R0 ;  /* 0x01240000c7007388 */ /* 0x0003e80000000800 */
[----:B------:R-:W-:Y:S10]  /*7aa0*/  MUFU.EX2 R245, R19 ;  /* 0x0000001300f57308 */ /* 0x000ff40000000800 */
[----:B------:R-:W2:Y:S01]  /*7ab0*/  MUFU.EX2 R249, R20 ;  /* 0x0000001400f97308 */ /* 0x000ea20000000800 */
[----:B---3--:R-:W-:Y:S05]  /*7ac0*/  F2FP.BF16.PACK_AB R6, R251, R155 ;  /* 0x0000009bfb06723e */ /* 0x008fea00000010ff */
[----:B------:R3:W-:Y:S04]  /*7ad0*/  STS [R200+0x14000], R6 ;  /* 0x01400006c8007388 */ /* 0x0007e80000000800 */
[----:B------:R-:W-:Y:S01]  /*7ae0*/  MUFU.EX2 R87, R18 ;  /* 0x0000001200577308 */ /* 0x000fe20000000800 */
[----:B-1----:R-:W-:Y:S09]  /*7af0*/  F2FP.BF16.PACK_AB R0, R68, R69 ;  /* 0x000000454400723e */ /* 0x002ff200000010ff */
[----:B------:R-:W3:Y:S01]  /*7b00*/  MUFU.EX2 R86, R17 ;  /* 0x0000001100567308 */ /* 0x000ee20000000800 */
[----:B--2---:R-:W-:Y:S05]  /*7b10*/  F2FP.BF16.PACK_AB R5, R245, R249 ;  /* 0x000000f9f505723e */ /* 0x004fea00000010ff */
[----:B------:R-:W-:Y:S04]  /*7b20*/  STS [R200+0x14400], R5 ;  /* 0x01440005c8007388 */ /* 0x000fe80000000800 */
[----:B------:R-:W-:Y:S10]  /*7b30*/  MUFU.EX2 R153, R30 ;  /* 0x0000001e00997308 */ /* 0x000ff40000000800 */
[----:B------:R-:W1:Y:S01]  /*7b40*/  MUFU.EX2 R152, R29 ;  /* 0x0000001d00987308 */ /* 0x000e620000000800 */
[----:B---3--:R-:W-:Y:S05]  /*7b50*/  F2FP.BF16.PACK_AB R6, R86, R87 ;  /* 0x000000575606723e */ /* 0x008fea00000010ff */
[----:B------:R2:W-:Y:S04]  /*7b60*/  STS [R199+0x14400], R6 ;  /* 0x01440006c7007388 */ /* 0x0005e80000000800 */
[----:B------:R-:W-:Y:S10]  /*7b70*/  MUFU.EX2 R81, R48 ;  /* 0x0000003000517308 */ /* 0x000ff40000000800 */
[----:B------:R-:W3:Y:S01]  /*7b80*/  MUFU.EX2 R80, R47 ;  /* 0x0000002f00507308 */ /* 0x000ee20000000800 */
[----:B-1----:R-:W-:Y:S05]  /*7b90*/  F2FP.BF16.PACK_AB R7, R152, R153 ;  /* 0x000000999807723e */ /* 0x002fea00000010ff */
[----:B------:R1:W-:Y:S04]  /*7ba0*/  STS [R199+0x14000], R7 ;  /* 0x01400007c7007388 */ /* 0x0003e80000000800 */
[----:B------:R-:W4:Y:S01]  /*7bb0*/  MUFU.EX2 R71, R10 ;  /* 0x0000000a00477308 */ /* 0x000f220000000800 */
[----:B------:R4:W-:Y:S01]  /*7bc0*/  STS [R202+0x12400], R4 ;  /* 0x01240004ca007388 */ /* 0x0009e20000000800 */
[----:B--2---:R-:W-:Y:S02]  /*7bd0*/  F2FP.BF16.PACK_AB R6, R74, R75 ;  /* 0x0000004b4a06723e */ /* 0x004fe400000010ff */
[----:B---3--:R-:W-:Y:S05]  /*7be0*/  F2FP.BF16.PACK_AB R5, R80, R81 ;  /* 0x000000515005723e */ /* 0x008fea00000010ff */
[----:B------:R2:W-:Y:S04]  /*7bf0*/  STS [R202+0x12000], R5 ;  /* 0x01200005ca007388 */ /* 0x0005e80000000800 */
[----:B------:R3:W-:Y:S01]  /*7c00*/  STS [R201+0x12000], R0 ;  /* 0x01200000c9007388 */ /* 0x0007e20000000800 */
[----:B-1----:R-:W-:Y:S02]  /*7c10*/  F2FP.BF16.PACK_AB R7, R76, R77 ;  /* 0x0000004d4c07723e */ /* 0x002fe400000010ff */
[----:B----4-:R-:W-:Y:S02]  /*7c20*/  F2FP.BF16.PACK_AB R4, R72, R73 ;  /* 0x000000494804723e */ /* 0x010fe400000010ff */
[----:B--2---:R-:W-:Y:S02]  /*7c30*/  F2FP.BF16.PACK_AB R5, R2, R3 ;  /* 0x000000030205723e */ /* 0x004fe400000010ff */
[----:B---3--:R-:W-:Y:S03]  /*7c40*/  F2FP.BF16.PACK_AB R0, R70, R71 ;  /* 0x000000474600723e */ /* 0x008fe600000010ff */
[----:B------:R-:W-:Y:S04]  /*7c50*/  STS [R201+0x12400], R5 ;  /* 0x01240005c9007388 */ /* 0x000fe80000000800 */
[----:B------:R-:W-:Y:S04]  /*7c60*/  STS [R202+0x14000], R7 ;  /* 0x01400007ca007388 */ /* 0x000fe80000000800 */
[----:B------:R-:W-:Y:S04]  /*7c70*/  STS [R202+0x14400], R6 ;  /* 0x01440006ca007388 */ /* 0x000fe80000000800 */
[----:B------:R-:W-:Y:S04]  /*7c80*/  STS [R201+0x14000], R4 ;  /* 0x01400004c9007388 */ /* 0x000fe80000000800 */
[----:B------:R1:W-:Y:S04]  /*7c90*/  STS [R201+0x14400], R0 ;  /* 0x01440000c9007388 */ /* 0x0003e80000000800 */
[----:B------:R-:W-:Y:S08]  /*7ca0*/  LDSM.16.M88.4 R64, [R122+0x4000] ;  /* 0x004000007a40783b */ /* 0x000ff00000000200 */
[----:B------:R-:W2:Y:S08]  /*7cb0*/  LDSM.16.M88.4 R16, [R117+0x8000] ;  /* 0x008000007510783b */ /* 0x000eb00000000200 */
[----:B------:R-:W3:Y:S01]  /*7cc0*/  LDSM.16.M88.4 R60, [R122+0x5000] ;  /* 0x005000007a3c783b */ /* 0x000ee20000000200 */
[----:B-1----:R-:W-:Y:S07]  /*7cd0*/  MOV R0, R152 ;  /* 0x0000009800007202 */ /* 0x002fee0000000f00 */
[----:B------:R-:W1:Y:S08]  /*7ce0*/  LDSM.16.M88.4 R32, [R117+0x8400] ;  /* 0x008400007520783b */ /* 0x000e700000000200 */
        /* <DEDUP_REMOVED lines=27> */
[----:B------:R-:W-:Y:S02]  /*7ea0*/  FADD.FTZ R5, -R134, R5 ;  /* 0x0000000586057221 */ /* 0x000fe40000010100 */
[C---:B------:R-:W-:Y:S02]  /*7eb0*/  FADD.FTZ R6, -R133.reuse, R6 ;  /* 0x0000000685067221 */ /* 0x040fe40000010100 */
[----:B------:R-:W-:Y:S04]  /*7ec0*/  FADD.FTZ R7, -R133, R7 ;  /* 0x0000000785077221 */ /* 0x000fe80000010100 */
[----:B------:R-:W-:Y:S02]  /*7ed0*/  FMUL.FTZ R4, R143, R4 ;  /* 0x000000048f047220 */ /* 0x000fe40000410000 */
[----:B------:R-:W-:Y:S02]  /*7ee0*/  FMUL.FTZ R5, R142, R5 ;  /* 0x000000058e057220 */ /* 0x000fe40000410000 */
[----:B------:R-:W-:Y:S02]  /*7ef0*/  FMUL.FTZ R6, R141, R6 ;  /* 0x000000068d067220 */ /* 0x000fe40000410000 */
[----:B------:R-:W-:Y:S02]  /*7f00*/  FMUL.FTZ R7, R140, R7 ;  /* 0x000000078c077220 */ /* 0x000fe40000410000 */
[C---:B------:R-:W-:Y:S02]  /*7f10*/  FADD.FTZ R8, -R132.reuse, R8 ;  /* 0x0000000884087221 */ /* 0x040fe40000010100 */
[----:B------:R-:W-:Y:S02]  /*7f20*/  FMUL.FTZ R152, R189, R7 ;  /* 0x00000007bd987220 */ /* 0x000fe40000410000 */
[----:B------:R-:W-:Y:S02]  /*7f30*/  FADD.FTZ R9, -R132, R9 ;  /* 0x0000000984097221 */ /* 0x000fe40000010100 */
[C---:B------:R-:W-:Y:S02]  /*7f40*/  FADD.FTZ R10, -R131.reuse, R10 ;  /* 0x0000000a830a7221 */ /* 0x040fe40000010100 */
[----:B------:R-:W-:Y:S02]  /*7f50*/  FADD.FTZ R11, -R131, R11 ;  /* 0x0000000b830b7221 */ /* 0x000fe40000010100 */
[----:B------:R-:W-:Y:S02]  /*7f60*/  FMUL.FTZ R8, R136, R8 ;  /* 0x0000000888087220 */ /* 0x000fe40000410000 */
[----:B------:R-:W-:Y:S01]  /*7f70*/  FMUL.FTZ R9, R114, R9 ;  /* 0x0000000972097220 */ /* 0x000fe20000410000 */
[----:B------:R-:W-:Y:S01]  /*7f80*/  MOV R114, R150 ;  /* 0x0000009600727202 */ /* 0x000fe20000000f00 */
[----:B------:R-:W-:Y:S01]  /*7f90*/  FMUL.FTZ R10, R113, R10 ;  /* 0x0000000a710a7220 */ /* 0x000fe20000410000 */
[----:B------:R-:W-:Y:S01]  /*7fa0*/  MOV R113, R149 ;  /* 0x0000009500717202 */ /* 0x000fe20000000f00 */
[----:B------:R-:W-:Y:S01]  /*7fb0*/  FMUL.FTZ R11, R112, R11 ;  /* 0x0000000b700b7220 */ /* 0x000fe20000410000 */
[----:B------:R-:W-:Y:S01]  /*7fc0*/  MOV R112, R148 ;  /* 0x0000009400707202 */ /* 0x000fe20000000f00 */
[----:B------:R-:W-:Y:S02]  /*7fd0*/  FMUL.FTZ R150, R167, R9 ;  /* 0x00000009a7967220 */ /* 0x000fe40000410000 */
[----:B------:R-:W-:Y:S01]  /*7fe0*/  FMUL.FTZ R149, R193, R10 ;  /* 0x0000000ac1957220 */ /* 0x000fe20000410000 */
[-C--:B-1----:R-:W-:Y:S03]  /*7ff0*/  HMMA.16816.F32.BF16 R20, R104, R100.reuse, R20 ;  /* 0x000000646814723c */ /* 0x082fe60000041814 */
[----:B------:R-:W-:Y:S02]  /*8000*/  FMUL.FTZ R148, R191, R11 ;  /* 0x0000000bbf947220 */ /* 0x000fe40000410000 */
[----:B------:R-:W-:Y:S02]  /*8010*/  FADD.FTZ R12, -R132, R12 ;  /* 0x0000000c840c7221 */ /* 0x000fe40000010100 */
[----:B------:R-:W-:Y:S01]  /*8020*/  FADD.FTZ R16, -R134, R16 ;  /* 0x0000001086107221 */ /* 0x000fe20000010100 */
[C---:B------:R-:W-:Y:S04]  /*8030*/  HMMA.16816.F32.BF16 R24, R108.reuse, R100, R24 ;  /* 0x000000646c18723c */ /* 0x040fe80000041818 */
[----:B------:R-:W-:Y:S02]  /*8040*/  FMUL.FTZ R12, R139, R12 ;  /* 0x0000000c8b0c7220 */ /* 0x000fe40000410000 */
[----:B------:R-:W-:Y:S01]  /*8050*/  FMUL.FTZ R16, R147, R16 ;  /* 0x0000001093107220 */ /* 0x000fe20000410000 */
[----:B------:R-:W-:Y:S01]  /*8060*/  MOV R101, R155 ;  /* 0x0000009b00657202 */ /* 0x000fe20000000f00 */
[----:B------:R-:W-:Y:S01]  /*8070*/  FMUL.FTZ R155, R166, R4 ;  /* 0x00000004a69b7220 */ /* 0x000fe20000410000 */
[-C--:B------:R-:W-:Y:S03]  /*8080*/  HMMA.16816.F32.BF16 R28, R108, R102.reuse, R28 ;  /* 0x000000666c1c723c */ /* 0x080fe6000004181c */
[----:B------:R-:W-:Y:S01]  /*8090*/  FMUL.FTZ R147, R186, R12 ;  /* 0x0000000cba937220 */ /* 0x000fe20000410000 */
[----:B------:R-:W-:Y:S01]  /*80a0*/  MOV R100, R153 ;  /* 0x0000009900647202 */ /* 0x000fe20000000f00 */
[----:B------:R-:W-:Y:S02]  /*80b0*/  FMUL.FTZ R153, R190, R6 ;  /* 0x00000006be997220 */ /* 0x000fe40000410000 */
[----:B------:R-:W-:Y:S01]  /*80c0*/  FADD.FTZ R14, -R131, R14 ;  /* 0x0000000e830e7221 */ /* 0x000fe20000010100 */
[C---:B------:R-:W-:Y:S04]  /*80d0*/  HMMA.16816.F32.BF16 R32, R104.reuse, R102, R32 ;  /* 0x000000666820723c */ /* 0x040fe80000041820 */
[----:B------:R-:W-:Y:S02]  /*80e0*/  FMUL.FTZ R14, R137, R14 ;  /* 0x0000000e890e7220 */ /* 0x000fe40000410000 */
[----:B------:R-:W-:Y:S01]  /*80f0*/  FADD.FTZ R18, -R133, R18 ;  /* 0x0000001285127221 */ /* 0x000fe20000010100 */
[----:B------:R-:W-:Y:S01]  /*8100*/  MOV R102, R154 ;  /* 0x0000009a00667202 */ /* 0x000fe20000000f00 */
[----:B------:R-:W-:Y:S01]  /*8110*/  FMUL.FTZ R154, R192, R5 ;  /* 0x00000005c09a7220 */ /* 0x000fe20000410000 */
[----:B------:R-:W-:Y:S01]  /*8120*/  MOV R103, R151 ;  /* 0x0000009700677202 */ /* 0x000fe20000000f00 */
[----:B------:R-:W1:Y:S02]  /*8130*/  LDSM.16.M88.4 R4, [R116+0x8800] ;  /* 0x008800007404783b */ /* 0x000e640000000200 */
[----:B------:R-:W-:Y:S02]  /*8140*/  FMUL.FTZ R151, R184, R8 ;  /* 0x00000008b8977220 */ /* 0x000fe40000410000 */
[----:B------:R-:W-:Y:S02]  /*8150*/  FMUL.FTZ R18, R145, R18 ;  /* 0x0000001291127220 */ /* 0x000fe40000410000 */
[----:B------:R-:W-:Y:S02]  /*8160*/  FMUL.FTZ R145, R196, R14 ;  /* 0x0000000ec4917220 */ /* 0x000fe40000410000 */
[----:B------:R-:W-:Y:S01]  /*8170*/  FADD.FTZ R15, -R131, R15 ;  /* 0x0000000f830f7221 */ /* 0x000fe20000010100 */
[----:B------:R-:W2:Y:S01]  /*8180*/  LDSM.16.M88.4 R8, [R116+0x8c00] ;  /* 0x008c00007408783b */ /* 0x000ea20000000200 */
[----:B------:R-:W-:Y:S02]  /*8190*/  FMUL.FTZ R143, R188, R16 ;  /* 0x00000010bc8f7220 */ /* 0x000fe40000410000 */
[----:B------:R-:W-:Y:S02]  /*81a0*/  FMUL.FTZ R15, R115, R15 ;  /* 0x0000000f730f7220 */ /* 0x000fe40000410000 */
[----:B------:R-:W-:Y:S02]  /*81b0*/  FADD.FTZ R19, -R133, R19 ;  /* 0x0000001385137221 */ /* 0x000fe40000010100 */
[----:B------:R-:W-:Y:S02]  /*81c0*/  FADD.FTZ R20, -R134, R20 ;  /* 0x0000001486147221 */ /* 0x000fe40000010100 */
[----:B------:R-:W-:Y:S02]  /*81d0*/  FMUL.FTZ R19, R144, R19 ;  /* 0x0000001390137220 */ /* 0x000fe40000410000 */
[----:B------:R-:W-:Y:S02]  /*81e0*/  FMUL.FTZ R144, R194, R15 ;  /* 0x0000000fc2907220 */ /* 0x000fe40000410000 */
[----:B------:R-:W-:Y:S02]  /*81f0*/  FADD.FTZ R33, -R134, R33 ;  /* 0x0000002186217221 */ /* 0x000fe40000010100 */
[----:B------:R-:W-:Y:S02]  /*8200*/  FMUL.FTZ R20, R240, R20 ;  /* 0x00000014f0147220 */ /* 0x000fe40000410000 */
[----:B------:R-:W-:Y:S02]  /*8210*/  FMUL.FTZ R33, R113, R33 ;  /* 0x0000002171217220 */ /* 0x000fe40000410000 */
[----:B------:R-:W-:Y:S02]  /*8220*/  FMUL.FTZ R139, R181, R20 ;  /* 0x00000014b58b7220 */ /* 0x000fe40000410000 */
[C---:B------:R-:W-:Y:S02]  /*8230*/  FADD.FTZ R35, -R133.reuse, R35 ;  /* 0x0000002385237221 */ /* 0x040fe40000010100 */
[----:B------:R-:W-:Y:S02]  /*8240*/  FMUL.FTZ R20, R168, R33 ;  /* 0x00000021a8147220 */ /* 0x000fe40000410000 */
[----:B------:R-:W-:Y:S02]  /*8250*/  FADD.FTZ R17, -R134, R17 ;  /* 0x0000001186117221 */ /* 0x000fe40000010100 */
[----:B------:R-:W-:Y:S02]  /*8260*/  FADD.FTZ R34, -R133, R34 ;  /* 0x0000002285227221 */ /* 0x000fe40000010100 */
[----:B------:R-:W-:Y:S02]  /*8270*/  FMUL.FTZ R35, R103, R35 ;  /* 0x0000002367237220 */ /* 0x000fe40000410000 */
[----:B------:R-:W-:Y:S01]  /*8280*/  FMUL.FTZ R17, R146, R17 ;  /* 0x0000001192117220 */ /* 0x000fe20000410000 */
[-C--:B-1----:R-:W-:Y:S03]  /*8290*/  HMMA.16816.F32.BF16 R36, R104, R4.reuse, R36 ;  /* 0x000000046824723c */ /* 0x082fe60000041824 */
[----:B------:R-:W-:Y:S02]  /*82a0*/  FMUL.FTZ R140, R207, R19 ;  /* 0x00000013cf8c7220 */ /* 0x000fe40000410000 */
[----:B------:R-:W-:Y:S02]  /*82b0*/  FMUL.FTZ R34, R114, R34 ;  /* 0x0000002272227220 */ /* 0x000fe40000410000 */
[----:B------:R-:W-:Y:S01]  /*82c0*/  FMUL.FTZ R19, R173, R35 ;  /* 0x00000023ad137220 */ /* 0x000fe20000410000 */
[C---:B------:R-:W-:Y:S04]  /*82d0*/  HMMA.16816.F32.BF16 R40, R108.reuse, R4, R40 ;  /* 0x000000046c28723c */ /* 0x040fe80000041828 */
[----:B------:R-:W-:Y:S02]  /*82e0*/  FMUL.FTZ R142, R187, R17 ;  /* 0x00000011bb8e7220 */ /* 0x000fe40000410000 */
[----:B------:R-:W-:Y:S02]  /*82f0*/  FMUL.FTZ R17, R214, R34 ;  /* 0x00000022d6117220 */ /* 0x000fe40000410000 */
[----:B------:R-:W-:Y:S01]  /*8300*/  FADD.FTZ R13, -R132, R13 ;  /* 0x0000000d840d7221 */ /* 0x000fe20000010100 */
[-C--:B------:R-:W-:Y:S03]  /*8310*/  HMMA.16816.F32.BF16 R44, R108, R6.reuse, R44 ;  /* 0x000000066c2c723c */ /* 0x080fe6000004182c */
[C---:B------:R-:W-:Y:S02]  /*8320*/  FADD.FTZ R21, -R134.reuse, R21 ;  /* 0x0000001586157221 */ /* 0x040fe40000010100 */
[C---:B------:R-:W-:Y:S02]  /*8330*/  FADD.FTZ R22, -R133.reuse, R22 ;  /* 0x0000001685167221 */ /* 0x040fe40000010100 */
[----:B------:R-:W-:Y:S01]  /*8340*/  FADD.FTZ R38, -R133, R38 ;  /* 0x0000002685267221 */ /* 0x000fe20000010100 */
[C---:B------:R-:W-:Y:S04]  /*8350*/  HMMA.16816.F32.BF16 R48, R104.reuse, R6, R48 ;  /* 0x000000066830723c */ /* 0x040fe80000041830 */
[----:B------:R-:W-:Y:S02]  /*8360*/  FADD.FTZ R37, -R134, R37 ;  /* 0x0000002586257221 */ /* 0x000fe40000010100 */
[----:B------:R-:W-:Y:S02]  /*8370*/  FMUL.FTZ R38, R250, R38 ;  /* 0x00000026fa267220 */ /* 0x000fe40000410000 */
[----:B------:R-:W-:Y:S01]  /*8380*/  FADD.FTZ R42, -R131, R42 ;  /* 0x0000002a832a7221 */ /* 0x000fe20000010100 */
[-C--:B--2---:R-:W-:Y:S03]  /*8390*/  HMMA.16816.F32.BF16 R52, R104, R8.reuse, R52 ;  /* 0x000000086834723c */ /* 0x084fe60000041834 */
[C---:B------:R-:W-:Y:S02]  /*83a0*/  FADD.FTZ R41, -R132.reuse, R41 ;  /* 0x0000002984297221 */ /* 0x040fe40000010100 */
[----:B------:R-:W-:Y:S02]  /*83b0*/  FMUL.FTZ R42, R249, R42 ;  /* 0x0000002af92a7220 */ /* 0x000fe40000410000 */
[C---:B------:R-:W-:Y:S01]  /*83c0*/  FADD.FTZ R46, -R131.reuse, R46 ;  /* 0x0000002e832e7221 */ /* 0x040fe20000010100 */
[C---:B------:R-:W-:Y:S04]  /*83d0*/  HMMA.16816.F32.BF16 R56, R108.reuse, R8, R56 ;  /* 0x000000086c38723c */ /* 0x040fe80000041838 */
[----:B------:R-:W-:Y:S02]  /*83e0*/  FADD.FTZ R45, -R132, R45 ;  /* 0x0000002d842d7221 */ /* 0x000fe40000010100 */
[----:B------:R-:W-:Y:S02]  /*83f0*/  FADD.FTZ R47, -R131, R47 ;  /* 0x0000002f832f7221 */ /* 0x000fe40000010100 */
[----:B------:R-:W-:Y:S01]  /*8400*/  FMUL.FTZ R46, R87, R46 ;  /* 0x0000002e572e7220 */ /* 0x000fe20000410000 */
[-C--:B------:R-:W-:Y:S01]  /*8410*/  HMMA.16816.F32.BF16 R60, R108, R10.reuse, R60 ;  /* 0x0000000a6c3c723c */ /* 0x080fe2000004183c */
[----:B------:R1:W5:Y:S02]  /*8420*/  LDL.LU R87, [R1+0xc8] ;  /* 0x0000c80001577983 */ /* 0x0003640000300800 */
[----:B------:R-:W-:Y:S02]  /*8430*/  FMUL.FTZ R0, R0, R45 ;  /* 0x0000002d00007220 */ /* 0x000fe40000410000 */
[----:B------:R-:W-:Y:S02]  /*8440*/  FMUL.FTZ R45, R86, R47 ;  /* 0x0000002f562d7220 */ /* 0x000fe40000410000 */
[C---:B------:R-:W-:Y:S01]  /*8450*/  FADD.FTZ R48, -R134.reuse, R48 ;  /* 0x0000003086307221 */ /* 0x040fe20000010100 */
[----:B------:R1:W5:Y:S01]  /*8460*/  LDL.LU R86, [R1+0xc4] ;  /* 0x0000c40001567983 */ /* 0x0003620000300800 */
[----:B------:R-:W-:Y:S01]  /*8470*/  FADD.FTZ R49, -R134, R49 ;  /* 0x0000003186317221 */ /* 0x000fe20000010100 */
[----:B------:R-:W-:Y:S04]  /*8480*/  HMMA.16816.F32.BF16 R64, R104, R10, R64 ;  /* 0x0000000a6840723c */ /* 0x000fe80000041840 */
[----:B------:R-:W-:Y:S02]  /*8490*/  FMUL.FTZ R9, R85, R48 ;  /* 0x0000003055097220 */ /* 0x000fe40000410000 */
[C---:B------:R-:W-:Y:S01]  /*84a0*/  FADD.FTZ R50, -R133.reuse, R50 ;  /* 0x0000003285327221 */ /* 0x040fe20000010100 */
[----:B------:R1:W5:Y:S01]  /*84b0*/  LDL.LU R85, [R1+0xc0] ;  /* 0x0000c00001557983 */ /* 0x0003620000300800 */
[----:B------:R-:W-:Y:S03]  /*84c0*/  FMUL.FTZ R12, R84, R49 ;  /* 0x00000031540c7220 */ /* 0x000fe60000410000 */
[----:B------:R1:W5:Y:S01]  /*84d0*/  LDL.LU R84, [R1+0xbc] ;  /* 0x0000bc0001547983 */ /* 0x0003620000300800 */
[----:B------:R-:W-:Y:S02]  /*84e0*/  FADD.FTZ R51, -R133, R51 ;  /* 0x0000003385337221 */ /* 0x000fe40000010100 */
        /* <DEDUP_REMOVED lines=26> */
[----:B------:R-:W-:Y:S01]  /*8690*/  FADD.FTZ R39, -R133, R39 ;  /* 0x0000002785277221 */ /* 0x000fe20000010100 */
[----:B------:R1:W5:Y:S01]  /*86a0*/  LDL.LU R77, [R1+0xa0] ;  /* 0x0000a000014d7983 */ /* 0x0003620000300800 */
[----:B------:R-:W-:Y:S02]  /*86b0*/  FMUL.FTZ R16, R172, R37 ;  /* 0x00000025ac107220 */ /* 0x000fe40000410000 */
[----:B------:R-:W-:Y:S02]  /*86c0*/  FADD.FTZ R44, -R132, R44 ;  /* 0x0000002c842c7221 */ /* 0x000fe40000010100 */
        /* <DEDUP_REMOVED lines=19> */
[C---:B------:R-:W-:Y:S02]  /*8800*/  FADD.FTZ R62, -R131.reuse, R62 ;  /* 0x0000003e833e7221 */ /* 0x040fe40000010100 */
[----:B------:R-:W-:Y:S01]  /*8810*/  FMUL.FTZ R61, R72, R61 ;  /* 0x0000003d483d7220 */ /* 0x000fe20000410000 */
[----:B------:R1:W5:Y:S01]  /*8820*/  LDL.64 R104, [R1+0x8] ;  /* 0x0000080001687983 */ /* 0x0003620000100a00 */
[----:B------:R-:W-:Y:S02]  /*8830*/  FADD.FTZ R63, -R131, R63 ;  /* 0x0000003f833f7221 */ /* 0x000fe40000010100 */
        /* <DEDUP_REMOVED lines=16> */
[C---:B------:R-:W-:Y:S01]  /*8940*/  FADD.FTZ R24, -R132.reuse, R24 ;  /* 0x0000001884187221 */ /* 0x040fe20000010100 */
[----:B------:R1:W5:Y:S01]  /*8950*/  LDL.LU R3, [R1+0x78] ;  /* 0x0000780001037983 */ /* 0x0003620000300800 */
[C---:B------:R-:W-:Y:S02]  /*8960*/  FADD.FTZ R25, -R132.reuse, R25 ;  /* 0x0000001984197221 */ /* 0x040fe40000010100 */
[C---:B------:R-:W-:Y:S01]  /*8970*/  FADD.FTZ R26, -R131.reuse, R26 ;  /* 0x0000001a831a7221 */ /* 0x040fe20000010100 */
[----:B------:R1:W5:Y:S01]  /*8980*/  LDL.LU R2, [R1+0x74] ;  /* 0x0000740001027983 */ /* 0x0003620000300800 */
[C---:B------:R-:W-:Y:S02]  /*8990*/  FADD.FTZ R27, -R131.reuse, R27 ;  /* 0x0000001b831b7221 */ /* 0x040fe40000010100 */
[C---:B------:R-:W-:Y:S02]  /*89a0*/  FADD.FTZ R28, -R132.reuse, R28 ;  /* 0x0000001c841c7221 */ /* 0x040fe40000010100 */
[----:B------:R-:W-:Y:S02]  /*89b0*/  FADD.FTZ R29, -R132, R29 ;  /* 0x0000001d841d7221 */ /* 0x000fe40000010100 */
[C---:B------:R-:W-:Y:S02]  /*89c0*/  FADD.FTZ R30, -R131.reuse, R30 ;  /* 0x0000001e831e7221 */ /* 0x040fe40000010100 */
[C---:B------:R-:W-:Y:S02]  /*89d0*/  FADD.FTZ R31, -R131.reuse, R31 ;  /* 0x0000001f831f7221 */ /* 0x040fe40000010100 */
[----:B------:R-:W-:Y:S02]  /*89e0*/  FADD.FTZ R32, -R134, R32 ;  /* 0x0000002086207221 */ /* 0x000fe40000010100 */
        /* <DEDUP_REMOVED lines=88> */
[----:B------:R1:W-:Y:S04]  /*8f70*/  STL [R1], R25 ;  /* 0x0000001901007387 */ /* 0x0003e80000100800 */
[----:B------:R-:W0:Y:S02]  /*8f80*/  LDGDEPBAR ;  /* 0x00000000000079af */ /* 0x000e240000000000 */
.L_x_1304:
        /* <DEDUP_REMOVED lines=149> */
.L_x_1305:
        /* <DEDUP_REMOVED lines=297> */
.L_x_1307:
        /* <DEDUP_REMOVED lines=17> */
.L_x_1308:
        /* <DEDUP_REMOVED lines=42> */
.L_x_1310:
[----:B--2---:R-:W-:Y:S05]  /*af20*/  BSYNC B0 ;  /* 0x0000000000007941 */ /* 0x004fea0003800000 */
.L_x_1309:
        /* <DEDUP_REMOVED lines=15> */
.L_x_1312:
[----:B------:R-:W-:Y:S05]  /*b020*/  BSYNC B0 ;  /* 0x0000000000007941 */ /* 0x000fea0003800000 */
.L_x_1311:
        /* <DEDUP_REMOVED lines=26> */
.L_x_1314:
[----:B------:R-:W-:Y:S05]  /*b1d0*/  BSYNC B0 ;  /* 0x0000000000007941 */ /* 0x000fea0003800000 */
.L_x_1313:
        /* <DEDUP_REMOVED lines=11> */
.L_x_1285:
[----:B------:R-:W-:Y:S05]  /*b290*/  BSYNC B1 ;  /* 0x0000000000017941 */ /* 0x000fea0003800000 */
.L_x_1271:
        /* <DEDUP_REMOVED lines=11> */
.L_x_1315:
[----:B------:R-:W-:Y:S05]  /*b350*/  EXIT ;  /* 0x000000000000794d */ /* 0x000fea0003800000 */
.L_x_1317:
        /* <DEDUP_REMOVED lines=10> */
.L_x_1362:


//--------------------- .text._ZN5flash25flash_bwd_dot_do_o_kernelILb0E23Flash_bwd_kernel_traitsILi32ELi128ELi128ELi8ELi4ELi4ELi4ELb0ELb0EN7cutlass10bfloat16_tE19Flash_kernel_traitsILi32ELi128ELi128ELi8ES3_EEEEvNS_16Flash_bwd_paramsE --------------------------
	.section	.text._ZN5flash25flash_bwd_dot_do_o_kernelILb0E23Flash_bwd_kernel_traitsILi32ELi128ELi128ELi8ELi4ELi4ELi4ELb0ELb0EN7cutlass10bfloat16_tE19Flash_kernel_traitsILi32ELi128ELi128ELi8ES3_EEEEvNS_16Flash_bwd_paramsE,"ax",@progbits
	.sectioninfo	@"SHI_REGISTERS=30"
	.align	128
        .global         _ZN5flash25flash_bwd_dot_do_o_kernelILb0E23Flash_bwd_kernel_traitsILi32ELi128ELi128ELi8ELi4ELi4ELi4ELb0ELb0EN7cutlass10bfloat16_tE19Flash_kernel_traitsILi32ELi128ELi128ELi8ES3_EEEEvNS_16Flash_bwd_paramsE
        .type           _ZN5flash25flash_bwd_dot_do_o_kernelILb0E23Flash_bwd_kernel_traitsILi32ELi128ELi128ELi8ELi4ELi4ELi4ELb0ELb0EN7cutlass10bfloat16_tE19Flash_kernel_traitsILi32ELi128ELi128ELi8ES3_EEEEvNS_16Flash_bwd_paramsE,@function
        .size           _ZN5flash25flash_bwd_dot_do_o_kernelILb0E23Flash_bwd_kernel_traitsILi32ELi128ELi128ELi8ELi4ELi4ELi4ELb0ELb0EN7cutlass10bfloat16_tE19Flash_kernel_traitsILi32ELi128ELi128ELi8ES3_EEEEvNS_16Flash_bwd_paramsE,(.L_x_1363 - _ZN5flash25flash_bwd_dot_do_o_kernelILb0E23Flash_bwd_kernel_traitsILi32ELi128ELi128ELi8ELi4ELi4ELi4ELb0ELb0EN7cutlass10bfloat16_tE19Flash_kernel_traitsILi32ELi128ELi128ELi8ES3_EEEEvNS_16Flash_bwd_paramsE)
        .other          _ZN5flash25flash_bwd_dot_do_o_kernelILb0E23Flash_bwd_kernel_traitsILi32ELi128ELi128ELi8ELi4ELi4ELi4ELb0ELb0EN7cutlass10bfloat16_tE19Flash_kernel_traitsILi32ELi128ELi128ELi8ES3_EEEEvNS_16Flash_bwd_paramsE,@"STO_CUDA_ENTRY STV_DEFAULT"
_ZN5flash25flash_bwd_dot_do_o_kernelILb0E23Flash_bwd_kernel_traitsILi32ELi128ELi128ELi8ELi4ELi4ELi4ELb0ELb0EN7cutlass10bfloat16_tE19Flash_kernel_traitsILi32ELi128ELi128ELi8ES3_EEEEvNS_16Flash_bwd_paramsE:
.text._ZN5flash25flash_bwd_dot_do_o_kernelILb0E23Flash_bwd_kernel_traitsILi32ELi128ELi128ELi8ELi4ELi4ELi4ELb0ELb0EN7cutlass10bfloat16_tE19Flash_kernel_traitsILi32ELi128ELi128ELi8ES3_EEEEvNS_16Flash_bwd_paramsE:
        /* <DEDUP_REMOVED lines=49> */
.L_x_1318:
[----:B01----:R-:W-:-:S04]  /*0310*/  IMAD R0, R0, c[0x0][0x1c0], R5 ;  /* 0x0000700000007a24 */ /* 0x003fc800078e0205 */
[----:B------:R-:W-:Y:S02]  /*0320*/  IMAD R0, R0, c[0x0][0x224], RZ ;  /* 0x0000890000007a24 */ /* 0x000fe400078e02ff */
.L_x_1319:
        /* <DEDUP_REMOVED lines=144> */
.L_x_1320:
        /* <DEDUP_REMOVED lines=13> */
.L_x_1363:


//--------------------- .text._ZN5flash25flash_bwd_dot_do_o_kernelILb1E23Flash_bwd_kernel_traitsILi32ELi128ELi128ELi8ELi4ELi4ELi4ELb0ELb0EN7cutlass10bfloat16_tE19Flash_kernel_traitsILi32ELi128ELi128ELi8ES3_EEEEvNS_16Flash_bwd_paramsE --------------------------
	.section	.text._ZN5flash25flash_bwd_dot_do_o_kernelILb1E23Flash_bwd_kernel_traitsILi32ELi128ELi128ELi8ELi4ELi4ELi4ELb0ELb0EN7cutlass10bfloat16_tE19Flash_kernel_traitsILi32ELi128ELi128ELi8ES3_EEEEvNS_16Flash_bwd_paramsE,"ax",@progbits
	.sectioninfo	@"SHI_REGISTERS=34"
	.align	128
        .global         _ZN5flash25flash_bwd_dot_do_o_kernelILb1E23Flash_bwd_kernel_traitsILi32ELi128ELi128ELi8ELi4ELi4ELi4ELb0ELb0EN7cutlass10bfloat16_tE19Flash_kernel_traitsILi32ELi128ELi128ELi8ES3_EEEEvNS_16Flash_bwd_paramsE
        .type           _ZN5flash25flash_bwd_dot_do_o_kernelILb1E23Flash_bwd_kernel_traitsILi32ELi128ELi128ELi8ELi4ELi4ELi4ELb0ELb0EN7cutlass10bfloat16_tE19Flash_kernel_traitsILi32ELi128ELi128ELi8ES3_EEEEvNS_16Flash_bwd_paramsE,@function
        .size           _ZN5flash25flash_bwd_dot_do_o_kernelILb1E23Flash_bwd_kernel_traitsILi32ELi128ELi128ELi8ELi4ELi4ELi4ELb0ELb0EN7cutlass10bfloat16_tE19Flash_kernel_traitsILi32ELi128ELi128ELi8ES3_EEEEvNS_16Flash_bwd_paramsE,(.L_x_1364 - _ZN5flash25flash_bwd_dot_do_o_kernelILb1E23Flash_bwd_kernel_traitsILi32ELi128ELi128ELi8ELi4ELi4ELi4ELb0ELb0EN7cutlass10bfloat16_tE19Flash_kernel_traitsILi32ELi128ELi128ELi8ES3_EEEEvNS_16Flash_bwd_paramsE)
        .other          _ZN5flash25flash_bwd_dot_do_o_kernelILb1E23Flash_bwd_kernel_traitsILi32ELi128ELi128ELi8ELi4ELi4ELi4ELb0ELb0EN7cutlass10bfloat16_tE19Flash_kernel_traitsILi32ELi128ELi128ELi8ES3_EEEEvNS_16Flash_bwd_paramsE,@"STO_CUDA_ENTRY STV_DEFAULT"
_ZN5flash25flash_bwd_dot_do_o_kernelILb1E23Flash_bwd_kernel_traitsILi32ELi128ELi128ELi8ELi4ELi4ELi4ELb0ELb0EN7cutlass10bfloat16_tE19Flash_kernel_traitsILi32ELi128ELi128ELi8ES3_EEEEvNS_16Flash_bwd_paramsE:
.text._ZN5flash25flash_bwd_dot_do_o_kernelILb1E23Flash_bwd_kernel_traitsILi32ELi128ELi128ELi8ELi4ELi4ELi4ELb0ELb0EN7cutlass10bfloat16_tE19Flash_kernel_traitsILi32ELi128ELi128ELi8ES3_EEEEvNS_16Flash_bwd_paramsE:
        /* <DEDUP_REMOVED lines=85> */
.L_x_1321:
[----:B-1----:R-:W-:-:S04]  /*0550*/  IMAD R10, R10, c[0x0][0x1c0], R9 ;  /* 0x000070000a0a7a24 */ /* 0x002fc800078e0209 */
[----:B------:R-:W-:Y:S02]  /*0560*/  IMAD R27, R10, c[0x0][0x224], RZ ;  /* 0x000089000a1b7a24 */ /* 0x000fe400078e02ff */
.L_x_1322:
        /* <DEDUP_REMOVED lines=162> */
.L_x_1323:
        /* <DEDUP_REMOVED lines=15> */
.L_x_1364:


//--------------------- .nv.shared._ZN5flash44flash_bwd_dq_dk_dv_loop_seqk_parallel_kernelI23Flash_bwd_kernel_traitsILi32ELi128ELi128ELi8ELi4ELi4ELi4ELb1ELb0EN7cutlass10bfloat16_tE19Flash_kernel_traitsILi32ELi128ELi128ELi8ES3_EELb0ELb0ELb0ELb0ELb0ELb1ELb0EEEvNS_16Flash_bwd_paramsE --------------------------
	.section	.nv.shared._ZN5flash44flash_bwd_dq_dk_dv_loop_seqk_parallel_kernelI23Flash_bwd_kernel_traitsILi32ELi128ELi128ELi8ELi4ELi4ELi4ELb1ELb0EN7cutlass10bfloat16_tE19Flash_kernel_traitsILi32ELi128ELi128ELi8ES3_EELb0ELb0ELb0ELb0ELb0ELb1ELb0EEEvNS_16Flash_bwd_paramsE,"aw",@nobits
	.sectionflags	@""
	.align	16


//--------------------- .nv.global                --------------------------
	.section	.nv.global,"aw",@nobits
.nv.global:
	.type		_ZN65_INTERNAL_e8a190e6_29_flash_bwd_hdim32_bf16_sm80_cu_d53ad458_29764cute1_E,@object
	.size		_ZN65_INTERNAL_e8a190e6_29_flash_bwd_hdim32_bf16_sm80_cu_d53ad458_29764cute1_E,(_ZN65_INTERNAL_e8a190e6_29_flash_bwd_hdim32_bf16_sm80_cu_d53ad458_29764cuda3std3__45__cpo6cbeginE - _ZN65_INTERNAL_e8a190e6_29_flash_bwd_hdim32_bf16_sm80_cu_d53ad458_29764cute1_E)
_ZN65_INTERNAL_e8a190e6_29_flash_bwd_hdim32_bf16_sm80_cu_d53ad458_29764cute1_E:
	.zero		1
	.type		_ZN65_INTERNAL_e8a190e6_29_flash_bwd_hdim32_bf16_sm80_cu_d53ad458_29764cuda3std3__45__cpo6cbeginE,@object
	.size		_ZN65_INTERNAL_e8a190e6_29_flash_bwd_hdim32_bf16_sm80_cu_d53ad458_29764cuda3std3__45__cpo6cbeginE,(_ZN65_INTERNAL_e8a190e6_29_flash_bwd_hdim32_bf16_sm80_cu_d53ad458_29764cuda3std3__48in_placeE - _ZN65_INTERNAL_e8a190e6_29_flash_bwd_hdim32_bf16_sm80_cu_d53ad458_29764cuda3std3__45__cpo6cbeginE)
_ZN65_INTERNAL_e8a190e6_29_flash_bwd_hdim32_bf16_sm80_cu_d53ad458_29764cuda3std3__45__cpo6cbeginE:
	.zero		1
	.type		_ZN65_INTERNAL_e8a190e6_29_flash_bwd_hdim32_bf16_sm80_cu_d53ad458_29764cuda3std3__48in_placeE,@object
	.size		_ZN65_INTERNAL_e8a190e6_29_flash_bwd_hdim32_bf16_sm80_cu_d53ad458_29764cuda3std3__48in_placeE,(_ZN65_INTERNAL_e8a190e6_29_flash_bwd_hdim32_bf16_sm80_cu_d53ad458_29764cuda3std6ranges3__45__cpo9iter_moveE - _ZN65_INTERNAL_e8a190e6_29_flash_bwd_hdim32_bf16_sm80_cu_d53ad458_29764cuda3std3__48in_placeE)
_ZN65_INTERNAL_e8a190e6_29_flash_bwd_hdim32_bf16_sm80_cu_d53ad458_29764cuda3std3__48in_placeE:
	.zero		1
	.type		_ZN65_INTERNAL_e8a190e6_29_flash_bwd_hdim32_bf16_sm80_cu_d53ad458_29764cuda3std6ranges3__45__cpo9iter_moveE,@object
	.size		_ZN65_INTERNAL_e8a190e6_29_flash_bwd_hdim32_bf16_sm80_cu_d53ad458_29764cuda3std6ranges3__45__cpo9iter_moveE,(_ZN65_INTERNAL_e8a190e6_29_flash_bwd_hdim32_bf16_sm80_cu_d53ad458_29764cuda3std3__45__cpo5beginE - _ZN65_INTERNAL_e8a190e6_29_flash_bwd_hdim32_bf16_sm80_cu_d53ad458_29764cuda3std6ranges3__45__cpo9iter_moveE)
_ZN65_INTERNAL_e8a190e6_29_flash_bwd_hdim32_bf16_sm80_cu_d53ad458_29764cuda3std6ranges3__45__cpo9iter_moveE:
	.zero		1
	.type		_ZN65_INTERNAL_e8a190e6_29_flash_bwd_hdim32_bf16_sm80_cu_d53ad458_29764cuda3std3__45__cpo5beginE,@object
	.size		_ZN65_INTERNAL_e8a190e6_29_flash_bwd_hdim32_bf16_sm80_cu_d53ad458_29764cuda3std3__45__cpo5beginE,(_ZN65_INTERNAL_e8a190e6_29_flash_bwd_hdim32_bf16_sm80_cu_d53ad458_29764cuda3std3__467_GLOBAL__N__e8a190e6_29_flash_bwd_hdim32_bf16_sm80_cu_d53ad458_29766ignoreE - _ZN65_INTERNAL_e8a190e6_29_flash_bwd_hdim32_bf16_sm80_cu_d53ad458_29764cuda3std3__45__cpo5beginE)
_ZN65_INTERNAL_e8a190e6_29_flash_bwd_hdim32_bf16_sm80_cu_d53ad458_29764cuda3std3__45__cpo5beginE:
	.zero		1
	.type		_ZN65_INTERNAL_e8a190e6_29_flash_bwd_hdim32_bf16_sm80_cu_d53ad458_29764cuda3std3__467_GLOBAL__N__e8a190e6_29_flash_bwd_hdim32_bf16_sm80_cu_d53ad458_29766ignoreE,@object
	.size		_ZN65_INTERNAL_e8a190e6_29_flash_bwd_hdim32_bf16_sm80_cu_d53ad458_29764cuda3std3__467_GLOBAL__N__e8a190e6_29_flash_bwd_hdim32_bf16_sm80_cu_d53ad458_29766ignoreE,(_ZN65_INTERNAL_e8a190e6_29_flash_bwd_hdim32_bf16_sm80_cu_d53ad458_29764cute7productE - _ZN65_INTERNAL_e8a190e6_29_flash_bwd_hdim32_bf16_sm80_cu_d53ad458_29764cuda3std3__467_GLOBAL__N__e8a190e6_29_flash_bwd_hdim32_bf16_sm80_cu_d53ad458_29766ignoreE)
_ZN65_INTERNAL_e8a190e6_29_flash_bwd_hdim32_bf16_sm80_cu_d53ad458_29764cuda3std3__467_GLOBAL__N__e8a190e6_29_flash_bwd_hdim32_bf16_sm80_cu_d53ad458_29766ignoreE:
	.zero		1
	.type		_ZN65_INTERNAL_e8a190e6_29_flash_bwd_hdim32_bf16_sm80_cu_d53ad458_29764cute7productE,@object
	.size		_ZN65_INTERNAL_e8a190e6_29_flash_bwd_hdim32_bf16_sm80_cu_d53ad458_29764cute7productE,(_ZN65_INTERNAL_e8a190e6_29_flash_bwd_hdim32_bf16_sm80_cu_d53ad458_29764cuda3std3__45__cpo3endE - _ZN65_INTERNAL_e8a190e6_29_flash_bwd_hdim32_bf16_sm80_cu_d53ad458_29764cute7productE)
_ZN65_INTERNAL_e8a190e6_29_flash_bwd_hdim32_bf16_sm80_cu_d53ad458_29764cute7productE:
	.zero		1
	.type		_ZN65_INTERNAL_e8a190e6_29_flash_bwd_hdim32_bf16_sm80_cu_d53ad458_29764cuda3std3__45__cpo3endE,@object
	.size		_ZN65_INTERNAL_e8a190e6_29_flash_bwd_hdim32_bf16_sm80_cu_d53ad458_29764cuda3std3__45__cpo3endE,(_ZN65_INTERNAL_e8a190e6_29_flash_bwd_hdim32_bf16_sm80_cu_d53ad458_29764cuda3std3__419piecewise_constructE - _ZN65_INTERNAL_e8a190e6_29_flash_bwd_hdim32_bf16_sm80_cu_d53ad458_29764cuda3std3__45__cpo3endE)
_ZN65_INTERNAL_e8a190e6_29_flash_bwd_hdim32_bf16_sm80_cu_d53ad458_29764cuda3std3__45__cpo3endE:
	.zero		1
	.type		_ZN65_INTERNAL_e8a190e6_29_flash_bwd_hdim32_bf16_sm80_cu_d53ad458_29764cuda3std3__419piecewise_constructE,@object
	.size		_ZN65_INTERNAL_e8a190e6_29_flash_bwd_hdim32_bf16_sm80_cu_d53ad458_29764cuda3std3__419piecewise_constructE,(_ZN65_INTERNAL_e8a190e6_29_flash_bwd_hdim32_bf16_sm80_cu_d53ad458_29764cuda3std3__45__cpo4cendE - _ZN65_INTERNAL_e8a190e6_29_flash_bwd_hdim32_bf16_sm80_cu_d53ad458_29764cuda3std3__419piecewise_constructE)
_ZN65_INTERNAL_e8a190e6_29_flash_bwd_hdim32_bf16_sm80_cu_d53ad458_29764cuda3std3__419piecewise_constructE:
	.zero		1
	.type		_ZN65_INTERNAL_e8a190e6_29_flash_bwd_hdim32_bf16_sm80_cu_d53ad458_29764cuda3std3__45__cpo4cendE,@object
	.size		_ZN65_INTERNAL_e8a190e6_29_flash_bwd_hdim32_bf16_sm80_cu_d53ad458_29764cuda3std3__45__cpo4cendE,(_ZN65_INTERNAL_e8a190e6_29_flash_bwd_hdim32_bf16_sm80_cu_d53ad458_29764cuda3std6ranges3__45__cpo4swapE - _ZN65_INTERNAL_e8a190e6_29_flash_bwd_hdim32_bf16_sm80_cu_d53ad458_29764cuda3std3__45__cpo4cendE)
_ZN65_INTERNAL_e8a190e6_29_flash_bwd_hdim32_bf16_sm80_cu_d53ad458_29764cuda3std3__45__cpo4cendE:
	.zero		1
	.type		_ZN65_INTERNAL_e8a190e6_29_flash_bwd_hdim32_bf16_sm80_cu_d53ad458_29764cuda3std6ranges3__45__cpo4swapE,@object
	.size		_ZN65_INTERNAL_e8a190e6_29_flash_bwd_hdim32_bf16_sm80_cu_d53ad458_29764cuda3std6ranges3__45__cpo4swapE,(.L_7 - _ZN65_INTERNAL_e8a190e6_29_flash_bwd_hdim32_bf16_sm80_cu_d53ad458_29764cuda3std6ranges3__45__cpo4swapE)
_ZN65_INTERNAL_e8a190e6_29_flash_bwd_hdim32_bf16_sm80_cu_d53ad458_29764cuda3std6ranges3__45__cpo4swapE:
	.zero		1
.L_7:


//--------------------- .nv.shared._ZN5flash44flash_bwd_dq_dk_dv_loop_seqk_parallel_kernelI23Flash_bwd_kernel_traitsILi32ELi128ELi128ELi8ELi4ELi4ELi4ELb1ELb0EN7cutlass10bfloat16_tE19Flash_kernel_traitsILi32ELi128ELi128ELi8ES3_EELb0ELb0ELb0ELb0ELb0ELb0ELb0EEEvNS_16Flash_bwd_paramsE --------------------------
	.section	.nv.shared._ZN5flash44flash_bwd_dq_dk_dv_loop_seqk_parallel_kernelI23Flash_bwd_kernel_traitsILi32ELi128ELi128ELi8ELi4ELi4ELi4ELb1ELb0EN7cutlass10bfloat16_tE19Flash_kernel_traitsILi32ELi128ELi128ELi8ES3_EELb0ELb0ELb0ELb0ELb0ELb0ELb0EEEvNS_16Flash_bwd_paramsE,"aw",@nobits
	.sectionflags	@""
	.align	16


//--------------------- .nv.shared._ZN5flash44flash_bwd_dq_dk_dv_loop_seqk_parallel_kernelI23Flash_bwd_kernel_traitsILi32ELi128ELi128ELi8ELi4ELi4ELi4ELb1ELb0EN7cutlass10bfloat16_tE19Flash_kernel_traitsILi32ELi128ELi128ELi8ES3_EELb0ELb0ELb1ELb0ELb0ELb0ELb0EEEvNS_16Flash_bwd_paramsE --------------------------
	.section	.nv.shared._ZN5flash44flash_bwd_dq_dk_dv_loop_seqk_parallel_kernelI23Flash_bwd_kernel_traitsILi32ELi128ELi128ELi8ELi4ELi4ELi4ELb1ELb0EN7cutlass10bfloat16_tE19Flash_kernel_traitsILi32ELi128ELi128ELi8ES3_EELb0ELb0ELb1ELb0ELb0ELb0ELb0EEEvNS_16Flash_bwd_paramsE,"aw",@nobits
	.sectionflags	@""
	.align	16


//--------------------- .nv.shared._ZN5flash44flash_bwd_dq_dk_dv_loop_seqk_parallel_kernelI23Flash_bwd_kernel_traitsILi32ELi128ELi128ELi8ELi4ELi4ELi4ELb1ELb0EN7cutlass10bfloat16_tE19Flash_kernel_traitsILi32ELi128ELi128ELi8ES3_EELb0ELb0ELb0ELb0ELb1ELb1ELb0EEEvNS_16Flash_bwd_paramsE --------------------------
	.section	.nv.shared._ZN5flash44flash_bwd_dq_dk_dv_loop_seqk_parallel_kernelI23Flash_bwd_kernel_traitsILi32ELi128ELi128ELi8ELi4ELi4ELi4ELb1ELb0EN7cutlass10bfloat16_tE19Flash_kernel_traitsILi32ELi128ELi128ELi8ES3_EELb0ELb0ELb0ELb0ELb1ELb1ELb0EEEvNS_16Flash_bwd_paramsE,"aw",@nobits
	.sectionflags	@""
	.align	16


//--------------------- .nv.shared._ZN5flash44flash_bwd_dq_dk_dv_loop_seqk_parallel_kernelI23Flash_bwd_kernel_traitsILi32ELi128ELi128ELi8ELi4ELi4ELi4ELb1ELb0EN7cutlass10bfloat16_tE19Flash_kernel_traitsILi32ELi128ELi128ELi8ES3_EELb0ELb0ELb0ELb1ELb0ELb0ELb0EEEvNS_16Flash_bwd_paramsE --------------------------
	.section	.nv.shared._ZN5flash44flash_bwd_dq_dk_dv_loop_seqk_parallel_kernelI23Flash_bwd_kernel_traitsILi32ELi128ELi128ELi8ELi4ELi4ELi4ELb1ELb0EN7cutlass10bfloat16_tE19Flash_kernel_traitsILi32ELi128ELi128ELi8ES3_EELb0ELb0ELb0ELb1ELb0ELb0ELb0EEEvNS_16Flash_bwd_paramsE,"aw",@nobits
	.sectionflags	@""
	.align	16


//--------------------- .nv.shared._ZN5flash44flash_bwd_dq_dk_dv_loop_seqk_parallel_kernelI23Flash_bwd_kernel_traitsILi32ELi128ELi128ELi8ELi4ELi4ELi4ELb1ELb0EN7cutlass10bfloat16_tE19Flash_kernel_traitsILi32ELi128ELi128ELi8ES3_EELb0ELb0ELb1ELb0ELb0ELb1ELb0EEEvNS_16Flash_bwd_paramsE --------------------------
	.section	.nv.shared._ZN5flash44flash_bwd_dq_dk_dv_loop_seqk_parallel_kernelI23Flash_bwd_kernel_traitsILi32ELi128ELi128ELi8ELi4ELi4ELi4ELb1ELb0EN7cutlass10bfloat16_tE19Flash_kernel_traitsILi32ELi128ELi128ELi8ES3_EELb0ELb0ELb1ELb0ELb0ELb1ELb0EEEvNS_16Flash_bwd_paramsE,"aw",@nobits
	.sectionflags	@""
	.align	16


//--------------------- .nv.shared._ZN5flash44flash_bwd_dq_dk_dv_loop_seqk_parallel_kernelI23Flash_bwd_kernel_traitsILi32ELi128ELi128ELi8ELi4ELi4ELi4ELb1ELb0EN7cutlass10bfloat16_tE19Flash_kernel_traitsILi32ELi128ELi128ELi8ES3_EELb0ELb0ELb1ELb1ELb0ELb0ELb0EEEvNS_16Flash_bwd_paramsE --------------------------
	.section	.nv.shared._ZN5flash44flash_bwd_dq_dk_dv_loop_seqk_parallel_kernelI23Flash_bwd_kernel_traitsILi32ELi128ELi128ELi8ELi4ELi4ELi4ELb1ELb0EN7cutlass10bfloat16_tE19Flash_kernel_traitsILi32ELi128ELi128ELi8ES3_EELb0ELb0ELb1ELb1ELb0ELb0ELb0EEEvNS_16Flash_bwd_paramsE,"aw",@nobits
	.sectionflags	@""
	.align	16


//--------------------- .nv.shared._ZN5flash27flash_bwd_convert_dq_kernelI23Flash_bwd_kernel_traitsILi32ELi128ELi128ELi8ELi4ELi4ELi4ELb1ELb0EN7cutlass10bfloat16_tE19Flash_kernel_traitsILi32ELi128ELi128ELi8ES3_EEEEvNS_16Flash_bwd_paramsEi --------------------------
	.section	.nv.shared._ZN5flash27flash_bwd_convert_dq_kernelI23Flash_bwd_kernel_traitsILi32ELi128ELi128ELi8ELi4ELi4ELi4ELb1ELb0EN7cutlass10bfloat16_tE19Flash_kernel_traitsILi32ELi128ELi128ELi8ES3_EEEEvNS_16Flash_bwd_paramsEi,"aw",@nobits
	.sectionflags	@""
	.align	16


//--------------------- .nv.shared._ZN5flash44flash_bwd_dq_dk_dv_loop_seqk_parallel_kernelI23Flash_bwd_kernel_traitsILi32ELi128ELi128ELi8ELi4ELi4ELi4ELb1ELb0EN7cutlass10bfloat16_tE19Flash_kernel_traitsILi32ELi128ELi128ELi8ES3_EELb1ELb0ELb0ELb0ELb0ELb1ELb0EEEvNS_16Flash_bwd_paramsE --------------------------
	.section	.nv.shared._ZN5flash44flash_bwd_dq_dk_dv_loop_seqk_parallel_kernelI23Flash_bwd_kernel_traitsILi32ELi128ELi128ELi8ELi4ELi4ELi4ELb1ELb0EN7cutlass10bfloat16_tE19Flash_kernel_traitsILi32ELi128ELi128ELi8ES3_EELb1ELb0ELb0ELb0ELb0ELb1ELb0EEEvNS_16Flash_bwd_paramsE,"aw",@nobits
	.sectionflags	@""
	.align	16


//--------------------- .nv.shared._ZN5flash44flash_bwd_dq_dk_dv_loop_seqk_parallel_kernelI23Flash_bwd_kernel_traitsILi32ELi128ELi128ELi8ELi4ELi4ELi4ELb1ELb0EN7cutlass10bfloat16_tE19Flash_kernel_traitsILi32ELi128ELi128ELi8ES3_EELb0ELb0ELb0ELb0ELb0ELb1ELb1EEEvNS_16Flash_bwd_paramsE --------------------------
	.section	.nv.shared._ZN5flash44flash_bwd_dq_dk_dv_loop_seqk_parallel_kernelI23Flash_bwd_kernel_traitsILi32ELi128ELi128ELi8ELi4ELi4ELi4ELb1ELb0EN7cutlass10bfloat16_tE19Flash_kernel_traitsILi32ELi128ELi128ELi8ES3_EELb0ELb0ELb0ELb0ELb0ELb1ELb1EEEvNS_16Flash_bwd_paramsE,"aw",@nobits
	.sectionflags	@""
	.align	16


//--------------------- .nv.shared._ZN5flash44flash_bwd_dq_dk_dv_loop_seqk_parallel_kernelI23Flash_bwd_kernel_traitsILi32ELi128ELi128ELi8ELi4ELi4ELi4ELb1ELb0EN7cutlass10bfloat16_tE19Flash_kernel_traitsILi32ELi128ELi128ELi8ES3_EELb1ELb0ELb0ELb0ELb0ELb0ELb0EEEvNS_16Flash_bwd_paramsE --------------------------
	.section	.nv.shared._ZN5flash44flash_bwd_dq_dk_dv_loop_seqk_parallel_kernelI23Flash_bwd_kernel_traitsILi32ELi128ELi128ELi8ELi4ELi4ELi4ELb1ELb0EN7cutlass10bfloat16_tE19Flash_kernel_traitsILi32ELi128ELi128ELi8ES3_EELb1ELb0ELb0ELb0ELb0ELb0ELb0EEEvNS_16Flash_bwd_paramsE,"aw",@nobits
	.sectionflags	@""
	.align	16


//--------------------- .nv.shared._ZN5flash44flash_bwd_dq_dk_dv_loop_seqk_parallel_kernelI23Flash_bwd_kernel_traitsILi32ELi128ELi128ELi8ELi4ELi4ELi4ELb1ELb0EN7cutlass10bfloat16_tE19Flash_kernel_traitsILi32ELi128ELi128ELi8ES3_EELb0ELb0ELb0ELb0ELb0ELb0ELb1EEEvNS_16Flash_bwd_paramsE --------------------------
	.section	.nv.shared._ZN5flash44flash_bwd_dq_dk_dv_loop_seqk_parallel_kernelI23Flash_bwd_kernel_traitsILi32ELi128ELi128ELi8ELi4ELi4ELi4ELb1ELb0EN7cutlass10bfloat16_tE19Flash_kernel_traitsILi32ELi128ELi128ELi8ES3_EELb0ELb0ELb0ELb0ELb0ELb0ELb1EEEvNS_16Flash_bwd_paramsE,"aw",@nobits
	.sectionflags	@""
	.align	16


//--------------------- .nv.shared._ZN5flash44flash_bwd_dq_dk_dv_loop_seqk_parallel_kernelI23Flash_bwd_kernel_traitsILi32ELi128ELi128ELi8ELi4ELi4ELi4ELb1ELb0EN7cutlass10bfloat16_tE19Flash_kernel_traitsILi32ELi128ELi128ELi8ES3_EELb1ELb0ELb1ELb0ELb0ELb0ELb0EEEvNS_16Flash_bwd_paramsE --------------------------
	.section	.nv.shared._ZN5flash44flash_bwd_dq_dk_dv_loop_seqk_parallel_kernelI23Flash_bwd_kernel_traitsILi32ELi128ELi128ELi8ELi4ELi4ELi4ELb1ELb0EN7cutlass10bfloat16_tE19Flash_kernel_traitsILi32ELi128ELi128ELi8ES3_EELb1ELb0ELb1ELb0ELb0ELb0ELb0EEEvNS_16Flash_bwd_paramsE,"aw",@nobits
	.sectionflags	@""
	.align	16


//--------------------- .nv.shared._ZN5flash44flash_bwd_dq_dk_dv_loop_seqk_parallel_kernelI23Flash_bwd_kernel_traitsILi32ELi128ELi128ELi8ELi4ELi4ELi4ELb1ELb0EN7cutlass10bfloat16_tE19Flash_kernel_traitsILi32ELi128ELi128ELi8ES3_EELb0ELb0ELb1ELb0ELb0ELb0ELb1EEEvNS_16Flash_bwd_paramsE --------------------------
	.section	.nv.shared._ZN5flash44flash_bwd_dq_dk_dv_loop_seqk_parallel_kernelI23Flash_bwd_kernel_traitsILi32ELi128ELi128ELi8ELi4ELi4ELi4ELb1ELb0EN7cutlass10bfloat16_tE19Flash_kernel_traitsILi32ELi128ELi128ELi8ES3_EELb0ELb0ELb1ELb0ELb0ELb0ELb1EEEvNS_16Flash_bwd_paramsE,"aw",@nobits
	.sectionflags	@""
	.align	16


//--------------------- .nv.shared._ZN5flash44flash_bwd_dq_dk_dv_loop_seqk_parallel_kernelI23Flash_bwd_kernel_traitsILi32ELi128ELi128ELi8ELi4ELi4ELi4ELb1ELb0EN7cutlass10bfloat16_tE19Flash_kernel_traitsILi32ELi128ELi128ELi8ES3_EELb1ELb0ELb0ELb0ELb1ELb1ELb0EEEvNS_16Flash_bwd_paramsE --------------------------
	.section	.nv.shared._ZN5flash44flash_bwd_dq_dk_dv_loop_seqk_parallel_kernelI23Flash_bwd_kernel_traitsILi32ELi128ELi128ELi8ELi4ELi4ELi4ELb1ELb0EN7cutlass10bfloat16_tE19Flash_kernel_traitsILi32ELi128ELi128ELi8ES3_EELb1ELb0ELb0ELb0ELb1ELb1ELb0EEEvNS_16Flash_bwd_paramsE,"aw",@nobits
	.sectionflags	@""
	.align	16


//--------------------- .nv.shared._ZN5flash44flash_bwd_dq_dk_dv_loop_seqk_parallel_kernelI23Flash_bwd_kernel_traitsILi32ELi128ELi128ELi8ELi4ELi4ELi4ELb1ELb0EN7cutlass10bfloat16_tE19Flash_kernel_traitsILi32ELi128ELi128ELi8ES3_EELb0ELb0ELb0ELb0ELb1ELb1ELb1EEEvNS_16Flash_bwd_paramsE --------------------------
	.section	.nv.shared._ZN5flash44flash_bwd_dq_dk_dv_loop_seqk_parallel_kernelI23Flash_bwd_kernel_traitsILi32ELi128ELi128ELi8ELi4ELi4ELi4ELb1ELb0EN7cutlass10bfloat16_tE19Flash_kernel_traitsILi32ELi128ELi128ELi8ES3_EELb0ELb0ELb0ELb0ELb1ELb1ELb1EEEvNS_16Flash_bwd_paramsE,"aw",@nobits
	.sectionflags	@""
	.align	16


//--------------------- .nv.shared._ZN5flash44flash_bwd_dq_dk_dv_loop_seqk_parallel_kernelI23Flash_bwd_kernel_traitsILi32ELi128ELi128ELi8ELi4ELi4ELi4ELb1ELb0EN7cutlass10bfloat16_tE19Flash_kernel_traitsILi32ELi128ELi128ELi8ES3_EELb1ELb0ELb0ELb1ELb0ELb0ELb0EEEvNS_16Flash_bwd_paramsE --------------------------
	.section	.nv.shared._ZN5flash44flash_bwd_dq_dk_dv_loop_seqk_parallel_kernelI23Flash_bwd_kernel_traitsILi32ELi128ELi128ELi8ELi4ELi4ELi4ELb1ELb0EN7cutlass10bfloat16_tE19Flash_kernel_traitsILi32ELi128ELi128ELi8ES3_EELb1ELb0ELb0ELb1ELb0ELb0ELb0EEEvNS_16Flash_bwd_paramsE,"aw",@nobits
	.sectionflags	@""
	.align	16


//--------------------- .nv.shared._ZN5flash44flash_bwd_dq_dk_dv_loop_seqk_parallel_kernelI23Flash_bwd_kernel_traitsILi32ELi128ELi128ELi8ELi4ELi4ELi4ELb1ELb0EN7cutlass10bfloat16_tE19Flash_kernel_traitsILi32ELi128ELi128ELi8ES3_EELb0ELb0ELb0ELb1ELb0ELb0ELb1EEEvNS_16Flash_bwd_paramsE --------------------------
	.section	.nv.shared._ZN5flash44flash_bwd_dq_dk_dv_loop_seqk_parallel_kernelI23Flash_bwd_kernel_traitsILi32ELi128ELi128ELi8ELi4ELi4ELi4ELb1ELb0EN7cutlass10bfloat16_tE19Flash_kernel_traitsILi32ELi128ELi128ELi8ES3_EELb0ELb0ELb0ELb1ELb0ELb0ELb1EEEvNS_16Flash_bwd_paramsE,"aw",@nobits
	.sectionflags	@""
	.align	16


//--------------------- .nv.shared._ZN5flash44flash_bwd_dq_dk_dv_loop_seqk_parallel_kernelI23Flash_bwd_kernel_traitsILi32ELi128ELi128ELi8ELi4ELi4ELi4ELb1ELb0EN7cutlass10bfloat16_tE19Flash_kernel_traitsILi32ELi128ELi128ELi8ES3_EELb1ELb0ELb1ELb0ELb0ELb1ELb0EEEvNS_16Flash_bwd_paramsE --------------------------
	.section	.nv.shared._ZN5flash44flash_bwd_dq_dk_dv_loop_seqk_parallel_kernelI23Flash_bwd_kernel_traitsILi32ELi128ELi128ELi8ELi4ELi4ELi4ELb1ELb0EN7cutlass10bfloat16_tE19Flash_kernel_traitsILi32ELi128ELi128ELi8ES3_EELb1ELb0ELb1ELb0ELb0ELb1ELb0EEEvNS_16Flash_bwd_paramsE,"aw",@nobits
	.sectionflags	@""
	.align	16


//--------------------- .nv.shared._ZN5flash44flash_bwd_dq_dk_dv_loop_seqk_parallel_kernelI23Flash_bwd_kernel_traitsILi32ELi128ELi128ELi8ELi4ELi4ELi4ELb1ELb0EN7cutlass10bfloat16_tE19Flash_kernel_traitsILi32ELi128ELi128ELi8ES3_EELb0ELb0ELb1ELb0ELb0ELb1ELb1EEEvNS_16Flash_bwd_paramsE --------------------------
	.section	.nv.shared._ZN5flash44flash_bwd_dq_dk_dv_loop_seqk_parallel_kernelI23Flash_bwd_kernel_traitsILi32ELi128ELi128ELi8ELi4ELi4ELi4ELb1ELb0EN7cutlass10bfloat16_tE19Flash_kernel_traitsILi32ELi128ELi128ELi8ES3_EELb0ELb0ELb1ELb0ELb0ELb1ELb1EEEvNS_16Flash_bwd_paramsE,"aw",@nobits
	.sectionflags	@""
	.align	16


//--------------------- .nv.shared._ZN5flash44flash_bwd_dq_dk_dv_loop_seqk_parallel_kernelI23Flash_bwd_kernel_traitsILi32ELi128ELi128ELi8ELi4ELi4ELi4ELb1ELb0EN7cutlass10bfloat16_tE19Flash_kernel_traitsILi32ELi128ELi128ELi8ES3_EELb1ELb0ELb1ELb1ELb0ELb0ELb0EEEvNS_16Flash_bwd_paramsE --------------------------
	.section	.nv.shared._ZN5flash44flash_bwd_dq_dk_dv_loop_seqk_parallel_kernelI23Flash_bwd_kernel_traitsILi32ELi128ELi128ELi8ELi4ELi4ELi4ELb1ELb0EN7cutlass10bfloat16_tE19Flash_kernel_traitsILi32ELi128ELi128ELi8ES3_EELb1ELb0ELb1ELb1ELb0ELb0ELb0EEEvNS_16Flash_bwd_paramsE,"aw",@nobits
	.sectionflags	@""
	.align	16


//--------------------- .nv.shared._ZN5flash44flash_bwd_dq_dk_dv_loop_seqk_parallel_kernelI23Flash_bwd_kernel_traitsILi32ELi128ELi128ELi8ELi4ELi4ELi4ELb1ELb0EN7cutlass10bfloat16_tE19Flash_kernel_traitsILi32ELi128ELi128ELi8ES3_EELb0ELb0ELb1ELb1ELb0ELb0ELb1EEEvNS_16Flash_bwd_paramsE --------------------------
	.section	.nv.shared._ZN5flash44flash_bwd_dq_dk_dv_loop_seqk_parallel_kernelI23Flash_bwd_kernel_traitsILi32ELi128ELi128ELi8ELi4ELi4ELi4ELb1ELb0EN7cutlass10bfloat16_tE19Flash_kernel_traitsILi32ELi128ELi128ELi8ES3_EELb0ELb0ELb1ELb1ELb0ELb0ELb1EEEvNS_16Flash_bwd_paramsE,"aw",@nobits
	.sectionflags	@""
	.align	16


//--------------------- .nv.shared._ZN5flash25flash_bwd_dot_do_o_kernelILb0E23Flash_bwd_kernel_traitsILi32ELi128ELi128ELi8ELi4ELi4ELi4ELb1ELb0EN7cutlass10bfloat16_tE19Flash_kernel_traitsILi32ELi128ELi128ELi8ES3_EEEEvNS_16Flash_bwd_paramsE --------------------------
	.section	.nv.shared._ZN5flash25flash_bwd_dot_do_o_kernelILb0E23Flash_bwd_kernel_traitsILi32ELi128ELi128ELi8ELi4ELi4ELi4ELb1ELb0EN7cutlass10bfloat16_tE19Flash_kernel_traitsILi32ELi128ELi128ELi8ES3_EEEEvNS_16Flash_bwd_paramsE,"aw",@nobits
	.sectionflags	@""
	.align	16


//--------------------- .nv.shared._ZN5flash25flash_bwd_dot_do_o_kernelILb1E23Flash_bwd_kernel_traitsILi32ELi128ELi128ELi8ELi4ELi4ELi4ELb1ELb0EN7cutlass10bfloat16_tE19Flash_kernel_traitsILi32ELi128ELi128ELi8ES3_EEEEvNS_16Flash_bwd_paramsE --------------------------
	.section	.nv.shared._ZN5flash25flash_bwd_dot_do_o_kernelILb1E23Flash_bwd_kernel_traitsILi32ELi128ELi128ELi8ELi4ELi4ELi4ELb1ELb0EN7cutlass10bfloat16_tE19Flash_kernel_traitsILi32ELi128ELi128ELi8ES3_EEEEvNS_16Flash_bwd_paramsE,"aw",@nobits
	.sectionflags	@""
	.align	16


//--------------------- .nv.shared._ZN5flash27flash_bwd_convert_dq_kernelI23Flash_bwd_kernel_traitsILi32ELi128ELi128ELi8ELi4ELi4ELi4ELb0ELb0EN7cutlass10bfloat16_tE19Flash_kernel_traitsILi32ELi128ELi128ELi8ES3_EEEEvNS_16Flash_bwd_paramsEi --------------------------
	.section	.nv.shared._ZN5flash27flash_bwd_convert_dq_kernelI23Flash_bwd_kernel_traitsILi32ELi128ELi128ELi8ELi4ELi4ELi4ELb0ELb0EN7cutlass10bfloat16_tE19Flash_kernel_traitsILi32ELi128ELi128ELi8ES3_EEEEvNS_16Flash_bwd_paramsEi,"aw",@nobits
	.sectionflags	@""
	.align	16


//--------------------- .nv.shared._ZN5flash44flash_bwd_dq_dk_dv_loop_seqk_parallel_kernelI23Flash_bwd_kernel_traitsILi32ELi128ELi128ELi8ELi4ELi4ELi4ELb0ELb0EN7cutlass10bfloat16_tE19Flash_kernel_traitsILi32ELi128ELi128ELi8ES3_EELb1ELb0ELb0ELb0ELb0ELb1ELb0EEEvNS_16Flash_bwd_paramsE --------------------------
	.section	.nv.shared._ZN5flash44flash_bwd_dq_dk_dv_loop_seqk_parallel_kernelI23Flash_bwd_kernel_traitsILi32ELi128ELi128ELi8ELi4ELi4ELi4ELb0ELb0EN7cutlass10bfloat16_tE19Flash_kernel_traitsILi32ELi128ELi128ELi8ES3_EELb1ELb0ELb0ELb0ELb0ELb1ELb0EEEvNS_16Flash_bwd_paramsE,"aw",@nobits
	.sectionflags	@""
	.align	16


//--------------------- .nv.shared._ZN5flash44flash_bwd_dq_dk_dv_loop_seqk_parallel_kernelI23Flash_bwd_kernel_traitsILi32ELi128ELi128ELi8ELi4ELi4ELi4ELb0ELb0EN7cutlass10bfloat16_tE19Flash_kernel_traitsILi32ELi128ELi128ELi8ES3_EELb0ELb0ELb0ELb0ELb0ELb1ELb1EEEvNS_16Flash_bwd_paramsE --------------------------
	.section	.nv.shared._ZN5flash44flash_bwd_dq_dk_dv_loop_seqk_parallel_kernelI23Flash_bwd_kernel_traitsILi32ELi128ELi128ELi8ELi4ELi4ELi4ELb0ELb0EN7cutlass10bfloat16_tE19Flash_kernel_traitsILi32ELi128ELi128ELi8ES3_EELb0ELb0ELb0ELb0ELb0ELb1ELb1EEEvNS_16Flash_bwd_paramsE,"aw",@nobits
	.sectionflags	@""
	.align	16


//--------------------- .nv.shared._ZN5flash44flash_bwd_dq_dk_dv_loop_seqk_parallel_kernelI23Flash_bwd_kernel_traitsILi32ELi128ELi128ELi8ELi4ELi4ELi4ELb0ELb0EN7cutlass10bfloat16_tE19Flash_kernel_traitsILi32ELi128ELi128ELi8ES3_EELb1ELb0ELb0ELb0ELb0ELb0ELb0EEEvNS_16Flash_bwd_paramsE --------------------------
	.section	.nv.shared._ZN5flash44flash_bwd_dq_dk_dv_loop_seqk_parallel_kernelI23Flash_bwd_kernel_traitsILi32ELi128ELi128ELi8ELi4ELi4ELi4ELb0ELb0EN7cutlass10bfloat16_tE19Flash_kernel_traitsILi32ELi128ELi128ELi8ES3_EELb1ELb0ELb0ELb0ELb0ELb0ELb0EEEvNS_16Flash_bwd_paramsE,"aw",@nobits
	.sectionflags	@""
	.align	16


//--------------------- .nv.shared._ZN5flash44flash_bwd_dq_dk_dv_loop_seqk_parallel_kernelI23Flash_bwd_kernel_traitsILi32ELi128ELi128ELi8ELi4ELi4ELi4ELb0ELb0EN7cutlass10bfloat16_tE19Flash_kernel_traitsILi32ELi128ELi128ELi8ES3_EELb0ELb0ELb0ELb0ELb0ELb0ELb1EEEvNS_16Flash_bwd_paramsE --------------------------
	.section	.nv.shared._ZN5flash44flash_bwd_dq_dk_dv_loop_seqk_parallel_kernelI23Flash_bwd_kernel_traitsILi32ELi128ELi128ELi8ELi4ELi4ELi4ELb0ELb0EN7cutlass10bfloat16_tE19Flash_kernel_traitsILi32ELi128ELi128ELi8ES3_EELb0ELb0ELb0ELb0ELb0ELb0ELb1EEEvNS_16Flash_bwd_paramsE,"aw",@nobits
	.sectionflags	@""
	.align	16


//--------------------- .nv.shared._ZN5flash44flash_bwd_dq_dk_dv_loop_seqk_parallel_kernelI23Flash_bwd_kernel_traitsILi32ELi128ELi128ELi8ELi4ELi4ELi4ELb0ELb0EN7cutlass10bfloat16_tE19Flash_kernel_traitsILi32ELi128ELi128ELi8ES3_EELb1ELb0ELb1ELb0ELb0ELb0ELb0EEEvNS_16Flash_bwd_paramsE --------------------------
	.section	.nv.shared._ZN5flash44flash_bwd_dq_dk_dv_loop_seqk_parallel_kernelI23Flash_bwd_kernel_traitsILi32ELi128ELi128ELi8ELi4ELi4ELi4ELb0ELb0EN7cutlass10bfloat16_tE19Flash_kernel_traitsILi32ELi128ELi128ELi8ES3_EELb1ELb0ELb1ELb0ELb0ELb0ELb0EEEvNS_16Flash_bwd_paramsE,"aw",@nobits
	.sectionflags	@""
	.align	16


//--------------------- .nv.shared._ZN5flash44flash_bwd_dq_dk_dv_loop_seqk_parallel_kernelI23Flash_bwd_kernel_traitsILi32ELi128ELi128ELi8ELi4ELi4ELi4ELb0ELb0EN7cutlass10bfloat16_tE19Flash_kernel_traitsILi32ELi128ELi128ELi8ES3_EELb0ELb0ELb1ELb0ELb0ELb0ELb1EEEvNS_16Flash_bwd_paramsE --------------------------
	.section	.nv.shared._ZN5flash44flash_bwd_dq_dk_dv_loop_seqk_parallel_kernelI23Flash_bwd_kernel_traitsILi32ELi128ELi128ELi8ELi4ELi4ELi4ELb0ELb0EN7cutlass10bfloat16_tE19Flash_kernel_traitsILi32ELi128ELi128ELi8ES3_EELb0ELb0ELb1ELb0ELb0ELb0ELb1EEEvNS_16Flash_bwd_paramsE,"aw",@nobits
	.sectionflags	@""
	.align	16


//--------------------- .nv.shared._ZN5flash44flash_bwd_dq_dk_dv_loop_seqk_parallel_kernelI23Flash_bwd_kernel_traitsILi32ELi128ELi128ELi8ELi4ELi4ELi4ELb0ELb0EN7cutlass10bfloat16_tE19Flash_kernel_traitsILi32ELi128ELi128ELi8ES3_EELb1ELb0ELb0ELb0ELb1ELb1ELb0EEEvNS_16Flash_bwd_paramsE --------------------------
	.section	.nv.shared._ZN5flash44flash_bwd_dq_dk_dv_loop_seqk_parallel_kernelI23Flash_bwd_kernel_traitsILi32ELi128ELi128ELi8ELi4ELi4ELi4ELb0ELb0EN7cutlass10bfloat16_tE19Flash_kernel_traitsILi32ELi128ELi128ELi8ES3_EELb1ELb0ELb0ELb0ELb1ELb1ELb0EEEvNS_16Flash_bwd_paramsE,"aw",@nobits
	.sectionflags	@""
	.align	16


//--------------------- .nv.shared._ZN5flash44flash_bwd_dq_dk_dv_loop_seqk_parallel_kernelI23Flash_bwd_kernel_traitsILi32ELi128ELi128ELi8ELi4ELi4ELi4ELb0ELb0EN7cutlass10bfloat16_tE19Flash_kernel_traitsILi32ELi128ELi128ELi8ES3_EELb0ELb0ELb0ELb0ELb1ELb1ELb1EEEvNS_16Flash_bwd_paramsE --------------------------
	.section	.nv.shared._ZN5flash44flash_bwd_dq_dk_dv_loop_seqk_parallel_kernelI23Flash_bwd_kernel_traitsILi32ELi128ELi128ELi8ELi4ELi4ELi4ELb0ELb0EN7cutlass10bfloat16_tE19Flash_kernel_traitsILi32ELi128ELi128ELi8ES3_EELb0ELb0ELb0ELb0ELb1ELb1ELb1EEEvNS_16Flash_bwd_paramsE,"aw",@nobits
	.sectionflags	@""
	.align	16


//--------------------- .nv.shared._ZN5flash44flash_bwd_dq_dk_dv_loop_seqk_parallel_kernelI23Flash_bwd_kernel_traitsILi32ELi128ELi128ELi8ELi4ELi4ELi4ELb0ELb0EN7cutlass10bfloat16_tE19Flash_kernel_traitsILi32ELi128ELi128ELi8ES3_EELb1ELb0ELb0ELb1ELb0ELb0ELb0EEEvNS_16Flash_bwd_paramsE --------------------------
	.section	.nv.shared._ZN5flash44flash_bwd_dq_dk_dv_loop_seqk_parallel_kernelI23Flash_bwd_kernel_traitsILi32ELi128ELi128ELi8ELi4ELi4ELi4ELb0ELb0EN7cutlass10bfloat16_tE19Flash_kernel_traitsILi32ELi128ELi128ELi8ES3_EELb1ELb0ELb0ELb1ELb0ELb0ELb0EEEvNS_16Flash_bwd_paramsE,"aw",@nobits
	.sectionflags	@""
	.align	16


//--------------------- .nv.shared._ZN5flash44flash_bwd_dq_dk_dv_loop_seqk_parallel_kernelI23Flash_bwd_kernel_traitsILi32ELi128ELi128ELi8ELi4ELi4ELi4ELb0ELb0EN7cutlass10bfloat16_tE19Flash_kernel_traitsILi32ELi128ELi128ELi8ES3_EELb0ELb0ELb0ELb1ELb0ELb0ELb1EEEvNS_16Flash_bwd_paramsE --------------------------
	.section	.nv.shared._ZN5flash44flash_bwd_dq_dk_dv_loop_seqk_parallel_kernelI23Flash_bwd_kernel_traitsILi32ELi128ELi128ELi8ELi4ELi4ELi4ELb0ELb0EN7cutlass10bfloat16_tE19Flash_kernel_traitsILi32ELi128ELi128ELi8ES3_EELb0ELb0ELb0ELb1ELb0ELb0ELb1EEEvNS_16Flash_bwd_paramsE,"aw",@nobits
	.sectionflags	@""
	.align	16


//--------------------- .nv.shared._ZN5flash44flash_bwd_dq_dk_dv_loop_seqk_parallel_kernelI23Flash_bwd_kernel_traitsILi32ELi128ELi128ELi8ELi4ELi4ELi4ELb0ELb0EN7cutlass10bfloat16_tE19Flash_kernel_traitsILi32ELi128ELi128ELi8ES3_EELb1ELb0ELb1ELb0ELb0ELb1ELb0EEEvNS_16Flash_bwd_paramsE --------------------------
	.section	.nv.shared._ZN5flash44flash_bwd_dq_dk_dv_loop_seqk_parallel_kernelI23Flash_bwd_kernel_traitsILi32ELi128ELi128ELi8ELi4ELi4ELi4ELb0ELb0EN7cutlass10bfloat16_tE19Flash_kernel_traitsILi32ELi128ELi128ELi8ES3_EELb1ELb0ELb1ELb0ELb0ELb1ELb0EEEvNS_16Flash_bwd_paramsE,"aw",@nobits
	.sectionflags	@""
	.align	16


//--------------------- .nv.shared._ZN5flash44flash_bwd_dq_dk_dv_loop_seqk_parallel_kernelI23Flash_bwd_kernel_traitsILi32ELi128ELi128ELi8ELi4ELi4ELi4ELb0ELb0EN7cutlass10bfloat16_tE19Flash_kernel_traitsILi32ELi128ELi128ELi8ES3_EELb0ELb0ELb1ELb0ELb0ELb1ELb1EEEvNS_16Flash_bwd_paramsE --------------------------
	.section	.nv.shared._ZN5flash44flash_bwd_dq_dk_dv_loop_seqk_parallel_kernelI23Flash_bwd_kernel_traitsILi32ELi128ELi128ELi8ELi4ELi4ELi4ELb0ELb0EN7cutlass10bfloat16_tE19Flash_kernel_traitsILi32ELi128ELi128ELi8ES3_EELb0ELb0ELb1ELb0ELb0ELb1ELb1EEEvNS_16Flash_bwd_paramsE,"aw",@nobits
	.sectionflags	@""
	.align	16


//--------------------- .nv.shared._ZN5flash44flash_bwd_dq_dk_dv_loop_seqk_parallel_kernelI23Flash_bwd_kernel_traitsILi32ELi128ELi128ELi8ELi4ELi4ELi4ELb0ELb0EN7cutlass10bfloat16_tE19Flash_kernel_traitsILi32ELi128ELi128ELi8ES3_EELb1ELb0ELb1ELb1ELb0ELb0ELb0EEEvNS_16Flash_bwd_paramsE --------------------------
	.section	.nv.shared._ZN5flash44flash_bwd_dq_dk_dv_loop_seqk_parallel_kernelI23Flash_bwd_kernel_traitsILi32ELi128ELi128ELi8ELi4ELi4ELi4ELb0ELb0EN7cutlass10bfloat16_tE19Flash_kernel_traitsILi32ELi128ELi128ELi8ES3_EELb1ELb0ELb1ELb1ELb0ELb0ELb0EEEvNS_16Flash_bwd_paramsE,"aw",@nobits
	.sectionflags	@""
	.align	16


//--------------------- .nv.shared._ZN5flash44flash_bwd_dq_dk_dv_loop_seqk_parallel_kernelI23Flash_bwd_kernel_traitsILi32ELi128ELi128ELi8ELi4ELi4ELi4ELb0ELb0EN7cutlass10bfloat16_tE19Flash_kernel_traitsILi32ELi128ELi128ELi8ES3_EELb0ELb0ELb1ELb1ELb0ELb0ELb1EEEvNS_16Flash_bwd_paramsE --------------------------
	.section	.nv.shared._ZN5flash44flash_bwd_dq_dk_dv_loop_seqk_parallel_kernelI23Flash_bwd_kernel_traitsILi32ELi128ELi128ELi8ELi4ELi4ELi4ELb0ELb0EN7cutlass10bfloat16_tE19Flash_kernel_traitsILi32ELi128ELi128ELi8ES3_EELb0ELb0ELb1ELb1ELb0ELb0ELb1EEEvNS_16Flash_bwd_paramsE,"aw",@nobits
	.sectionflags	@""
	.align	16


//--------------------- .nv.shared._ZN5flash25flash_bwd_dot_do_o_kernelILb0E23Flash_bwd_kernel_traitsILi32ELi128ELi128ELi8ELi4ELi4ELi4ELb0ELb0EN7cutlass10bfloat16_tE19Flash_kernel_traitsILi32ELi128ELi128ELi8ES3_EEEEvNS_16Flash_bwd_paramsE --------------------------
	.section	.nv.shared._ZN5flash25flash_bwd_dot_do_o_kernelILb0E23Flash_bwd_kernel_traitsILi32ELi128ELi128ELi8ELi4ELi4ELi4ELb0ELb0EN7cutlass10bfloat16_tE19Flash_kernel_traitsILi32ELi128ELi128ELi8ES3_EEEEvNS_16Flash_bwd_paramsE,"aw",@nobits
	.sectionflags	@""
	.align	16


//--------------------- .nv.shared._ZN5flash25flash_bwd_dot_do_o_kernelILb1E23Flash_bwd_kernel_traitsILi32ELi128ELi128ELi8ELi4ELi4ELi4ELb0ELb0EN7cutlass10bfloat16_tE19Flash_kernel_traitsILi32ELi128ELi128ELi8ES3_EEEEvNS_16Flash_bwd_paramsE --------------------------
	.section	.nv.shared._ZN5flash25flash_bwd_dot_do_o_kernelILb1E23Flash_bwd_kernel_traitsILi32ELi128ELi128ELi8ELi4ELi4ELi4ELb0ELb0EN7cutlass10bfloat16_tE19Flash_kernel_traitsILi32ELi128ELi128ELi8ES3_EEEEvNS_16Flash_bwd_paramsE,"aw",@nobits
	.sectionflags	@""
	.align	16
